	.target	sm_103a

	.elftype	@"ET_EXEC"


//--------------------- .note.nv.tkinfo           --------------------------
	.section	.note.nv.tkinfo,"",@"SHT_NOTE"
	.sectionflags	@"SHF_NOTE_NV_TKINFO"
	.tkinfo
        /*0018*/ 	.word	0x00000002
        /*0030*/ 	.string	""
        /*0030*/ 	.string	"ptxas"
        /*0030*/ 	.string	"Cuda compilation tools, release 13.0, V13.0.88"
        /*0030*/ 	.string	"Build cuda_13.0.r13.0/compiler.36424714_0"
        /*0030*/ 	.string	"-arch sm_103a -m 64 "



//--------------------- .note.nv.cuinfo           --------------------------
	.section	.note.nv.cuinfo,"",@"SHT_NOTE"
	.sectionflags	@"SHF_NOTE_NV_CUINFO"
        /*0018*/ 	.short	0x0002
        /*001a*/ 	.short	0x0067
        /*001c*/ 	.short	0x0082
	.zero		2


//--------------------- .nv.info                  --------------------------
	.section	.nv.info,"",@"SHT_CUDA_INFO"
	.align	4


	//----- nvinfo : EIATTR_REGCOUNT
	.align		4
        /*0000*/ 	.byte	0x04, 0x2f
        /*0002*/ 	.short	(.L_41 - .L_40)
	.align		4
.L_40:
        /*0004*/ 	.word	index@(_Z35group_norm_nhwc_fwd_one_pass_kernelI11Fp32IOFp16WLi512ELi56ELi448EEv26Group_norm_nhwc_fwd_params)
        /*0008*/ 	.word	0x00000080


	//----- nvinfo : EIATTR_FRAME_SIZE
	.align		4
.L_41:
        /*000c*/ 	.byte	0x04, 0x11
        /*000e*/ 	.short	(.L_43 - .L_42)
	.align		4
.L_42:
        /*0010*/ 	.word	index@(_Z35group_norm_nhwc_fwd_one_pass_kernelI11Fp32IOFp16WLi512ELi56ELi448EEv26Group_norm_nhwc_fwd_params)
        /*0014*/ 	.word	0x00000000


	//----- nvinfo : EIATTR_REGCOUNT
	.align		4
.L_43:
        /*0018*/ 	.byte	0x04, 0x2f
        /*001a*/ 	.short	(.L_45 - .L_44)
	.align		4
.L_44:
        /*001c*/ 	.word	index@(_Z35group_norm_nhwc_fwd_one_pass_kernelI11Fp32IOFp16WLi256ELi56ELi448EEv26Group_norm_nhwc_fwd_params)
        /*0020*/ 	.word	0x0000006c


	//----- nvinfo : EIATTR_FRAME_SIZE
	.align		4
.L_45:
        /*0024*/ 	.byte	0x04, 0x11
        /*0026*/ 	.short	(.L_47 - .L_46)
	.align		4
.L_46:
        /*0028*/ 	.word	index@(_Z35group_norm_nhwc_fwd_one_pass_kernelI11Fp32IOFp16WLi256ELi56ELi448EEv26Group_norm_nhwc_fwd_params)
        /*002c*/ 	.word	0x00000000


	//----- nvinfo : EIATTR_REGCOUNT
	.align		4
.L_47:
        /*0030*/ 	.byte	0x04, 0x2f
        /*0032*/ 	.short	(.L_49 - .L_48)
	.align		4
.L_48:
        /*0034*/ 	.word	index@(_Z35group_norm_nhwc_fwd_one_pass_kernelI11Fp32IOFp16WLi128ELi56ELi448EEv26Group_norm_nhwc_fwd_params)
        /*0038*/ 	.word	0x00000044


	//----- nvinfo : EIATTR_FRAME_SIZE
	.align		4
.L_49:
        /*003c*/ 	.byte	0x04, 0x11
        /*003e*/ 	.short	(.L_51 - .L_50)
	.align		4
.L_50:
        /*0040*/ 	.word	index@(_Z35group_norm_nhwc_fwd_one_pass_kernelI11Fp32IOFp16WLi128ELi56ELi448EEv26Group_norm_nhwc_fwd_params)
        /*0044*/ 	.word	0x00000000


	//----- nvinfo : EIATTR_REGCOUNT
	.align		4
.L_51:
        /*0048*/ 	.byte	0x04, 0x2f
        /*004a*/ 	.short	(.L_53 - .L_52)
	.align		4
.L_52:
        /*004c*/ 	.word	index@(_Z35group_norm_nhwc_fwd_one_pass_kernelI11Fp32IOFp16WLi64ELi56ELi448EEv26Group_norm_nhwc_fwd_params)
        /*0050*/ 	.word	0x00000020


	//----- nvinfo : EIATTR_FRAME_SIZE
	.align		4
.L_53:
        /*0054*/ 	.byte	0x04, 0x11
        /*0056*/ 	.short	(.L_55 - .L_54)
	.align		4
.L_54:
        /*0058*/ 	.word	index@(_Z35group_norm_nhwc_fwd_one_pass_kernelI11Fp32IOFp16WLi64ELi56ELi448EEv26Group_norm_nhwc_fwd_params)
        /*005c*/ 	.word	0x00000000


	//----- nvinfo : EIATTR_REGCOUNT
	.align		4
.L_55:
        /*0060*/ 	.byte	0x04, 0x2f
        /*0062*/ 	.short	(.L_57 - .L_56)
	.align		4
.L_56:
        /*0064*/ 	.word	index@(_Z35group_norm_nhwc_fwd_one_pass_kernelI11Fp32IOBf16WLi512ELi56ELi448EEv26Group_norm_nhwc_fwd_params)
        /*0068*/ 	.word	0x00000080


	//----- nvinfo : EIATTR_FRAME_SIZE
	.align		4
.L_57:
        /*006c*/ 	.byte	0x04, 0x11
        /*006e*/ 	.short	(.L_59 - .L_58)
	.align		4
.L_58:
        /*0070*/ 	.word	index@(_Z35group_norm_nhwc_fwd_one_pass_kernelI11Fp32IOBf16WLi512ELi56ELi448EEv26Group_norm_nhwc_fwd_params)
        /*0074*/ 	.word	0x00000000


	//----- nvinfo : EIATTR_REGCOUNT
	.align		4
.L_59:
        /*0078*/ 	.byte	0x04, 0x2f
        /*007a*/ 	.short	(.L_61 - .L_60)
	.align		4
.L_60:
        /*007c*/ 	.word	index@(_Z35group_norm_nhwc_fwd_one_pass_kernelI11Fp32IOBf16WLi256ELi56ELi448EEv26Group_norm_nhwc_fwd_params)
        /*0080*/ 	.word	0x0000006c


	//----- nvinfo : EIATTR_FRAME_SIZE
	.align		4
.L_61:
        /*0084*/ 	.byte	0x04, 0x11
        /*0086*/ 	.short	(.L_63 - .L_62)
	.align		4
.L_62:
        /*0088*/ 	.word	index@(_Z35group_norm_nhwc_fwd_one_pass_kernelI11Fp32IOBf16WLi256ELi56ELi448EEv26Group_norm_nhwc_fwd_params)
        /*008c*/ 	.word	0x00000000


	//----- nvinfo : EIATTR_REGCOUNT
	.align		4
.L_63:
        /*0090*/ 	.byte	0x04, 0x2f
        /*0092*/ 	.short	(.L_65 - .L_64)
	.align		4
.L_64:
        /*0094*/ 	.word	index@(_Z35group_norm_nhwc_fwd_one_pass_kernelI11Fp32IOBf16WLi128ELi56ELi448EEv26Group_norm_nhwc_fwd_params)
        /*0098*/ 	.word	0x00000044


	//----- nvinfo : EIATTR_FRAME_SIZE
	.align		4
.L_65:
        /*009c*/ 	.byte	0x04, 0x11
        /*009e*/ 	.short	(.L_67 - .L_66)
	.align		4
.L_66:
        /*00a0*/ 	.word	index@(_Z35group_norm_nhwc_fwd_one_pass_kernelI11Fp32IOBf16WLi128ELi56ELi448EEv26Group_norm_nhwc_fwd_params)
        /*00a4*/ 	.word	0x00000000


	//----- nvinfo : EIATTR_REGCOUNT
	.align		4
.L_67:
        /*00a8*/ 	.byte	0x04, 0x2f
        /*00aa*/ 	.short	(.L_69 - .L_68)
	.align		4
.L_68:
        /*00ac*/ 	.word	index@(_Z35group_norm_nhwc_fwd_one_pass_kernelI11Fp32IOBf16WLi64ELi56ELi448EEv26Group_norm_nhwc_fwd_params)
        /*00b0*/ 	.word	0x00000020


	//----- nvinfo : EIATTR_FRAME_SIZE
	.align		4
.L_69:
        /*00b4*/ 	.byte	0x04, 0x11
        /*00b6*/ 	.short	(.L_71 - .L_70)
	.align		4
.L_70:
        /*00b8*/ 	.word	index@(_Z35group_norm_nhwc_fwd_one_pass_kernelI11Fp32IOBf16WLi64ELi56ELi448EEv26Group_norm_nhwc_fwd_params)
        /*00bc*/ 	.word	0x00000000


	//----- nvinfo : EIATTR_REGCOUNT
	.align		4
.L_71:
        /*00c0*/ 	.byte	0x04, 0x2f
        /*00c2*/ 	.short	(.L_73 - .L_72)
	.align		4
.L_72:
        /*00c4*/ 	.word	index@(_Z35group_norm_nhwc_fwd_one_pass_kernelI11Fp32IOFp32WLi512ELi56ELi448EEv26Group_norm_nhwc_fwd_params)
        /*00c8*/ 	.word	0x00000080


	//----- nvinfo : EIATTR_FRAME_SIZE
	.align		4
.L_73:
        /*00cc*/ 	.byte	0x04, 0x11
        /*00ce*/ 	.short	(.L_75 - .L_74)
	.align		4
.L_74:
        /*00d0*/ 	.word	index@(_Z35group_norm_nhwc_fwd_one_pass_kernelI11Fp32IOFp32WLi512ELi56ELi448EEv26Group_norm_nhwc_fwd_params)
        /*00d4*/ 	.word	0x00000000


	//----- nvinfo : EIATTR_REGCOUNT
	.align		4
.L_75:
        /*00d8*/ 	.byte	0x04, 0x2f
        /*00da*/ 	.short	(.L_77 - .L_76)
	.align		4
.L_76:
        /*00dc*/ 	.word	index@(_Z35group_norm_nhwc_fwd_one_pass_kernelI11Fp32IOFp32WLi256ELi56ELi448EEv26Group_norm_nhwc_fwd_params)
        /*00e0*/ 	.word	0x0000006c


	//----- nvinfo : EIATTR_FRAME_SIZE
	.align		4
.L_77:
        /*00e4*/ 	.byte	0x04, 0x11
        /*00e6*/ 	.short	(.L_79 - .L_78)
	.align		4
.L_78:
        /*00e8*/ 	.word	index@(_Z35group_norm_nhwc_fwd_one_pass_kernelI11Fp32IOFp32WLi256ELi56ELi448EEv26Group_norm_nhwc_fwd_params)
        /*00ec*/ 	.word	0x00000000


	//----- nvinfo : EIATTR_REGCOUNT
	.align		4
.L_79:
        /*00f0*/ 	.byte	0x04, 0x2f
        /*00f2*/ 	.short	(.L_81 - .L_80)
	.align		4
.L_80:
        /*00f4*/ 	.word	index@(_Z35group_norm_nhwc_fwd_one_pass_kernelI11Fp32IOFp32WLi128ELi56ELi448EEv26Group_norm_nhwc_fwd_params)
        /*00f8*/ 	.word	0x00000044


	//----- nvinfo : EIATTR_FRAME_SIZE
	.align		4
.L_81:
        /*00fc*/ 	.byte	0x04, 0x11
        /*00fe*/ 	.short	(.L_83 - .L_82)
	.align		4
.L_82:
        /*0100*/ 	.word	index@(_Z35group_norm_nhwc_fwd_one_pass_kernelI11Fp32IOFp32WLi128ELi56ELi448EEv26Group_norm_nhwc_fwd_params)
        /*0104*/ 	.word	0x00000000


	//----- nvinfo : EIATTR_REGCOUNT
	.align		4
.L_83:
        /*0108*/ 	.byte	0x04, 0x2f
        /*010a*/ 	.short	(.L_85 - .L_84)
	.align		4
.L_84:
        /*010c*/ 	.word	index@(_Z35group_norm_nhwc_fwd_one_pass_kernelI11Fp32IOFp32WLi64ELi56ELi448EEv26Group_norm_nhwc_fwd_params)
        /*0110*/ 	.word	0x00000020


	//----- nvinfo : EIATTR_FRAME_SIZE
	.align		4
.L_85:
        /*0114*/ 	.byte	0x04, 0x11
        /*0116*/ 	.short	(.L_87 - .L_86)
	.align		4
.L_86:
        /*0118*/ 	.word	index@(_Z35group_norm_nhwc_fwd_one_pass_kernelI11Fp32IOFp32WLi64ELi56ELi448EEv26Group_norm_nhwc_fwd_params)
        /*011c*/ 	.word	0x00000000


	//----- nvinfo : EIATTR_REGCOUNT
	.align		4
.L_87:
        /*0120*/ 	.byte	0x04, 0x2f
        /*0122*/ 	.short	(.L_89 - .L_88)
	.align		4
.L_88:
        /*0124*/ 	.word	index@(_Z35group_norm_nhwc_fwd_one_pass_kernelI11Fp16IOFp16WLi512ELi56ELi448EEv26Group_norm_nhwc_fwd_params)
        /*0128*/ 	.word	0x00000080


	//----- nvinfo : EIATTR_FRAME_SIZE
	.align		4
.L_89:
        /*012c*/ 	.byte	0x04, 0x11
        /*012e*/ 	.short	(.L_91 - .L_90)
	.align		4
.L_90:
        /*0130*/ 	.word	index@(_Z35group_norm_nhwc_fwd_one_pass_kernelI11Fp16IOFp16WLi512ELi56ELi448EEv26Group_norm_nhwc_fwd_params)
        /*0134*/ 	.word	0x00000000


	//----- nvinfo : EIATTR_REGCOUNT
	.align		4
.L_91:
        /*0138*/ 	.byte	0x04, 0x2f
        /*013a*/ 	.short	(.L_93 - .L_92)
	.align		4
.L_92:
        /*013c*/ 	.word	index@(_Z35group_norm_nhwc_fwd_one_pass_kernelI11Fp16IOFp16WLi256ELi56ELi448EEv26Group_norm_nhwc_fwd_params)
        /*0140*/ 	.word	0x0000006e


	//----- nvinfo : EIATTR_FRAME_SIZE
	.align		4
.L_93:
        /*0144*/ 	.byte	0x04, 0x11
        /*0146*/ 	.short	(.L_95 - .L_94)
	.align		4
.L_94:
        /*0148*/ 	.word	index@(_Z35group_norm_nhwc_fwd_one_pass_kernelI11Fp16IOFp16WLi256ELi56ELi448EEv26Group_norm_nhwc_fwd_params)
        /*014c*/ 	.word	0x00000000


	//----- nvinfo : EIATTR_REGCOUNT
	.align		4
.L_95:
        /*0150*/ 	.byte	0x04, 0x2f
        /*0152*/ 	.short	(.L_97 - .L_96)
	.align		4
.L_96:
        /*0154*/ 	.word	index@(_Z35group_norm_nhwc_fwd_one_pass_kernelI11Fp16IOFp16WLi128ELi56ELi448EEv26Group_norm_nhwc_fwd_params)
        /*0158*/ 	.word	0x00000048


	//----- nvinfo : EIATTR_FRAME_SIZE
	.align		4
.L_97:
        /*015c*/ 	.byte	0x04, 0x11
        /*015e*/ 	.short	(.L_99 - .L_98)
	.align		4
.L_98:
        /*0160*/ 	.word	index@(_Z35group_norm_nhwc_fwd_one_pass_kernelI11Fp16IOFp16WLi128ELi56ELi448EEv26Group_norm_nhwc_fwd_params)
        /*0164*/ 	.word	0x00000000


	//----- nvinfo : EIATTR_REGCOUNT
	.align		4
.L_99:
        /*0168*/ 	.byte	0x04, 0x2f
        /*016a*/ 	.short	(.L_101 - .L_100)
	.align		4
.L_100:
        /*016c*/ 	.word	index@(_Z35group_norm_nhwc_fwd_one_pass_kernelI11Fp16IOFp16WLi64ELi56ELi448EEv26Group_norm_nhwc_fwd_params)
        /*0170*/ 	.word	0x00000020


	//----- nvinfo : EIATTR_FRAME_SIZE
	.align		4
.L_101:
        /*0174*/ 	.byte	0x04, 0x11
        /*0176*/ 	.short	(.L_103 - .L_102)
	.align		4
.L_102:
        /*0178*/ 	.word	index@(_Z35group_norm_nhwc_fwd_one_pass_kernelI11Fp16IOFp16WLi64ELi56ELi448EEv26Group_norm_nhwc_fwd_params)
        /*017c*/ 	.word	0x00000000


	//----- nvinfo : EIATTR_REGCOUNT
	.align		4
.L_103:
        /*0180*/ 	.byte	0x04, 0x2f
        /*0182*/ 	.short	(.L_105 - .L_104)
	.align		4
.L_104:
        /*0184*/ 	.word	index@(_Z35group_norm_nhwc_fwd_one_pass_kernelI11Fp16IOBf16WLi512ELi56ELi448EEv26Group_norm_nhwc_fwd_params)
        /*0188*/ 	.word	0x00000080


	//----- nvinfo : EIATTR_FRAME_SIZE
	.align		4
.L_105:
        /*018c*/ 	.byte	0x04, 0x11
        /*018e*/ 	.short	(.L_107 - .L_106)
	.align		4
.L_106:
        /*0190*/ 	.word	index@(_Z35group_norm_nhwc_fwd_one_pass_kernelI11Fp16IOBf16WLi512ELi56ELi448EEv26Group_norm_nhwc_fwd_params)
        /*0194*/ 	.word	0x00000000


	//----- nvinfo : EIATTR_REGCOUNT
	.align		4
.L_107:
        /*0198*/ 	.byte	0x04, 0x2f
        /*019a*/ 	.short	(.L_109 - .L_108)
	.align		4
.L_108:
        /*019c*/ 	.word	index@(_Z35group_norm_nhwc_fwd_one_pass_kernelI11Fp16IOBf16WLi256ELi56ELi448EEv26Group_norm_nhwc_fwd_params)
        /*01a0*/ 	.word	0x0000006e


	//----- nvinfo : EIATTR_FRAME_SIZE
	.align		4
.L_109:
        /*01a4*/ 	.byte	0x04, 0x11
        /*01a6*/ 	.short	(.L_111 - .L_110)
	.align		4
.L_110:
        /*01a8*/ 	.word	index@(_Z35group_norm_nhwc_fwd_one_pass_kernelI11Fp16IOBf16WLi256ELi56ELi448EEv26Group_norm_nhwc_fwd_params)
        /*01ac*/ 	.word	0x00000000


	//----- nvinfo : EIATTR_REGCOUNT
	.align		4
.L_111:
        /*01b0*/ 	.byte	0x04, 0x2f
        /*01b2*/ 	.short	(.L_113 - .L_112)
	.align		4
.L_112:
        /*01b4*/ 	.word	index@(_Z35group_norm_nhwc_fwd_one_pass_kernelI11Fp16IOBf16WLi128ELi56ELi448EEv26Group_norm_nhwc_fwd_params)
        /*01b8*/ 	.word	0x00000048


	//----- nvinfo : EIATTR_FRAME_SIZE
	.align		4
.L_113:
        /*01bc*/ 	.byte	0x04, 0x11
        /*01be*/ 	.short	(.L_115 - .L_114)
	.align		4
.L_114:
        /*01c0*/ 	.word	index@(_Z35group_norm_nhwc_fwd_one_pass_kernelI11Fp16IOBf16WLi128ELi56ELi448EEv26Group_norm_nhwc_fwd_params)
        /*01c4*/ 	.word	0x00000000


	//----- nvinfo : EIATTR_REGCOUNT
	.align		4
.L_115:
        /*01c8*/ 	.byte	0x04, 0x2f
        /*01ca*/ 	.short	(.L_117 - .L_116)
	.align		4
.L_116:
        /*01cc*/ 	.word	index@(_Z35group_norm_nhwc_fwd_one_pass_kernelI11Fp16IOBf16WLi64ELi56ELi448EEv26Group_norm_nhwc_fwd_params)
        /*01d0*/ 	.word	0x00000020


	//----- nvinfo : EIATTR_FRAME_SIZE
	.align		4
.L_117:
        /*01d4*/ 	.byte	0x04, 0x11
        /*01d6*/ 	.short	(.L_119 - .L_118)
	.align		4
.L_118:
        /*01d8*/ 	.word	index@(_Z35group_norm_nhwc_fwd_one_pass_kernelI11Fp16IOBf16WLi64ELi56ELi448EEv26Group_norm_nhwc_fwd_params)
        /*01dc*/ 	.word	0x00000000


	//----- nvinfo : EIATTR_REGCOUNT
	.align		4
.L_119:
        /*01e0*/ 	.byte	0x04, 0x2f
        /*01e2*/ 	.short	(.L_121 - .L_120)
	.align		4
.L_120:
        /*01e4*/ 	.word	index@(_Z35group_norm_nhwc_fwd_one_pass_kernelI11Fp16IOFp32WLi512ELi56ELi448EEv26Group_norm_nhwc_fwd_params)
        /*01e8*/ 	.word	0x00000080


	//----- nvinfo : EIATTR_FRAME_SIZE
	.align		4
.L_121:
        /*01ec*/ 	.byte	0x04, 0x11
        /*01ee*/ 	.short	(.L_123 - .L_122)
	.align		4
.L_122:
        /*01f0*/ 	.word	index@(_Z35group_norm_nhwc_fwd_one_pass_kernelI11Fp16IOFp32WLi512ELi56ELi448EEv26Group_norm_nhwc_fwd_params)
        /*01f4*/ 	.word	0x00000000


	//----- nvinfo : EIATTR_REGCOUNT
	.align		4
.L_123:
        /*01f8*/ 	.byte	0x04, 0x2f
        /*01fa*/ 	.short	(.L_125 - .L_124)
	.align		4
.L_124:
        /*01fc*/ 	.word	index@(_Z35group_norm_nhwc_fwd_one_pass_kernelI11Fp16IOFp32WLi256ELi56ELi448EEv26Group_norm_nhwc_fwd_params)
        /*0200*/ 	.word	0x0000006b


	//----- nvinfo : EIATTR_FRAME_SIZE
	.align		4
.L_125:
        /*0204*/ 	.byte	0x04, 0x11
        /*0206*/ 	.short	(.L_127 - .L_126)
	.align		4
.L_126:
        /*0208*/ 	.word	index@(_Z35group_norm_nhwc_fwd_one_pass_kernelI11Fp16IOFp32WLi256ELi56ELi448EEv26Group_norm_nhwc_fwd_params)
        /*020c*/ 	.word	0x00000000


	//----- nvinfo : EIATTR_REGCOUNT
	.align		4
.L_127:
        /*0210*/ 	.byte	0x04, 0x2f
        /*0212*/ 	.short	(.L_129 - .L_128)
	.align		4
.L_128:
        /*0214*/ 	.word	index@(_Z35group_norm_nhwc_fwd_one_pass_kernelI11Fp16IOFp32WLi128ELi56ELi448EEv26Group_norm_nhwc_fwd_params)
        /*0218*/ 	.word	0x00000048


	//----- nvinfo : EIATTR_FRAME_SIZE
	.align		4
.L_129:
        /*021c*/ 	.byte	0x04, 0x11
        /*021e*/ 	.short	(.L_131 - .L_130)
	.align		4
.L_130:
        /*0220*/ 	.word	index@(_Z35group_norm_nhwc_fwd_one_pass_kernelI11Fp16IOFp32WLi128ELi56ELi448EEv26Group_norm_nhwc_fwd_params)
        /*0224*/ 	.word	0x00000000


	//----- nvinfo : EIATTR_REGCOUNT
	.align		4
.L_131:
        /*0228*/ 	.byte	0x04, 0x2f
        /*022a*/ 	.short	(.L_133 - .L_132)
	.align		4
.L_132:
        /*022c*/ 	.word	index@(_Z35group_norm_nhwc_fwd_one_pass_kernelI11Fp16IOFp32WLi64ELi56ELi448EEv26Group_norm_nhwc_fwd_params)
        /*0230*/ 	.word	0x00000020


	//----- nvinfo : EIATTR_FRAME_SIZE
	.align		4
.L_133:
        /*0234*/ 	.byte	0x04, 0x11
        /*0236*/ 	.short	(.L_135 - .L_134)
	.align		4
.L_134:
        /*0238*/ 	.word	index@(_Z35group_norm_nhwc_fwd_one_pass_kernelI11Fp16IOFp32WLi64ELi56ELi448EEv26Group_norm_nhwc_fwd_params)
        /*023c*/ 	.word	0x00000000


	//----- nvinfo : EIATTR_REGCOUNT
	.align		4
.L_135:
        /*0240*/ 	.byte	0x04, 0x2f
        /*0242*/ 	.short	(.L_137 - .L_136)
	.align		4
.L_136:
        /*0244*/ 	.word	index@(_Z35group_norm_nhwc_fwd_one_pass_kernelI11Bf16IOFp16WLi512ELi56ELi448EEv26Group_norm_nhwc_fwd_params)
        /*0248*/ 	.word	0x00000080


	//----- nvinfo : EIATTR_FRAME_SIZE
	.align		4
.L_137:
        /*024c*/ 	.byte	0x04, 0x11
        /*024e*/ 	.short	(.L_139 - .L_138)
	.align		4
.L_138:
        /*0250*/ 	.word	index@(_Z35group_norm_nhwc_fwd_one_pass_kernelI11Bf16IOFp16WLi512ELi56ELi448EEv26Group_norm_nhwc_fwd_params)
        /*0254*/ 	.word	0x00000000


	//----- nvinfo : EIATTR_REGCOUNT
	.align		4
.L_139:
        /*0258*/ 	.byte	0x04, 0x2f
        /*025a*/ 	.short	(.L_141 - .L_140)
	.align		4
.L_140:
        /*025c*/ 	.word	index@(_Z35group_norm_nhwc_fwd_one_pass_kernelI11Bf16IOFp16WLi256ELi56ELi448EEv26Group_norm_nhwc_fwd_params)
        /*0260*/ 	.word	0x0000006e


	//----- nvinfo : EIATTR_FRAME_SIZE
	.align		4
.L_141:
        /*0264*/ 	.byte	0x04, 0x11
        /*0266*/ 	.short	(.L_143 - .L_142)
	.align		4
.L_142:
        /*0268*/ 	.word	index@(_Z35group_norm_nhwc_fwd_one_pass_kernelI11Bf16IOFp16WLi256ELi56ELi448EEv26Group_norm_nhwc_fwd_params)
        /*026c*/ 	.word	0x00000000


	//----- nvinfo : EIATTR_REGCOUNT
	.align		4
.L_143:
        /*0270*/ 	.byte	0x04, 0x2f
        /*0272*/ 	.short	(.L_145 - .L_144)
	.align		4
.L_144:
        /*0274*/ 	.word	index@(_Z35group_norm_nhwc_fwd_one_pass_kernelI11Bf16IOFp16WLi128ELi56ELi448EEv26Group_norm_nhwc_fwd_params)
        /*0278*/ 	.word	0x00000048


	//----- nvinfo : EIATTR_FRAME_SIZE
	.align		4
.L_145:
        /*027c*/ 	.byte	0x04, 0x11
        /*027e*/ 	.short	(.L_147 - .L_146)
	.align		4
.L_146:
        /*0280*/ 	.word	index@(_Z35group_norm_nhwc_fwd_one_pass_kernelI11Bf16IOFp16WLi128ELi56ELi448EEv26Group_norm_nhwc_fwd_params)
        /*0284*/ 	.word	0x00000000


	//----- nvinfo : EIATTR_REGCOUNT
	.align		4
.L_147:
        /*0288*/ 	.byte	0x04, 0x2f
        /*028a*/ 	.short	(.L_149 - .L_148)
	.align		4
.L_148:
        /*028c*/ 	.word	index@(_Z35group_norm_nhwc_fwd_one_pass_kernelI11Bf16IOFp16WLi64ELi56ELi448EEv26Group_norm_nhwc_fwd_params)
        /*0290*/ 	.word	0x00000020


	//----- nvinfo : EIATTR_FRAME_SIZE
	.align		4
.L_149:
        /*0294*/ 	.byte	0x04, 0x11
        /*0296*/ 	.short	(.L_151 - .L_150)
	.align		4
.L_150:
        /*0298*/ 	.word	index@(_Z35group_norm_nhwc_fwd_one_pass_kernelI11Bf16IOFp16WLi64ELi56ELi448EEv26Group_norm_nhwc_fwd_params)
        /*029c*/ 	.word	0x00000000


	//----- nvinfo : EIATTR_REGCOUNT
	.align		4
.L_151:
        /*02a0*/ 	.byte	0x04, 0x2f
        /*02a2*/ 	.short	(.L_153 - .L_152)
	.align		4
.L_152:
        /*02a4*/ 	.word	index@(_Z35group_norm_nhwc_fwd_one_pass_kernelI11Bf16IOBf16WLi512ELi56ELi448EEv26Group_norm_nhwc_fwd_params)
        /*02a8*/ 	.word	0x00000080


	//----- nvinfo : EIATTR_FRAME_SIZE
	.align		4
.L_153:
        /*02ac*/ 	.byte	0x04, 0x11
        /*02ae*/ 	.short	(.L_155 - .L_154)
	.align		4
.L_154:
        /*02b0*/ 	.word	index@(_Z35group_norm_nhwc_fwd_one_pass_kernelI11Bf16IOBf16WLi512ELi56ELi448EEv26Group_norm_nhwc_fwd_params)
        /*02b4*/ 	.word	0x00000000


	//----- nvinfo : EIATTR_REGCOUNT
	.align		4
.L_155:
        /*02b8*/ 	.byte	0x04, 0x2f
        /*02ba*/ 	.short	(.L_157 - .L_156)
	.align		4
.L_156:
        /*02bc*/ 	.word	index@(_Z35group_norm_nhwc_fwd_one_pass_kernelI11Bf16IOBf16WLi256ELi56ELi448EEv26Group_norm_nhwc_fwd_params)
        /*02c0*/ 	.word	0x0000006e


	//----- nvinfo : EIATTR_FRAME_SIZE
	.align		4
.L_157:
        /*02c4*/ 	.byte	0x04, 0x11
        /*02c6*/ 	.short	(.L_159 - .L_158)
	.align		4
.L_158:
        /*02c8*/ 	.word	index@(_Z35group_norm_nhwc_fwd_one_pass_kernelI11Bf16IOBf16WLi256ELi56ELi448EEv26Group_norm_nhwc_fwd_params)
        /*02cc*/ 	.word	0x00000000


	//----- nvinfo : EIATTR_REGCOUNT
	.align		4
.L_159:
        /*02d0*/ 	.byte	0x04, 0x2f
        /*02d2*/ 	.short	(.L_161 - .L_160)
	.align		4
.L_160:
        /*02d4*/ 	.word	index@(_Z35group_norm_nhwc_fwd_one_pass_kernelI11Bf16IOBf16WLi128ELi56ELi448EEv26Group_norm_nhwc_fwd_params)
        /*02d8*/ 	.word	0x00000048


	//----- nvinfo : EIATTR_FRAME_SIZE
	.align		4
.L_161:
        /*02dc*/ 	.byte	0x04, 0x11
        /*02de*/ 	.short	(.L_163 - .L_162)
	.align		4
.L_162:
        /*02e0*/ 	.word	index@(_Z35group_norm_nhwc_fwd_one_pass_kernelI11Bf16IOBf16WLi128ELi56ELi448EEv26Group_norm_nhwc_fwd_params)
        /*02e4*/ 	.word	0x00000000


	//----- nvinfo : EIATTR_REGCOUNT
	.align		4
.L_163:
        /*02e8*/ 	.byte	0x04, 0x2f
        /*02ea*/ 	.short	(.L_165 - .L_164)
	.align		4
.L_164:
        /*02ec*/ 	.word	index@(_Z35group_norm_nhwc_fwd_one_pass_kernelI11Bf16IOBf16WLi64ELi56ELi448EEv26Group_norm_nhwc_fwd_params)
        /*02f0*/ 	.word	0x00000020


	//----- nvinfo : EIATTR_FRAME_SIZE
	.align		4
.L_165:
        /*02f4*/ 	.byte	0x04, 0x11
        /*02f6*/ 	.short	(.L_167 - .L_166)
	.align		4
.L_166:
        /*02f8*/ 	.word	index@(_Z35group_norm_nhwc_fwd_one_pass_kernelI11Bf16IOBf16WLi64ELi56ELi448EEv26Group_norm_nhwc_fwd_params)
        /*02fc*/ 	.word	0x00000000


	//----- nvinfo : EIATTR_REGCOUNT
	.align		4
.L_167:
        /*0300*/ 	.byte	0x04, 0x2f
        /*0302*/ 	.short	(.L_169 - .L_168)
	.align		4
.L_168:
        /*0304*/ 	.word	index@(_Z35group_norm_nhwc_fwd_one_pass_kernelI11Bf16IOFp32WLi512ELi56ELi448EEv26Group_norm_nhwc_fwd_params)
        /*0308*/ 	.word	0x00000080


	//----- nvinfo : EIATTR_FRAME_SIZE
	.align		4
.L_169:
        /*030c*/ 	.byte	0x04, 0x11
        /*030e*/ 	.short	(.L_171 - .L_170)
	.align		4
.L_170:
        /*0310*/ 	.word	index@(_Z35group_norm_nhwc_fwd_one_pass_kernelI11Bf16IOFp32WLi512ELi56ELi448EEv26Group_norm_nhwc_fwd_params)
        /*0314*/ 	.word	0x00000000


	//----- nvinfo : EIATTR_REGCOUNT
	.align		4
.L_171:
        /*0318*/ 	.byte	0x04, 0x2f
        /*031a*/ 	.short	(.L_173 - .L_172)
	.align		4
.L_172:
        /*031c*/ 	.word	index@(_Z35group_norm_nhwc_fwd_one_pass_kernelI11Bf16IOFp32WLi256ELi56ELi448EEv26Group_norm_nhwc_fwd_params)
        /*0320*/ 	.word	0x0000006b


	//----- nvinfo : EIATTR_FRAME_SIZE
	.align		4
.L_173:
        /*0324*/ 	.byte	0x04, 0x11
        /*0326*/ 	.short	(.L_175 - .L_174)
	.align		4
.L_174:
        /*0328*/ 	.word	index@(_Z35group_norm_nhwc_fwd_one_pass_kernelI11Bf16IOFp32WLi256ELi56ELi448EEv26Group_norm_nhwc_fwd_params)
        /*032c*/ 	.word	0x00000000


	//----- nvinfo : EIATTR_REGCOUNT
	.align		4
.L_175:
        /*0330*/ 	.byte	0x04, 0x2f
        /*0332*/ 	.short	(.L_177 - .L_176)
	.align		4
.L_176:
        /*0334*/ 	.word	index@(_Z35group_norm_nhwc_fwd_one_pass_kernelI11Bf16IOFp32WLi128ELi56ELi448EEv26Group_norm_nhwc_fwd_params)
        /*0338*/ 	.word	0x00000048


	//----- nvinfo : EIATTR_FRAME_SIZE
	.align		4
.L_177:
        /*033c*/ 	.byte	0x04, 0x11
        /*033e*/ 	.short	(.L_179 - .L_178)
	.align		4
.L_178:
        /*0340*/ 	.word	index@(_Z35group_norm_nhwc_fwd_one_pass_kernelI11Bf16IOFp32WLi128ELi56ELi448EEv26Group_norm_nhwc_fwd_params)
        /*0344*/ 	.word	0x00000000


	//----- nvinfo : EIATTR_REGCOUNT
	.align		4
.L_179:
        /*0348*/ 	.byte	0x04, 0x2f
        /*034a*/ 	.short	(.L_181 - .L_180)
	.align		4
.L_180:
        /*034c*/ 	.word	index@(_Z35group_norm_nhwc_fwd_one_pass_kernelI11Bf16IOFp32WLi64ELi56ELi448EEv26Group_norm_nhwc_fwd_params)
        /*0350*/ 	.word	0x00000020


	//----- nvinfo : EIATTR_FRAME_SIZE
	.align		4
.L_181:
        /*0354*/ 	.byte	0x04, 0x11
        /*0356*/ 	.short	(.L_183 - .L_182)
	.align		4
.L_182:
        /*0358*/ 	.word	index@(_Z35group_norm_nhwc_fwd_one_pass_kernelI11Bf16IOFp32WLi64ELi56ELi448EEv26Group_norm_nhwc_fwd_params)
        /*035c*/ 	.word	0x00000000


	//----- nvinfo : EIATTR_REGCOUNT
	.align		4
.L_183:
        /*0360*/ 	.byte	0x04, 0x2f
        /*0362*/ 	.short	(.L_185 - .L_184)
	.align		4
.L_184:
        /*0364*/ 	.word	index@(_Z35group_norm_nhwc_bwd_one_pass_kernelI11Fp32IOFp16WLi512ELi56ELi448EEv26Group_norm_nhwc_bwd_params)
        /*0368*/ 	.word	0x00000080


	//----- nvinfo : EIATTR_FRAME_SIZE
	.align		4
.L_185:
        /*036c*/ 	.byte	0x04, 0x11
        /*036e*/ 	.short	(.L_187 - .L_186)
	.align		4
.L_186:
        /*0370*/ 	.word	index@(_Z35group_norm_nhwc_bwd_one_pass_kernelI11Fp32IOFp16WLi512ELi56ELi448EEv26Group_norm_nhwc_bwd_params)
        /*0374*/ 	.word	0x000002f0


	//----- nvinfo : EIATTR_REGCOUNT
	.align		4
.L_187:
        /*0378*/ 	.byte	0x04, 0x2f
        /*037a*/ 	.short	(.L_189 - .L_188)
	.align		4
.L_188:
        /*037c*/ 	.word	index@(_Z35group_norm_nhwc_bwd_one_pass_kernelI11Fp32IOFp16WLi256ELi56ELi448EEv26Group_norm_nhwc_bwd_params)
        /*0380*/ 	.word	0x00000080


	//----- nvinfo : EIATTR_FRAME_SIZE
	.align		4
.L_189:
        /*0384*/ 	.byte	0x04, 0x11
        /*0386*/ 	.short	(.L_191 - .L_190)
	.align		4
.L_190:
        /*0388*/ 	.word	index@(_Z35group_norm_nhwc_bwd_one_pass_kernelI11Fp32IOFp16WLi256ELi56ELi448EEv26Group_norm_nhwc_bwd_params)
        /*038c*/ 	.word	0x00000000


	//----- nvinfo : EIATTR_REGCOUNT
	.align		4
.L_191:
        /*0390*/ 	.byte	0x04, 0x2f
        /*0392*/ 	.short	(.L_193 - .L_192)
	.align		4
.L_192:
        /*0394*/ 	.word	index@(_Z35group_norm_nhwc_bwd_one_pass_kernelI11Fp32IOFp16WLi128ELi56ELi448EEv26Group_norm_nhwc_bwd_params)
        /*0398*/ 	.word	0x00000048


	//----- nvinfo : EIATTR_FRAME_SIZE
	.align		4
.L_193:
        /*039c*/ 	.byte	0x04, 0x11
        /*039e*/ 	.short	(.L_195 - .L_194)
	.align		4
.L_194:
        /*03a0*/ 	.word	index@(_Z35group_norm_nhwc_bwd_one_pass_kernelI11Fp32IOFp16WLi128ELi56ELi448EEv26Group_norm_nhwc_bwd_params)
        /*03a4*/ 	.word	0x00000000


	//----- nvinfo : EIATTR_REGCOUNT
	.align		4
.L_195:
        /*03a8*/ 	.byte	0x04, 0x2f
        /*03aa*/ 	.short	(.L_197 - .L_196)
	.align		4
.L_196:
        /*03ac*/ 	.word	index@(_Z35group_norm_nhwc_bwd_one_pass_kernelI11Fp32IOFp16WLi64ELi56ELi448EEv26Group_norm_nhwc_bwd_params)
        /*03b0*/ 	.word	0x00000048


	//----- nvinfo : EIATTR_FRAME_SIZE
	.align		4
.L_197:
        /*03b4*/ 	.byte	0x04, 0x11
        /*03b6*/ 	.short	(.L_199 - .L_198)
	.align		4
.L_198:
        /*03b8*/ 	.word	index@(_Z35group_norm_nhwc_bwd_one_pass_kernelI11Fp32IOFp16WLi64ELi56ELi448EEv26Group_norm_nhwc_bwd_params)
        /*03bc*/ 	.word	0x00000000


	//----- nvinfo : EIATTR_REGCOUNT
	.align		4
.L_199:
        /*03c0*/ 	.byte	0x04, 0x2f
        /*03c2*/ 	.short	(.L_201 - .L_200)
	.align		4
.L_200:
        /*03c4*/ 	.word	index@(_Z35group_norm_nhwc_bwd_one_pass_kernelI11Fp32IOBf16WLi512ELi56ELi448EEv26Group_norm_nhwc_bwd_params)
        /*03c8*/ 	.word	0x00000080


	//----- nvinfo : EIATTR_FRAME_SIZE
	.align		4
.L_201:
        /*03cc*/ 	.byte	0x04, 0x11
        /*03ce*/ 	.short	(.L_203 - .L_202)
	.align		4
.L_202:
        /*03d0*/ 	.word	index@(_Z35group_norm_nhwc_bwd_one_pass_kernelI11Fp32IOBf16WLi512ELi56ELi448EEv26Group_norm_nhwc_bwd_params)
        /*03d4*/ 	.word	0x000002f0


	//----- nvinfo : EIATTR_REGCOUNT
	.align		4
.L_203:
        /*03d8*/ 	.byte	0x04, 0x2f
        /*03da*/ 	.short	(.L_205 - .L_204)
	.align		4
.L_204:
        /*03dc*/ 	.word	index@(_Z35group_norm_nhwc_bwd_one_pass_kernelI11Fp32IOBf16WLi256ELi56ELi448EEv26Group_norm_nhwc_bwd_params)
        /*03e0*/ 	.word	0x00000080


	//----- nvinfo : EIATTR_FRAME_SIZE
	.align		4
.L_205:
        /*03e4*/ 	.byte	0x04, 0x11
        /*03e6*/ 	.short	(.L_207 - .L_206)
	.align		4
.L_206:
        /*03e8*/ 	.word	index@(_Z35group_norm_nhwc_bwd_one_pass_kernelI11Fp32IOBf16WLi256ELi56ELi448EEv26Group_norm_nhwc_bwd_params)
        /*03ec*/ 	.word	0x00000000


	//----- nvinfo : EIATTR_REGCOUNT
	.align		4
.L_207:
        /*03f0*/ 	.byte	0x04, 0x2f
        /*03f2*/ 	.short	(.L_209 - .L_208)
	.align		4
.L_208:
        /*03f4*/ 	.word	index@(_Z35group_norm_nhwc_bwd_one_pass_kernelI11Fp32IOBf16WLi128ELi56ELi448EEv26Group_norm_nhwc_bwd_params)
        /*03f8*/ 	.word	0x00000048


	//----- nvinfo : EIATTR_FRAME_SIZE
	.align		4
.L_209:
        /*03fc*/ 	.byte	0x04, 0x11
        /*03fe*/ 	.short	(.L_211 - .L_210)
	.align		4
.L_210:
        /*0400*/ 	.word	index@(_Z35group_norm_nhwc_bwd_one_pass_kernelI11Fp32IOBf16WLi128ELi56ELi448EEv26Group_norm_nhwc_bwd_params)
        /*0404*/ 	.word	0x00000000


	//----- nvinfo : EIATTR_REGCOUNT
	.align		4
.L_211:
        /*0408*/ 	.byte	0x04, 0x2f
        /*040a*/ 	.short	(.L_213 - .L_212)
	.align		4
.L_212:
        /*040c*/ 	.word	index@(_Z35group_norm_nhwc_bwd_one_pass_kernelI11Fp32IOBf16WLi64ELi56ELi448EEv26Group_norm_nhwc_bwd_params)
        /*0410*/ 	.word	0x00000048


	//----- nvinfo : EIATTR_FRAME_SIZE
	.align		4
.L_213:
        /*0414*/ 	.byte	0x04, 0x11
        /*0416*/ 	.short	(.L_215 - .L_214)
	.align		4
.L_214:
        /*0418*/ 	.word	index@(_Z35group_norm_nhwc_bwd_one_pass_kernelI11Fp32IOBf16WLi64ELi56ELi448EEv26Group_norm_nhwc_bwd_params)
        /*041c*/ 	.word	0x00000000


	//----- nvinfo : EIATTR_REGCOUNT
	.align		4
.L_215:
        /*0420*/ 	.byte	0x04, 0x2f
        /*0422*/ 	.short	(.L_217 - .L_216)
	.align		4
.L_216:
        /*0424*/ 	.word	index@(_Z35group_norm_nhwc_bwd_one_pass_kernelI11Fp32IOFp32WLi512ELi56ELi448EEv26Group_norm_nhwc_bwd_params)
        /*0428*/ 	.word	0x00000080


	//----- nvinfo : EIATTR_FRAME_SIZE
	.align		4
.L_217:
        /*042c*/ 	.byte	0x04, 0x11
        /*042e*/ 	.short	(.L_219 - .L_218)
	.align		4
.L_218:
        /*0430*/ 	.word	index@(_Z35group_norm_nhwc_bwd_one_pass_kernelI11Fp32IOFp32WLi512ELi56ELi448EEv26Group_norm_nhwc_bwd_params)
        /*0434*/ 	.word	0x000002f0


	//----- nvinfo : EIATTR_REGCOUNT
	.align		4
.L_219:
        /*0438*/ 	.byte	0x04, 0x2f
        /*043a*/ 	.short	(.L_221 - .L_220)
	.align		4
.L_220:
        /*043c*/ 	.word	index@(_Z35group_norm_nhwc_bwd_one_pass_kernelI11Fp32IOFp32WLi256ELi56ELi448EEv26Group_norm_nhwc_bwd_params)
        /*0440*/ 	.word	0x00000080


	//----- nvinfo : EIATTR_FRAME_SIZE
	.align		4
.L_221:
        /*0444*/ 	.byte	0x04, 0x11
        /*0446*/ 	.short	(.L_223 - .L_222)
	.align		4
.L_222:
        /*0448*/ 	.word	index@(_Z35group_norm_nhwc_bwd_one_pass_kernelI11Fp32IOFp32WLi256ELi56ELi448EEv26Group_norm_nhwc_bwd_params)
        /*044c*/ 	.word	0x00000000


	//----- nvinfo : EIATTR_REGCOUNT
	.align		4
.L_223:
        /*0450*/ 	.byte	0x04, 0x2f
        /*0452*/ 	.short	(.L_225 - .L_224)
	.align		4
.L_224:
        /*0454*/ 	.word	index@(_Z35group_norm_nhwc_bwd_one_pass_kernelI11Fp32IOFp32WLi128ELi56ELi448EEv26Group_norm_nhwc_bwd_params)
        /*0458*/ 	.word	0x00000048


	//----- nvinfo : EIATTR_FRAME_SIZE
	.align		4
.L_225:
        /*045c*/ 	.byte	0x04, 0x11
        /*045e*/ 	.short	(.L_227 - .L_226)
	.align		4
.L_226:
        /*0460*/ 	.word	index@(_Z35group_norm_nhwc_bwd_one_pass_kernelI11Fp32IOFp32WLi128ELi56ELi448EEv26Group_norm_nhwc_bwd_params)
        /*0464*/ 	.word	0x00000000


	//----- nvinfo : EIATTR_REGCOUNT
	.align		4
.L_227:
        /*0468*/ 	.byte	0x04, 0x2f
        /*046a*/ 	.short	(.L_229 - .L_228)
	.align		4
.L_228:
        /*046c*/ 	.word	index@(_Z35group_norm_nhwc_bwd_one_pass_kernelI11Fp32IOFp32WLi64ELi56ELi448EEv26Group_norm_nhwc_bwd_params)
        /*0470*/ 	.word	0x00000048


	//----- nvinfo : EIATTR_FRAME_SIZE
	.align		4
.L_229:
        /*0474*/ 	.byte	0x04, 0x11
        /*0476*/ 	.short	(.L_231 - .L_230)
	.align		4
.L_230:
        /*0478*/ 	.word	index@(_Z35group_norm_nhwc_bwd_one_pass_kernelI11Fp32IOFp32WLi64ELi56ELi448EEv26Group_norm_nhwc_bwd_params)
        /*047c*/ 	.word	0x00000000


	//----- nvinfo : EIATTR_REGCOUNT
	.align		4
.L_231:
        /*0480*/ 	.byte	0x04, 0x2f
        /*0482*/ 	.short	(.L_233 - .L_232)
	.align		4
.L_232:
        /*0484*/ 	.word	index@(_Z35group_norm_nhwc_bwd_one_pass_kernelI11Fp16IOFp16WLi512ELi56ELi448EEv26Group_norm_nhwc_bwd_params)
        /*0488*/ 	.word	0x00000077


	//----- nvinfo : EIATTR_FRAME_SIZE
	.align		4
.L_233:
        /*048c*/ 	.byte	0x04, 0x11
        /*048e*/ 	.short	(.L_235 - .L_234)
	.align		4
.L_234:
        /*0490*/ 	.word	index@(_Z35group_norm_nhwc_bwd_one_pass_kernelI11Fp16IOFp16WLi512ELi56ELi448EEv26Group_norm_nhwc_bwd_params)
        /*0494*/ 	.word	0x00000110


	//----- nvinfo : EIATTR_REGCOUNT
	.align		4
.L_235:
        /*0498*/ 	.byte	0x04, 0x2f
        /*049a*/ 	.short	(.L_237 - .L_236)
	.align		4
.L_236:
        /*049c*/ 	.word	index@(_Z35group_norm_nhwc_bwd_one_pass_kernelI11Fp16IOFp16WLi256ELi56ELi448EEv26Group_norm_nhwc_bwd_params)
        /*04a0*/ 	.word	0x00000048


	//----- nvinfo : EIATTR_FRAME_SIZE
	.align		4
.L_237:
        /*04a4*/ 	.byte	0x04, 0x11
        /*04a6*/ 	.short	(.L_239 - .L_238)
	.align		4
.L_238:
        /*04a8*/ 	.word	index@(_Z35group_norm_nhwc_bwd_one_pass_kernelI11Fp16IOFp16WLi256ELi56ELi448EEv26Group_norm_nhwc_bwd_params)
        /*04ac*/ 	.word	0x00000000


	//----- nvinfo : EIATTR_REGCOUNT
	.align		4
.L_239:
        /*04b0*/ 	.byte	0x04, 0x2f
        /*04b2*/ 	.short	(.L_241 - .L_240)
	.align		4
.L_240:
        /*04b4*/ 	.word	index@(_Z35group_norm_nhwc_bwd_one_pass_kernelI11Fp16IOFp16WLi128ELi56ELi448EEv26Group_norm_nhwc_bwd_params)
        /*04b8*/ 	.word	0x00000048


	//----- nvinfo : EIATTR_FRAME_SIZE
	.align		4
.L_241:
        /*04bc*/ 	.byte	0x04, 0x11
        /*04be*/ 	.short	(.L_243 - .L_242)
	.align		4
.L_242:
        /*04c0*/ 	.word	index@(_Z35group_norm_nhwc_bwd_one_pass_kernelI11Fp16IOFp16WLi128ELi56ELi448EEv26Group_norm_nhwc_bwd_params)
        /*04c4*/ 	.word	0x00000000


	//----- nvinfo : EIATTR_REGCOUNT
	.align		4
.L_243:
        /*04c8*/ 	.byte	0x04, 0x2f
        /*04ca*/ 	.short	(.L_245 - .L_244)
	.align		4
.L_244:
        /*04cc*/ 	.word	index@(_Z35group_norm_nhwc_bwd_one_pass_kernelI11Fp16IOFp16WLi64ELi56ELi448EEv26Group_norm_nhwc_bwd_params)
        /*04d0*/ 	.word	0x00000036


	//----- nvinfo : EIATTR_FRAME_SIZE
	.align		4
.L_245:
        /*04d4*/ 	.byte	0x04, 0x11
        /*04d6*/ 	.short	(.L_247 - .L_246)
	.align		4
.L_246:
        /*04d8*/ 	.word	index@(_Z35group_norm_nhwc_bwd_one_pass_kernelI11Fp16IOFp16WLi64ELi56ELi448EEv26Group_norm_nhwc_bwd_params)
        /*04dc*/ 	.word	0x00000000


	//----- nvinfo : EIATTR_REGCOUNT
	.align		4
.L_247:
        /*04e0*/ 	.byte	0x04, 0x2f
        /*04e2*/ 	.short	(.L_249 - .L_248)
	.align		4
.L_248:
        /*04e4*/ 	.word	index@(_Z35group_norm_nhwc_bwd_one_pass_kernelI11Fp16IOBf16WLi512ELi56ELi448EEv26Group_norm_nhwc_bwd_params)
        /*04e8*/ 	.word	0x00000076


	//----- nvinfo : EIATTR_FRAME_SIZE
	.align		4
.L_249:
        /*04ec*/ 	.byte	0x04, 0x11
        /*04ee*/ 	.short	(.L_251 - .L_250)
	.align		4
.L_250:
        /*04f0*/ 	.word	index@(_Z35group_norm_nhwc_bwd_one_pass_kernelI11Fp16IOBf16WLi512ELi56ELi448EEv26Group_norm_nhwc_bwd_params)
        /*04f4*/ 	.word	0x00000110


	//----- nvinfo : EIATTR_REGCOUNT
	.align		4
.L_251:
        /*04f8*/ 	.byte	0x04, 0x2f
        /*04fa*/ 	.short	(.L_253 - .L_252)
	.align		4
.L_252:
        /*04fc*/ 	.word	index@(_Z35group_norm_nhwc_bwd_one_pass_kernelI11Fp16IOBf16WLi256ELi56ELi448EEv26Group_norm_nhwc_bwd_params)
        /*0500*/ 	.word	0x00000048


	//----- nvinfo : EIATTR_FRAME_SIZE
	.align		4
.L_253:
        /*0504*/ 	.byte	0x04, 0x11
        /*0506*/ 	.short	(.L_255 - .L_254)
	.align		4
.L_254:
        /*0508*/ 	.word	index@(_Z35group_norm_nhwc_bwd_one_pass_kernelI11Fp16IOBf16WLi256ELi56ELi448EEv26Group_norm_nhwc_bwd_params)
        /*050c*/ 	.word	0x00000000


	//----- nvinfo : EIATTR_REGCOUNT
	.align		4
.L_255:
        /*0510*/ 	.byte	0x04, 0x2f
        /*0512*/ 	.short	(.L_257 - .L_256)
	.align		4
.L_256:
        /*0514*/ 	.word	index@(_Z35group_norm_nhwc_bwd_one_pass_kernelI11Fp16IOBf16WLi128ELi56ELi448EEv26Group_norm_nhwc_bwd_params)
        /*0518*/ 	.word	0x00000048


	//----- nvinfo : EIATTR_FRAME_SIZE
	.align		4
.L_257:
        /*051c*/ 	.byte	0x04, 0x11
        /*051e*/ 	.short	(.L_259 - .L_258)
	.align		4
.L_258:
        /*0520*/ 	.word	index@(_Z35group_norm_nhwc_bwd_one_pass_kernelI11Fp16IOBf16WLi128ELi56ELi448EEv26Group_norm_nhwc_bwd_params)
        /*0524*/ 	.word	0x00000000


	//----- nvinfo : EIATTR_REGCOUNT
	.align		4
.L_259:
        /*0528*/ 	.byte	0x04, 0x2f
        /*052a*/ 	.short	(.L_261 - .L_260)
	.align		4
.L_260:
        /*052c*/ 	.word	index@(_Z35group_norm_nhwc_bwd_one_pass_kernelI11Fp16IOBf16WLi64ELi56ELi448EEv26Group_norm_nhwc_bwd_params)
        /*0530*/ 	.word	0x00000036


	//----- nvinfo : EIATTR_FRAME_SIZE
	.align		4
.L_261:
        /*0534*/ 	.byte	0x04, 0x11
        /*0536*/ 	.short	(.L_263 - .L_262)
	.align		4
.L_262:
        /*0538*/ 	.word	index@(_Z35group_norm_nhwc_bwd_one_pass_kernelI11Fp16IOBf16WLi64ELi56ELi448EEv26Group_norm_nhwc_bwd_params)
        /*053c*/ 	.word	0x00000000


	//----- nvinfo : EIATTR_REGCOUNT
	.align		4
.L_263:
        /*0540*/ 	.byte	0x04, 0x2f
        /*0542*/ 	.short	(.L_265 - .L_264)
	.align		4
.L_264:
        /*0544*/ 	.word	index@(_Z35group_norm_nhwc_bwd_one_pass_kernelI11Fp16IOFp32WLi512ELi56ELi448EEv26Group_norm_nhwc_bwd_params)
        /*0548*/ 	.word	0x00000075


	//----- nvinfo : EIATTR_FRAME_SIZE
	.align		4
.L_265:
        /*054c*/ 	.byte	0x04, 0x11
        /*054e*/ 	.short	(.L_267 - .L_266)
	.align		4
.L_266:
        /*0550*/ 	.word	index@(_Z35group_norm_nhwc_bwd_one_pass_kernelI11Fp16IOFp32WLi512ELi56ELi448EEv26Group_norm_nhwc_bwd_params)
        /*0554*/ 	.word	0x00000110


	//----- nvinfo : EIATTR_REGCOUNT
	.align		4
.L_267:
        /*0558*/ 	.byte	0x04, 0x2f
        /*055a*/ 	.short	(.L_269 - .L_268)
	.align		4
.L_268:
        /*055c*/ 	.word	index@(_Z35group_norm_nhwc_bwd_one_pass_kernelI11Fp16IOFp32WLi256ELi56ELi448EEv26Group_norm_nhwc_bwd_params)
        /*0560*/ 	.word	0x00000048


	//----- nvinfo : EIATTR_FRAME_SIZE
	.align		4
.L_269:
        /*0564*/ 	.byte	0x04, 0x11
        /*0566*/ 	.short	(.L_271 - .L_270)
	.align		4
.L_270:
        /*0568*/ 	.word	index@(_Z35group_norm_nhwc_bwd_one_pass_kernelI11Fp16IOFp32WLi256ELi56ELi448EEv26Group_norm_nhwc_bwd_params)
        /*056c*/ 	.word	0x00000000


	//----- nvinfo : EIATTR_REGCOUNT
	.align		4
.L_271:
        /*0570*/ 	.byte	0x04, 0x2f
        /*0572*/ 	.short	(.L_273 - .L_272)
	.align		4
.L_272:
        /*0574*/ 	.word	index@(_Z35group_norm_nhwc_bwd_one_pass_kernelI11Fp16IOFp32WLi128ELi56ELi448EEv26Group_norm_nhwc_bwd_params)
        /*0578*/ 	.word	0x00000048


	//----- nvinfo : EIATTR_FRAME_SIZE
	.align		4
.L_273:
        /*057c*/ 	.byte	0x04, 0x11
        /*057e*/ 	.short	(.L_275 - .L_274)
	.align		4
.L_274:
        /*0580*/ 	.word	index@(_Z35group_norm_nhwc_bwd_one_pass_kernelI11Fp16IOFp32WLi128ELi56ELi448EEv26Group_norm_nhwc_bwd_params)
        /*0584*/ 	.word	0x00000000


	//----- nvinfo : EIATTR_REGCOUNT
	.align		4
.L_275:
        /*0588*/ 	.byte	0x04, 0x2f
        /*058a*/ 	.short	(.L_277 - .L_276)
	.align		4
.L_276:
        /*058c*/ 	.word	index@(_Z35group_norm_nhwc_bwd_one_pass_kernelI11Fp16IOFp32WLi64ELi56ELi448EEv26Group_norm_nhwc_bwd_params)
        /*0590*/ 	.word	0x0000003a


	//----- nvinfo : EIATTR_FRAME_SIZE
	.align		4
.L_277:
        /*0594*/ 	.byte	0x04, 0x11
        /*0596*/ 	.short	(.L_279 - .L_278)
	.align		4
.L_278:
        /*0598*/ 	.word	index@(_Z35group_norm_nhwc_bwd_one_pass_kernelI11Fp16IOFp32WLi64ELi56ELi448EEv26Group_norm_nhwc_bwd_params)
        /*059c*/ 	.word	0x00000000


	//----- nvinfo : EIATTR_REGCOUNT
	.align		4
.L_279:
        /*05a0*/ 	.byte	0x04, 0x2f
        /*05a2*/ 	.short	(.L_281 - .L_280)
	.align		4
.L_280:
        /*05a4*/ 	.word	index@(_Z35group_norm_nhwc_bwd_one_pass_kernelI11Bf16IOFp16WLi512ELi56ELi448EEv26Group_norm_nhwc_bwd_params)
        /*05a8*/ 	.word	0x00000080


	//----- nvinfo : EIATTR_FRAME_SIZE
	.align		4
.L_281:
        /*05ac*/ 	.byte	0x04, 0x11
        /*05ae*/ 	.short	(.L_283 - .L_282)
	.align		4
.L_282:
        /*05b0*/ 	.word	index@(_Z35group_norm_nhwc_bwd_one_pass_kernelI11Bf16IOFp16WLi512ELi56ELi448EEv26Group_norm_nhwc_bwd_params)
        /*05b4*/ 	.word	0x00000250


	//----- nvinfo : EIATTR_REGCOUNT
	.align		4
.L_283:
        /*05b8*/ 	.byte	0x04, 0x2f
        /*05ba*/ 	.short	(.L_285 - .L_284)
	.align		4
.L_284:
        /*05bc*/ 	.word	index@(_Z35group_norm_nhwc_bwd_one_pass_kernelI11Bf16IOFp16WLi256ELi56ELi448EEv26Group_norm_nhwc_bwd_params)
        /*05c0*/ 	.word	0x00000080


	//----- nvinfo : EIATTR_FRAME_SIZE
	.align		4
.L_285:
        /*05c4*/ 	.byte	0x04, 0x11
        /*05c6*/ 	.short	(.L_287 - .L_286)
	.align		4
.L_286:
        /*05c8*/ 	.word	index@(_Z35group_norm_nhwc_bwd_one_pass_kernelI11Bf16IOFp16WLi256ELi56ELi448EEv26Group_norm_nhwc_bwd_params)
        /*05cc*/ 	.word	0x00000000


	//----- nvinfo : EIATTR_REGCOUNT
	.align		4
.L_287:
        /*05d0*/ 	.byte	0x04, 0x2f
        /*05d2*/ 	.short	(.L_289 - .L_288)
	.align		4
.L_288:
        /*05d4*/ 	.word	index@(_Z35group_norm_nhwc_bwd_one_pass_kernelI11Bf16IOFp16WLi128ELi56ELi448EEv26Group_norm_nhwc_bwd_params)
        /*05d8*/ 	.word	0x00000063


	//----- nvinfo : EIATTR_FRAME_SIZE
	.align		4
.L_289:
        /*05dc*/ 	.byte	0x04, 0x11
        /*05de*/ 	.short	(.L_291 - .L_290)
	.align		4
.L_290:
        /*05e0*/ 	.word	index@(_Z35group_norm_nhwc_bwd_one_pass_kernelI11Bf16IOFp16WLi128ELi56ELi448EEv26Group_norm_nhwc_bwd_params)
        /*05e4*/ 	.word	0x00000000


	//----- nvinfo : EIATTR_REGCOUNT
	.align		4
.L_291:
        /*05e8*/ 	.byte	0x04, 0x2f
        /*05ea*/ 	.short	(.L_293 - .L_292)
	.align		4
.L_292:
        /*05ec*/ 	.word	index@(_Z35group_norm_nhwc_bwd_one_pass_kernelI11Bf16IOFp16WLi64ELi56ELi448EEv26Group_norm_nhwc_bwd_params)
        /*05f0*/ 	.word	0x0000003c


	//----- nvinfo : EIATTR_FRAME_SIZE
	.align		4
.L_293:
        /*05f4*/ 	.byte	0x04, 0x11
        /*05f6*/ 	.short	(.L_295 - .L_294)
	.align		4
.L_294:
        /*05f8*/ 	.word	index@(_Z35group_norm_nhwc_bwd_one_pass_kernelI11Bf16IOFp16WLi64ELi56ELi448EEv26Group_norm_nhwc_bwd_params)
        /*05fc*/ 	.word	0x00000000


	//----- nvinfo : EIATTR_REGCOUNT
	.align		4
.L_295:
        /*0600*/ 	.byte	0x04, 0x2f
        /*0602*/ 	.short	(.L_297 - .L_296)
	.align		4
.L_296:
        /*0604*/ 	.word	index@(_Z35group_norm_nhwc_bwd_one_pass_kernelI11Bf16IOBf16WLi512ELi56ELi448EEv26Group_norm_nhwc_bwd_params)
        /*0608*/ 	.word	0x00000080


	//----- nvinfo : EIATTR_FRAME_SIZE
	.align		4
.L_297:
        /*060c*/ 	.byte	0x04, 0x11
        /*060e*/ 	.short	(.L_299 - .L_298)
	.align		4
.L_298:
        /*0610*/ 	.word	index@(_Z35group_norm_nhwc_bwd_one_pass_kernelI11Bf16IOBf16WLi512ELi56ELi448EEv26Group_norm_nhwc_bwd_params)
        /*0614*/ 	.word	0x00000250


	//----- nvinfo : EIATTR_REGCOUNT
	.align		4
.L_299:
        /*0618*/ 	.byte	0x04, 0x2f
        /*061a*/ 	.short	(.L_301 - .L_300)
	.align		4
.L_300:
        /*061c*/ 	.word	index@(_Z35group_norm_nhwc_bwd_one_pass_kernelI11Bf16IOBf16WLi256ELi56ELi448EEv26Group_norm_nhwc_bwd_params)
        /*0620*/ 	.word	0x00000080


	//----- nvinfo : EIATTR_FRAME_SIZE
	.align		4
.L_301:
        /*0624*/ 	.byte	0x04, 0x11
        /*0626*/ 	.short	(.L_303 - .L_302)
	.align		4
.L_302:
        /*0628*/ 	.word	index@(_Z35group_norm_nhwc_bwd_one_pass_kernelI11Bf16IOBf16WLi256ELi56ELi448EEv26Group_norm_nhwc_bwd_params)
        /*062c*/ 	.word	0x00000000


	//----- nvinfo : EIATTR_REGCOUNT
	.align		4
.L_303:
        /*0630*/ 	.byte	0x04, 0x2f
        /*0632*/ 	.short	(.L_305 - .L_304)
	.align		4
.L_304:
        /*0634*/ 	.word	index@(_Z35group_norm_nhwc_bwd_one_pass_kernelI11Bf16IOBf16WLi128ELi56ELi448EEv26Group_norm_nhwc_bwd_params)
        /*0638*/ 	.word	0x00000063


	//----- nvinfo : EIATTR_FRAME_SIZE
	.align		4
.L_305:
        /*063c*/ 	.byte	0x04, 0x11
        /*063e*/ 	.short	(.L_307 - .L_306)
	.align		4
.L_306:
        /*0640*/ 	.word	index@(_Z35group_norm_nhwc_bwd_one_pass_kernelI11Bf16IOBf16WLi128ELi56ELi448EEv26Group_norm_nhwc_bwd_params)
        /*0644*/ 	.word	0x00000000


	//----- nvinfo : EIATTR_REGCOUNT
	.align		4
.L_307:
        /*0648*/ 	.byte	0x04, 0x2f
        /*064a*/ 	.short	(.L_309 - .L_308)
	.align		4
.L_308:
        /*064c*/ 	.word	index@(_Z35group_norm_nhwc_bwd_one_pass_kernelI11Bf16IOBf16WLi64ELi56ELi448EEv26Group_norm_nhwc_bwd_params)
        /*0650*/ 	.word	0x0000003c


	//----- nvinfo : EIATTR_FRAME_SIZE
	.align		4
.L_309:
        /*0654*/ 	.byte	0x04, 0x11
        /*0656*/ 	.short	(.L_311 - .L_310)
	.align		4
.L_310:
        /*0658*/ 	.word	index@(_Z35group_norm_nhwc_bwd_one_pass_kernelI11Bf16IOBf16WLi64ELi56ELi448EEv26Group_norm_nhwc_bwd_params)
        /*065c*/ 	.word	0x00000000


	//----- nvinfo : EIATTR_REGCOUNT
	.align		4
.L_311:
        /*0660*/ 	.byte	0x04, 0x2f
        /*0662*/ 	.short	(.L_313 - .L_312)
	.align		4
.L_312:
        /*0664*/ 	.word	index@(_Z35group_norm_nhwc_bwd_one_pass_kernelI11Bf16IOFp32WLi512ELi56ELi448EEv26Group_norm_nhwc_bwd_params)
        /*0668*/ 	.word	0x00000080


	//----- nvinfo : EIATTR_FRAME_SIZE
	.align		4
.L_313:
        /*066c*/ 	.byte	0x04, 0x11
        /*066e*/ 	.short	(.L_315 - .L_314)
	.align		4
.L_314:
        /*0670*/ 	.word	index@(_Z35group_norm_nhwc_bwd_one_pass_kernelI11Bf16IOFp32WLi512ELi56ELi448EEv26Group_norm_nhwc_bwd_params)
        /*0674*/ 	.word	0x00000230


	//----- nvinfo : EIATTR_REGCOUNT
	.align		4
.L_315:
        /*0678*/ 	.byte	0x04, 0x2f
        /*067a*/ 	.short	(.L_317 - .L_316)
	.align		4
.L_316:
        /*067c*/ 	.word	index@(_Z35group_norm_nhwc_bwd_one_pass_kernelI11Bf16IOFp32WLi256ELi56ELi448EEv26Group_norm_nhwc_bwd_params)
        /*0680*/ 	.word	0x00000080


	//----- nvinfo : EIATTR_FRAME_SIZE
	.align		4
.L_317:
        /*0684*/ 	.byte	0x04, 0x11
        /*0686*/ 	.short	(.L_319 - .L_318)
	.align		4
.L_318:
        /*0688*/ 	.word	index@(_Z35group_norm_nhwc_bwd_one_pass_kernelI11Bf16IOFp32WLi256ELi56ELi448EEv26Group_norm_nhwc_bwd_params)
        /*068c*/ 	.word	0x00000000


	//----- nvinfo : EIATTR_REGCOUNT
	.align		4
.L_319:
        /*0690*/ 	.byte	0x04, 0x2f
        /*0692*/ 	.short	(.L_321 - .L_320)
	.align		4
.L_320:
        /*0694*/ 	.word	index@(_Z35group_norm_nhwc_bwd_one_pass_kernelI11Bf16IOFp32WLi128ELi56ELi448EEv26Group_norm_nhwc_bwd_params)
        /*0698*/ 	.word	0x00000063


	//----- nvinfo : EIATTR_FRAME_SIZE
	.align		4
.L_321:
        /*069c*/ 	.byte	0x04, 0x11
        /*069e*/ 	.short	(.L_323 - .L_322)
	.align		4
.L_322:
        /*06a0*/ 	.word	index@(_Z35group_norm_nhwc_bwd_one_pass_kernelI11Bf16IOFp32WLi128ELi56ELi448EEv26Group_norm_nhwc_bwd_params)
        /*06a4*/ 	.word	0x00000000


	//----- nvinfo : EIATTR_REGCOUNT
	.align		4
.L_323:
        /*06a8*/ 	.byte	0x04, 0x2f
        /*06aa*/ 	.short	(.L_325 - .L_324)
	.align		4
.L_324:
        /*06ac*/ 	.word	index@(_Z35group_norm_nhwc_bwd_one_pass_kernelI11Bf16IOFp32WLi64ELi56ELi448EEv26Group_norm_nhwc_bwd_params)
        /*06b0*/ 	.word	0x0000003e


	//----- nvinfo : EIATTR_FRAME_SIZE
	.align		4
.L_325:
        /*06b4*/ 	.byte	0x04, 0x11
        /*06b6*/ 	.short	(.L_327 - .L_326)
	.align		4
.L_326:
        /*06b8*/ 	.word	index@(_Z35group_norm_nhwc_bwd_one_pass_kernelI11Bf16IOFp32WLi64ELi56ELi448EEv26Group_norm_nhwc_bwd_params)
        /*06bc*/ 	.word	0x00000000


	//----- nvinfo : EIATTR_REGCOUNT
	.align		4
.L_327:
        /*06c0*/ 	.byte	0x04, 0x2f
        /*06c2*/ 	.short	(.L_329 - .L_328)
	.align		4
.L_328:
        /*06c4*/ 	.word	index@(_ZN3cub18CUB_300001_SM_10306detail11EmptyKernelIvEEvv)
        /*06c8*/ 	.word	0x00000004


	//----- nvinfo : EIATTR_FRAME_SIZE
	.align		4
.L_329:
        /*06cc*/ 	.byte	0x04, 0x11
        /*06ce*/ 	.short	(.L_331 - .L_330)
	.align		4
.L_330:
        /*06d0*/ 	.word	index@(_ZN3cub18CUB_300001_SM_10306detail11EmptyKernelIvEEvv)
        /*06d4*/ 	.word	0x00000000


	//----- nvinfo : EIATTR_MIN_STACK_SIZE
	.align		4
.L_331:
        /*06d8*/ 	.byte	0x04, 0x12
        /*06da*/ 	.short	(.L_333 - .L_332)
	.align		4
.L_332:
        /*06dc*/ 	.word	index@(_ZN3cub18CUB_300001_SM_10306detail11EmptyKernelIvEEvv)
        /*06e0*/ 	.word	0x00000000


	//----- nvinfo : EIATTR_MIN_STACK_SIZE
	.align		4
.L_333:
        /*06e4*/ 	.byte	0x04, 0x12
        /*06e6*/ 	.short	(.L_335 - .L_334)
	.align		4
.L_334:
        /*06e8*/ 	.word	index@(_Z35group_norm_nhwc_bwd_one_pass_kernelI11Bf16IOFp32WLi64ELi56ELi448EEv26Group_norm_nhwc_bwd_params)
        /*06ec*/ 	.word	0x00000000


	//----- nvinfo : EIATTR_MIN_STACK_SIZE
	.align		4
.L_335:
        /*06f0*/ 	.byte	0x04, 0x12
        /*06f2*/ 	.short	(.L_337 - .L_336)
	.align		4
.L_336:
        /*06f4*/ 	.word	index@(_Z35group_norm_nhwc_bwd_one_pass_kernelI11Bf16IOFp32WLi128ELi56ELi448EEv26Group_norm_nhwc_bwd_params)
        /*06f8*/ 	.word	0x00000000


	//----- nvinfo : EIATTR_MIN_STACK_SIZE
	.align		4
.L_337:
        /*06fc*/ 	.byte	0x04, 0x12
        /*06fe*/ 	.short	(.L_339 - .L_338)
	.align		4
.L_338:
        /*0700*/ 	.word	index@(_Z35group_norm_nhwc_bwd_one_pass_kernelI11Bf16IOFp32WLi256ELi56ELi448EEv26Group_norm_nhwc_bwd_params)
        /*0704*/ 	.word	0x00000000


	//----- nvinfo : EIATTR_MIN_STACK_SIZE
	.align		4
.L_339:
        /*0708*/ 	.byte	0x04, 0x12
        /*070a*/ 	.short	(.L_341 - .L_340)
	.align		4
.L_340:
        /*070c*/ 	.word	index@(_Z35group_norm_nhwc_bwd_one_pass_kernelI11Bf16IOFp32WLi512ELi56ELi448EEv26Group_norm_nhwc_bwd_params)
        /*0710*/ 	.word	0x00000230


	//----- nvinfo : EIATTR_MIN_STACK_SIZE
	.align		4
.L_341:
        /*0714*/ 	.byte	0x04, 0x12
        /*0716*/ 	.short	(.L_343 - .L_342)
	.align		4
.L_342:
        /*0718*/ 	.word	index@(_Z35group_norm_nhwc_bwd_one_pass_kernelI11Bf16IOBf16WLi64ELi56ELi448EEv26Group_norm_nhwc_bwd_params)
        /*071c*/ 	.word	0x00000000


	//----- nvinfo : EIATTR_MIN_STACK_SIZE
	.align		4
.L_343:
        /*0720*/ 	.byte	0x04, 0x12
        /*0722*/ 	.short	(.L_345 - .L_344)
	.align		4
.L_344:
        /*0724*/ 	.word	index@(_Z35group_norm_nhwc_bwd_one_pass_kernelI11Bf16IOBf16WLi128ELi56ELi448EEv26Group_norm_nhwc_bwd_params)
        /*0728*/ 	.word	0x00000000


	//----- nvinfo : EIATTR_MIN_STACK_SIZE
	.align		4
.L_345:
        /*072c*/ 	.byte	0x04, 0x12
        /*072e*/ 	.short	(.L_347 - .L_346)
	.align		4
.L_346:
        /*0730*/ 	.word	index@(_Z35group_norm_nhwc_bwd_one_pass_kernelI11Bf16IOBf16WLi256ELi56ELi448EEv26Group_norm_nhwc_bwd_params)
        /*0734*/ 	.word	0x00000000


	//----- nvinfo : EIATTR_MIN_STACK_SIZE
	.align		4
.L_347:
        /*0738*/ 	.byte	0x04, 0x12
        /*073a*/ 	.short	(.L_349 - .L_348)
	.align		4
.L_348:
        /*073c*/ 	.word	index@(_Z35group_norm_nhwc_bwd_one_pass_kernelI11Bf16IOBf16WLi512ELi56ELi448EEv26Group_norm_nhwc_bwd_params)
        /*0740*/ 	.word	0x00000250


	//----- nvinfo : EIATTR_MIN_STACK_SIZE
	.align		4
.L_349:
        /*0744*/ 	.byte	0x04, 0x12
        /*0746*/ 	.short	(.L_351 - .L_350)
	.align		4
.L_350:
        /*0748*/ 	.word	index@(_Z35group_norm_nhwc_bwd_one_pass_kernelI11Bf16IOFp16WLi64ELi56ELi448EEv26Group_norm_nhwc_bwd_params)
        /*074c*/ 	.word	0x00000000


	//----- nvinfo : EIATTR_MIN_STACK_SIZE
	.align		4
.L_351:
        /*0750*/ 	.byte	0x04, 0x12
        /*0752*/ 	.short	(.L_353 - .L_352)
	.align		4
.L_352:
        /*0754*/ 	.word	index@(_Z35group_norm_nhwc_bwd_one_pass_kernelI11Bf16IOFp16WLi128ELi56ELi448EEv26Group_norm_nhwc_bwd_params)
        /*0758*/ 	.word	0x00000000


	//----- nvinfo : EIATTR_MIN_STACK_SIZE
	.align		4
.L_353:
        /*075c*/ 	.byte	0x04, 0x12
        /*075e*/ 	.short	(.L_355 - .L_354)
	.align		4
.L_354:
        /*0760*/ 	.word	index@(_Z35group_norm_nhwc_bwd_one_pass_kernelI11Bf16IOFp16WLi256ELi56ELi448EEv26Group_norm_nhwc_bwd_params)
        /*0764*/ 	.word	0x00000000


	//----- nvinfo : EIATTR_MIN_STACK_SIZE
	.align		4
.L_355:
        /*0768*/ 	.byte	0x04, 0x12
        /*076a*/ 	.short	(.L_357 - .L_356)
	.align		4
.L_356:
        /*076c*/ 	.word	index@(_Z35group_norm_nhwc_bwd_one_pass_kernelI11Bf16IOFp16WLi512ELi56ELi448EEv26Group_norm_nhwc_bwd_params)
        /*0770*/ 	.word	0x00000250


	//----- nvinfo : EIATTR_MIN_STACK_SIZE
	.align		4
.L_357:
        /*0774*/ 	.byte	0x04, 0x12
        /*0776*/ 	.short	(.L_359 - .L_358)
	.align		4
.L_358:
        /*0778*/ 	.word	index@(_Z35group_norm_nhwc_bwd_one_pass_kernelI11Fp16IOFp32WLi64ELi56ELi448EEv26Group_norm_nhwc_bwd_params)
        /*077c*/ 	.word	0x00000000


	//----- nvinfo : EIATTR_MIN_STACK_SIZE
	.align		4
.L_359:
        /*0780*/ 	.byte	0x04, 0x12
        /*0782*/ 	.short	(.L_361 - .L_360)
	.align		4
.L_360:
        /*0784*/ 	.word	index@(_Z35group_norm_nhwc_bwd_one_pass_kernelI11Fp16IOFp32WLi128ELi56ELi448EEv26Group_norm_nhwc_bwd_params)
        /*0788*/ 	.word	0x00000000


	//----- nvinfo : EIATTR_MIN_STACK_SIZE
	.align		4
.L_361:
        /*078c*/ 	.byte	0x04, 0x12
        /*078e*/ 	.short	(.L_363 - .L_362)
	.align		4
.L_362:
        /*0790*/ 	.word	index@(_Z35group_norm_nhwc_bwd_one_pass_kernelI11Fp16IOFp32WLi256ELi56ELi448EEv26Group_norm_nhwc_bwd_params)
        /*0794*/ 	.word	0x00000000


	//----- nvinfo : EIATTR_MIN_STACK_SIZE
	.align		4
.L_363:
        /*0798*/ 	.byte	0x04, 0x12
        /*079a*/ 	.short	(.L_365 - .L_364)
	.align		4
.L_364:
        /*079c*/ 	.word	index@(_Z35group_norm_nhwc_bwd_one_pass_kernelI11Fp16IOFp32WLi512ELi56ELi448EEv26Group_norm_nhwc_bwd_params)
        /*07a0*/ 	.word	0x00000110


	//----- nvinfo : EIATTR_MIN_STACK_SIZE
	.align		4
.L_365:
        /*07a4*/ 	.byte	0x04, 0x12
        /*07a6*/ 	.short	(.L_367 - .L_366)
	.align		4
.L_366:
        /*07a8*/ 	.word	index@(_Z35group_norm_nhwc_bwd_one_pass_kernelI11Fp16IOBf16WLi64ELi56ELi448EEv26Group_norm_nhwc_bwd_params)
        /*07ac*/ 	.word	0x00000000


	//----- nvinfo : EIATTR_MIN_STACK_SIZE
	.align		4
.L_367:
        /*07b0*/ 	.byte	0x04, 0x12
        /*07b2*/ 	.short	(.L_369 - .L_368)
	.align		4
.L_368:
        /*07b4*/ 	.word	index@(_Z35group_norm_nhwc_bwd_one_pass_kernelI11Fp16IOBf16WLi128ELi56ELi448EEv26Group_norm_nhwc_bwd_params)
        /*07b8*/ 	.word	0x00000000


	//----- nvinfo : EIATTR_MIN_STACK_SIZE
	.align		4
.L_369:
        /*07bc*/ 	.byte	0x04, 0x12
        /*07be*/ 	.short	(.L_371 - .L_370)
	.align		4
.L_370:
        /*07c0*/ 	.word	index@(_Z35group_norm_nhwc_bwd_one_pass_kernelI11Fp16IOBf16WLi256ELi56ELi448EEv26Group_norm_nhwc_bwd_params)
        /*07c4*/ 	.word	0x00000000


	//----- nvinfo : EIATTR_MIN_STACK_SIZE
	.align		4
.L_371:
        /*07c8*/ 	.byte	0x04, 0x12
        /*07ca*/ 	.short	(.L_373 - .L_372)
	.align		4
.L_372:
        /*07cc*/ 	.word	index@(_Z35group_norm_nhwc_bwd_one_pass_kernelI11Fp16IOBf16WLi512ELi56ELi448EEv26Group_norm_nhwc_bwd_params)
        /*07d0*/ 	.word	0x00000110


	//----- nvinfo : EIATTR_MIN_STACK_SIZE
	.align		4
.L_373:
        /*07d4*/ 	.byte	0x04, 0x12
        /*07d6*/ 	.short	(.L_375 - .L_374)
	.align		4
.L_374:
        /*07d8*/ 	.word	index@(_Z35group_norm_nhwc_bwd_one_pass_kernelI11Fp16IOFp16WLi64ELi56ELi448EEv26Group_norm_nhwc_bwd_params)
        /*07dc*/ 	.word	0x00000000


	//----- nvinfo : EIATTR_MIN_STACK_SIZE
	.align		4
.L_375:
        /*07e0*/ 	.byte	0x04, 0x12
        /*07e2*/ 	.short	(.L_377 - .L_376)
	.align		4
.L_376:
        /*07e4*/ 	.word	index@(_Z35group_norm_nhwc_bwd_one_pass_kernelI11Fp16IOFp16WLi128ELi56ELi448EEv26Group_norm_nhwc_bwd_params)
        /*07e8*/ 	.word	0x00000000


	//----- nvinfo : EIATTR_MIN_STACK_SIZE
	.align		4
.L_377:
        /*07ec*/ 	.byte	0x04, 0x12
        /*07ee*/ 	.short	(.L_379 - .L_378)
	.align		4
.L_378:
        /*07f0*/ 	.word	index@(_Z35group_norm_nhwc_bwd_one_pass_kernelI11Fp16IOFp16WLi256ELi56ELi448EEv26Group_norm_nhwc_bwd_params)
        /*07f4*/ 	.word	0x00000000


	//----- nvinfo : EIATTR_MIN_STACK_SIZE
	.align		4
.L_379:
        /*07f8*/ 	.byte	0x04, 0x12
        /*07fa*/ 	.short	(.L_381 - .L_380)
	.align		4
.L_380:
        /*07fc*/ 	.word	index@(_Z35group_norm_nhwc_bwd_one_pass_kernelI11Fp16IOFp16WLi512ELi56ELi448EEv26Group_norm_nhwc_bwd_params)
        /*0800*/ 	.word	0x00000110


	//----- nvinfo : EIATTR_MIN_STACK_SIZE
	.align		4
.L_381:
        /*0804*/ 	.byte	0x04, 0x12
        /*0806*/ 	.short	(.L_383 - .L_382)
	.align		4
.L_382:
        /*0808*/ 	.word	index@(_Z35group_norm_nhwc_bwd_one_pass_kernelI11Fp32IOFp32WLi64ELi56ELi448EEv26Group_norm_nhwc_bwd_params)
        /*080c*/ 	.word	0x00000000


	//----- nvinfo : EIATTR_MIN_STACK_SIZE
	.align		4
.L_383:
        /*0810*/ 	.byte	0x04, 0x12
        /*0812*/ 	.short	(.L_385 - .L_384)
	.align		4
.L_384:
        /*0814*/ 	.word	index@(_Z35group_norm_nhwc_bwd_one_pass_kernelI11Fp32IOFp32WLi128ELi56ELi448EEv26Group_norm_nhwc_bwd_params)
        /*0818*/ 	.word	0x00000000


	//----- nvinfo : EIATTR_MIN_STACK_SIZE
	.align		4
.L_385:
        /*081c*/ 	.byte	0x04, 0x12
        /*081e*/ 	.short	(.L_387 - .L_386)
	.align		4
.L_386:
        /*0820*/ 	.word	index@(_Z35group_norm_nhwc_bwd_one_pass_kernelI11Fp32IOFp32WLi256ELi56ELi448EEv26Group_norm_nhwc_bwd_params)
        /*0824*/ 	.word	0x00000000


	//----- nvinfo : EIATTR_MIN_STACK_SIZE
	.align		4
.L_387:
        /*0828*/ 	.byte	0x04, 0x12
        /*082a*/ 	.short	(.L_389 - .L_388)
	.align		4
.L_388:
        /*082c*/ 	.word	index@(_Z35group_norm_nhwc_bwd_one_pass_kernelI11Fp32IOFp32WLi512ELi56ELi448EEv26Group_norm_nhwc_bwd_params)
        /*0830*/ 	.word	0x000002f0


	//----- nvinfo : EIATTR_MIN_STACK_SIZE
	.align		4
.L_389:
        /*0834*/ 	.byte	0x04, 0x12
        /*0836*/ 	.short	(.L_391 - .L_390)
	.align		4
.L_390:
        /*0838*/ 	.word	index@(_Z35group_norm_nhwc_bwd_one_pass_kernelI11Fp32IOBf16WLi64ELi56ELi448EEv26Group_norm_nhwc_bwd_params)
        /*083c*/ 	.word	0x00000000


	//----- nvinfo : EIATTR_MIN_STACK_SIZE
	.align		4
.L_391:
        /*0840*/ 	.byte	0x04, 0x12
        /*0842*/ 	.short	(.L_393 - .L_392)
	.align		4
.L_392:
        /*0844*/ 	.word	index@(_Z35group_norm_nhwc_bwd_one_pass_kernelI11Fp32IOBf16WLi128ELi56ELi448EEv26Group_norm_nhwc_bwd_params)
        /*0848*/ 	.word	0x00000000


	//----- nvinfo : EIATTR_MIN_STACK_SIZE
	.align		4
.L_393:
        /*084c*/ 	.byte	0x04, 0x12
        /*084e*/ 	.short	(.L_395 - .L_394)
	.align		4
.L_394:
        /*0850*/ 	.word	index@(_Z35group_norm_nhwc_bwd_one_pass_kernelI11Fp32IOBf16WLi256ELi56ELi448EEv26Group_norm_nhwc_bwd_params)
        /*0854*/ 	.word	0x00000000


	//----- nvinfo : EIATTR_MIN_STACK_SIZE
	.align		4
.L_395:
        /*0858*/ 	.byte	0x04, 0x12
        /*085a*/ 	.short	(.L_397 - .L_396)
	.align		4
.L_396:
        /*085c*/ 	.word	index@(_Z35group_norm_nhwc_bwd_one_pass_kernelI11Fp32IOBf16WLi512ELi56ELi448EEv26Group_norm_nhwc_bwd_params)
        /*0860*/ 	.word	0x000002f0


	//----- nvinfo : EIATTR_MIN_STACK_SIZE
	.align		4
.L_397:
        /*0864*/ 	.byte	0x04, 0x12
        /*0866*/ 	.short	(.L_399 - .L_398)
	.align		4
.L_398:
        /*0868*/ 	.word	index@(_Z35group_norm_nhwc_bwd_one_pass_kernelI11Fp32IOFp16WLi64ELi56ELi448EEv26Group_norm_nhwc_bwd_params)
        /*086c*/ 	.word	0x00000000


	//----- nvinfo : EIATTR_MIN_STACK_SIZE
	.align		4
.L_399:
        /*0870*/ 	.byte	0x04, 0x12
        /*0872*/ 	.short	(.L_401 - .L_400)
	.align		4
.L_400:
        /*0874*/ 	.word	index@(_Z35group_norm_nhwc_bwd_one_pass_kernelI11Fp32IOFp16WLi128ELi56ELi448EEv26Group_norm_nhwc_bwd_params)
        /*0878*/ 	.word	0x00000000


	//----- nvinfo : EIATTR_MIN_STACK_SIZE
	.align		4
.L_401:
        /*087c*/ 	.byte	0x04, 0x12
        /*087e*/ 	.short	(.L_403 - .L_402)
	.align		4
.L_402:
        /*0880*/ 	.word	index@(_Z35group_norm_nhwc_bwd_one_pass_kernelI11Fp32IOFp16WLi256ELi56ELi448EEv26Group_norm_nhwc_bwd_params)
        /*0884*/ 	.word	0x00000000


	//----- nvinfo : EIATTR_MIN_STACK_SIZE
	.align		4
.L_403:
        /*0888*/ 	.byte	0x04, 0x12
        /*088a*/ 	.short	(.L_405 - .L_404)
	.align		4
.L_404:
        /*088c*/ 	.word	index@(_Z35group_norm_nhwc_bwd_one_pass_kernelI11Fp32IOFp16WLi512ELi56ELi448EEv26Group_norm_nhwc_bwd_params)
        /*0890*/ 	.word	0x000002f0


	//----- nvinfo : EIATTR_MIN_STACK_SIZE
	.align		4
.L_405:
        /*0894*/ 	.byte	0x04, 0x12
        /*0896*/ 	.short	(.L_407 - .L_406)
	.align		4
.L_406:
        /*0898*/ 	.word	index@(_Z35group_norm_nhwc_fwd_one_pass_kernelI11Bf16IOFp32WLi64ELi56ELi448EEv26Group_norm_nhwc_fwd_params)
        /*089c*/ 	.word	0x00000000


	//----- nvinfo : EIATTR_MIN_STACK_SIZE
	.align		4
.L_407:
        /*08a0*/ 	.byte	0x04, 0x12
        /*08a2*/ 	.short	(.L_409 - .L_408)
	.align		4
.L_408:
        /*08a4*/ 	.word	index@(_Z35group_norm_nhwc_fwd_one_pass_kernelI11Bf16IOFp32WLi128ELi56ELi448EEv26Group_norm_nhwc_fwd_params)
        /*08a8*/ 	.word	0x00000000


	//----- nvinfo : EIATTR_MIN_STACK_SIZE
	.align		4
.L_409:
        /*08ac*/ 	.byte	0x04, 0x12
        /*08ae*/ 	.short	(.L_411 - .L_410)
	.align		4
.L_410:
        /*08b0*/ 	.word	index@(_Z35group_norm_nhwc_fwd_one_pass_kernelI11Bf16IOFp32WLi256ELi56ELi448EEv26Group_norm_nhwc_fwd_params)
        /*08b4*/ 	.word	0x00000000


	//----- nvinfo : EIATTR_MIN_STACK_SIZE
	.align		4
.L_411:
        /*08b8*/ 	.byte	0x04, 0x12
        /*08ba*/ 	.short	(.L_413 - .L_412)
	.align		4
.L_412:
        /*08bc*/ 	.word	index@(_Z35group_norm_nhwc_fwd_one_pass_kernelI11Bf16IOFp32WLi512ELi56ELi448EEv26Group_norm_nhwc_fwd_params)
        /*08c0*/ 	.word	0x00000000


	//----- nvinfo : EIATTR_MIN_STACK_SIZE
	.align		4
.L_413:
        /*08c4*/ 	.byte	0x04, 0x12
        /*08c6*/ 	.short	(.L_415 - .L_414)
	.align		4
.L_414:
        /*08c8*/ 	.word	index@(_Z35group_norm_nhwc_fwd_one_pass_kernelI11Bf16IOBf16WLi64ELi56ELi448EEv26Group_norm_nhwc_fwd_params)
        /*08cc*/ 	.word	0x00000000


	//----- nvinfo : EIATTR_MIN_STACK_SIZE
	.align		4
.L_415:
        /*08d0*/ 	.byte	0x04, 0x12
        /*08d2*/ 	.short	(.L_417 - .L_416)
	.align		4
.L_416:
        /*08d4*/ 	.word	index@(_Z35group_norm_nhwc_fwd_one_pass_kernelI11Bf16IOBf16WLi128ELi56ELi448EEv26Group_norm_nhwc_fwd_params)
        /*08d8*/ 	.word	0x00000000


	//----- nvinfo : EIATTR_MIN_STACK_SIZE
	.align		4
.L_417:
        /*08dc*/ 	.byte	0x04, 0x12
        /*08de*/ 	.short	(.L_419 - .L_418)
	.align		4
.L_418:
        /*08e0*/ 	.word	index@(_Z35group_norm_nhwc_fwd_one_pass_kernelI11Bf16IOBf16WLi256ELi56ELi448EEv26Group_norm_nhwc_fwd_params)
        /*08e4*/ 	.word	0x00000000


	//----- nvinfo : EIATTR_MIN_STACK_SIZE
	.align		4
.L_419:
        /*08e8*/ 	.byte	0x04, 0x12
        /*08ea*/ 	.short	(.L_421 - .L_420)
	.align		4
.L_420:
        /*08ec*/ 	.word	index@(_Z35group_norm_nhwc_fwd_one_pass_kernelI11Bf16IOBf16WLi512ELi56ELi448EEv26Group_norm_nhwc_fwd_params)
        /*08f0*/ 	.word	0x00000000


	//----- nvinfo : EIATTR_MIN_STACK_SIZE
	.align		4
.L_421:
        /*08f4*/ 	.byte	0x04, 0x12
        /*08f6*/ 	.short	(.L_423 - .L_422)
	.align		4
.L_422:
        /*08f8*/ 	.word	index@(_Z35group_norm_nhwc_fwd_one_pass_kernelI11Bf16IOFp16WLi64ELi56ELi448EEv26Group_norm_nhwc_fwd_params)
        /*08fc*/ 	.word	0x00000000


	//----- nvinfo : EIATTR_MIN_STACK_SIZE
	.align		4
.L_423:
        /*0900*/ 	.byte	0x04, 0x12
        /*0902*/ 	.short	(.L_425 - .L_424)
	.align		4
.L_424:
        /*0904*/ 	.word	index@(_Z35group_norm_nhwc_fwd_one_pass_kernelI11Bf16IOFp16WLi128ELi56ELi448EEv26Group_norm_nhwc_fwd_params)
        /*0908*/ 	.word	0x00000000


	//----- nvinfo : EIATTR_MIN_STACK_SIZE
	.align		4
.L_425:
        /*090c*/ 	.byte	0x04, 0x12
        /*090e*/ 	.short	(.L_427 - .L_426)
	.align		4
.L_426:
        /*0910*/ 	.word	index@(_Z35group_norm_nhwc_fwd_one_pass_kernelI11Bf16IOFp16WLi256ELi56ELi448EEv26Group_norm_nhwc_fwd_params)
        /*0914*/ 	.word	0x00000000


	//----- nvinfo : EIATTR_MIN_STACK_SIZE
	.align		4
.L_427:
        /*0918*/ 	.byte	0x04, 0x12
        /*091a*/ 	.short	(.L_429 - .L_428)
	.align		4
.L_428:
        /*091c*/ 	.word	index@(_Z35group_norm_nhwc_fwd_one_pass_kernelI11Bf16IOFp16WLi512ELi56ELi448EEv26Group_norm_nhwc_fwd_params)
        /*0920*/ 	.word	0x00000000


	//----- nvinfo : EIATTR_MIN_STACK_SIZE
	.align		4
.L_429:
        /*0924*/ 	.byte	0x04, 0x12
        /*0926*/ 	.short	(.L_431 - .L_430)
	.align		4
.L_430:
        /*0928*/ 	.word	index@(_Z35group_norm_nhwc_fwd_one_pass_kernelI11Fp16IOFp32WLi64ELi56ELi448EEv26Group_norm_nhwc_fwd_params)
        /*092c*/ 	.word	0x00000000


	//----- nvinfo : EIATTR_MIN_STACK_SIZE
	.align		4
.L_431:
        /*0930*/ 	.byte	0x04, 0x12
        /*0932*/ 	.short	(.L_433 - .L_432)
	.align		4
.L_432:
        /*0934*/ 	.word	index@(_Z35group_norm_nhwc_fwd_one_pass_kernelI11Fp16IOFp32WLi128ELi56ELi448EEv26Group_norm_nhwc_fwd_params)
        /*0938*/ 	.word	0x00000000


	//----- nvinfo : EIATTR_MIN_STACK_SIZE
	.align		4
.L_433:
        /*093c*/ 	.byte	0x04, 0x12
        /*093e*/ 	.short	(.L_435 - .L_434)
	.align		4
.L_434:
        /*0940*/ 	.word	index@(_Z35group_norm_nhwc_fwd_one_pass_kernelI11Fp16IOFp32WLi256ELi56ELi448EEv26Group_norm_nhwc_fwd_params)
        /*0944*/ 	.word	0x00000000


	//----- nvinfo : EIATTR_MIN_STACK_SIZE
	.align		4
.L_435:
        /*0948*/ 	.byte	0x04, 0x12
        /*094a*/ 	.short	(.L_437 - .L_436)
	.align		4
.L_436:
        /*094c*/ 	.word	index@(_Z35group_norm_nhwc_fwd_one_pass_kernelI11Fp16IOFp32WLi512ELi56ELi448EEv26Group_norm_nhwc_fwd_params)
        /*0950*/ 	.word	0x00000000


	//----- nvinfo : EIATTR_MIN_STACK_SIZE
	.align		4
.L_437:
        /*0954*/ 	.byte	0x04, 0x12
        /*0956*/ 	.short	(.L_439 - .L_438)
	.align		4
.L_438:
        /*0958*/ 	.word	index@(_Z35group_norm_nhwc_fwd_one_pass_kernelI11Fp16IOBf16WLi64ELi56ELi448EEv26Group_norm_nhwc_fwd_params)
        /*095c*/ 	.word	0x00000000


	//----- nvinfo : EIATTR_MIN_STACK_SIZE
	.align		4
.L_439:
        /*0960*/ 	.byte	0x04, 0x12
        /*0962*/ 	.short	(.L_441 - .L_440)
	.align		4
.L_440:
        /*0964*/ 	.word	index@(_Z35group_norm_nhwc_fwd_one_pass_kernelI11Fp16IOBf16WLi128ELi56ELi448EEv26Group_norm_nhwc_fwd_params)
        /*0968*/ 	.word	0x00000000


	//----- nvinfo : EIATTR_MIN_STACK_SIZE
	.align		4
.L_441:
        /*096c*/ 	.byte	0x04, 0x12
        /*096e*/ 	.short	(.L_443 - .L_442)
	.align		4
.L_442:
        /*0970*/ 	.word	index@(_Z35group_norm_nhwc_fwd_one_pass_kernelI11Fp16IOBf16WLi256ELi56ELi448EEv26Group_norm_nhwc_fwd_params)
        /*0974*/ 	.word	0x00000000


	//----- nvinfo : EIATTR_MIN_STACK_SIZE
	.align		4
.L_443:
        /*0978*/ 	.byte	0x04, 0x12
        /*097a*/ 	.short	(.L_445 - .L_444)
	.align		4
.L_444:
        /*097c*/ 	.word	index@(_Z35group_norm_nhwc_fwd_one_pass_kernelI11Fp16IOBf16WLi512ELi56ELi448EEv26Group_norm_nhwc_fwd_params)
        /*0980*/ 	.word	0x00000000


	//----- nvinfo : EIATTR_MIN_STACK_SIZE
	.align		4
.L_445:
        /*0984*/ 	.byte	0x04, 0x12
        /*0986*/ 	.short	(.L_447 - .L_446)
	.align		4
.L_446:
        /*0988*/ 	.word	index@(_Z35group_norm_nhwc_fwd_one_pass_kernelI11Fp16IOFp16WLi64ELi56ELi448EEv26Group_norm_nhwc_fwd_params)
        /*098c*/ 	.word	0x00000000


	//----- nvinfo : EIATTR_MIN_STACK_SIZE
	.align		4
.L_447:
        /*0990*/ 	.byte	0x04, 0x12
        /*0992*/ 	.short	(.L_449 - .L_448)
	.align		4
.L_448:
        /*0994*/ 	.word	index@(_Z35group_norm_nhwc_fwd_one_pass_kernelI11Fp16IOFp16WLi128ELi56ELi448EEv26Group_norm_nhwc_fwd_params)
        /*0998*/ 	.word	0x00000000


	//----- nvinfo : EIATTR_MIN_STACK_SIZE
	.align		4
.L_449:
        /*099c*/ 	.byte	0x04, 0x12
        /*099e*/ 	.short	(.L_451 - .L_450)
	.align		4
.L_450:
        /*09a0*/ 	.word	index@(_Z35group_norm_nhwc_fwd_one_pass_kernelI11Fp16IOFp16WLi256ELi56ELi448EEv26Group_norm_nhwc_fwd_params)
        /*09a4*/ 	.word	0x00000000


	//----- nvinfo : EIATTR_MIN_STACK_SIZE
	.align		4
.L_451:
        /*09a8*/ 	.byte	0x04, 0x12
        /*09aa*/ 	.short	(.L_453 - .L_452)
	.align		4
.L_452:
        /*09ac*/ 	.word	index@(_Z35group_norm_nhwc_fwd_one_pass_kernelI11Fp16IOFp16WLi512ELi56ELi448EEv26Group_norm_nhwc_fwd_params)
        /*09b0*/ 	.word	0x00000000


	//----- nvinfo : EIATTR_MIN_STACK_SIZE
	.align		4
.L_453:
        /*09b4*/ 	.byte	0x04, 0x12
        /*09b6*/ 	.short	(.L_455 - .L_454)
	.align		4
.L_454:
        /*09b8*/ 	.word	index@(_Z35group_norm_nhwc_fwd_one_pass_kernelI11Fp32IOFp32WLi64ELi56ELi448EEv26Group_norm_nhwc_fwd_params)
        /*09bc*/ 	.word	0x00000000


	//----- nvinfo : EIATTR_MIN_STACK_SIZE
	.align		4
.L_455:
        /*09c0*/ 	.byte	0x04, 0x12
        /*09c2*/ 	.short	(.L_457 - .L_456)
	.align		4
.L_456:
        /*09c4*/ 	.word	index@(_Z35group_norm_nhwc_fwd_one_pass_kernelI11Fp32IOFp32WLi128ELi56ELi448EEv26Group_norm_nhwc_fwd_params)
        /*09c8*/ 	.word	0x00000000


	//----- nvinfo : EIATTR_MIN_STACK_SIZE
	.align		4
.L_457:
        /*09cc*/ 	.byte	0x04, 0x12
        /*09ce*/ 	.short	(.L_459 - .L_458)
	.align		4
.L_458:
        /*09d0*/ 	.word	index@(_Z35group_norm_nhwc_fwd_one_pass_kernelI11Fp32IOFp32WLi256ELi56ELi448EEv26Group_norm_nhwc_fwd_params)
        /*09d4*/ 	.word	0x00000000


	//----- nvinfo : EIATTR_MIN_STACK_SIZE
	.align		4
.L_459:
        /*09d8*/ 	.byte	0x04, 0x12
        /*09da*/ 	.short	(.L_461 - .L_460)
	.align		4
.L_460:
        /*09dc*/ 	.word	index@(_Z35group_norm_nhwc_fwd_one_pass_kernelI11Fp32IOFp32WLi512ELi56ELi448EEv26Group_norm_nhwc_fwd_params)
        /*09e0*/ 	.word	0x00000000


	//----- nvinfo : EIATTR_MIN_STACK_SIZE
	.align		4
.L_461:
        /*09e4*/ 	.byte	0x04, 0x12
        /*09e6*/ 	.short	(.L_463 - .L_462)
	.align		4
.L_462:
        /*09e8*/ 	.word	index@(_Z35group_norm_nhwc_fwd_one_pass_kernelI11Fp32IOBf16WLi64ELi56ELi448EEv26Group_norm_nhwc_fwd_params)
        /*09ec*/ 	.word	0x00000000


	//----- nvinfo : EIATTR_MIN_STACK_SIZE
	.align		4
.L_463:
        /*09f0*/ 	.byte	0x04, 0x12
        /*09f2*/ 	.short	(.L_465 - .L_464)
	.align		4
.L_464:
        /*09f4*/ 	.word	index@(_Z35group_norm_nhwc_fwd_one_pass_kernelI11Fp32IOBf16WLi128ELi56ELi448EEv26Group_norm_nhwc_fwd_params)
        /*09f8*/ 	.word	0x00000000


	//----- nvinfo : EIATTR_MIN_STACK_SIZE
	.align		4
.L_465:
        /*09fc*/ 	.byte	0x04, 0x12
        /*09fe*/ 	.short	(.L_467 - .L_466)
	.align		4
.L_466:
        /*0a00*/ 	.word	index@(_Z35group_norm_nhwc_fwd_one_pass_kernelI11Fp32IOBf16WLi256ELi56ELi448EEv26Group_norm_nhwc_fwd_params)
        /*0a04*/ 	.word	0x00000000


	//----- nvinfo : EIATTR_MIN_STACK_SIZE
	.align		4
.L_467:
        /*0a08*/ 	.byte	0x04, 0x12
        /*0a0a*/ 	.short	(.L_469 - .L_468)
	.align		4
.L_468:
        /*0a0c*/ 	.word	index@(_Z35group_norm_nhwc_fwd_one_pass_kernelI11Fp32IOBf16WLi512ELi56ELi448EEv26Group_norm_nhwc_fwd_params)
        /*0a10*/ 	.word	0x00000000


	//----- nvinfo : EIATTR_MIN_STACK_SIZE
	.align		4
.L_469:
        /*0a14*/ 	.byte	0x04, 0x12
        /*0a16*/ 	.short	(.L_471 - .L_470)
	.align		4
.L_470:
        /*0a18*/ 	.word	index@(_Z35group_norm_nhwc_fwd_one_pass_kernelI11Fp32IOFp16WLi64ELi56ELi448EEv26Group_norm_nhwc_fwd_params)
        /*0a1c*/ 	.word	0x00000000


	//----- nvinfo : EIATTR_MIN_STACK_SIZE
	.align		4
.L_471:
        /*0a20*/ 	.byte	0x04, 0x12
        /*0a22*/ 	.short	(.L_473 - .L_472)
	.align		4
.L_472:
        /*0a24*/ 	.word	index@(_Z35group_norm_nhwc_fwd_one_pass_kernelI11Fp32IOFp16WLi128ELi56ELi448EEv26Group_norm_nhwc_fwd_params)
        /*0a28*/ 	.word	0x00000000


	//----- nvinfo : EIATTR_MIN_STACK_SIZE
	.align		4
.L_473:
        /*0a2c*/ 	.byte	0x04, 0x12
        /*0a2e*/ 	.short	(.L_475 - .L_474)
	.align		4
.L_474:
        /*0a30*/ 	.word	index@(_Z35group_norm_nhwc_fwd_one_pass_kernelI11Fp32IOFp16WLi256ELi56ELi448EEv26Group_norm_nhwc_fwd_params)
        /*0a34*/ 	.word	0x00000000


	//----- nvinfo : EIATTR_MIN_STACK_SIZE
	.align		4
.L_475:
        /*0a38*/ 	.byte	0x04, 0x12
        /*0a3a*/ 	.short	(.L_477 - .L_476)
	.align		4
.L_476:
        /*0a3c*/ 	.word	index@(_Z35group_norm_nhwc_fwd_one_pass_kernelI11Fp32IOFp16WLi512ELi56ELi448EEv26Group_norm_nhwc_fwd_params)
        /*0a40*/ 	.word	0x00000000
.L_477:


//--------------------- .nv.compat                --------------------------
	.section	.nv.compat,"",@"SHT_CUDA_COMPAT_INFO"
	.align	4
        /*0000*/ 	.byte	0x02, 0x09, 0x01, 0x00, 0x02, 0x02, 0x01, 0x00, 0x02, 0x05, 0x05, 0x00, 0x03, 0x07, 0x01, 0x01
        /*0010*/ 	.byte	0x02, 0x03, 0x00, 0x00, 0x02, 0x06, 0x01, 0x00, 0x04, 0x0b, 0x08, 0x00, 0x00, 0x00, 0x00, 0x00
        /*0020*/ 	.byte	0x00, 0x00, 0x00, 0x00


//--------------------- .nv.info._ZN3cub18CUB_300001_SM_10306detail11EmptyKernelIvEEvv --------------------------
	.section	.nv.info._ZN3cub18CUB_300001_SM_10306detail11EmptyKernelIvEEvv,"",@"SHT_CUDA_INFO"
	.sectionflags	@""
	.align	4


	//----- nvinfo : EIATTR_CUDA_API_VERSION
	.align		4
        /*0000*/ 	.byte	0x04, 0x37
        /*0002*/ 	.short	(.L_479 - .L_478)
.L_478:
        /*0004*/ 	.word	0x00000082


	//----- nvinfo : EIATTR_SPARSE_MMA_MASK
	.align		4
.L_479:
        /*0008*/ 	.byte	0x03, 0x50
        /*000a*/ 	.short	0x0000


	//----- nvinfo : EIATTR_MAXREG_COUNT
	.align		4
        /*000c*/ 	.byte	0x03, 0x1b
        /*000e*/ 	.short	0x00ff


	//----- nvinfo : EIATTR_MERCURY_ISA_VERSION
	.align		4
        /*0010*/ 	.byte	0x03, 0x5f
        /*0012*/ 	.short	0x0101


	//----- nvinfo : EIATTR_VRC_CTA_INIT_COUNT
	.align		4
        /*0014*/ 	.byte	0x02, 0x4a
	.zero		1
	.zero		1


	//----- nvinfo : EIATTR_EXIT_INSTR_OFFSETS
	.align		4
        /*0018*/ 	.byte	0x04, 0x1c
        /*001a*/ 	.short	(.L_481 - .L_480)


	//   ....[0]....
.L_480:
        /*001c*/ 	.word	0x00000010


	//----- nvinfo : EIATTR_SW_WAR
	.align		4
.L_481:
        /*0020*/ 	.byte	0x04, 0x36
        /*0022*/ 	.short	(.L_483 - .L_482)
.L_482:
        /*0024*/ 	.word	0x00000008
.L_483:


//--------------------- .nv.info._Z35group_norm_nhwc_bwd_one_pass_kernelI11Bf16IOFp32WLi64ELi56ELi448EEv26Group_norm_nhwc_bwd_params --------------------------
	.section	.nv.info._Z35group_norm_nhwc_bwd_one_pass_kernelI11Bf16IOFp32WLi64ELi56ELi448EEv26Group_norm_nhwc_bwd_params,"",@"SHT_CUDA_INFO"
	.sectionflags	@""
	.align	4


	//----- nvinfo : EIATTR_CUDA_API_VERSION
	.align		4
        /*0000*/ 	.byte	0x04, 0x37
        /*0002*/ 	.short	(.L_485 - .L_484)
.L_484:
        /*0004*/ 	.word	0x00000082


	//----- nvinfo : EIATTR_KPARAM_INFO
	.align		4
.L_485:
        /*0008*/ 	.byte	0x04, 0x17
        /*000a*/ 	.short	(.L_487 - .L_486)
.L_486:
        /*000c*/ 	.word	0x00000000
        /*0010*/ 	.short	0x0000
        /*0012*/ 	.short	0x0000
        /*0014*/ 	.byte	0x00, 0xf0, 0xe1, 0x02


	//----- nvinfo : EIATTR_SPARSE_MMA_MASK
	.align		4
.L_487:
        /*0018*/ 	.byte	0x03, 0x50
        /*001a*/ 	.short	0x0000


	//----- nvinfo : EIATTR_MAXREG_COUNT
	.align		4
        /*001c*/ 	.byte	0x03, 0x1b
        /*001e*/ 	.short	0x0080


	//----- nvinfo : EIATTR_NUM_BARRIERS
	.align		4
        /*0020*/ 	.byte	0x02, 0x4c
        /*0022*/ 	.byte	0x01
	.zero		1


	//----- nvinfo : EIATTR_MERCURY_ISA_VERSION
	.align		4
        /*0024*/ 	.byte	0x03, 0x5f
        /*0026*/ 	.short	0x0101


	//----- nvinfo : EIATTR_INT_WARP_WIDE_INSTR_OFFSETS
	.align		4
        /*0028*/ 	.byte	0x04, 0x31
        /*002a*/ 	.short	(.L_489 - .L_488)


	//   ....[0]....
.L_488:
        /*002c*/ 	.word	0x00001b70


	//----- nvinfo : EIATTR_COOP_GROUP_MASK_REGIDS
	.align		4
.L_489:
        /*0030*/ 	.byte	0x04, 0x29
        /*0032*/ 	.short	(.L_491 - .L_490)


	//   ....[0]....
.L_490:
        /*0034*/ 	.word	0xffffffff


	//   ....[1]....
        /*0038*/ 	.word	0xffffffff


	//   ....[2]....
        /*003c*/ 	.word	0xffffffff


	//   ....[3]....
        /*0040*/ 	.word	0xffffffff


	//   ....[4]....
        /*0044*/ 	.word	0xffffffff


	//   ....[5]....
        /*0048*/ 	.word	0xffffffff


	//   ....[6]....
        /*004c*/ 	.word	0xffffffff


	//   ....[7]....
        /*0050*/ 	.word	0xffffffff


	//   ....[8]....
        /*0054*/ 	.word	0xffffffff


	//   ....[9]....
        /*0058*/ 	.word	0xffffffff


	//----- nvinfo : EIATTR_COOP_GROUP_INSTR_OFFSETS
	.align		4
.L_491:
        /*005c*/ 	.byte	0x04, 0x28
        /*005e*/ 	.short	(.L_493 - .L_492)


	//   ....[0]....
.L_492:
        /*0060*/ 	.word	0x00001910


	//   ....[1]....
        /*0064*/ 	.word	0x00001950


	//   ....[2]....
        /*0068*/ 	.word	0x000019e0


	//   ....[3]....
        /*006c*/ 	.word	0x00001a10


	//   ....[4]....
        /*0070*/ 	.word	0x00001a50


	//   ....[5]....
        /*0074*/ 	.word	0x00001a70


	//   ....[6]....
        /*0078*/ 	.word	0x00001aa0


	//   ....[7]....
        /*007c*/ 	.word	0x00001ac0


	//   ....[8]....
        /*0080*/ 	.word	0x00001b10


	//   ....[9]....
        /*0084*/ 	.word	0x00001b20


	//----- nvinfo : EIATTR_VRC_CTA_INIT_COUNT
	.align		4
.L_493:
        /*0088*/ 	.byte	0x02, 0x4a
	.zero		1
	.zero		1


	//----- nvinfo : EIATTR_EXIT_INSTR_OFFSETS
	.align		4
        /*008c*/ 	.byte	0x04, 0x1c
        /*008e*/ 	.short	(.L_495 - .L_494)


	//   ....[0]....
.L_494:
        /*0090*/ 	.word	0x00003ef0


	//   ....[1]....
        /*0094*/ 	.word	0x00004020


	//   ....[2]....
        /*0098*/ 	.word	0x00004610


	//   ....[3]....
        /*009c*/ 	.word	0x00004bc0


	//----- nvinfo : EIATTR_MAX_THREADS
	.align		4
.L_495:
        /*00a0*/ 	.byte	0x04, 0x05
        /*00a2*/ 	.short	(.L_497 - .L_496)
.L_496:
        /*00a4*/ 	.word	0x000001c0
        /*00a8*/ 	.word	0x00000001
        /*00ac*/ 	.word	0x00000001


	//----- nvinfo : EIATTR_CRS_STACK_SIZE
	.align		4
.L_497:
        /*00b0*/ 	.byte	0x04, 0x1e
        /*00b2*/ 	.short	(.L_499 - .L_498)
.L_498:
        /*00b4*/ 	.word	0x00000000


	//----- nvinfo : EIATTR_CBANK_PARAM_SIZE
	.align		4
.L_499:
        /*00b8*/ 	.byte	0x03, 0x19
        /*00ba*/ 	.short	0x00b8


	//----- nvinfo : EIATTR_PARAM_CBANK
	.align		4
        /*00bc*/ 	.byte	0x04, 0x0a
        /*00be*/ 	.short	(.L_501 - .L_500)
	.align		4
.L_500:
        /*00c0*/ 	.word	index@(.nv.constant0._Z35group_norm_nhwc_bwd_one_pass_kernelI11Bf16IOFp32WLi64ELi56ELi448EEv26Group_norm_nhwc_bwd_params)
        /*00c4*/ 	.short	0x0380
        /*00c6*/ 	.short	0x00b8


	//----- nvinfo : EIATTR_SW_WAR
	.align		4
.L_501:
        /*00c8*/ 	.byte	0x04, 0x36
        /*00ca*/ 	.short	(.L_503 - .L_502)
.L_502:
        /*00cc*/ 	.word	0x00000008
.L_503:


//--------------------- .nv.info._Z35group_norm_nhwc_bwd_one_pass_kernelI11Bf16IOFp32WLi128ELi56ELi448EEv26Group_norm_nhwc_bwd_params --------------------------
	.section	.nv.info._Z35group_norm_nhwc_bwd_one_pass_kernelI11Bf16IOFp32WLi128ELi56ELi448EEv26Group_norm_nhwc_bwd_params,"",@"SHT_CUDA_INFO"
	.sectionflags	@""
	.align	4


	//----- nvinfo : EIATTR_CUDA_API_VERSION
	.align		4
        /*0000*/ 	.byte	0x04, 0x37
        /*0002*/ 	.short	(.L_505 - .L_504)
.L_504:
        /*0004*/ 	.word	0x00000082


	//----- nvinfo : EIATTR_KPARAM_INFO
	.align		4
.L_505:
        /*0008*/ 	.byte	0x04, 0x17
        /*000a*/ 	.short	(.L_507 - .L_506)
.L_506:
        /*000c*/ 	.word	0x00000000
        /*0010*/ 	.short	0x0000
        /*0012*/ 	.short	0x0000
        /*0014*/ 	.byte	0x00, 0xf0, 0xe1, 0x02


	//----- nvinfo : EIATTR_SPARSE_MMA_MASK
	.align		4
.L_507:
        /*0018*/ 	.byte	0x03, 0x50
        /*001a*/ 	.short	0x0000


	//----- nvinfo : EIATTR_MAXREG_COUNT
	.align		4
        /*001c*/ 	.byte	0x03, 0x1b
        /*001e*/ 	.short	0x0080


	//----- nvinfo : EIATTR_NUM_BARRIERS
	.align		4
        /*0020*/ 	.byte	0x02, 0x4c
        /*0022*/ 	.byte	0x01
	.zero		1


	//----- nvinfo : EIATTR_MERCURY_ISA_VERSION
	.align		4
        /*0024*/ 	.byte	0x03, 0x5f
        /*0026*/ 	.short	0x0101


	//----- nvinfo : EIATTR_COOP_GROUP_MASK_REGIDS
	.align		4
        /*0028*/ 	.byte	0x04, 0x29
        /*002a*/ 	.short	(.L_509 - .L_508)


	//   ....[0]....
.L_508:
        /*002c*/ 	.word	0xffffffff


	//   ....[1]....
        /*0030*/ 	.word	0xffffffff


	//   ....[2]....
        /*0034*/ 	.word	0xffffffff


	//   ....[3]....
        /*0038*/ 	.word	0xffffffff


	//   ....[4]....
        /*003c*/ 	.word	0xffffffff


	//   ....[5]....
        /*0040*/ 	.word	0xffffffff


	//   ....[6]....
        /*0044*/ 	.word	0xffffffff


	//   ....[7]....
        /*0048*/ 	.word	0xffffffff


	//   ....[8]....
        /*004c*/ 	.word	0xffffffff


	//   ....[9]....
        /*0050*/ 	.word	0xffffffff


	//----- nvinfo : EIATTR_COOP_GROUP_INSTR_OFFSETS
	.align		4
.L_509:
        /*0054*/ 	.byte	0x04, 0x28
        /*0056*/ 	.short	(.L_511 - .L_510)


	//   ....[0]....
.L_510:
        /*0058*/ 	.word	0x00002db0


	//   ....[1]....
        /*005c*/ 	.word	0x00002de0


	//   ....[2]....
        /*0060*/ 	.word	0x00002e20


	//   ....[3]....
        /*0064*/ 	.word	0x00002e40


	//   ....[4]....
        /*0068*/ 	.word	0x00002e70


	//   ....[5]....
        /*006c*/ 	.word	0x00002e90


	//   ....[6]....
        /*0070*/ 	.word	0x00002ec0


	//   ....[7]....
        /*0074*/ 	.word	0x00002ee0


	//   ....[8]....
        /*0078*/ 	.word	0x00002f30


	//   ....[9]....
        /*007c*/ 	.word	0x00002f40


	//----- nvinfo : EIATTR_VRC_CTA_INIT_COUNT
	.align		4
.L_511:
        /*0080*/ 	.byte	0x02, 0x4a
	.zero		1
	.zero		1


	//----- nvinfo : EIATTR_EXIT_INSTR_OFFSETS
	.align		4
        /*0084*/ 	.byte	0x04, 0x1c
        /*0086*/ 	.short	(.L_513 - .L_512)


	//   ....[0]....
.L_512:
        /*0088*/ 	.word	0x00005e50


	//   ....[1]....
        /*008c*/ 	.word	0x00005f80


	//   ....[2]....
        /*0090*/ 	.word	0x00006570


	//   ....[3]....
        /*0094*/ 	.word	0x00006b20


	//----- nvinfo : EIATTR_MAX_THREADS
	.align		4
.L_513:
        /*0098*/ 	.byte	0x04, 0x05
        /*009a*/ 	.short	(.L_515 - .L_514)
.L_514:
        /*009c*/ 	.word	0x000001c0
        /*00a0*/ 	.word	0x00000001
        /*00a4*/ 	.word	0x00000001


	//----- nvinfo : EIATTR_CRS_STACK_SIZE
	.align		4
.L_515:
        /*00a8*/ 	.byte	0x04, 0x1e
        /*00aa*/ 	.short	(.L_517 - .L_516)
.L_516:
        /*00ac*/ 	.word	0x00000000


	//----- nvinfo : EIATTR_CBANK_PARAM_SIZE
	.align		4
.L_517:
        /*00b0*/ 	.byte	0x03, 0x19
        /*00b2*/ 	.short	0x00b8


	//----- nvinfo : EIATTR_PARAM_CBANK
	.align		4
        /*00b4*/ 	.byte	0x04, 0x0a
        /*00b6*/ 	.short	(.L_519 - .L_518)
	.align		4
.L_518:
        /*00b8*/ 	.word	index@(.nv.constant0._Z35group_norm_nhwc_bwd_one_pass_kernelI11Bf16IOFp32WLi128ELi56ELi448EEv26Group_norm_nhwc_bwd_params)
        /*00bc*/ 	.short	0x0380
        /*00be*/ 	.short	0x00b8


	//----- nvinfo : EIATTR_SW_WAR
	.align		4
.L_519:
        /*00c0*/ 	.byte	0x04, 0x36
        /*00c2*/ 	.short	(.L_521 - .L_520)
.L_520:
        /*00c4*/ 	.word	0x00000008
.L_521:


//--------------------- .nv.info._Z35group_norm_nhwc_bwd_one_pass_kernelI11Bf16IOFp32WLi256ELi56ELi448EEv26Group_norm_nhwc_bwd_params --------------------------
	.section	.nv.info._Z35group_norm_nhwc_bwd_one_pass_kernelI11Bf16IOFp32WLi256ELi56ELi448EEv26Group_norm_nhwc_bwd_params,"",@"SHT_CUDA_INFO"
	.sectionflags	@""
	.align	4


	//----- nvinfo : EIATTR_CUDA_API_VERSION
	.align		4
        /*0000*/ 	.byte	0x04, 0x37
        /*0002*/ 	.short	(.L_523 - .L_522)
.L_522:
        /*0004*/ 	.word	0x00000082


	//----- nvinfo : EIATTR_KPARAM_INFO
	.align		4
.L_523:
        /*0008*/ 	.byte	0x04, 0x17
        /*000a*/ 	.short	(.L_525 - .L_524)
.L_524:
        /*000c*/ 	.word	0x00000000
        /*0010*/ 	.short	0x0000
        /*0012*/ 	.short	0x0000
        /*0014*/ 	.byte	0x00, 0xf0, 0xe1, 0x02


	//----- nvinfo : EIATTR_SPARSE_MMA_MASK
	.align		4
.L_525:
        /*0018*/ 	.byte	0x03, 0x50
        /*001a*/ 	.short	0x0000


	//----- nvinfo : EIATTR_MAXREG_COUNT
	.align		4
        /*001c*/ 	.byte	0x03, 0x1b
        /*001e*/ 	.short	0x0080


	//----- nvinfo : EIATTR_NUM_BARRIERS
	.align		4
        /*0020*/ 	.byte	0x02, 0x4c
        /*0022*/ 	.byte	0x01
	.zero		1


	//----- nvinfo : EIATTR_MERCURY_ISA_VERSION
	.align		4
        /*0024*/ 	.byte	0x03, 0x5f
        /*0026*/ 	.short	0x0101


	//----- nvinfo : EIATTR_INT_WARP_WIDE_INSTR_OFFSETS
	.align		4
        /*0028*/ 	.byte	0x04, 0x31
        /*002a*/ 	.short	(.L_527 - .L_526)


	//   ....[0]....
.L_526:
        /*002c*/ 	.word	0x00005640


	//----- nvinfo : EIATTR_COOP_GROUP_MASK_REGIDS
	.align		4
.L_527:
        /*0030*/ 	.byte	0x04, 0x29
        /*0032*/ 	.short	(.L_529 - .L_528)


	//   ....[0]....
.L_528:
        /*0034*/ 	.word	0xffffffff


	//   ....[1]....
        /*0038*/ 	.word	0xffffffff


	//   ....[2]....
        /*003c*/ 	.word	0xffffffff


	//   ....[3]....
        /*0040*/ 	.word	0xffffffff


	//   ....[4]....
        /*0044*/ 	.word	0xffffffff


	//   ....[5]....
        /*0048*/ 	.word	0xffffffff


	//   ....[6]....
        /*004c*/ 	.word	0xffffffff


	//   ....[7]....
        /*0050*/ 	.word	0xffffffff


	//   ....[8]....
        /*0054*/ 	.word	0xffffffff


	//   ....[9]....
        /*0058*/ 	.word	0xffffffff


	//----- nvinfo : EIATTR_COOP_GROUP_INSTR_OFFSETS
	.align		4
.L_529:
        /*005c*/ 	.byte	0x04, 0x28
        /*005e*/ 	.short	(.L_531 - .L_530)


	//   ....[0]....
.L_530:
        /*0060*/ 	.word	0x000053a0


	//   ....[1]....
        /*0064*/ 	.word	0x000053e0


	//   ....[2]....
        /*0068*/ 	.word	0x00005470


	//   ....[3]....
        /*006c*/ 	.word	0x00005490


	//   ....[4]....
        /*0070*/ 	.word	0x00005500


	//   ....[5]....
        /*0074*/ 	.word	0x00005520


	//   ....[6]....
        /*0078*/ 	.word	0x00005560


	//   ....[7]....
        /*007c*/ 	.word	0x00005570


	//   ....[8]....
        /*0080*/ 	.word	0x000055e0


	//   ....[9]....
        /*0084*/ 	.word	0x000055f0


	//----- nvinfo : EIATTR_VRC_CTA_INIT_COUNT
	.align		4
.L_531:
        /*0088*/ 	.byte	0x02, 0x4a
	.zero		1
	.zero		1


	//----- nvinfo : EIATTR_EXIT_INSTR_OFFSETS
	.align		4
        /*008c*/ 	.byte	0x04, 0x1c
        /*008e*/ 	.short	(.L_533 - .L_532)


	//   ....[0]....
.L_532:
        /*0090*/ 	.word	0x0000a0d0


	//   ....[1]....
        /*0094*/ 	.word	0x0000a200


	//   ....[2]....
        /*0098*/ 	.word	0x0000a810


	//   ....[3]....
        /*009c*/ 	.word	0x0000adc0


	//----- nvinfo : EIATTR_MAX_THREADS
	.align		4
.L_533:
        /*00a0*/ 	.byte	0x04, 0x05
        /*00a2*/ 	.short	(.L_535 - .L_534)
.L_534:
        /*00a4*/ 	.word	0x000001c0
        /*00a8*/ 	.word	0x00000001
        /*00ac*/ 	.word	0x00000001


	//----- nvinfo : EIATTR_CRS_STACK_SIZE
	.align		4
.L_535:
        /*00b0*/ 	.byte	0x04, 0x1e
        /*00b2*/ 	.short	(.L_537 - .L_536)
.L_536:
        /*00b4*/ 	.word	0x00000000


	//----- nvinfo : EIATTR_CBANK_PARAM_SIZE
	.align		4
.L_537:
        /*00b8*/ 	.byte	0x03, 0x19
        /*00ba*/ 	.short	0x00b8


	//----- nvinfo : EIATTR_PARAM_CBANK
	.align		4
        /*00bc*/ 	.byte	0x04, 0x0a
        /*00be*/ 	.short	(.L_539 - .L_538)
	.align		4
.L_538:
        /*00c0*/ 	.word	index@(.nv.constant0._Z35group_norm_nhwc_bwd_one_pass_kernelI11Bf16IOFp32WLi256ELi56ELi448EEv26Group_norm_nhwc_bwd_params)
        /*00c4*/ 	.short	0x0380
        /*00c6*/ 	.short	0x00b8


	//----- nvinfo : EIATTR_SW_WAR
	.align		4
.L_539:
        /*00c8*/ 	.byte	0x04, 0x36
        /*00ca*/ 	.short	(.L_541 - .L_540)
.L_540:
        /*00cc*/ 	.word	0x00000008
.L_541:


//--------------------- .nv.info._Z35group_norm_nhwc_bwd_one_pass_kernelI11Bf16IOFp32WLi512ELi56ELi448EEv26Group_norm_nhwc_bwd_params --------------------------
	.section	.nv.info._Z35group_norm_nhwc_bwd_one_pass_kernelI11Bf16IOFp32WLi512ELi56ELi448EEv26Group_norm_nhwc_bwd_params,"",@"SHT_CUDA_INFO"
	.sectionflags	@""
	.align	4


	//----- nvinfo : EIATTR_CUDA_API_VERSION
	.align		4
        /*0000*/ 	.byte	0x04, 0x37
        /*0002*/ 	.short	(.L_543 - .L_542)
.L_542:
        /*0004*/ 	.word	0x00000082


	//----- nvinfo : EIATTR_KPARAM_INFO
	.align		4
.L_543:
        /*0008*/ 	.byte	0x04, 0x17
        /*000a*/ 	.short	(.L_545 - .L_544)
.L_544:
        /*000c*/ 	.word	0x00000000
        /*0010*/ 	.short	0x0000
        /*0012*/ 	.short	0x0000
        /*0014*/ 	.byte	0x00, 0xf0, 0xe1, 0x02


	//----- nvinfo : EIATTR_SPARSE_MMA_MASK
	.align		4
.L_545:
        /*0018*/ 	.byte	0x03, 0x50
        /*001a*/ 	.short	0x0000


	//----- nvinfo : EIATTR_MAXREG_COUNT
	.align		4
        /*001c*/ 	.byte	0x03, 0x1b
        /*001e*/ 	.short	0x0080


	//----- nvinfo : EIATTR_NUM_BARRIERS
	.align		4
        /*0020*/ 	.byte	0x02, 0x4c
        /*0022*/ 	.byte	0x01
	.zero		1


	//----- nvinfo : EIATTR_ANNOTATIONS
	.align		4
        /*0024*/ 	.byte	0x04, 0x55
        /*0026*/ 	.short	(.L_547 - .L_546)


	//   ....[0]....
.L_546:
        /*0028*/ 	.word	0x00000001
        /*002c*/ 	.byte	0x90, 0x01, 0x00, 0x00, 0x01, 0x00, 0x00, 0x00, 0xa0, 0x01, 0x00, 0x00, 0x01, 0x00, 0x00, 0x00
        /* <DEDUP_REMOVED lines=81> */
        /*054c*/ 	.byte	0xb0, 0xb6, 0x00, 0x00


	//----- nvinfo : EIATTR_MERCURY_ISA_VERSION
	.align		4
.L_547:
        /*0550*/ 	.byte	0x03, 0x5f
        /*0552*/ 	.short	0x0101


	//----- nvinfo : EIATTR_INT_WARP_WIDE_INSTR_OFFSETS
	.align		4
        /*0554*/ 	.byte	0x04, 0x31
        /*0556*/ 	.short	(.L_549 - .L_548)


	//   ....[0]....
.L_548:
        /*0558*/ 	.word	0x0000c940


	//   ....[1]....
        /*055c*/ 	.word	0x0000dc50


	//   ....[2]....
        /*0560*/ 	.word	0x0000dc90


	//   ....[3]....
        /*0564*/ 	.word	0x0000dcd0


	//   ....[4]....
        /*0568*/ 	.word	0x0000dd10


	//   ....[5]....
        /*056c*/ 	.word	0x0000df30


	//----- nvinfo : EIATTR_COOP_GROUP_MASK_REGIDS
	.align		4
.L_549:
        /*0570*/ 	.byte	0x04, 0x29
        /*0572*/ 	.short	(.L_551 - .L_550)


	//   ....[0]....
.L_550:
        /*0574*/ 	.word	0xffffffff


	//   ....[1]....
        /*0578*/ 	.word	0xffffffff


	//   ....[2]....
        /*057c*/ 	.word	0xffffffff


	//   ....[3]....
        /*0580*/ 	.word	0xffffffff


	//   ....[4]....
        /*0584*/ 	.word	0xffffffff


	//   ....[5]....
        /*0588*/ 	.word	0xffffffff


	//   ....[6]....
        /*058c*/ 	.word	0xffffffff


	//   ....[7]....
        /*0590*/ 	.word	0xffffffff


	//   ....[8]....
        /*0594*/ 	.word	0xffffffff


	//   ....[9]....
        /*0598*/ 	.word	0xffffffff


	//----- nvinfo : EIATTR_COOP_GROUP_INSTR_OFFSETS
	.align		4
.L_551:
        /*059c*/ 	.byte	0x04, 0x28
        /*059e*/ 	.short	(.L_553 - .L_552)


	//   ....[0]....
.L_552:
        /*05a0*/ 	.word	0x0000c6e0


	//   ....[1]....
        /*05a4*/ 	.word	0x0000c710


	//   ....[2]....
        /*05a8*/ 	.word	0x0000c7c0


	//   ....[3]....
        /*05ac*/ 	.word	0x0000c7d0


	//   ....[4]....
        /*05b0*/ 	.word	0x0000c800


	//   ....[5]....
        /*05b4*/ 	.word	0x0000c820


	//   ....[6]....
        /*05b8*/ 	.word	0x0000c850


	//   ....[7]....
        /*05bc*/ 	.word	0x0000c870


	//   ....[8]....
        /*05c0*/ 	.word	0x0000c8e0


	//   ....[9]....
        /*05c4*/ 	.word	0x0000c8f0


	//----- nvinfo : EIATTR_VRC_CTA_INIT_COUNT
	.align		4
.L_553:
        /*05c8*/ 	.byte	0x02, 0x4a
	.zero		1
	.zero		1


	//----- nvinfo : EIATTR_EXIT_INSTR_OFFSETS
	.align		4
        /*05cc*/ 	.byte	0x04, 0x1c
        /*05ce*/ 	.short	(.L_555 - .L_554)


	//   ....[0]....
.L_554:
        /*05d0*/ 	.word	0x0000eab0


	//   ....[1]....
        /*05d4*/ 	.word	0x0000ebe0


	//   ....[2]....
        /*05d8*/ 	.word	0x0000f1f0


	//   ....[3]....
        /*05dc*/ 	.word	0x0000f7a0


	//----- nvinfo : EIATTR_MAX_THREADS
	.align		4
.L_555:
        /*05e0*/ 	.byte	0x04, 0x05
        /*05e2*/ 	.short	(.L_557 - .L_556)
.L_556:
        /*05e4*/ 	.word	0x000001c0
        /*05e8*/ 	.word	0x00000001
        /*05ec*/ 	.word	0x00000001


	//----- nvinfo : EIATTR_CRS_STACK_SIZE
	.align		4
.L_557:
        /*05f0*/ 	.byte	0x04, 0x1e
        /*05f2*/ 	.short	(.L_559 - .L_558)
.L_558:
        /*05f4*/ 	.word	0x00000000


	//----- nvinfo : EIATTR_CBANK_PARAM_SIZE
	.align		4
.L_559:
        /*05f8*/ 	.byte	0x03, 0x19
        /*05fa*/ 	.short	0x00b8


	//----- nvinfo : EIATTR_PARAM_CBANK
	.align		4
        /*05fc*/ 	.byte	0x04, 0x0a
        /*05fe*/ 	.short	(.L_561 - .L_560)
	.align		4
.L_560:
        /*0600*/ 	.word	index@(.nv.constant0._Z35group_norm_nhwc_bwd_one_pass_kernelI11Bf16IOFp32WLi512ELi56ELi448EEv26Group_norm_nhwc_bwd_params)
        /*0604*/ 	.short	0x0380
        /*0606*/ 	.short	0x00b8


	//----- nvinfo : EIATTR_SW_WAR
	.align		4
.L_561:
        /*0608*/ 	.byte	0x04, 0x36
        /*060a*/ 	.short	(.L_563 - .L_562)
.L_562:
        /*060c*/ 	.word	0x00000008
.L_563:


//--------------------- .nv.info._Z35group_norm_nhwc_bwd_one_pass_kernelI11Bf16IOBf16WLi64ELi56ELi448EEv26Group_norm_nhwc_bwd_params --------------------------
	.section	.nv.info._Z35group_norm_nhwc_bwd_one_pass_kernelI11Bf16IOBf16WLi64ELi56ELi448EEv26Group_norm_nhwc_bwd_params,"",@"SHT_CUDA_INFO"
	.sectionflags	@""
	.align	4


	//----- nvinfo : EIATTR_CUDA_API_VERSION
	.align		4
        /*0000*/ 	.byte	0x04, 0x37
        /*0002*/ 	.short	(.L_565 - .L_564)
.L_564:
        /*0004*/ 	.word	0x00000082


	//----- nvinfo : EIATTR_KPARAM_INFO
	.align		4
.L_565:
        /*0008*/ 	.byte	0x04, 0x17
        /*000a*/ 	.short	(.L_567 - .L_566)
.L_566:
        /*000c*/ 	.word	0x00000000
        /*0010*/ 	.short	0x0000
        /*0012*/ 	.short	0x0000
        /*0014*/ 	.byte	0x00, 0xf0, 0xe1, 0x02


	//----- nvinfo : EIATTR_SPARSE_MMA_MASK
	.align		4
.L_567:
        /*0018*/ 	.byte	0x03, 0x50
        /*001a*/ 	.short	0x0000


	//----- nvinfo : EIATTR_MAXREG_COUNT
	.align		4
        /*001c*/ 	.byte	0x03, 0x1b
        /*001e*/ 	.short	0x0080


	//----- nvinfo : EIATTR_NUM_BARRIERS
	.align		4
        /*0020*/ 	.byte	0x02, 0x4c
        /*0022*/ 	.byte	0x01
	.zero		1


	//----- nvinfo : EIATTR_MERCURY_ISA_VERSION
	.align		4
        /*0024*/ 	.byte	0x03, 0x5f
        /*0026*/ 	.short	0x0101


	//----- nvinfo : EIATTR_INT_WARP_WIDE_INSTR_OFFSETS
	.align		4
        /*0028*/ 	.byte	0x04, 0x31
        /*002a*/ 	.short	(.L_569 - .L_568)


	//   ....[0]....
.L_568:
        /*002c*/ 	.word	0x00001c10


	//----- nvinfo : EIATTR_COOP_GROUP_MASK_REGIDS
	.align		4
.L_569:
        /*0030*/ 	.byte	0x04, 0x29
        /*0032*/ 	.short	(.L_571 - .L_570)


	//   ....[0]....
.L_570:
        /*0034*/ 	.word	0xffffffff


	//   ....[1]....
        /*0038*/ 	.word	0xffffffff


	//   ....[2]....
        /*003c*/ 	.word	0xffffffff


	//   ....[3]....
        /*0040*/ 	.word	0xffffffff


	//   ....[4]....
        /*0044*/ 	.word	0xffffffff


	//   ....[5]....
        /*0048*/ 	.word	0xffffffff


	//   ....[6]....
        /*004c*/ 	.word	0xffffffff


	//   ....[7]....
        /*0050*/ 	.word	0xffffffff


	//   ....[8]....
        /*0054*/ 	.word	0xffffffff


	//   ....[9]....
        /*0058*/ 	.word	0xffffffff


	//----- nvinfo : EIATTR_COOP_GROUP_INSTR_OFFSETS
	.align		4
.L_571:
        /*005c*/ 	.byte	0x04, 0x28
        /*005e*/ 	.short	(.L_573 - .L_572)


	//   ....[0]....
.L_572:
        /*0060*/ 	.word	0x000019b0


	//   ....[1]....
        /*0064*/ 	.word	0x000019f0


	//   ....[2]....
        /*0068*/ 	.word	0x00001a80


	//   ....[3]....
        /*006c*/ 	.word	0x00001ab0


	//   ....[4]....
        /*0070*/ 	.word	0x00001af0


	//   ....[5]....
        /*0074*/ 	.word	0x00001b10


	//   ....[6]....
        /*0078*/ 	.word	0x00001b40


	//   ....[7]....
        /*007c*/ 	.word	0x00001b60


	//   ....[8]....
        /*0080*/ 	.word	0x00001bb0


	//   ....[9]....
        /*0084*/ 	.word	0x00001bc0


	//----- nvinfo : EIATTR_VRC_CTA_INIT_COUNT
	.align		4
.L_573:
        /*0088*/ 	.byte	0x02, 0x4a
	.zero		1
	.zero		1


	//----- nvinfo : EIATTR_EXIT_INSTR_OFFSETS
	.align		4
        /*008c*/ 	.byte	0x04, 0x1c
        /*008e*/ 	.short	(.L_575 - .L_574)


	//   ....[0]....
.L_574:
        /*0090*/ 	.word	0x00003f90


	//   ....[1]....
        /*0094*/ 	.word	0x000040c0


	//   ....[2]....
        /*0098*/ 	.word	0x000046d0


	//   ....[3]....
        /*009c*/ 	.word	0x00004cd0


	//----- nvinfo : EIATTR_MAX_THREADS
	.align		4
.L_575:
        /*00a0*/ 	.byte	0x04, 0x05
        /*00a2*/ 	.short	(.L_577 - .L_576)
.L_576:
        /*00a4*/ 	.word	0x000001c0
        /*00a8*/ 	.word	0x00000001
        /*00ac*/ 	.word	0x00000001


	//----- nvinfo : EIATTR_CRS_STACK_SIZE
	.align		4
.L_577:
        /*00b0*/ 	.byte	0x04, 0x1e
        /*00b2*/ 	.short	(.L_579 - .L_578)
.L_578:
        /*00b4*/ 	.word	0x00000000


	//----- nvinfo : EIATTR_CBANK_PARAM_SIZE
	.align		4
.L_579:
        /*00b8*/ 	.byte	0x03, 0x19
        /*00ba*/ 	.short	0x00b8


	//----- nvinfo : EIATTR_PARAM_CBANK
	.align		4
        /*00bc*/ 	.byte	0x04, 0x0a
        /*00be*/ 	.short	(.L_581 - .L_580)
	.align		4
.L_580:
        /*00c0*/ 	.word	index@(.nv.constant0._Z35group_norm_nhwc_bwd_one_pass_kernelI11Bf16IOBf16WLi64ELi56ELi448EEv26Group_norm_nhwc_bwd_params)
        /*00c4*/ 	.short	0x0380
        /*00c6*/ 	.short	0x00b8


	//----- nvinfo : EIATTR_SW_WAR
	.align		4
.L_581:
        /*00c8*/ 	.byte	0x04, 0x36
        /*00ca*/ 	.short	(.L_583 - .L_582)
.L_582:
        /*00cc*/ 	.word	0x00000008
.L_583:


//--------------------- .nv.info._Z35group_norm_nhwc_bwd_one_pass_kernelI11Bf16IOBf16WLi128ELi56ELi448EEv26Group_norm_nhwc_bwd_params --------------------------
	.section	.nv.info._Z35group_norm_nhwc_bwd_one_pass_kernelI11Bf16IOBf16WLi128ELi56ELi448EEv26Group_norm_nhwc_bwd_params,"",@"SHT_CUDA_INFO"
	.sectionflags	@""
	.align	4


	//----- nvinfo : EIATTR_CUDA_API_VERSION
	.align		4
        /*0000*/ 	.byte	0x04, 0x37
        /*0002*/ 	.short	(.L_585 - .L_584)
.L_584:
        /*0004*/ 	.word	0x00000082


	//----- nvinfo : EIATTR_KPARAM_INFO
	.align		4
.L_585:
        /*0008*/ 	.byte	0x04, 0x17
        /*000a*/ 	.short	(.L_587 - .L_586)
.L_586:
        /*000c*/ 	.word	0x00000000
        /*0010*/ 	.short	0x0000
        /*0012*/ 	.short	0x0000
        /*0014*/ 	.byte	0x00, 0xf0, 0xe1, 0x02


	//----- nvinfo : EIATTR_SPARSE_MMA_MASK
	.align		4
.L_587:
        /*0018*/ 	.byte	0x03, 0x50
        /*001a*/ 	.short	0x0000


	//----- nvinfo : EIATTR_MAXREG_COUNT
	.align		4
        /*001c*/ 	.byte	0x03, 0x1b
        /*001e*/ 	.short	0x0080


	//----- nvinfo : EIATTR_NUM_BARRIERS
	.align		4
        /*0020*/ 	.byte	0x02, 0x4c
        /*0022*/ 	.byte	0x01
	.zero		1


	//----- nvinfo : EIATTR_MERCURY_ISA_VERSION
	.align		4
        /*0024*/ 	.byte	0x03, 0x5f
        /*0026*/ 	.short	0x0101


	//----- nvinfo : EIATTR_COOP_GROUP_MASK_REGIDS
	.align		4
        /*0028*/ 	.byte	0x04, 0x29
        /*002a*/ 	.short	(.L_589 - .L_588)


	//   ....[0]....
.L_588:
        /*002c*/ 	.word	0xffffffff


	//   ....[1]....
        /*0030*/ 	.word	0xffffffff


	//   ....[2]....
        /*0034*/ 	.word	0xffffffff


	//   ....[3]....
        /*0038*/ 	.word	0xffffffff


	//   ....[4]....
        /*003c*/ 	.word	0xffffffff


	//   ....[5]....
        /*0040*/ 	.word	0xffffffff


	//   ....[6]....
        /*0044*/ 	.word	0xffffffff


	//   ....[7]....
        /*0048*/ 	.word	0xffffffff


	//   ....[8]....
        /*004c*/ 	.word	0xffffffff


	//   ....[9]....
        /*0050*/ 	.word	0xffffffff


	//----- nvinfo : EIATTR_COOP_GROUP_INSTR_OFFSETS
	.align		4
.L_589:
        /*0054*/ 	.byte	0x04, 0x28
        /*0056*/ 	.short	(.L_591 - .L_590)


	//   ....[0]....
.L_590:
        /*0058*/ 	.word	0x00002e30


	//   ....[1]....
        /*005c*/ 	.word	0x00002e60


	//   ....[2]....
        /*0060*/ 	.word	0x00002ea0


	//   ....[3]....
        /*0064*/ 	.word	0x00002ec0


	//   ....[4]....
        /*0068*/ 	.word	0x00002ef0


	//   ....[5]....
        /*006c*/ 	.word	0x00002f10


	//   ....[6]....
        /*0070*/ 	.word	0x00002f40


	//   ....[7]....
        /*0074*/ 	.word	0x00002f60


	//   ....[8]....
        /*0078*/ 	.word	0x00002fb0


	//   ....[9]....
        /*007c*/ 	.word	0x00002fc0


	//----- nvinfo : EIATTR_VRC_CTA_INIT_COUNT
	.align		4
.L_591:
        /*0080*/ 	.byte	0x02, 0x4a
	.zero		1
	.zero		1


	//----- nvinfo : EIATTR_EXIT_INSTR_OFFSETS
	.align		4
        /*0084*/ 	.byte	0x04, 0x1c
        /*0086*/ 	.short	(.L_593 - .L_592)


	//   ....[0]....
.L_592:
        /*0088*/ 	.word	0x00005ee0


	//   ....[1]....
        /*008c*/ 	.word	0x00006010


	//   ....[2]....
        /*0090*/ 	.word	0x00006620


	//   ....[3]....
        /*0094*/ 	.word	0x00006c20


	//----- nvinfo : EIATTR_MAX_THREADS
	.align		4
.L_593:
        /*0098*/ 	.byte	0x04, 0x05
        /*009a*/ 	.short	(.L_595 - .L_594)
.L_594:
        /*009c*/ 	.word	0x000001c0
        /*00a0*/ 	.word	0x00000001
        /*00a4*/ 	.word	0x00000001


	//----- nvinfo : EIATTR_CRS_STACK_SIZE
	.align		4
.L_595:
        /*00a8*/ 	.byte	0x04, 0x1e
        /*00aa*/ 	.short	(.L_597 - .L_596)
.L_596:
        /*00ac*/ 	.word	0x00000000


	//----- nvinfo : EIATTR_CBANK_PARAM_SIZE
	.align		4
.L_597:
        /*00b0*/ 	.byte	0x03, 0x19
        /*00b2*/ 	.short	0x00b8


	//----- nvinfo : EIATTR_PARAM_CBANK
	.align		4
        /*00b4*/ 	.byte	0x04, 0x0a
        /*00b6*/ 	.short	(.L_599 - .L_598)
	.align		4
.L_598:
        /*00b8*/ 	.word	index@(.nv.constant0._Z35group_norm_nhwc_bwd_one_pass_kernelI11Bf16IOBf16WLi128ELi56ELi448EEv26Group_norm_nhwc_bwd_params)
        /*00bc*/ 	.short	0x0380
        /*00be*/ 	.short	0x00b8


	//----- nvinfo : EIATTR_SW_WAR
	.align		4
.L_599:
        /*00c0*/ 	.byte	0x04, 0x36
        /*00c2*/ 	.short	(.L_601 - .L_600)
.L_600:
        /*00c4*/ 	.word	0x00000008
.L_601:


//--------------------- .nv.info._Z35group_norm_nhwc_bwd_one_pass_kernelI11Bf16IOBf16WLi256ELi56ELi448EEv26Group_norm_nhwc_bwd_params --------------------------
	.section	.nv.info._Z35group_norm_nhwc_bwd_one_pass_kernelI11Bf16IOBf16WLi256ELi56ELi448EEv26Group_norm_nhwc_bwd_params,"",@"SHT_CUDA_INFO"
	.sectionflags	@""
	.align	4


	//----- nvinfo : EIATTR_CUDA_API_VERSION
	.align		4
        /*0000*/ 	.byte	0x04, 0x37
        /*0002*/ 	.short	(.L_603 - .L_602)
.L_602:
        /*0004*/ 	.word	0x00000082


	//----- nvinfo : EIATTR_KPARAM_INFO
	.align		4
.L_603:
        /*0008*/ 	.byte	0x04, 0x17
        /*000a*/ 	.short	(.L_605 - .L_604)
.L_604:
        /*000c*/ 	.word	0x00000000
        /*0010*/ 	.short	0x0000
        /*0012*/ 	.short	0x0000
        /*0014*/ 	.byte	0x00, 0xf0, 0xe1, 0x02


	//----- nvinfo : EIATTR_SPARSE_MMA_MASK
	.align		4
.L_605:
        /*0018*/ 	.byte	0x03, 0x50
        /*001a*/ 	.short	0x0000


	//----- nvinfo : EIATTR_MAXREG_COUNT
	.align		4
        /*001c*/ 	.byte	0x03, 0x1b
        /*001e*/ 	.short	0x0080


	//----- nvinfo : EIATTR_NUM_BARRIERS
	.align		4
        /*0020*/ 	.byte	0x02, 0x4c
        /*0022*/ 	.byte	0x01
	.zero		1


	//----- nvinfo : EIATTR_MERCURY_ISA_VERSION
	.align		4
        /*0024*/ 	.byte	0x03, 0x5f
        /*0026*/ 	.short	0x0101


	//----- nvinfo : EIATTR_INT_WARP_WIDE_INSTR_OFFSETS
	.align		4
        /*0028*/ 	.byte	0x04, 0x31
        /*002a*/ 	.short	(.L_607 - .L_606)


	//   ....[0]....
.L_606:
        /*002c*/ 	.word	0x000056d0


	//----- nvinfo : EIATTR_COOP_GROUP_MASK_REGIDS
	.align		4
.L_607:
        /*0030*/ 	.byte	0x04, 0x29
        /*0032*/ 	.short	(.L_609 - .L_608)


	//   ....[0]....
.L_608:
        /*0034*/ 	.word	0xffffffff


	//   ....[1]....
        /*0038*/ 	.word	0xffffffff


	//   ....[2]....
        /*003c*/ 	.word	0xffffffff


	//   ....[3]....
        /*0040*/ 	.word	0xffffffff


	//   ....[4]....
        /*0044*/ 	.word	0xffffffff


	//   ....[5]....
        /*0048*/ 	.word	0xffffffff


	//   ....[6]....
        /*004c*/ 	.word	0xffffffff


	//   ....[7]....
        /*0050*/ 	.word	0xffffffff


	//   ....[8]....
        /*0054*/ 	.word	0xffffffff


	//   ....[9]....
        /*0058*/ 	.word	0xffffffff


	//----- nvinfo : EIATTR_COOP_GROUP_INSTR_OFFSETS
	.align		4
.L_609:
        /*005c*/ 	.byte	0x04, 0x28
        /*005e*/ 	.short	(.L_611 - .L_610)


	//   ....[0]....
.L_610:
        /*0060*/ 	.word	0x00005430


	//   ....[1]....
        /*0064*/ 	.word	0x00005470


	//   ....[2]....
        /*0068*/ 	.word	0x00005520


	//   ....[3]....
        /*006c*/ 	.word	0x00005540


	//   ....[4]....
        /*0070*/ 	.word	0x000055b0


	//   ....[5]....
        /*0074*/ 	.word	0x000055d0


	//   ....[6]....
        /*0078*/ 	.word	0x00005600


	//   ....[7]....
        /*007c*/ 	.word	0x00005620


	//   ....[8]....
        /*0080*/ 	.word	0x00005670


	//   ....[9]....
        /*0084*/ 	.word	0x00005680


	//----- nvinfo : EIATTR_VRC_CTA_INIT_COUNT
	.align		4
.L_611:
        /*0088*/ 	.byte	0x02, 0x4a
	.zero		1
	.zero		1


	//----- nvinfo : EIATTR_EXIT_INSTR_OFFSETS
	.align		4
        /*008c*/ 	.byte	0x04, 0x1c
        /*008e*/ 	.short	(.L_613 - .L_612)


	//   ....[0]....
.L_612:
        /*0090*/ 	.word	0x0000a160


	//   ....[1]....
        /*0094*/ 	.word	0x0000a290


	//   ....[2]....
        /*0098*/ 	.word	0x0000a8c0


	//   ....[3]....
        /*009c*/ 	.word	0x0000aec0


	//----- nvinfo : EIATTR_MAX_THREADS
	.align		4
.L_613:
        /*00a0*/ 	.byte	0x04, 0x05
        /*00a2*/ 	.short	(.L_615 - .L_614)
.L_614:
        /*00a4*/ 	.word	0x000001c0
        /*00a8*/ 	.word	0x00000001
        /*00ac*/ 	.word	0x00000001


	//----- nvinfo : EIATTR_CRS_STACK_SIZE
	.align		4
.L_615:
        /*00b0*/ 	.byte	0x04, 0x1e
        /*00b2*/ 	.short	(.L_617 - .L_616)
.L_616:
        /*00b4*/ 	.word	0x00000000


	//----- nvinfo : EIATTR_CBANK_PARAM_SIZE
	.align		4
.L_617:
        /*00b8*/ 	.byte	0x03, 0x19
        /*00ba*/ 	.short	0x00b8


	//----- nvinfo : EIATTR_PARAM_CBANK
	.align		4
        /*00bc*/ 	.byte	0x04, 0x0a
        /*00be*/ 	.short	(.L_619 - .L_618)
	.align		4
.L_618:
        /*00c0*/ 	.word	index@(.nv.constant0._Z35group_norm_nhwc_bwd_one_pass_kernelI11Bf16IOBf16WLi256ELi56ELi448EEv26Group_norm_nhwc_bwd_params)
        /*00c4*/ 	.short	0x0380
        /*00c6*/ 	.short	0x00b8


	//----- nvinfo : EIATTR_SW_WAR
	.align		4
.L_619:
        /*00c8*/ 	.byte	0x04, 0x36
        /*00ca*/ 	.short	(.L_621 - .L_620)
.L_620:
        /*00cc*/ 	.word	0x00000008
.L_621:


//--------------------- .nv.info._Z35group_norm_nhwc_bwd_one_pass_kernelI11Bf16IOBf16WLi512ELi56ELi448EEv26Group_norm_nhwc_bwd_params --------------------------
	.section	.nv.info._Z35group_norm_nhwc_bwd_one_pass_kernelI11Bf16IOBf16WLi512ELi56ELi448EEv26Group_norm_nhwc_bwd_params,"",@"SHT_CUDA_INFO"
	.sectionflags	@""
	.align	4


	//----- nvinfo : EIATTR_CUDA_API_VERSION
	.align		4
        /*0000*/ 	.byte	0x04, 0x37
        /*0002*/ 	.short	(.L_623 - .L_622)
.L_622:
        /*0004*/ 	.word	0x00000082


	//----- nvinfo : EIATTR_KPARAM_INFO
	.align		4
.L_623:
        /*0008*/ 	.byte	0x04, 0x17
        /*000a*/ 	.short	(.L_625 - .L_624)
.L_624:
        /*000c*/ 	.word	0x00000000
        /*0010*/ 	.short	0x0000
        /*0012*/ 	.short	0x0000
        /*0014*/ 	.byte	0x00, 0xf0, 0xe1, 0x02


	//----- nvinfo : EIATTR_SPARSE_MMA_MASK
	.align		4
.L_625:
        /*0018*/ 	.byte	0x03, 0x50
        /*001a*/ 	.short	0x0000


	//----- nvinfo : EIATTR_MAXREG_COUNT
	.align		4
        /*001c*/ 	.byte	0x03, 0x1b
        /*001e*/ 	.short	0x0080


	//----- nvinfo : EIATTR_NUM_BARRIERS
	.align		4
        /*0020*/ 	.byte	0x02, 0x4c
        /*0022*/ 	.byte	0x01
	.zero		1


	//----- nvinfo : EIATTR_ANNOTATIONS
	.align		4
        /*0024*/ 	.byte	0x04, 0x55
        /*0026*/ 	.short	(.L_627 - .L_626)


	//   ....[0]....
.L_626:
        /* <DEDUP_REMOVED lines=84> */


	//----- nvinfo : EIATTR_MERCURY_ISA_VERSION
	.align		4
.L_627:
        /*0550*/ 	.byte	0x03, 0x5f
        /*0552*/ 	.short	0x0101


	//----- nvinfo : EIATTR_INT_WARP_WIDE_INSTR_OFFSETS
	.align		4
        /*0554*/ 	.byte	0x04, 0x31
        /*0556*/ 	.short	(.L_629 - .L_628)


	//   ....[0]....
.L_628:
        /*0558*/ 	.word	0x0000ca40


	//   ....[1]....
        /*055c*/ 	.word	0x0000dd50


	//   ....[2]....
        /*0560*/ 	.word	0x0000dd90


	//   ....[3]....
        /*0564*/ 	.word	0x0000ddd0


	//   ....[4]....
        /*0568*/ 	.word	0x0000de10


	//   ....[5]....
        /*056c*/ 	.word	0x0000e030


	//----- nvinfo : EIATTR_COOP_GROUP_MASK_REGIDS
	.align		4
.L_629:
        /*0570*/ 	.byte	0x04, 0x29
        /*0572*/ 	.short	(.L_631 - .L_630)


	//   ....[0]....
.L_630:
        /*0574*/ 	.word	0xffffffff


	//   ....[1]....
        /*0578*/ 	.word	0xffffffff


	//   ....[2]....
        /*057c*/ 	.word	0xffffffff


	//   ....[3]....
        /*0580*/ 	.word	0xffffffff


	//   ....[4]....
        /*0584*/ 	.word	0xffffffff


	//   ....[5]....
        /*0588*/ 	.word	0xffffffff


	//   ....[6]....
        /*058c*/ 	.word	0xffffffff


	//   ....[7]....
        /*0590*/ 	.word	0xffffffff


	//   ....[8]....
        /*0594*/ 	.word	0xffffffff


	//   ....[9]....
        /*0598*/ 	.word	0xffffffff


	//----- nvinfo : EIATTR_COOP_GROUP_INSTR_OFFSETS
	.align		4
.L_631:
        /*059c*/ 	.byte	0x04, 0x28
        /*059e*/ 	.short	(.L_633 - .L_632)


	//   ....[0]....
.L_632:
        /*05a0*/ 	.word	0x0000c7d0


	//   ....[1]....
        /*05a4*/ 	.word	0x0000c810


	//   ....[2]....
        /*05a8*/ 	.word	0x0000c8c0


	//   ....[3]....
        /*05ac*/ 	.word	0x0000c8d0


	//   ....[4]....
        /*05b0*/ 	.word	0x0000c900


	//   ....[5]....
        /*05b4*/ 	.word	0x0000c920


	//   ....[6]....
        /*05b8*/ 	.word	0x0000c950


	//   ....[7]....
        /*05bc*/ 	.word	0x0000c970


	//   ....[8]....
        /*05c0*/ 	.word	0x0000c9e0


	//   ....[9]....
        /*05c4*/ 	.word	0x0000c9f0


	//----- nvinfo : EIATTR_VRC_CTA_INIT_COUNT
	.align		4
.L_633:
        /*05c8*/ 	.byte	0x02, 0x4a
	.zero		1
	.zero		1


	//----- nvinfo : EIATTR_EXIT_INSTR_OFFSETS
	.align		4
        /*05cc*/ 	.byte	0x04, 0x1c
        /*05ce*/ 	.short	(.L_635 - .L_634)


	//   ....[0]....
.L_634:
        /*05d0*/ 	.word	0x0000ebb0


	//   ....[1]....
        /*05d4*/ 	.word	0x0000ece0


	//   ....[2]....
        /*05d8*/ 	.word	0x0000f310


	//   ....[3]....
        /*05dc*/ 	.word	0x0000f910


	//----- nvinfo : EIATTR_MAX_THREADS
	.align		4
.L_635:
        /*05e0*/ 	.byte	0x04, 0x05
        /*05e2*/ 	.short	(.L_637 - .L_636)
.L_636:
        /*05e4*/ 	.word	0x000001c0
        /*05e8*/ 	.word	0x00000001
        /*05ec*/ 	.word	0x00000001


	//----- nvinfo : EIATTR_CRS_STACK_SIZE
	.align		4
.L_637:
        /*05f0*/ 	.byte	0x04, 0x1e
        /*05f2*/ 	.short	(.L_639 - .L_638)
.L_638:
        /*05f4*/ 	.word	0x00000000


	//----- nvinfo : EIATTR_CBANK_PARAM_SIZE
	.align		4
.L_639:
        /*05f8*/ 	.byte	0x03, 0x19
        /*05fa*/ 	.short	0x00b8


	//----- nvinfo : EIATTR_PARAM_CBANK
	.align		4
        /*05fc*/ 	.byte	0x04, 0x0a
        /*05fe*/ 	.short	(.L_641 - .L_640)
	.align		4
.L_640:
        /*0600*/ 	.word	index@(.nv.constant0._Z35group_norm_nhwc_bwd_one_pass_kernelI11Bf16IOBf16WLi512ELi56ELi448EEv26Group_norm_nhwc_bwd_params)
        /*0604*/ 	.short	0x0380
        /*0606*/ 	.short	0x00b8


	//----- nvinfo : EIATTR_SW_WAR
	.align		4
.L_641:
        /*0608*/ 	.byte	0x04, 0x36
        /*060a*/ 	.short	(.L_643 - .L_642)
.L_642:
        /*060c*/ 	.word	0x00000008
.L_643:


//--------------------- .nv.info._Z35group_norm_nhwc_bwd_one_pass_kernelI11Bf16IOFp16WLi64ELi56ELi448EEv26Group_norm_nhwc_bwd_params --------------------------
	.section	.nv.info._Z35group_norm_nhwc_bwd_one_pass_kernelI11Bf16IOFp16WLi64ELi56ELi448EEv26Group_norm_nhwc_bwd_params,"",@"SHT_CUDA_INFO"
	.sectionflags	@""
	.align	4


	//----- nvinfo : EIATTR_CUDA_API_VERSION
	.align		4
        /*0000*/ 	.byte	0x04, 0x37
        /*0002*/ 	.short	(.L_645 - .L_644)
.L_644:
        /*0004*/ 	.word	0x00000082


	//----- nvinfo : EIATTR_KPARAM_INFO
	.align		4
.L_645:
        /*0008*/ 	.byte	0x04, 0x17
        /*000a*/ 	.short	(.L_647 - .L_646)
.L_646:
        /*000c*/ 	.word	0x00000000
        /*0010*/ 	.short	0x0000
        /*0012*/ 	.short	0x0000
        /*0014*/ 	.byte	0x00, 0xf0, 0xe1, 0x02


	//----- nvinfo : EIATTR_SPARSE_MMA_MASK
	.align		4
.L_647:
        /*0018*/ 	.byte	0x03, 0x50
        /*001a*/ 	.short	0x0000


	//----- nvinfo : EIATTR_MAXREG_COUNT
	.align		4
        /*001c*/ 	.byte	0x03, 0x1b
        /*001e*/ 	.short	0x0080


	//----- nvinfo : EIATTR_NUM_BARRIERS
	.align		4
        /*0020*/ 	.byte	0x02, 0x4c
        /*0022*/ 	.byte	0x01
	.zero		1


	//----- nvinfo : EIATTR_MERCURY_ISA_VERSION
	.align		4
        /*0024*/ 	.byte	0x03, 0x5f
        /*0026*/ 	.short	0x0101


	//----- nvinfo : EIATTR_INT_WARP_WIDE_INSTR_OFFSETS
	.align		4
        /*0028*/ 	.byte	0x04, 0x31
        /*002a*/ 	.short	(.L_649 - .L_648)


	//   ....[0]....
.L_648:
        /*002c*/ 	.word	0x00001c10


	//----- nvinfo : EIATTR_COOP_GROUP_MASK_REGIDS
	.align		4
.L_649:
        /*0030*/ 	.byte	0x04, 0x29
        /*0032*/ 	.short	(.L_651 - .L_650)


	//   ....[0]....
.L_650:
        /*0034*/ 	.word	0xffffffff


	//   ....[1]....
        /*0038*/ 	.word	0xffffffff


	//   ....[2]....
        /*003c*/ 	.word	0xffffffff


	//   ....[3]....
        /*0040*/ 	.word	0xffffffff


	//   ....[4]....
        /*0044*/ 	.word	0xffffffff


	//   ....[5]....
        /*0048*/ 	.word	0xffffffff


	//   ....[6]....
        /*004c*/ 	.word	0xffffffff


	//   ....[7]....
        /*0050*/ 	.word	0xffffffff


	//   ....[8]....
        /*0054*/ 	.word	0xffffffff


	//   ....[9]....
        /*0058*/ 	.word	0xffffffff


	//----- nvinfo : EIATTR_COOP_GROUP_INSTR_OFFSETS
	.align		4
.L_651:
        /*005c*/ 	.byte	0x04, 0x28
        /*005e*/ 	.short	(.L_653 - .L_652)


	//   ....[0]....
.L_652:
        /*0060*/ 	.word	0x000019b0


	//   ....[1]....
        /*0064*/ 	.word	0x000019f0


	//   ....[2]....
        /*0068*/ 	.word	0x00001a80


	//   ....[3]....
        /*006c*/ 	.word	0x00001ab0


	//   ....[4]....
        /*0070*/ 	.word	0x00001af0


	//   ....[5]....
        /*0074*/ 	.word	0x00001b10


	//   ....[6]....
        /*0078*/ 	.word	0x00001b40


	//   ....[7]....
        /*007c*/ 	.word	0x00001b60


	//   ....[8]....
        /*0080*/ 	.word	0x00001bb0


	//   ....[9]....
        /*0084*/ 	.word	0x00001bc0


	//----- nvinfo : EIATTR_VRC_CTA_INIT_COUNT
	.align		4
.L_653:
        /*0088*/ 	.byte	0x02, 0x4a
	.zero		1
	.zero		1


	//----- nvinfo : EIATTR_EXIT_INSTR_OFFSETS
	.align		4
        /*008c*/ 	.byte	0x04, 0x1c
        /*008e*/ 	.short	(.L_655 - .L_654)


	//   ....[0]....
.L_654:
        /*0090*/ 	.word	0x00003f90


	//   ....[1]....
        /*0094*/ 	.word	0x000040c0


	//   ....[2]....
        /*0098*/ 	.word	0x000046d0


	//   ....[3]....
        /*009c*/ 	.word	0x00004cd0


	//----- nvinfo : EIATTR_MAX_THREADS
	.align		4
.L_655:
        /*00a0*/ 	.byte	0x04, 0x05
        /*00a2*/ 	.short	(.L_657 - .L_656)
.L_656:
        /*00a4*/ 	.word	0x000001c0
        /*00a8*/ 	.word	0x00000001
        /*00ac*/ 	.word	0x00000001


	//----- nvinfo : EIATTR_CRS_STACK_SIZE
	.align		4
.L_657:
        /*00b0*/ 	.byte	0x04, 0x1e
        /*00b2*/ 	.short	(.L_659 - .L_658)
.L_658:
        /*00b4*/ 	.word	0x00000000


	//----- nvinfo : EIATTR_CBANK_PARAM_SIZE
	.align		4
.L_659:
        /*00b8*/ 	.byte	0x03, 0x19
        /*00ba*/ 	.short	0x00b8


	//----- nvinfo : EIATTR_PARAM_CBANK
	.align		4
        /*00bc*/ 	.byte	0x04, 0x0a
        /*00be*/ 	.short	(.L_661 - .L_660)
	.align		4
.L_660:
        /*00c0*/ 	.word	index@(.nv.constant0._Z35group_norm_nhwc_bwd_one_pass_kernelI11Bf16IOFp16WLi64ELi56ELi448EEv26Group_norm_nhwc_bwd_params)
        /*00c4*/ 	.short	0x0380
        /*00c6*/ 	.short	0x00b8


	//----- nvinfo : EIATTR_SW_WAR
	.align		4
.L_661:
        /*00c8*/ 	.byte	0x04, 0x36
        /*00ca*/ 	.short	(.L_663 - .L_662)
.L_662:
        /*00cc*/ 	.word	0x00000008
.L_663:


//--------------------- .nv.info._Z35group_norm_nhwc_bwd_one_pass_kernelI11Bf16IOFp16WLi128ELi56ELi448EEv26Group_norm_nhwc_bwd_params --------------------------
	.section	.nv.info._Z35group_norm_nhwc_bwd_one_pass_kernelI11Bf16IOFp16WLi128ELi56ELi448EEv26Group_norm_nhwc_bwd_params,"",@"SHT_CUDA_INFO"
	.sectionflags	@""
	.align	4


	//----- nvinfo : EIATTR_CUDA_API_VERSION
	.align		4
        /*0000*/ 	.byte	0x04, 0x37
        /*0002*/ 	.short	(.L_665 - .L_664)
.L_664:
        /*0004*/ 	.word	0x00000082


	//----- nvinfo : EIATTR_KPARAM_INFO
	.align		4
.L_665:
        /*0008*/ 	.byte	0x04, 0x17
        /*000a*/ 	.short	(.L_667 - .L_666)
.L_666:
        /*000c*/ 	.word	0x00000000
        /*0010*/ 	.short	0x0000
        /*0012*/ 	.short	0x0000
        /*0014*/ 	.byte	0x00, 0xf0, 0xe1, 0x02


	//----- nvinfo : EIATTR_SPARSE_MMA_MASK
	.align		4
.L_667:
        /*0018*/ 	.byte	0x03, 0x50
        /*001a*/ 	.short	0x0000


	//----- nvinfo : EIATTR_MAXREG_COUNT
	.align		4
        /*001c*/ 	.byte	0x03, 0x1b
        /*001e*/ 	.short	0x0080


	//----- nvinfo : EIATTR_NUM_BARRIERS
	.align		4
        /*0020*/ 	.byte	0x02, 0x4c
        /*0022*/ 	.byte	0x01
	.zero		1


	//----- nvinfo : EIATTR_MERCURY_ISA_VERSION
	.align		4
        /*0024*/ 	.byte	0x03, 0x5f
        /*0026*/ 	.short	0x0101


	//----- nvinfo : EIATTR_COOP_GROUP_MASK_REGIDS
	.align		4
        /*0028*/ 	.byte	0x04, 0x29
        /*002a*/ 	.short	(.L_669 - .L_668)


	//   ....[0]....
.L_668:
        /*002c*/ 	.word	0xffffffff


	//   ....[1]....
        /*0030*/ 	.word	0xffffffff


	//   ....[2]....
        /*0034*/ 	.word	0xffffffff


	//   ....[3]....
        /*0038*/ 	.word	0xffffffff


	//   ....[4]....
        /*003c*/ 	.word	0xffffffff


	//   ....[5]....
        /*0040*/ 	.word	0xffffffff


	//   ....[6]....
        /*0044*/ 	.word	0xffffffff


	//   ....[7]....
        /*0048*/ 	.word	0xffffffff


	//   ....[8]....
        /*004c*/ 	.word	0xffffffff


	//   ....[9]....
        /*0050*/ 	.word	0xffffffff


	//----- nvinfo : EIATTR_COOP_GROUP_INSTR_OFFSETS
	.align		4
.L_669:
        /*0054*/ 	.byte	0x04, 0x28
        /*0056*/ 	.short	(.L_671 - .L_670)


	//   ....[0]....
.L_670:
        /*0058*/ 	.word	0x00002e30


	//   ....[1]....
        /*005c*/ 	.word	0x00002e60


	//   ....[2]....
        /*0060*/ 	.word	0x00002ea0


	//   ....[3]....
        /*0064*/ 	.word	0x00002ec0


	//   ....[4]....
        /*0068*/ 	.word	0x00002ef0


	//   ....[5]....
        /*006c*/ 	.word	0x00002f10


	//   ....[6]....
        /*0070*/ 	.word	0x00002f40


	//   ....[7]....
        /*0074*/ 	.word	0x00002f60


	//   ....[8]....
        /*0078*/ 	.word	0x00002fb0


	//   ....[9]....
        /*007c*/ 	.word	0x00002fc0


	//----- nvinfo : EIATTR_VRC_CTA_INIT_COUNT
	.align		4
.L_671:
        /*0080*/ 	.byte	0x02, 0x4a
	.zero		1
	.zero		1


	//----- nvinfo : EIATTR_EXIT_INSTR_OFFSETS
	.align		4
        /*0084*/ 	.byte	0x04, 0x1c
        /*0086*/ 	.short	(.L_673 - .L_672)


	//   ....[0]....
.L_672:
        /*0088*/ 	.word	0x00005ee0


	//   ....[1]....
        /*008c*/ 	.word	0x00006010


	//   ....[2]....
        /*0090*/ 	.word	0x00006620


	//   ....[3]....
        /*0094*/ 	.word	0x00006c20


	//----- nvinfo : EIATTR_MAX_THREADS
	.align		4
.L_673:
        /*0098*/ 	.byte	0x04, 0x05
        /*009a*/ 	.short	(.L_675 - .L_674)
.L_674:
        /*009c*/ 	.word	0x000001c0
        /*00a0*/ 	.word	0x00000001
        /*00a4*/ 	.word	0x00000001


	//----- nvinfo : EIATTR_CRS_STACK_SIZE
	.align		4
.L_675:
        /*00a8*/ 	.byte	0x04, 0x1e
        /*00aa*/ 	.short	(.L_677 - .L_676)
.L_676:
        /*00ac*/ 	.word	0x00000000


	//----- nvinfo : EIATTR_CBANK_PARAM_SIZE
	.align		4
.L_677:
        /*00b0*/ 	.byte	0x03, 0x19
        /*00b2*/ 	.short	0x00b8


	//----- nvinfo : EIATTR_PARAM_CBANK
	.align		4
        /*00b4*/ 	.byte	0x04, 0x0a
        /*00b6*/ 	.short	(.L_679 - .L_678)
	.align		4
.L_678:
        /*00b8*/ 	.word	index@(.nv.constant0._Z35group_norm_nhwc_bwd_one_pass_kernelI11Bf16IOFp16WLi128ELi56ELi448EEv26Group_norm_nhwc_bwd_params)
        /*00bc*/ 	.short	0x0380
        /*00be*/ 	.short	0x00b8


	//----- nvinfo : EIATTR_SW_WAR
	.align		4
.L_679:
        /*00c0*/ 	.byte	0x04, 0x36
        /*00c2*/ 	.short	(.L_681 - .L_680)
.L_680:
        /*00c4*/ 	.word	0x00000008
.L_681:


//--------------------- .nv.info._Z35group_norm_nhwc_bwd_one_pass_kernelI11Bf16IOFp16WLi256ELi56ELi448EEv26Group_norm_nhwc_bwd_params --------------------------
	.section	.nv.info._Z35group_norm_nhwc_bwd_one_pass_kernelI11Bf16IOFp16WLi256ELi56ELi448EEv26Group_norm_nhwc_bwd_params,"",@"SHT_CUDA_INFO"
	.sectionflags	@""
	.align	4


	//----- nvinfo : EIATTR_CUDA_API_VERSION
	.align		4
        /*0000*/ 	.byte	0x04, 0x37
        /*0002*/ 	.short	(.L_683 - .L_682)
.L_682:
        /*0004*/ 	.word	0x00000082


	//----- nvinfo : EIATTR_KPARAM_INFO
	.align		4
.L_683:
        /*0008*/ 	.byte	0x04, 0x17
        /*000a*/ 	.short	(.L_685 - .L_684)
.L_684:
        /*000c*/ 	.word	0x00000000
        /*0010*/ 	.short	0x0000
        /*0012*/ 	.short	0x0000
        /*0014*/ 	.byte	0x00, 0xf0, 0xe1, 0x02


	//----- nvinfo : EIATTR_SPARSE_MMA_MASK
	.align		4
.L_685:
        /*0018*/ 	.byte	0x03, 0x50
        /*001a*/ 	.short	0x0000


	//----- nvinfo : EIATTR_MAXREG_COUNT
	.align		4
        /*001c*/ 	.byte	0x03, 0x1b
        /*001e*/ 	.short	0x0080


	//----- nvinfo : EIATTR_NUM_BARRIERS
	.align		4
        /*0020*/ 	.byte	0x02, 0x4c
        /*0022*/ 	.byte	0x01
	.zero		1


	//----- nvinfo : EIATTR_MERCURY_ISA_VERSION
	.align		4
        /*0024*/ 	.byte	0x03, 0x5f
        /*0026*/ 	.short	0x0101


	//----- nvinfo : EIATTR_INT_WARP_WIDE_INSTR_OFFSETS
	.align		4
        /*0028*/ 	.byte	0x04, 0x31
        /*002a*/ 	.short	(.L_687 - .L_686)


	//   ....[0]....
.L_686:
        /*002c*/ 	.word	0x000056c0


	//----- nvinfo : EIATTR_COOP_GROUP_MASK_REGIDS
	.align		4
.L_687:
        /*0030*/ 	.byte	0x04, 0x29
        /*0032*/ 	.short	(.L_689 - .L_688)


	//   ....[0]....
.L_688:
        /*0034*/ 	.word	0xffffffff


	//   ....[1]....
        /*0038*/ 	.word	0xffffffff


	//   ....[2]....
        /*003c*/ 	.word	0xffffffff


	//   ....[3]....
        /*0040*/ 	.word	0xffffffff


	//   ....[4]....
        /*0044*/ 	.word	0xffffffff


	//   ....[5]....
        /*0048*/ 	.word	0xffffffff


	//   ....[6]....
        /*004c*/ 	.word	0xffffffff


	//   ....[7]....
        /*0050*/ 	.word	0xffffffff


	//   ....[8]....
        /*0054*/ 	.word	0xffffffff


	//   ....[9]....
        /*0058*/ 	.word	0xffffffff


	//----- nvinfo : EIATTR_COOP_GROUP_INSTR_OFFSETS
	.align		4
.L_689:
        /*005c*/ 	.byte	0x04, 0x28
        /*005e*/ 	.short	(.L_691 - .L_690)


	//   ....[0]....
.L_690:
        /*0060*/ 	.word	0x00005420


	//   ....[1]....
        /*0064*/ 	.word	0x00005460


	//   ....[2]....
        /*0068*/ 	.word	0x00005510


	//   ....[3]....
        /*006c*/ 	.word	0x00005530


	//   ....[4]....
        /*0070*/ 	.word	0x000055a0


	//   ....[5]....
        /*0074*/ 	.word	0x000055c0


	//   ....[6]....
        /*0078*/ 	.word	0x000055f0


	//   ....[7]....
        /*007c*/ 	.word	0x00005610


	//   ....[8]....
        /*0080*/ 	.word	0x00005660


	//   ....[9]....
        /*0084*/ 	.word	0x00005670


	//----- nvinfo : EIATTR_VRC_CTA_INIT_COUNT
	.align		4
.L_691:
        /*0088*/ 	.byte	0x02, 0x4a
	.zero		1
	.zero		1


	//----- nvinfo : EIATTR_EXIT_INSTR_OFFSETS
	.align		4
        /*008c*/ 	.byte	0x04, 0x1c
        /*008e*/ 	.short	(.L_693 - .L_692)


	//   ....[0]....
.L_692:
        /*0090*/ 	.word	0x0000a150


	//   ....[1]....
        /*0094*/ 	.word	0x0000a280


	//   ....[2]....
        /*0098*/ 	.word	0x0000a8b0


	//   ....[3]....
        /*009c*/ 	.word	0x0000aeb0


	//----- nvinfo : EIATTR_MAX_THREADS
	.align		4
.L_693:
        /*00a0*/ 	.byte	0x04, 0x05
        /*00a2*/ 	.short	(.L_695 - .L_694)
.L_694:
        /*00a4*/ 	.word	0x000001c0
        /*00a8*/ 	.word	0x00000001
        /*00ac*/ 	.word	0x00000001


	//----- nvinfo : EIATTR_CRS_STACK_SIZE
	.align		4
.L_695:
        /*00b0*/ 	.byte	0x04, 0x1e
        /*00b2*/ 	.short	(.L_697 - .L_696)
.L_696:
        /*00b4*/ 	.word	0x00000000


	//----- nvinfo : EIATTR_CBANK_PARAM_SIZE
	.align		4
.L_697:
        /*00b8*/ 	.byte	0x03, 0x19
        /*00ba*/ 	.short	0x00b8


	//----- nvinfo : EIATTR_PARAM_CBANK
	.align		4
        /*00bc*/ 	.byte	0x04, 0x0a
        /*00be*/ 	.short	(.L_699 - .L_698)
	.align		4
.L_698:
        /*00c0*/ 	.word	index@(.nv.constant0._Z35group_norm_nhwc_bwd_one_pass_kernelI11Bf16IOFp16WLi256ELi56ELi448EEv26Group_norm_nhwc_bwd_params)
        /*00c4*/ 	.short	0x0380
        /*00c6*/ 	.short	0x00b8


	//----- nvinfo : EIATTR_SW_WAR
	.align		4
.L_699:
        /*00c8*/ 	.byte	0x04, 0x36
        /*00ca*/ 	.short	(.L_701 - .L_700)
.L_700:
        /*00cc*/ 	.word	0x00000008
.L_701:


//--------------------- .nv.info._Z35group_norm_nhwc_bwd_one_pass_kernelI11Bf16IOFp16WLi512ELi56ELi448EEv26Group_norm_nhwc_bwd_params --------------------------
	.section	.nv.info._Z35group_norm_nhwc_bwd_one_pass_kernelI11Bf16IOFp16WLi512ELi56ELi448EEv26Group_norm_nhwc_bwd_params,"",@"SHT_CUDA_INFO"
	.sectionflags	@""
	.align	4


	//----- nvinfo : EIATTR_CUDA_API_VERSION
	.align		4
        /*0000*/ 	.byte	0x04, 0x37
        /*0002*/ 	.short	(.L_703 - .L_702)
.L_702:
        /*0004*/ 	.word	0x00000082


	//----- nvinfo : EIATTR_KPARAM_INFO
	.align		4
.L_703:
        /*0008*/ 	.byte	0x04, 0x17
        /*000a*/ 	.short	(.L_705 - .L_704)
.L_704:
        /*000c*/ 	.word	0x00000000
        /*0010*/ 	.short	0x0000
        /*0012*/ 	.short	0x0000
        /*0014*/ 	.byte	0x00, 0xf0, 0xe1, 0x02


	//----- nvinfo : EIATTR_SPARSE_MMA_MASK
	.align		4
.L_705:
        /*0018*/ 	.byte	0x03, 0x50
        /*001a*/ 	.short	0x0000


	//----- nvinfo : EIATTR_MAXREG_COUNT
	.align		4
        /*001c*/ 	.byte	0x03, 0x1b
        /*001e*/ 	.short	0x0080


	//----- nvinfo : EIATTR_NUM_BARRIERS
	.align		4
        /*0020*/ 	.byte	0x02, 0x4c
        /*0022*/ 	.byte	0x01
	.zero		1


	//----- nvinfo : EIATTR_ANNOTATIONS
	.align		4
        /*0024*/ 	.byte	0x04, 0x55
        /*0026*/ 	.short	(.L_707 - .L_706)


	//   ....[0]....
.L_706:
        /* <DEDUP_REMOVED lines=84> */


	//----- nvinfo : EIATTR_MERCURY_ISA_VERSION
	.align		4
.L_707:
        /*0550*/ 	.byte	0x03, 0x5f
        /*0552*/ 	.short	0x0101


	//----- nvinfo : EIATTR_INT_WARP_WIDE_INSTR_OFFSETS
	.align		4
        /*0554*/ 	.byte	0x04, 0x31
        /*0556*/ 	.short	(.L_709 - .L_708)


	//   ....[0]....
.L_708:
        /*0558*/ 	.word	0x0000ca40


	//   ....[1]....
        /*055c*/ 	.word	0x0000dd50


	//   ....[2]....
        /*0560*/ 	.word	0x0000dd90


	//   ....[3]....
        /*0564*/ 	.word	0x0000ddd0


	//   ....[4]....
        /*0568*/ 	.word	0x0000de10


	//   ....[5]....
        /*056c*/ 	.word	0x0000e030


	//----- nvinfo : EIATTR_COOP_GROUP_MASK_REGIDS
	.align		4
.L_709:
        /*0570*/ 	.byte	0x04, 0x29
        /*0572*/ 	.short	(.L_711 - .L_710)


	//   ....[0]....
.L_710:
        /*0574*/ 	.word	0xffffffff


	//   ....[1]....
        /*0578*/ 	.word	0xffffffff


	//   ....[2]....
        /*057c*/ 	.word	0xffffffff


	//   ....[3]....
        /*0580*/ 	.word	0xffffffff


	//   ....[4]....
        /*0584*/ 	.word	0xffffffff


	//   ....[5]....
        /*0588*/ 	.word	0xffffffff


	//   ....[6]....
        /*058c*/ 	.word	0xffffffff


	//   ....[7]....
        /*0590*/ 	.word	0xffffffff


	//   ....[8]....
        /*0594*/ 	.word	0xffffffff


	//   ....[9]....
        /*0598*/ 	.word	0xffffffff


	//----- nvinfo : EIATTR_COOP_GROUP_INSTR_OFFSETS
	.align		4
.L_711:
        /*059c*/ 	.byte	0x04, 0x28
        /*059e*/ 	.short	(.L_713 - .L_712)


	//   ....[0]....
.L_712:
        /*05a0*/ 	.word	0x0000c7d0


	//   ....[1]....
        /*05a4*/ 	.word	0x0000c810


	//   ....[2]....
        /*05a8*/ 	.word	0x0000c8c0


	//   ....[3]....
        /*05ac*/ 	.word	0x0000c8d0


	//   ....[4]....
        /*05b0*/ 	.word	0x0000c900


	//   ....[5]....
        /*05b4*/ 	.word	0x0000c920


	//   ....[6]....
        /*05b8*/ 	.word	0x0000c950


	//   ....[7]....
        /*05bc*/ 	.word	0x0000c970


	//   ....[8]....
        /*05c0*/ 	.word	0x0000c9e0


	//   ....[9]....
        /*05c4*/ 	.word	0x0000c9f0


	//----- nvinfo : EIATTR_VRC_CTA_INIT_COUNT
	.align		4
.L_713:
        /*05c8*/ 	.byte	0x02, 0x4a
	.zero		1
	.zero		1


	//----- nvinfo : EIATTR_EXIT_INSTR_OFFSETS
	.align		4
        /*05cc*/ 	.byte	0x04, 0x1c
        /*05ce*/ 	.short	(.L_715 - .L_714)


	//   ....[0]....
.L_714:
        /*05d0*/ 	.word	0x0000ebb0


	//   ....[1]....
        /*05d4*/ 	.word	0x0000ece0


	//   ....[2]....
        /*05d8*/ 	.word	0x0000f310


	//   ....[3]....
        /*05dc*/ 	.word	0x0000f910


	//----- nvinfo : EIATTR_MAX_THREADS
	.align		4
.L_715:
        /*05e0*/ 	.byte	0x04, 0x05
        /*05e2*/ 	.short	(.L_717 - .L_716)
.L_716:
        /*05e4*/ 	.word	0x000001c0
        /*05e8*/ 	.word	0x00000001
        /*05ec*/ 	.word	0x00000001


	//----- nvinfo : EIATTR_CRS_STACK_SIZE
	.align		4
.L_717:
        /*05f0*/ 	.byte	0x04, 0x1e
        /*05f2*/ 	.short	(.L_719 - .L_718)
.L_718:
        /*05f4*/ 	.word	0x00000000


	//----- nvinfo : EIATTR_CBANK_PARAM_SIZE
	.align		4
.L_719:
        /*05f8*/ 	.byte	0x03, 0x19
        /*05fa*/ 	.short	0x00b8


	//----- nvinfo : EIATTR_PARAM_CBANK
	.align		4
        /*05fc*/ 	.byte	0x04, 0x0a
        /*05fe*/ 	.short	(.L_721 - .L_720)
	.align		4
.L_720:
        /*0600*/ 	.word	index@(.nv.constant0._Z35group_norm_nhwc_bwd_one_pass_kernelI11Bf16IOFp16WLi512ELi56ELi448EEv26Group_norm_nhwc_bwd_params)
        /*0604*/ 	.short	0x0380
        /*0606*/ 	.short	0x00b8


	//----- nvinfo : EIATTR_SW_WAR
	.align		4
.L_721:
        /*0608*/ 	.byte	0x04, 0x36
        /*060a*/ 	.short	(.L_723 - .L_722)
.L_722:
        /*060c*/ 	.word	0x00000008
.L_723:


//--------------------- .nv.info._Z35group_norm_nhwc_bwd_one_pass_kernelI11Fp16IOFp32WLi64ELi56ELi448EEv26Group_norm_nhwc_bwd_params --------------------------
	.section	.nv.info._Z35group_norm_nhwc_bwd_one_pass_kernelI11Fp16IOFp32WLi64ELi56ELi448EEv26Group_norm_nhwc_bwd_params,"",@"SHT_CUDA_INFO"
	.sectionflags	@""
	.align	4


	//----- nvinfo : EIATTR_CUDA_API_VERSION
	.align		4
        /*0000*/ 	.byte	0x04, 0x37
        /*0002*/ 	.short	(.L_725 - .L_724)
.L_724:
        /*0004*/ 	.word	0x00000082


	//----- nvinfo : EIATTR_KPARAM_INFO
	.align		4
.L_725:
        /*0008*/ 	.byte	0x04, 0x17
        /*000a*/ 	.short	(.L_727 - .L_726)
.L_726:
        /*000c*/ 	.word	0x00000000
        /*0010*/ 	.short	0x0000
        /*0012*/ 	.short	0x0000
        /*0014*/ 	.byte	0x00, 0xf0, 0xe1, 0x02


	//----- nvinfo : EIATTR_SPARSE_MMA_MASK
	.align		4
.L_727:
        /*0018*/ 	.byte	0x03, 0x50
        /*001a*/ 	.short	0x0000


	//----- nvinfo : EIATTR_MAXREG_COUNT
	.align		4
        /*001c*/ 	.byte	0x03, 0x1b
        /*001e*/ 	.short	0x0080


	//----- nvinfo : EIATTR_NUM_BARRIERS
	.align		4
        /*0020*/ 	.byte	0x02, 0x4c
        /*0022*/ 	.byte	0x01
	.zero		1


	//----- nvinfo : EIATTR_MERCURY_ISA_VERSION
	.align		4
        /*0024*/ 	.byte	0x03, 0x5f
        /*0026*/ 	.short	0x0101


	//----- nvinfo : EIATTR_INT_WARP_WIDE_INSTR_OFFSETS
	.align		4
        /*0028*/ 	.byte	0x04, 0x31
        /*002a*/ 	.short	(.L_729 - .L_728)


	//   ....[0]....
.L_728:
        /*002c*/ 	.word	0x00001b70


	//----- nvinfo : EIATTR_COOP_GROUP_MASK_REGIDS
	.align		4
.L_729:
        /*0030*/ 	.byte	0x04, 0x29
        /*0032*/ 	.short	(.L_731 - .L_730)


	//   ....[0]....
.L_730:
        /*0034*/ 	.word	0xffffffff


	//   ....[1]....
        /*0038*/ 	.word	0xffffffff


	//   ....[2]....
        /*003c*/ 	.word	0xffffffff


	//   ....[3]....
        /*0040*/ 	.word	0xffffffff


	//   ....[4]....
        /*0044*/ 	.word	0xffffffff


	//   ....[5]....
        /*0048*/ 	.word	0xffffffff


	//   ....[6]....
        /*004c*/ 	.word	0xffffffff


	//   ....[7]....
        /*0050*/ 	.word	0xffffffff


	//   ....[8]....
        /*0054*/ 	.word	0xffffffff


	//   ....[9]....
        /*0058*/ 	.word	0xffffffff


	//----- nvinfo : EIATTR_COOP_GROUP_INSTR_OFFSETS
	.align		4
.L_731:
        /*005c*/ 	.byte	0x04, 0x28
        /*005e*/ 	.short	(.L_733 - .L_732)


	//   ....[0]....
.L_732:
        /*0060*/ 	.word	0x00001920


	//   ....[1]....
        /*0064*/ 	.word	0x00001960


	//   ....[2]....
        /*0068*/ 	.word	0x000019e0


	//   ....[3]....
        /*006c*/ 	.word	0x00001a10


	//   ....[4]....
        /*0070*/ 	.word	0x00001a50


	//   ....[5]....
        /*0074*/ 	.word	0x00001a70


	//   ....[6]....
        /*0078*/ 	.word	0x00001aa0


	//   ....[7]....
        /*007c*/ 	.word	0x00001ac0


	//   ....[8]....
        /*0080*/ 	.word	0x00001b10


	//   ....[9]....
        /*0084*/ 	.word	0x00001b20


	//----- nvinfo : EIATTR_VRC_CTA_INIT_COUNT
	.align		4
.L_733:
        /*0088*/ 	.byte	0x02, 0x4a
	.zero		1
	.zero		1


	//----- nvinfo : EIATTR_EXIT_INSTR_OFFSETS
	.align		4
        /*008c*/ 	.byte	0x04, 0x1c
        /*008e*/ 	.short	(.L_735 - .L_734)


	//   ....[0]....
.L_734:
        /*0090*/ 	.word	0x00003ee0


	//   ....[1]....
        /*0094*/ 	.word	0x00004010


	//   ....[2]....
        /*0098*/ 	.word	0x00004600


	//   ....[3]....
        /*009c*/ 	.word	0x00004bb0


	//----- nvinfo : EIATTR_MAX_THREADS
	.align		4
.L_735:
        /*00a0*/ 	.byte	0x04, 0x05
        /*00a2*/ 	.short	(.L_737 - .L_736)
.L_736:
        /*00a4*/ 	.word	0x000001c0
        /*00a8*/ 	.word	0x00000001
        /*00ac*/ 	.word	0x00000001


	//----- nvinfo : EIATTR_CRS_STACK_SIZE
	.align		4
.L_737:
        /*00b0*/ 	.byte	0x04, 0x1e
        /*00b2*/ 	.short	(.L_739 - .L_738)
.L_738:
        /*00b4*/ 	.word	0x00000000


	//----- nvinfo : EIATTR_CBANK_PARAM_SIZE
	.align		4
.L_739:
        /*00b8*/ 	.byte	0x03, 0x19
        /*00ba*/ 	.short	0x00b8


	//----- nvinfo : EIATTR_PARAM_CBANK
	.align		4
        /*00bc*/ 	.byte	0x04, 0x0a
        /*00be*/ 	.short	(.L_741 - .L_740)
	.align		4
.L_740:
        /*00c0*/ 	.word	index@(.nv.constant0._Z35group_norm_nhwc_bwd_one_pass_kernelI11Fp16IOFp32WLi64ELi56ELi448EEv26Group_norm_nhwc_bwd_params)
        /*00c4*/ 	.short	0x0380
        /*00c6*/ 	.short	0x00b8


	//----- nvinfo : EIATTR_SW_WAR
	.align		4
.L_741:
        /*00c8*/ 	.byte	0x04, 0x36
        /*00ca*/ 	.short	(.L_743 - .L_742)
.L_742:
        /*00cc*/ 	.word	0x00000008
.L_743:


//--------------------- .nv.info._Z35group_norm_nhwc_bwd_one_pass_kernelI11Fp16IOFp32WLi128ELi56ELi448EEv26Group_norm_nhwc_bwd_params --------------------------
	.section	.nv.info._Z35group_norm_nhwc_bwd_one_pass_kernelI11Fp16IOFp32WLi128ELi56ELi448EEv26Group_norm_nhwc_bwd_params,"",@"SHT_CUDA_INFO"
	.sectionflags	@""
	.align	4


	//----- nvinfo : EIATTR_CUDA_API_VERSION
	.align		4
        /*0000*/ 	.byte	0x04, 0x37
        /*0002*/ 	.short	(.L_745 - .L_744)
.L_744:
        /*0004*/ 	.word	0x00000082


	//----- nvinfo : EIATTR_KPARAM_INFO
	.align		4
.L_745:
        /*0008*/ 	.byte	0x04, 0x17
        /*000a*/ 	.short	(.L_747 - .L_746)
.L_746:
        /*000c*/ 	.word	0x00000000
        /*0010*/ 	.short	0x0000
        /*0012*/ 	.short	0x0000
        /*0014*/ 	.byte	0x00, 0xf0, 0xe1, 0x02


	//----- nvinfo : EIATTR_SPARSE_MMA_MASK
	.align		4
.L_747:
        /*0018*/ 	.byte	0x03, 0x50
        /*001a*/ 	.short	0x0000


	//----- nvinfo : EIATTR_MAXREG_COUNT
	.align		4
        /*001c*/ 	.byte	0x03, 0x1b
        /*001e*/ 	.short	0x0080


	//----- nvinfo : EIATTR_NUM_BARRIERS
	.align		4
        /*0020*/ 	.byte	0x02, 0x4c
        /*0022*/ 	.byte	0x01
	.zero		1


	//----- nvinfo : EIATTR_MERCURY_ISA_VERSION
	.align		4
        /*0024*/ 	.byte	0x03, 0x5f
        /*0026*/ 	.short	0x0101


	//----- nvinfo : EIATTR_COOP_GROUP_MASK_REGIDS
	.align		4
        /*0028*/ 	.byte	0x04, 0x29
        /*002a*/ 	.short	(.L_749 - .L_748)


	//   ....[0]....
.L_748:
        /*002c*/ 	.word	0xffffffff


	//   ....[1]....
        /*0030*/ 	.word	0xffffffff


	//   ....[2]....
        /*0034*/ 	.word	0xffffffff


	//   ....[3]....
        /*0038*/ 	.word	0xffffffff


	//   ....[4]....
        /*003c*/ 	.word	0xffffffff


	//   ....[5]....
        /*0040*/ 	.word	0xffffffff


	//   ....[6]....
        /*0044*/ 	.word	0xffffffff


	//   ....[7]....
        /*0048*/ 	.word	0xffffffff


	//   ....[8]....
        /*004c*/ 	.word	0xffffffff


	//   ....[9]....
        /*0050*/ 	.word	0xffffffff


	//----- nvinfo : EIATTR_COOP_GROUP_INSTR_OFFSETS
	.align		4
.L_749:
        /*0054*/ 	.byte	0x04, 0x28
        /*0056*/ 	.short	(.L_751 - .L_750)


	//   ....[0]....
.L_750:
        /*0058*/ 	.word	0x00002c20


	//   ....[1]....
        /*005c*/ 	.word	0x00002c60


	//   ....[2]....
        /*0060*/ 	.word	0x00002cd0


	//   ....[3]....
        /*0064*/ 	.word	0x00002cf0


	//   ....[4]....
        /*0068*/ 	.word	0x00002d20


	//   ....[5]....
        /*006c*/ 	.word	0x00002d40


	//   ....[6]....
        /*0070*/ 	.word	0x00002d70


	//   ....[7]....
        /*0074*/ 	.word	0x00002d90


	//   ....[8]....
        /*0078*/ 	.word	0x00002de0


	//   ....[9]....
        /*007c*/ 	.word	0x00002df0


	//----- nvinfo : EIATTR_VRC_CTA_INIT_COUNT
	.align		4
.L_751:
        /*0080*/ 	.byte	0x02, 0x4a
	.zero		1
	.zero		1


	//----- nvinfo : EIATTR_EXIT_INSTR_OFFSETS
	.align		4
        /*0084*/ 	.byte	0x04, 0x1c
        /*0086*/ 	.short	(.L_753 - .L_752)


	//   ....[0]....
.L_752:
        /*0088*/ 	.word	0x00005d50


	//   ....[1]....
        /*008c*/ 	.word	0x00005e80


	//   ....[2]....
        /*0090*/ 	.word	0x00006460


	//   ....[3]....
        /*0094*/ 	.word	0x00006a10


	//----- nvinfo : EIATTR_MAX_THREADS
	.align		4
.L_753:
        /*0098*/ 	.byte	0x04, 0x05
        /*009a*/ 	.short	(.L_755 - .L_754)
.L_754:
        /*009c*/ 	.word	0x000001c0
        /*00a0*/ 	.word	0x00000001
        /*00a4*/ 	.word	0x00000001


	//----- nvinfo : EIATTR_CRS_STACK_SIZE
	.align		4
.L_755:
        /*00a8*/ 	.byte	0x04, 0x1e
        /*00aa*/ 	.short	(.L_757 - .L_756)
.L_756:
        /*00ac*/ 	.word	0x00000000


	//----- nvinfo : EIATTR_CBANK_PARAM_SIZE
	.align		4
.L_757:
        /*00b0*/ 	.byte	0x03, 0x19
        /*00b2*/ 	.short	0x00b8


	//----- nvinfo : EIATTR_PARAM_CBANK
	.align		4
        /*00b4*/ 	.byte	0x04, 0x0a
        /*00b6*/ 	.short	(.L_759 - .L_758)
	.align		4
.L_758:
        /*00b8*/ 	.word	index@(.nv.constant0._Z35group_norm_nhwc_bwd_one_pass_kernelI11Fp16IOFp32WLi128ELi56ELi448EEv26Group_norm_nhwc_bwd_params)
        /*00bc*/ 	.short	0x0380
        /*00be*/ 	.short	0x00b8


	//----- nvinfo : EIATTR_SW_WAR
	.align		4
.L_759:
        /*00c0*/ 	.byte	0x04, 0x36
        /*00c2*/ 	.short	(.L_761 - .L_760)
.L_760:
        /*00c4*/ 	.word	0x00000008
.L_761:


//--------------------- .nv.info._Z35group_norm_nhwc_bwd_one_pass_kernelI11Fp16IOFp32WLi256ELi56ELi448EEv26Group_norm_nhwc_bwd_params --------------------------
	.section	.nv.info._Z35group_norm_nhwc_bwd_one_pass_kernelI11Fp16IOFp32WLi256ELi56ELi448EEv26Group_norm_nhwc_bwd_params,"",@"SHT_CUDA_INFO"
	.sectionflags	@""
	.align	4


	//----- nvinfo : EIATTR_CUDA_API_VERSION
	.align		4
        /*0000*/ 	.byte	0x04, 0x37
        /*0002*/ 	.short	(.L_763 - .L_762)
.L_762:
        /*0004*/ 	.word	0x00000082


	//----- nvinfo : EIATTR_KPARAM_INFO
	.align		4
.L_763:
        /*0008*/ 	.byte	0x04, 0x17
        /*000a*/ 	.short	(.L_765 - .L_764)
.L_764:
        /*000c*/ 	.word	0x00000000
        /*0010*/ 	.short	0x0000
        /*0012*/ 	.short	0x0000
        /*0014*/ 	.byte	0x00, 0xf0, 0xe1, 0x02


	//----- nvinfo : EIATTR_SPARSE_MMA_MASK
	.align		4
.L_765:
        /*0018*/ 	.byte	0x03, 0x50
        /*001a*/ 	.short	0x0000


	//----- nvinfo : EIATTR_MAXREG_COUNT
	.align		4
        /*001c*/ 	.byte	0x03, 0x1b
        /*001e*/ 	.short	0x0080


	//----- nvinfo : EIATTR_NUM_BARRIERS
	.align		4
        /*0020*/ 	.byte	0x02, 0x4c
        /*0022*/ 	.byte	0x01
	.zero		1


	//----- nvinfo : EIATTR_MERCURY_ISA_VERSION
	.align		4
        /*0024*/ 	.byte	0x03, 0x5f
        /*0026*/ 	.short	0x0101


	//----- nvinfo : EIATTR_INT_WARP_WIDE_INSTR_OFFSETS
	.align		4
        /*0028*/ 	.byte	0x04, 0x31
        /*002a*/ 	.short	(.L_767 - .L_766)


	//   ....[0]....
.L_766:
        /*002c*/ 	.word	0x00005460


	//----- nvinfo : EIATTR_COOP_GROUP_MASK_REGIDS
	.align		4
.L_767:
        /*0030*/ 	.byte	0x04, 0x29
        /*0032*/ 	.short	(.L_769 - .L_768)


	//   ....[0]....
.L_768:
        /*0034*/ 	.word	0xffffffff


	//   ....[1]....
        /*0038*/ 	.word	0xffffffff


	//   ....[2]....
        /*003c*/ 	.word	0xffffffff


	//   ....[3]....
        /*0040*/ 	.word	0xffffffff


	//   ....[4]....
        /*0044*/ 	.word	0xffffffff


	//   ....[5]....
        /*0048*/ 	.word	0xffffffff


	//   ....[6]....
        /*004c*/ 	.word	0xffffffff


	//   ....[7]....
        /*0050*/ 	.word	0xffffffff


	//   ....[8]....
        /*0054*/ 	.word	0xffffffff


	//   ....[9]....
        /*0058*/ 	.word	0xffffffff


	//----- nvinfo : EIATTR_COOP_GROUP_INSTR_OFFSETS
	.align		4
.L_769:
        /*005c*/ 	.byte	0x04, 0x28
        /*005e*/ 	.short	(.L_771 - .L_770)


	//   ....[0]....
.L_770:
        /*0060*/ 	.word	0x000051f0


	//   ....[1]....
        /*0064*/ 	.word	0x00005230


	//   ....[2]....
        /*0068*/ 	.word	0x000052c0


	//   ....[3]....
        /*006c*/ 	.word	0x000052e0


	//   ....[4]....
        /*0070*/ 	.word	0x00005340


	//   ....[5]....
        /*0074*/ 	.word	0x00005360


	//   ....[6]....
        /*0078*/ 	.word	0x00005390


	//   ....[7]....
        /*007c*/ 	.word	0x000053b0


	//   ....[8]....
        /*0080*/ 	.word	0x00005400


	//   ....[9]....
        /*0084*/ 	.word	0x00005410


	//----- nvinfo : EIATTR_VRC_CTA_INIT_COUNT
	.align		4
.L_771:
        /*0088*/ 	.byte	0x02, 0x4a
	.zero		1
	.zero		1


	//----- nvinfo : EIATTR_EXIT_INSTR_OFFSETS
	.align		4
        /*008c*/ 	.byte	0x04, 0x1c
        /*008e*/ 	.short	(.L_773 - .L_772)


	//   ....[0]....
.L_772:
        /*0090*/ 	.word	0x0000a010


	//   ....[1]....
        /*0094*/ 	.word	0x0000a140


	//   ....[2]....
        /*0098*/ 	.word	0x0000a740


	//   ....[3]....
        /*009c*/ 	.word	0x0000acf0


	//----- nvinfo : EIATTR_MAX_THREADS
	.align		4
.L_773:
        /*00a0*/ 	.byte	0x04, 0x05
        /*00a2*/ 	.short	(.L_775 - .L_774)
.L_774:
        /*00a4*/ 	.word	0x000001c0
        /*00a8*/ 	.word	0x00000001
        /*00ac*/ 	.word	0x00000001


	//----- nvinfo : EIATTR_CRS_STACK_SIZE
	.align		4
.L_775:
        /*00b0*/ 	.byte	0x04, 0x1e
        /*00b2*/ 	.short	(.L_777 - .L_776)
.L_776:
        /*00b4*/ 	.word	0x00000000


	//----- nvinfo : EIATTR_CBANK_PARAM_SIZE
	.align		4
.L_777:
        /*00b8*/ 	.byte	0x03, 0x19
        /*00ba*/ 	.short	0x00b8


	//----- nvinfo : EIATTR_PARAM_CBANK
	.align		4
        /*00bc*/ 	.byte	0x04, 0x0a
        /*00be*/ 	.short	(.L_779 - .L_778)
	.align		4
.L_778:
        /*00c0*/ 	.word	index@(.nv.constant0._Z35group_norm_nhwc_bwd_one_pass_kernelI11Fp16IOFp32WLi256ELi56ELi448EEv26Group_norm_nhwc_bwd_params)
        /*00c4*/ 	.short	0x0380
        /*00c6*/ 	.short	0x00b8


	//----- nvinfo : EIATTR_SW_WAR
	.align		4
.L_779:
        /*00c8*/ 	.byte	0x04, 0x36
        /*00ca*/ 	.short	(.L_781 - .L_780)
.L_780:
        /*00cc*/ 	.word	0x00000008
.L_781:


//--------------------- .nv.info._Z35group_norm_nhwc_bwd_one_pass_kernelI11Fp16IOFp32WLi512ELi56ELi448EEv26Group_norm_nhwc_bwd_params --------------------------
	.section	.nv.info._Z35group_norm_nhwc_bwd_one_pass_kernelI11Fp16IOFp32WLi512ELi56ELi448EEv26Group_norm_nhwc_bwd_params,"",@"SHT_CUDA_INFO"
	.sectionflags	@""
	.align	4


	//----- nvinfo : EIATTR_CUDA_API_VERSION
	.align		4
        /*0000*/ 	.byte	0x04, 0x37
        /*0002*/ 	.short	(.L_783 - .L_782)
.L_782:
        /*0004*/ 	.word	0x00000082


	//----- nvinfo : EIATTR_KPARAM_INFO
	.align		4
.L_783:
        /*0008*/ 	.byte	0x04, 0x17
        /*000a*/ 	.short	(.L_785 - .L_784)
.L_784:
        /*000c*/ 	.word	0x00000000
        /*0010*/ 	.short	0x0000
        /*0012*/ 	.short	0x0000
        /*0014*/ 	.byte	0x00, 0xf0, 0xe1, 0x02


	//----- nvinfo : EIATTR_SPARSE_MMA_MASK
	.align		4
.L_785:
        /*0018*/ 	.byte	0x03, 0x50
        /*001a*/ 	.short	0x0000


	//----- nvinfo : EIATTR_MAXREG_COUNT
	.align		4
        /*001c*/ 	.byte	0x03, 0x1b
        /*001e*/ 	.short	0x0080


	//----- nvinfo : EIATTR_NUM_BARRIERS
	.align		4
        /*0020*/ 	.byte	0x02, 0x4c
        /*0022*/ 	.byte	0x01
	.zero		1


	//----- nvinfo : EIATTR_MERCURY_ISA_VERSION
	.align		4
        /*0024*/ 	.byte	0x03, 0x5f
        /*0026*/ 	.short	0x0101


	//----- nvinfo : EIATTR_INT_WARP_WIDE_INSTR_OFFSETS
	.align		4
        /*0028*/ 	.byte	0x04, 0x31
        /*002a*/ 	.short	(.L_787 - .L_786)


	//   ....[0]....
.L_786:
        /*002c*/ 	.word	0x0000bc50


	//   ....[1]....
        /*0030*/ 	.word	0x0000cf60


	//   ....[2]....
        /*0034*/ 	.word	0x0000cfa0


	//   ....[3]....
        /*0038*/ 	.word	0x0000cfe0


	//   ....[4]....
        /*003c*/ 	.word	0x0000d020


	//   ....[5]....
        /*0040*/ 	.word	0x0000d240


	//----- nvinfo : EIATTR_COOP_GROUP_MASK_REGIDS
	.align		4
.L_787:
        /*0044*/ 	.byte	0x04, 0x29
        /*0046*/ 	.short	(.L_789 - .L_788)


	//   ....[0]....
.L_788:
        /*0048*/ 	.word	0xffffffff


	//   ....[1]....
        /*004c*/ 	.word	0xffffffff


	//   ....[2]....
        /*0050*/ 	.word	0xffffffff


	//   ....[3]....
        /*0054*/ 	.word	0xffffffff


	//   ....[4]....
        /*0058*/ 	.word	0xffffffff


	//   ....[5]....
        /*005c*/ 	.word	0xffffffff


	//   ....[6]....
        /*0060*/ 	.word	0xffffffff


	//   ....[7]....
        /*0064*/ 	.word	0xffffffff


	//   ....[8]....
        /*0068*/ 	.word	0xffffffff


	//   ....[9]....
        /*006c*/ 	.word	0xffffffff


	//----- nvinfo : EIATTR_COOP_GROUP_INSTR_OFFSETS
	.align		4
.L_789:
        /*0070*/ 	.byte	0x04, 0x28
        /*0072*/ 	.short	(.L_791 - .L_790)


	//   ....[0]....
.L_790:
        /*0074*/ 	.word	0x0000b9e0


	//   ....[1]....
        /*0078*/ 	.word	0x0000ba20


	//   ....[2]....
        /*007c*/ 	.word	0x0000bab0


	//   ....[3]....
        /*0080*/ 	.word	0x0000bac0


	//   ....[4]....
        /*0084*/ 	.word	0x0000baf0


	//   ....[5]....
        /*0088*/ 	.word	0x0000bb10


	//   ....[6]....
        /*008c*/ 	.word	0x0000bb50


	//   ....[7]....
        /*0090*/ 	.word	0x0000bb60


	//   ....[8]....
        /*0094*/ 	.word	0x0000bbf0


	//   ....[9]....
        /*0098*/ 	.word	0x0000bc00


	//----- nvinfo : EIATTR_VRC_CTA_INIT_COUNT
	.align		4
.L_791:
        /*009c*/ 	.byte	0x02, 0x4a
	.zero		1
	.zero		1


	//----- nvinfo : EIATTR_EXIT_INSTR_OFFSETS
	.align		4
        /*00a0*/ 	.byte	0x04, 0x1c
        /*00a2*/ 	.short	(.L_793 - .L_792)


	//   ....[0]....
.L_792:
        /*00a4*/ 	.word	0x0000dd80


	//   ....[1]....
        /*00a8*/ 	.word	0x0000deb0


	//   ....[2]....
        /*00ac*/ 	.word	0x0000e4c0


	//   ....[3]....
        /*00b0*/ 	.word	0x0000ea70


	//----- nvinfo : EIATTR_MAX_THREADS
	.align		4
.L_793:
        /*00b4*/ 	.byte	0x04, 0x05
        /*00b6*/ 	.short	(.L_795 - .L_794)
.L_794:
        /*00b8*/ 	.word	0x000001c0
        /*00bc*/ 	.word	0x00000001
        /*00c0*/ 	.word	0x00000001


	//----- nvinfo : EIATTR_CRS_STACK_SIZE
	.align		4
.L_795:
        /*00c4*/ 	.byte	0x04, 0x1e
        /*00c6*/ 	.short	(.L_797 - .L_796)
.L_796:
        /*00c8*/ 	.word	0x00000000


	//----- nvinfo : EIATTR_CBANK_PARAM_SIZE
	.align		4
.L_797:
        /*00cc*/ 	.byte	0x03, 0x19
        /*00ce*/ 	.short	0x00b8


	//----- nvinfo : EIATTR_PARAM_CBANK
	.align		4
        /*00d0*/ 	.byte	0x04, 0x0a
        /*00d2*/ 	.short	(.L_799 - .L_798)
	.align		4
.L_798:
        /*00d4*/ 	.word	index@(.nv.constant0._Z35group_norm_nhwc_bwd_one_pass_kernelI11Fp16IOFp32WLi512ELi56ELi448EEv26Group_norm_nhwc_bwd_params)
        /*00d8*/ 	.short	0x0380
        /*00da*/ 	.short	0x00b8


	//----- nvinfo : EIATTR_SW_WAR
	.align		4
.L_799:
        /*00dc*/ 	.byte	0x04, 0x36
        /*00de*/ 	.short	(.L_801 - .L_800)
.L_800:
        /*00e0*/ 	.word	0x00000008
.L_801:


//--------------------- .nv.info._Z35group_norm_nhwc_bwd_one_pass_kernelI11Fp16IOBf16WLi64ELi56ELi448EEv26Group_norm_nhwc_bwd_params --------------------------
	.section	.nv.info._Z35group_norm_nhwc_bwd_one_pass_kernelI11Fp16IOBf16WLi64ELi56ELi448EEv26Group_norm_nhwc_bwd_params,"",@"SHT_CUDA_INFO"
	.sectionflags	@""
	.align	4


	//----- nvinfo : EIATTR_CUDA_API_VERSION
	.align		4
        /*0000*/ 	.byte	0x04, 0x37
        /*0002*/ 	.short	(.L_803 - .L_802)
.L_802:
        /*0004*/ 	.word	0x00000082


	//----- nvinfo : EIATTR_KPARAM_INFO
	.align		4
.L_803:
        /*0008*/ 	.byte	0x04, 0x17
        /*000a*/ 	.short	(.L_805 - .L_804)
.L_804:
        /*000c*/ 	.word	0x00000000
        /*0010*/ 	.short	0x0000
        /*0012*/ 	.short	0x0000
        /*0014*/ 	.byte	0x00, 0xf0, 0xe1, 0x02


	//----- nvinfo : EIATTR_SPARSE_MMA_MASK
	.align		4
.L_805:
        /*0018*/ 	.byte	0x03, 0x50
        /*001a*/ 	.short	0x0000


	//----- nvinfo : EIATTR_MAXREG_COUNT
	.align		4
        /*001c*/ 	.byte	0x03, 0x1b
        /*001e*/ 	.short	0x0080


	//----- nvinfo : EIATTR_NUM_BARRIERS
	.align		4
        /*0020*/ 	.byte	0x02, 0x4c
        /*0022*/ 	.byte	0x01
	.zero		1


	//----- nvinfo : EIATTR_MERCURY_ISA_VERSION
	.align		4
        /*0024*/ 	.byte	0x03, 0x5f
        /*0026*/ 	.short	0x0101


	//----- nvinfo : EIATTR_INT_WARP_WIDE_INSTR_OFFSETS
	.align		4
        /*0028*/ 	.byte	0x04, 0x31
        /*002a*/ 	.short	(.L_807 - .L_806)


	//   ....[0]....
.L_806:
        /*002c*/ 	.word	0x00001bd0


	//----- nvinfo : EIATTR_COOP_GROUP_MASK_REGIDS
	.align		4
.L_807:
        /*0030*/ 	.byte	0x04, 0x29
        /*0032*/ 	.short	(.L_809 - .L_808)


	//   ....[0]....
.L_808:
        /*0034*/ 	.word	0xffffffff


	//   ....[1]....
        /*0038*/ 	.word	0xffffffff


	//   ....[2]....
        /*003c*/ 	.word	0xffffffff


	//   ....[3]....
        /*0040*/ 	.word	0xffffffff


	//   ....[4]....
        /*0044*/ 	.word	0xffffffff


	//   ....[5]....
        /*0048*/ 	.word	0xffffffff


	//   ....[6]....
        /*004c*/ 	.word	0xffffffff


	//   ....[7]....
        /*0050*/ 	.word	0xffffffff


	//   ....[8]....
        /*0054*/ 	.word	0xffffffff


	//   ....[9]....
        /*0058*/ 	.word	0xffffffff


	//----- nvinfo : EIATTR_COOP_GROUP_INSTR_OFFSETS
	.align		4
.L_809:
        /*005c*/ 	.byte	0x04, 0x28
        /*005e*/ 	.short	(.L_811 - .L_810)


	//   ....[0]....
.L_810:
        /*0060*/ 	.word	0x00001980


	//   ....[1]....
        /*0064*/ 	.word	0x000019c0


	//   ....[2]....
        /*0068*/ 	.word	0x00001a40


	//   ....[3]....
        /*006c*/ 	.word	0x00001a70


	//   ....[4]....
        /*0070*/ 	.word	0x00001ab0


	//   ....[5]....
        /*0074*/ 	.word	0x00001ad0


	//   ....[6]....
        /*0078*/ 	.word	0x00001b00


	//   ....[7]....
        /*007c*/ 	.word	0x00001b20


	//   ....[8]....
        /*0080*/ 	.word	0x00001b70


	//   ....[9]....
        /*0084*/ 	.word	0x00001b80


	//----- nvinfo : EIATTR_VRC_CTA_INIT_COUNT
	.align		4
.L_811:
        /*0088*/ 	.byte	0x02, 0x4a
	.zero		1
	.zero		1


	//----- nvinfo : EIATTR_EXIT_INSTR_OFFSETS
	.align		4
        /*008c*/ 	.byte	0x04, 0x1c
        /*008e*/ 	.short	(.L_813 - .L_812)


	//   ....[0]....
.L_812:
        /*0090*/ 	.word	0x00003f40


	//   ....[1]....
        /*0094*/ 	.word	0x00004070


	//   ....[2]....
        /*0098*/ 	.word	0x00004680


	//   ....[3]....
        /*009c*/ 	.word	0x00004c80


	//----- nvinfo : EIATTR_MAX_THREADS
	.align		4
.L_813:
        /*00a0*/ 	.byte	0x04, 0x05
        /*00a2*/ 	.short	(.L_815 - .L_814)
.L_814:
        /*00a4*/ 	.word	0x000001c0
        /*00a8*/ 	.word	0x00000001
        /*00ac*/ 	.word	0x00000001


	//----- nvinfo : EIATTR_CRS_STACK_SIZE
	.align		4
.L_815:
        /*00b0*/ 	.byte	0x04, 0x1e
        /*00b2*/ 	.short	(.L_817 - .L_816)
.L_816:
        /*00b4*/ 	.word	0x00000000


	//----- nvinfo : EIATTR_CBANK_PARAM_SIZE
	.align		4
.L_817:
        /*00b8*/ 	.byte	0x03, 0x19
        /*00ba*/ 	.short	0x00b8


	//----- nvinfo : EIATTR_PARAM_CBANK
	.align		4
        /*00bc*/ 	.byte	0x04, 0x0a
        /*00be*/ 	.short	(.L_819 - .L_818)
	.align		4
.L_818:
        /*00c0*/ 	.word	index@(.nv.constant0._Z35group_norm_nhwc_bwd_one_pass_kernelI11Fp16IOBf16WLi64ELi56ELi448EEv26Group_norm_nhwc_bwd_params)
        /*00c4*/ 	.short	0x0380
        /*00c6*/ 	.short	0x00b8


	//----- nvinfo : EIATTR_SW_WAR
	.align		4
.L_819:
        /*00c8*/ 	.byte	0x04, 0x36
        /*00ca*/ 	.short	(.L_821 - .L_820)
.L_820:
        /*00cc*/ 	.word	0x00000008
.L_821:


//--------------------- .nv.info._Z35group_norm_nhwc_bwd_one_pass_kernelI11Fp16IOBf16WLi128ELi56ELi448EEv26Group_norm_nhwc_bwd_params --------------------------
	.section	.nv.info._Z35group_norm_nhwc_bwd_one_pass_kernelI11Fp16IOBf16WLi128ELi56ELi448EEv26Group_norm_nhwc_bwd_params,"",@"SHT_CUDA_INFO"
	.sectionflags	@""
	.align	4


	//----- nvinfo : EIATTR_CUDA_API_VERSION
	.align		4
        /*0000*/ 	.byte	0x04, 0x37
        /*0002*/ 	.short	(.L_823 - .L_822)
.L_822:
        /*0004*/ 	.word	0x00000082


	//----- nvinfo : EIATTR_KPARAM_INFO
	.align		4
.L_823:
        /*0008*/ 	.byte	0x04, 0x17
        /*000a*/ 	.short	(.L_825 - .L_824)
.L_824:
        /*000c*/ 	.word	0x00000000
        /*0010*/ 	.short	0x0000
        /*0012*/ 	.short	0x0000
        /*0014*/ 	.byte	0x00, 0xf0, 0xe1, 0x02


	//----- nvinfo : EIATTR_SPARSE_MMA_MASK
	.align		4
.L_825:
        /*0018*/ 	.byte	0x03, 0x50
        /*001a*/ 	.short	0x0000


	//----- nvinfo : EIATTR_MAXREG_COUNT
	.align		4
        /*001c*/ 	.byte	0x03, 0x1b
        /*001e*/ 	.short	0x0080


	//----- nvinfo : EIATTR_NUM_BARRIERS
	.align		4
        /*0020*/ 	.byte	0x02, 0x4c
        /*0022*/ 	.byte	0x01
	.zero		1


	//----- nvinfo : EIATTR_MERCURY_ISA_VERSION
	.align		4
        /*0024*/ 	.byte	0x03, 0x5f
        /*0026*/ 	.short	0x0101


	//----- nvinfo : EIATTR_COOP_GROUP_MASK_REGIDS
	.align		4
        /*0028*/ 	.byte	0x04, 0x29
        /*002a*/ 	.short	(.L_827 - .L_826)


	//   ....[0]....
.L_826:
        /*002c*/ 	.word	0xffffffff


	//   ....[1]....
        /*0030*/ 	.word	0xffffffff


	//   ....[2]....
        /*0034*/ 	.word	0xffffffff


	//   ....[3]....
        /*0038*/ 	.word	0xffffffff


	//   ....[4]....
        /*003c*/ 	.word	0xffffffff


	//   ....[5]....
        /*0040*/ 	.word	0xffffffff


	//   ....[6]....
        /*0044*/ 	.word	0xffffffff


	//   ....[7]....
        /*0048*/ 	.word	0xffffffff


	//   ....[8]....
        /*004c*/ 	.word	0xffffffff


	//   ....[9]....
        /*0050*/ 	.word	0xffffffff


	//----- nvinfo : EIATTR_COOP_GROUP_INSTR_OFFSETS
	.align		4
.L_827:
        /*0054*/ 	.byte	0x04, 0x28
        /*0056*/ 	.short	(.L_829 - .L_828)


	//   ....[0]....
.L_828:
        /*0058*/ 	.word	0x00002ce0


	//   ....[1]....
        /*005c*/ 	.word	0x00002d10


	//   ....[2]....
        /*0060*/ 	.word	0x00002d50


	//   ....[3]....
        /*0064*/ 	.word	0x00002d70


	//   ....[4]....
        /*0068*/ 	.word	0x00002da0


	//   ....[5]....
        /*006c*/ 	.word	0x00002dc0


	//   ....[6]....
        /*0070*/ 	.word	0x00002df0


	//   ....[7]....
        /*0074*/ 	.word	0x00002e10


	//   ....[8]....
        /*0078*/ 	.word	0x00002e60


	//   ....[9]....
        /*007c*/ 	.word	0x00002e70


	//----- nvinfo : EIATTR_VRC_CTA_INIT_COUNT
	.align		4
.L_829:
        /*0080*/ 	.byte	0x02, 0x4a
	.zero		1
	.zero		1


	//----- nvinfo : EIATTR_EXIT_INSTR_OFFSETS
	.align		4
        /*0084*/ 	.byte	0x04, 0x1c
        /*0086*/ 	.short	(.L_831 - .L_830)


	//   ....[0]....
.L_830:
        /*0088*/ 	.word	0x00005dd0


	//   ....[1]....
        /*008c*/ 	.word	0x00005f00


	//   ....[2]....
        /*0090*/ 	.word	0x00006510


	//   ....[3]....
        /*0094*/ 	.word	0x00006b10


	//----- nvinfo : EIATTR_MAX_THREADS
	.align		4
.L_831:
        /*0098*/ 	.byte	0x04, 0x05
        /*009a*/ 	.short	(.L_833 - .L_832)
.L_832:
        /*009c*/ 	.word	0x000001c0
        /*00a0*/ 	.word	0x00000001
        /*00a4*/ 	.word	0x00000001


	//----- nvinfo : EIATTR_CRS_STACK_SIZE
	.align		4
.L_833:
        /*00a8*/ 	.byte	0x04, 0x1e
        /*00aa*/ 	.short	(.L_835 - .L_834)
.L_834:
        /*00ac*/ 	.word	0x00000000


	//----- nvinfo : EIATTR_CBANK_PARAM_SIZE
	.align		4
.L_835:
        /*00b0*/ 	.byte	0x03, 0x19
        /*00b2*/ 	.short	0x00b8


	//----- nvinfo : EIATTR_PARAM_CBANK
	.align		4
        /*00b4*/ 	.byte	0x04, 0x0a
        /*00b6*/ 	.short	(.L_837 - .L_836)
	.align		4
.L_836:
        /*00b8*/ 	.word	index@(.nv.constant0._Z35group_norm_nhwc_bwd_one_pass_kernelI11Fp16IOBf16WLi128ELi56ELi448EEv26Group_norm_nhwc_bwd_params)
        /*00bc*/ 	.short	0x0380
        /*00be*/ 	.short	0x00b8


	//----- nvinfo : EIATTR_SW_WAR
	.align		4
.L_837:
        /*00c0*/ 	.byte	0x04, 0x36
        /*00c2*/ 	.short	(.L_839 - .L_838)
.L_838:
        /*00c4*/ 	.word	0x00000008
.L_839:


//--------------------- .nv.info._Z35group_norm_nhwc_bwd_one_pass_kernelI11Fp16IOBf16WLi256ELi56ELi448EEv26Group_norm_nhwc_bwd_params --------------------------
	.section	.nv.info._Z35group_norm_nhwc_bwd_one_pass_kernelI11Fp16IOBf16WLi256ELi56ELi448EEv26Group_norm_nhwc_bwd_params,"",@"SHT_CUDA_INFO"
	.sectionflags	@""
	.align	4


	//----- nvinfo : EIATTR_CUDA_API_VERSION
	.align		4
        /*0000*/ 	.byte	0x04, 0x37
        /*0002*/ 	.short	(.L_841 - .L_840)
.L_840:
        /*0004*/ 	.word	0x00000082


	//----- nvinfo : EIATTR_KPARAM_INFO
	.align		4
.L_841:
        /*0008*/ 	.byte	0x04, 0x17
        /*000a*/ 	.short	(.L_843 - .L_842)
.L_842:
        /*000c*/ 	.word	0x00000000
        /*0010*/ 	.short	0x0000
        /*0012*/ 	.short	0x0000
        /*0014*/ 	.byte	0x00, 0xf0, 0xe1, 0x02


	//----- nvinfo : EIATTR_SPARSE_MMA_MASK
	.align		4
.L_843:
        /*0018*/ 	.byte	0x03, 0x50
        /*001a*/ 	.short	0x0000


	//----- nvinfo : EIATTR_MAXREG_COUNT
	.align		4
        /*001c*/ 	.byte	0x03, 0x1b
        /*001e*/ 	.short	0x0080


	//----- nvinfo : EIATTR_NUM_BARRIERS
	.align		4
        /*0020*/ 	.byte	0x02, 0x4c
        /*0022*/ 	.byte	0x01
	.zero		1


	//----- nvinfo : EIATTR_MERCURY_ISA_VERSION
	.align		4
        /*0024*/ 	.byte	0x03, 0x5f
        /*0026*/ 	.short	0x0101


	//----- nvinfo : EIATTR_INT_WARP_WIDE_INSTR_OFFSETS
	.align		4
        /*0028*/ 	.byte	0x04, 0x31
        /*002a*/ 	.short	(.L_845 - .L_844)


	//   ....[0]....
.L_844:
        /*002c*/ 	.word	0x000054e0


	//----- nvinfo : EIATTR_COOP_GROUP_MASK_REGIDS
	.align		4
.L_845:
        /*0030*/ 	.byte	0x04, 0x29
        /*0032*/ 	.short	(.L_847 - .L_846)


	//   ....[0]....
.L_846:
        /*0034*/ 	.word	0xffffffff


	//   ....[1]....
        /*0038*/ 	.word	0xffffffff


	//   ....[2]....
        /*003c*/ 	.word	0xffffffff


	//   ....[3]....
        /*0040*/ 	.word	0xffffffff


	//   ....[4]....
        /*0044*/ 	.word	0xffffffff


	//   ....[5]....
        /*0048*/ 	.word	0xffffffff


	//   ....[6]....
        /*004c*/ 	.word	0xffffffff


	//   ....[7]....
        /*0050*/ 	.word	0xffffffff


	//   ....[8]....
        /*0054*/ 	.word	0xffffffff


	//   ....[9]....
        /*0058*/ 	.word	0xffffffff


	//----- nvinfo : EIATTR_COOP_GROUP_INSTR_OFFSETS
	.align		4
.L_847:
        /*005c*/ 	.byte	0x04, 0x28
        /*005e*/ 	.short	(.L_849 - .L_848)


	//   ....[0]....
.L_848:
        /*0060*/ 	.word	0x00005270


	//   ....[1]....
        /*0064*/ 	.word	0x000052b0


	//   ....[2]....
        /*0068*/ 	.word	0x00005340


	//   ....[3]....
        /*006c*/ 	.word	0x00005360


	//   ....[4]....
        /*0070*/ 	.word	0x000053c0


	//   ....[5]....
        /*0074*/ 	.word	0x000053e0


	//   ....[6]....
        /*0078*/ 	.word	0x00005410


	//   ....[7]....
        /*007c*/ 	.word	0x00005430


	//   ....[8]....
        /*0080*/ 	.word	0x00005480


	//   ....[9]....
        /*0084*/ 	.word	0x00005490


	//----- nvinfo : EIATTR_VRC_CTA_INIT_COUNT
	.align		4
.L_849:
        /*0088*/ 	.byte	0x02, 0x4a
	.zero		1
	.zero		1


	//----- nvinfo : EIATTR_EXIT_INSTR_OFFSETS
	.align		4
        /*008c*/ 	.byte	0x04, 0x1c
        /*008e*/ 	.short	(.L_851 - .L_850)


	//   ....[0]....
.L_850:
        /*0090*/ 	.word	0x0000a090


	//   ....[1]....
        /*0094*/ 	.word	0x0000a1c0


	//   ....[2]....
        /*0098*/ 	.word	0x0000a7e0


	//   ....[3]....
        /*009c*/ 	.word	0x0000ade0


	//----- nvinfo : EIATTR_MAX_THREADS
	.align		4
.L_851:
        /*00a0*/ 	.byte	0x04, 0x05
        /*00a2*/ 	.short	(.L_853 - .L_852)
.L_852:
        /*00a4*/ 	.word	0x000001c0
        /*00a8*/ 	.word	0x00000001
        /*00ac*/ 	.word	0x00000001


	//----- nvinfo : EIATTR_CRS_STACK_SIZE
	.align		4
.L_853:
        /*00b0*/ 	.byte	0x04, 0x1e
        /*00b2*/ 	.short	(.L_855 - .L_854)
.L_854:
        /*00b4*/ 	.word	0x00000000


	//----- nvinfo : EIATTR_CBANK_PARAM_SIZE
	.align		4
.L_855:
        /*00b8*/ 	.byte	0x03, 0x19
        /*00ba*/ 	.short	0x00b8


	//----- nvinfo : EIATTR_PARAM_CBANK
	.align		4
        /*00bc*/ 	.byte	0x04, 0x0a
        /*00be*/ 	.short	(.L_857 - .L_856)
	.align		4
.L_856:
        /*00c0*/ 	.word	index@(.nv.constant0._Z35group_norm_nhwc_bwd_one_pass_kernelI11Fp16IOBf16WLi256ELi56ELi448EEv26Group_norm_nhwc_bwd_params)
        /*00c4*/ 	.short	0x0380
        /*00c6*/ 	.short	0x00b8


	//----- nvinfo : EIATTR_SW_WAR
	.align		4
.L_857:
        /*00c8*/ 	.byte	0x04, 0x36
        /*00ca*/ 	.short	(.L_859 - .L_858)
.L_858:
        /*00cc*/ 	.word	0x00000008
.L_859:


//--------------------- .nv.info._Z35group_norm_nhwc_bwd_one_pass_kernelI11Fp16IOBf16WLi512ELi56ELi448EEv26Group_norm_nhwc_bwd_params --------------------------
	.section	.nv.info._Z35group_norm_nhwc_bwd_one_pass_kernelI11Fp16IOBf16WLi512ELi56ELi448EEv26Group_norm_nhwc_bwd_params,"",@"SHT_CUDA_INFO"
	.sectionflags	@""
	.align	4


	//----- nvinfo : EIATTR_CUDA_API_VERSION
	.align		4
        /*0000*/ 	.byte	0x04, 0x37
        /*0002*/ 	.short	(.L_861 - .L_860)
.L_860:
        /*0004*/ 	.word	0x00000082


	//----- nvinfo : EIATTR_KPARAM_INFO
	.align		4
.L_861:
        /*0008*/ 	.byte	0x04, 0x17
        /*000a*/ 	.short	(.L_863 - .L_862)
.L_862:
        /*000c*/ 	.word	0x00000000
        /*0010*/ 	.short	0x0000
        /*0012*/ 	.short	0x0000
        /*0014*/ 	.byte	0x00, 0xf0, 0xe1, 0x02


	//----- nvinfo : EIATTR_SPARSE_MMA_MASK
	.align		4
.L_863:
        /*0018*/ 	.byte	0x03, 0x50
        /*001a*/ 	.short	0x0000


	//----- nvinfo : EIATTR_MAXREG_COUNT
	.align		4
        /*001c*/ 	.byte	0x03, 0x1b
        /*001e*/ 	.short	0x0080


	//----- nvinfo : EIATTR_NUM_BARRIERS
	.align		4
        /*0020*/ 	.byte	0x02, 0x4c
        /*0022*/ 	.byte	0x01
	.zero		1


	//----- nvinfo : EIATTR_MERCURY_ISA_VERSION
	.align		4
        /*0024*/ 	.byte	0x03, 0x5f
        /*0026*/ 	.short	0x0101


	//----- nvinfo : EIATTR_INT_WARP_WIDE_INSTR_OFFSETS
	.align		4
        /*0028*/ 	.byte	0x04, 0x31
        /*002a*/ 	.short	(.L_865 - .L_864)


	//   ....[0]....
.L_864:
        /*002c*/ 	.word	0x0000bce0


	//   ....[1]....
        /*0030*/ 	.word	0x0000cff0


	//   ....[2]....
        /*0034*/ 	.word	0x0000d030


	//   ....[3]....
        /*0038*/ 	.word	0x0000d070


	//   ....[4]....
        /*003c*/ 	.word	0x0000d0b0


	//   ....[5]....
        /*0040*/ 	.word	0x0000d2d0


	//----- nvinfo : EIATTR_COOP_GROUP_MASK_REGIDS
	.align		4
.L_865:
        /*0044*/ 	.byte	0x04, 0x29
        /*0046*/ 	.short	(.L_867 - .L_866)


	//   ....[0]....
.L_866:
        /*0048*/ 	.word	0xffffffff


	//   ....[1]....
        /*004c*/ 	.word	0xffffffff


	//   ....[2]....
        /*0050*/ 	.word	0xffffffff


	//   ....[3]....
        /*0054*/ 	.word	0xffffffff


	//   ....[4]....
        /*0058*/ 	.word	0xffffffff


	//   ....[5]....
        /*005c*/ 	.word	0xffffffff


	//   ....[6]....
        /*0060*/ 	.word	0xffffffff


	//   ....[7]....
        /*0064*/ 	.word	0xffffffff


	//   ....[8]....
        /*0068*/ 	.word	0xffffffff


	//   ....[9]....
        /*006c*/ 	.word	0xffffffff


	//----- nvinfo : EIATTR_COOP_GROUP_INSTR_OFFSETS
	.align		4
.L_867:
        /*0070*/ 	.byte	0x04, 0x28
        /*0072*/ 	.short	(.L_869 - .L_868)


	//   ....[0]....
.L_868:
        /*0074*/ 	.word	0x0000ba70


	//   ....[1]....
        /*0078*/ 	.word	0x0000bab0


	//   ....[2]....
        /*007c*/ 	.word	0x0000bb40


	//   ....[3]....
        /*0080*/ 	.word	0x0000bb50


	//   ....[4]....
        /*0084*/ 	.word	0x0000bb80


	//   ....[5]....
        /*0088*/ 	.word	0x0000bba0


	//   ....[6]....
        /*008c*/ 	.word	0x0000bbe0


	//   ....[7]....
        /*0090*/ 	.word	0x0000bbf0


	//   ....[8]....
        /*0094*/ 	.word	0x0000bc80


	//   ....[9]....
        /*0098*/ 	.word	0x0000bc90


	//----- nvinfo : EIATTR_VRC_CTA_INIT_COUNT
	.align		4
.L_869:
        /*009c*/ 	.byte	0x02, 0x4a
	.zero		1
	.zero		1


	//----- nvinfo : EIATTR_EXIT_INSTR_OFFSETS
	.align		4
        /*00a0*/ 	.byte	0x04, 0x1c
        /*00a2*/ 	.short	(.L_871 - .L_870)


	//   ....[0]....
.L_870:
        /*00a4*/ 	.word	0x0000de10


	//   ....[1]....
        /*00a8*/ 	.word	0x0000df40


	//   ....[2]....
        /*00ac*/ 	.word	0x0000e570


	//   ....[3]....
        /*00b0*/ 	.word	0x0000eb70


	//----- nvinfo : EIATTR_MAX_THREADS
	.align		4
.L_871:
        /*00b4*/ 	.byte	0x04, 0x05
        /*00b6*/ 	.short	(.L_873 - .L_872)
.L_872:
        /*00b8*/ 	.word	0x000001c0
        /*00bc*/ 	.word	0x00000001
        /*00c0*/ 	.word	0x00000001


	//----- nvinfo : EIATTR_CRS_STACK_SIZE
	.align		4
.L_873:
        /*00c4*/ 	.byte	0x04, 0x1e
        /*00c6*/ 	.short	(.L_875 - .L_874)
.L_874:
        /*00c8*/ 	.word	0x00000000


	//----- nvinfo : EIATTR_CBANK_PARAM_SIZE
	.align		4
.L_875:
        /*00cc*/ 	.byte	0x03, 0x19
        /*00ce*/ 	.short	0x00b8


	//----- nvinfo : EIATTR_PARAM_CBANK
	.align		4
        /*00d0*/ 	.byte	0x04, 0x0a
        /*00d2*/ 	.short	(.L_877 - .L_876)
	.align		4
.L_876:
        /*00d4*/ 	.word	index@(.nv.constant0._Z35group_norm_nhwc_bwd_one_pass_kernelI11Fp16IOBf16WLi512ELi56ELi448EEv26Group_norm_nhwc_bwd_params)
        /*00d8*/ 	.short	0x0380
        /*00da*/ 	.short	0x00b8


	//----- nvinfo : EIATTR_SW_WAR
	.align		4
.L_877:
        /*00dc*/ 	.byte	0x04, 0x36
        /*00de*/ 	.short	(.L_879 - .L_878)
.L_878:
        /*00e0*/ 	.word	0x00000008
.L_879:


//--------------------- .nv.info._Z35group_norm_nhwc_bwd_one_pass_kernelI11Fp16IOFp16WLi64ELi56ELi448EEv26Group_norm_nhwc_bwd_params --------------------------
	.section	.nv.info._Z35group_norm_nhwc_bwd_one_pass_kernelI11Fp16IOFp16WLi64ELi56ELi448EEv26Group_norm_nhwc_bwd_params,"",@"SHT_CUDA_INFO"
	.sectionflags	@""
	.align	4


	//----- nvinfo : EIATTR_CUDA_API_VERSION
	.align		4
        /*0000*/ 	.byte	0x04, 0x37
        /*0002*/ 	.short	(.L_881 - .L_880)
.L_880:
        /*0004*/ 	.word	0x00000082


	//----- nvinfo : EIATTR_KPARAM_INFO
	.align		4
.L_881:
        /*0008*/ 	.byte	0x04, 0x17
        /*000a*/ 	.short	(.L_883 - .L_882)
.L_882:
        /*000c*/ 	.word	0x00000000
        /*0010*/ 	.short	0x0000
        /*0012*/ 	.short	0x0000
        /*0014*/ 	.byte	0x00, 0xf0, 0xe1, 0x02


	//----- nvinfo : EIATTR_SPARSE_MMA_MASK
	.align		4
.L_883:
        /*0018*/ 	.byte	0x03, 0x50
        /*001a*/ 	.short	0x0000


	//----- nvinfo : EIATTR_MAXREG_COUNT
	.align		4
        /*001c*/ 	.byte	0x03, 0x1b
        /*001e*/ 	.short	0x0080


	//----- nvinfo : EIATTR_NUM_BARRIERS
	.align		4
        /*0020*/ 	.byte	0x02, 0x4c
        /*0022*/ 	.byte	0x01
	.zero		1


	//----- nvinfo : EIATTR_MERCURY_ISA_VERSION
	.align		4
        /*0024*/ 	.byte	0x03, 0x5f
        /*0026*/ 	.short	0x0101


	//----- nvinfo : EIATTR_INT_WARP_WIDE_INSTR_OFFSETS
	.align		4
        /*0028*/ 	.byte	0x04, 0x31
        /*002a*/ 	.short	(.L_885 - .L_884)


	//   ....[0]....
.L_884:
        /*002c*/ 	.word	0x00001bd0


	//----- nvinfo : EIATTR_COOP_GROUP_MASK_REGIDS
	.align		4
.L_885:
        /*0030*/ 	.byte	0x04, 0x29
        /*0032*/ 	.short	(.L_887 - .L_886)


	//   ....[0]....
.L_886:
        /*0034*/ 	.word	0xffffffff


	//   ....[1]....
        /*0038*/ 	.word	0xffffffff


	//   ....[2]....
        /*003c*/ 	.word	0xffffffff


	//   ....[3]....
        /*0040*/ 	.word	0xffffffff


	//   ....[4]....
        /*0044*/ 	.word	0xffffffff


	//   ....[5]....
        /*0048*/ 	.word	0xffffffff


	//   ....[6]....
        /*004c*/ 	.word	0xffffffff


	//   ....[7]....
        /*0050*/ 	.word	0xffffffff


	//   ....[8]....
        /*0054*/ 	.word	0xffffffff


	//   ....[9]....
        /*0058*/ 	.word	0xffffffff


	//----- nvinfo : EIATTR_COOP_GROUP_INSTR_OFFSETS
	.align		4
.L_887:
        /*005c*/ 	.byte	0x04, 0x28
        /*005e*/ 	.short	(.L_889 - .L_888)


	//   ....[0]....
.L_888:
        /*0060*/ 	.word	0x00001980


	//   ....[1]....
        /*0064*/ 	.word	0x000019c0


	//   ....[2]....
        /*0068*/ 	.word	0x00001a40


	//   ....[3]....
        /*006c*/ 	.word	0x00001a70


	//   ....[4]....
        /*0070*/ 	.word	0x00001ab0


	//   ....[5]....
        /*0074*/ 	.word	0x00001ad0


	//   ....[6]....
        /*0078*/ 	.word	0x00001b00


	//   ....[7]....
        /*007c*/ 	.word	0x00001b20


	//   ....[8]....
        /*0080*/ 	.word	0x00001b70


	//   ....[9]....
        /*0084*/ 	.word	0x00001b80


	//----- nvinfo : EIATTR_VRC_CTA_INIT_COUNT
	.align		4
.L_889:
        /*0088*/ 	.byte	0x02, 0x4a
	.zero		1
	.zero		1


	//----- nvinfo : EIATTR_EXIT_INSTR_OFFSETS
	.align		4
        /*008c*/ 	.byte	0x04, 0x1c
        /*008e*/ 	.short	(.L_891 - .L_890)


	//   ....[0]....
.L_890:
        /*0090*/ 	.word	0x00003f40


	//   ....[1]....
        /*0094*/ 	.word	0x00004070


	//   ....[2]....
        /*0098*/ 	.word	0x00004680


	//   ....[3]....
        /*009c*/ 	.word	0x00004c80


	//----- nvinfo : EIATTR_MAX_THREADS
	.align		4
.L_891:
        /*00a0*/ 	.byte	0x04, 0x05
        /*00a2*/ 	.short	(.L_893 - .L_892)
.L_892:
        /*00a4*/ 	.word	0x000001c0
        /*00a8*/ 	.word	0x00000001
        /*00ac*/ 	.word	0x00000001


	//----- nvinfo : EIATTR_CRS_STACK_SIZE
	.align		4
.L_893:
        /*00b0*/ 	.byte	0x04, 0x1e
        /*00b2*/ 	.short	(.L_895 - .L_894)
.L_894:
        /*00b4*/ 	.word	0x00000000


	//----- nvinfo : EIATTR_CBANK_PARAM_SIZE
	.align		4
.L_895:
        /*00b8*/ 	.byte	0x03, 0x19
        /*00ba*/ 	.short	0x00b8


	//----- nvinfo : EIATTR_PARAM_CBANK
	.align		4
        /*00bc*/ 	.byte	0x04, 0x0a
        /*00be*/ 	.short	(.L_897 - .L_896)
	.align		4
.L_896:
        /*00c0*/ 	.word	index@(.nv.constant0._Z35group_norm_nhwc_bwd_one_pass_kernelI11Fp16IOFp16WLi64ELi56ELi448EEv26Group_norm_nhwc_bwd_params)
        /*00c4*/ 	.short	0x0380
        /*00c6*/ 	.short	0x00b8


	//----- nvinfo : EIATTR_SW_WAR
	.align		4
.L_897:
        /*00c8*/ 	.byte	0x04, 0x36
        /*00ca*/ 	.short	(.L_899 - .L_898)
.L_898:
        /*00cc*/ 	.word	0x00000008
.L_899:


//--------------------- .nv.info._Z35group_norm_nhwc_bwd_one_pass_kernelI11Fp16IOFp16WLi128ELi56ELi448EEv26Group_norm_nhwc_bwd_params --------------------------
	.section	.nv.info._Z35group_norm_nhwc_bwd_one_pass_kernelI11Fp16IOFp16WLi128ELi56ELi448EEv26Group_norm_nhwc_bwd_params,"",@"SHT_CUDA_INFO"
	.sectionflags	@""
	.align	4


	//----- nvinfo : EIATTR_CUDA_API_VERSION
	.align		4
        /*0000*/ 	.byte	0x04, 0x37
        /*0002*/ 	.short	(.L_901 - .L_900)
.L_900:
        /*0004*/ 	.word	0x00000082


	//----- nvinfo : EIATTR_KPARAM_INFO
	.align		4
.L_901:
        /*0008*/ 	.byte	0x04, 0x17
        /*000a*/ 	.short	(.L_903 - .L_902)
.L_902:
        /*000c*/ 	.word	0x00000000
        /*0010*/ 	.short	0x0000
        /*0012*/ 	.short	0x0000
        /*0014*/ 	.byte	0x00, 0xf0, 0xe1, 0x02


	//----- nvinfo : EIATTR_SPARSE_MMA_MASK
	.align		4
.L_903:
        /*0018*/ 	.byte	0x03, 0x50
        /*001a*/ 	.short	0x0000


	//----- nvinfo : EIATTR_MAXREG_COUNT
	.align		4
        /*001c*/ 	.byte	0x03, 0x1b
        /*001e*/ 	.short	0x0080


	//----- nvinfo : EIATTR_NUM_BARRIERS
	.align		4
        /*0020*/ 	.byte	0x02, 0x4c
        /*0022*/ 	.byte	0x01
	.zero		1


	//----- nvinfo : EIATTR_MERCURY_ISA_VERSION
	.align		4
        /*0024*/ 	.byte	0x03, 0x5f
        /*0026*/ 	.short	0x0101


	//----- nvinfo : EIATTR_COOP_GROUP_MASK_REGIDS
	.align		4
        /*0028*/ 	.byte	0x04, 0x29
        /*002a*/ 	.short	(.L_905 - .L_904)


	//   ....[0]....
.L_904:
        /*002c*/ 	.word	0xffffffff


	//   ....[1]....
        /*0030*/ 	.word	0xffffffff


	//   ....[2]....
        /*0034*/ 	.word	0xffffffff


	//   ....[3]....
        /*0038*/ 	.word	0xffffffff


	//   ....[4]....
        /*003c*/ 	.word	0xffffffff


	//   ....[5]....
        /*0040*/ 	.word	0xffffffff


	//   ....[6]....
        /*0044*/ 	.word	0xffffffff


	//   ....[7]....
        /*0048*/ 	.word	0xffffffff


	//   ....[8]....
        /*004c*/ 	.word	0xffffffff


	//   ....[9]....
        /*0050*/ 	.word	0xffffffff


	//----- nvinfo : EIATTR_COOP_GROUP_INSTR_OFFSETS
	.align		4
.L_905:
        /*0054*/ 	.byte	0x04, 0x28
        /*0056*/ 	.short	(.L_907 - .L_906)


	//   ....[0]....
.L_906:
        /*0058*/ 	.word	0x00002ce0


	//   ....[1]....
        /*005c*/ 	.word	0x00002d10


	//   ....[2]....
        /*0060*/ 	.word	0x00002d50


	//   ....[3]....
        /*0064*/ 	.word	0x00002d70


	//   ....[4]....
        /*0068*/ 	.word	0x00002da0


	//   ....[5]....
        /*006c*/ 	.word	0x00002dc0


	//   ....[6]....
        /*0070*/ 	.word	0x00002df0


	//   ....[7]....
        /*0074*/ 	.word	0x00002e10


	//   ....[8]....
        /*0078*/ 	.word	0x00002e60


	//   ....[9]....
        /*007c*/ 	.word	0x00002e70


	//----- nvinfo : EIATTR_VRC_CTA_INIT_COUNT
	.align		4
.L_907:
        /*0080*/ 	.byte	0x02, 0x4a
	.zero		1
	.zero		1


	//----- nvinfo : EIATTR_EXIT_INSTR_OFFSETS
	.align		4
        /*0084*/ 	.byte	0x04, 0x1c
        /*0086*/ 	.short	(.L_909 - .L_908)


	//   ....[0]....
.L_908:
        /*0088*/ 	.word	0x00005dd0


	//   ....[1]....
        /*008c*/ 	.word	0x00005f00


	//   ....[2]....
        /*0090*/ 	.word	0x00006510


	//   ....[3]....
        /*0094*/ 	.word	0x00006b10


	//----- nvinfo : EIATTR_MAX_THREADS
	.align		4
.L_909:
        /*0098*/ 	.byte	0x04, 0x05
        /*009a*/ 	.short	(.L_911 - .L_910)
.L_910:
        /*009c*/ 	.word	0x000001c0
        /*00a0*/ 	.word	0x00000001
        /*00a4*/ 	.word	0x00000001


	//----- nvinfo : EIATTR_CRS_STACK_SIZE
	.align		4
.L_911:
        /*00a8*/ 	.byte	0x04, 0x1e
        /*00aa*/ 	.short	(.L_913 - .L_912)
.L_912:
        /*00ac*/ 	.word	0x00000000


	//----- nvinfo : EIATTR_CBANK_PARAM_SIZE
	.align		4
.L_913:
        /*00b0*/ 	.byte	0x03, 0x19
        /*00b2*/ 	.short	0x00b8


	//----- nvinfo : EIATTR_PARAM_CBANK
	.align		4
        /*00b4*/ 	.byte	0x04, 0x0a
        /*00b6*/ 	.short	(.L_915 - .L_914)
	.align		4
.L_914:
        /*00b8*/ 	.word	index@(.nv.constant0._Z35group_norm_nhwc_bwd_one_pass_kernelI11Fp16IOFp16WLi128ELi56ELi448EEv26Group_norm_nhwc_bwd_params)
        /*00bc*/ 	.short	0x0380
        /*00be*/ 	.short	0x00b8


	//----- nvinfo : EIATTR_SW_WAR
	.align		4
.L_915:
        /*00c0*/ 	.byte	0x04, 0x36
        /*00c2*/ 	.short	(.L_917 - .L_916)
.L_916:
        /*00c4*/ 	.word	0x00000008
.L_917:


//--------------------- .nv.info._Z35group_norm_nhwc_bwd_one_pass_kernelI11Fp16IOFp16WLi256ELi56ELi448EEv26Group_norm_nhwc_bwd_params --------------------------
	.section	.nv.info._Z35group_norm_nhwc_bwd_one_pass_kernelI11Fp16IOFp16WLi256ELi56ELi448EEv26Group_norm_nhwc_bwd_params,"",@"SHT_CUDA_INFO"
	.sectionflags	@""
	.align	4


	//----- nvinfo : EIATTR_CUDA_API_VERSION
	.align		4
        /*0000*/ 	.byte	0x04, 0x37
        /*0002*/ 	.short	(.L_919 - .L_918)
.L_918:
        /*0004*/ 	.word	0x00000082


	//----- nvinfo : EIATTR_KPARAM_INFO
	.align		4
.L_919:
        /*0008*/ 	.byte	0x04, 0x17
        /*000a*/ 	.short	(.L_921 - .L_920)
.L_920:
        /*000c*/ 	.word	0x00000000
        /*0010*/ 	.short	0x0000
        /*0012*/ 	.short	0x0000
        /*0014*/ 	.byte	0x00, 0xf0, 0xe1, 0x02


	//----- nvinfo : EIATTR_SPARSE_MMA_MASK
	.align		4
.L_921:
        /*0018*/ 	.byte	0x03, 0x50
        /*001a*/ 	.short	0x0000


	//----- nvinfo : EIATTR_MAXREG_COUNT
	.align		4
        /*001c*/ 	.byte	0x03, 0x1b
        /*001e*/ 	.short	0x0080


	//----- nvinfo : EIATTR_NUM_BARRIERS
	.align		4
        /*0020*/ 	.byte	0x02, 0x4c
        /*0022*/ 	.byte	0x01
	.zero		1


	//----- nvinfo : EIATTR_MERCURY_ISA_VERSION
	.align		4
        /*0024*/ 	.byte	0x03, 0x5f
        /*0026*/ 	.short	0x0101


	//----- nvinfo : EIATTR_INT_WARP_WIDE_INSTR_OFFSETS
	.align		4
        /*0028*/ 	.byte	0x04, 0x31
        /*002a*/ 	.short	(.L_923 - .L_922)


	//   ....[0]....
.L_922:
        /*002c*/ 	.word	0x000054e0


	//----- nvinfo : EIATTR_COOP_GROUP_MASK_REGIDS
	.align		4
.L_923:
        /*0030*/ 	.byte	0x04, 0x29
        /*0032*/ 	.short	(.L_925 - .L_924)


	//   ....[0]....
.L_924:
        /*0034*/ 	.word	0xffffffff


	//   ....[1]....
        /*0038*/ 	.word	0xffffffff


	//   ....[2]....
        /*003c*/ 	.word	0xffffffff


	//   ....[3]....
        /*0040*/ 	.word	0xffffffff


	//   ....[4]....
        /*0044*/ 	.word	0xffffffff


	//   ....[5]....
        /*0048*/ 	.word	0xffffffff


	//   ....[6]....
        /*004c*/ 	.word	0xffffffff


	//   ....[7]....
        /*0050*/ 	.word	0xffffffff


	//   ....[8]....
        /*0054*/ 	.word	0xffffffff


	//   ....[9]....
        /*0058*/ 	.word	0xffffffff


	//----- nvinfo : EIATTR_COOP_GROUP_INSTR_OFFSETS
	.align		4
.L_925:
        /*005c*/ 	.byte	0x04, 0x28
        /*005e*/ 	.short	(.L_927 - .L_926)


	//   ....[0]....
.L_926:
        /*0060*/ 	.word	0x00005270


	//   ....[1]....
        /*0064*/ 	.word	0x000052b0


	//   ....[2]....
        /*0068*/ 	.word	0x00005340


	//   ....[3]....
        /*006c*/ 	.word	0x00005360


	//   ....[4]....
        /*0070*/ 	.word	0x000053c0


	//   ....[5]....
        /*0074*/ 	.word	0x000053e0


	//   ....[6]....
        /*0078*/ 	.word	0x00005410


	//   ....[7]....
        /*007c*/ 	.word	0x00005430


	//   ....[8]....
        /*0080*/ 	.word	0x00005480


	//   ....[9]....
        /*0084*/ 	.word	0x00005490


	//----- nvinfo : EIATTR_VRC_CTA_INIT_COUNT
	.align		4
.L_927:
        /*0088*/ 	.byte	0x02, 0x4a
	.zero		1
	.zero		1


	//----- nvinfo : EIATTR_EXIT_INSTR_OFFSETS
	.align		4
        /*008c*/ 	.byte	0x04, 0x1c
        /*008e*/ 	.short	(.L_929 - .L_928)


	//   ....[0]....
.L_928:
        /*0090*/ 	.word	0x0000a090


	//   ....[1]....
        /*0094*/ 	.word	0x0000a1c0


	//   ....[2]....
        /*0098*/ 	.word	0x0000a7e0


	//   ....[3]....
        /*009c*/ 	.word	0x0000ade0


	//----- nvinfo : EIATTR_MAX_THREADS
	.align		4
.L_929:
        /*00a0*/ 	.byte	0x04, 0x05
        /*00a2*/ 	.short	(.L_931 - .L_930)
.L_930:
        /*00a4*/ 	.word	0x000001c0
        /*00a8*/ 	.word	0x00000001
        /*00ac*/ 	.word	0x00000001


	//----- nvinfo : EIATTR_CRS_STACK_SIZE
	.align		4
.L_931:
        /*00b0*/ 	.byte	0x04, 0x1e
        /*00b2*/ 	.short	(.L_933 - .L_932)
.L_932:
        /*00b4*/ 	.word	0x00000000


	//----- nvinfo : EIATTR_CBANK_PARAM_SIZE
	.align		4
.L_933:
        /*00b8*/ 	.byte	0x03, 0x19
        /*00ba*/ 	.short	0x00b8


	//----- nvinfo : EIATTR_PARAM_CBANK
	.align		4
        /*00bc*/ 	.byte	0x04, 0x0a
        /*00be*/ 	.short	(.L_935 - .L_934)
	.align		4
.L_934:
        /*00c0*/ 	.word	index@(.nv.constant0._Z35group_norm_nhwc_bwd_one_pass_kernelI11Fp16IOFp16WLi256ELi56ELi448EEv26Group_norm_nhwc_bwd_params)
        /*00c4*/ 	.short	0x0380
        /*00c6*/ 	.short	0x00b8


	//----- nvinfo : EIATTR_SW_WAR
	.align		4
.L_935:
        /*00c8*/ 	.byte	0x04, 0x36
        /*00ca*/ 	.short	(.L_937 - .L_936)
.L_936:
        /*00cc*/ 	.word	0x00000008
.L_937:


//--------------------- .nv.info._Z35group_norm_nhwc_bwd_one_pass_kernelI11Fp16IOFp16WLi512ELi56ELi448EEv26Group_norm_nhwc_bwd_params --------------------------
	.section	.nv.info._Z35group_norm_nhwc_bwd_one_pass_kernelI11Fp16IOFp16WLi512ELi56ELi448EEv26Group_norm_nhwc_bwd_params,"",@"SHT_CUDA_INFO"
	.sectionflags	@""
	.align	4


	//----- nvinfo : EIATTR_CUDA_API_VERSION
	.align		4
        /*0000*/ 	.byte	0x04, 0x37
        /*0002*/ 	.short	(.L_939 - .L_938)
.L_938:
        /*0004*/ 	.word	0x00000082


	//----- nvinfo : EIATTR_KPARAM_INFO
	.align		4
.L_939:
        /*0008*/ 	.byte	0x04, 0x17
        /*000a*/ 	.short	(.L_941 - .L_940)
.L_940:
        /*000c*/ 	.word	0x00000000
        /*0010*/ 	.short	0x0000
        /*0012*/ 	.short	0x0000
        /*0014*/ 	.byte	0x00, 0xf0, 0xe1, 0x02


	//----- nvinfo : EIATTR_SPARSE_MMA_MASK
	.align		4
.L_941:
        /*0018*/ 	.byte	0x03, 0x50
        /*001a*/ 	.short	0x0000


	//----- nvinfo : EIATTR_MAXREG_COUNT
	.align		4
        /*001c*/ 	.byte	0x03, 0x1b
        /*001e*/ 	.short	0x0080


	//----- nvinfo : EIATTR_NUM_BARRIERS
	.align		4
        /*0020*/ 	.byte	0x02, 0x4c
        /*0022*/ 	.byte	0x01
	.zero		1


	//----- nvinfo : EIATTR_MERCURY_ISA_VERSION
	.align		4
        /*0024*/ 	.byte	0x03, 0x5f
        /*0026*/ 	.short	0x0101


	//----- nvinfo : EIATTR_INT_WARP_WIDE_INSTR_OFFSETS
	.align		4
        /*0028*/ 	.byte	0x04, 0x31
        /*002a*/ 	.short	(.L_943 - .L_942)


	//   ....[0]....
.L_942:
        /*002c*/ 	.word	0x0000bcd0


	//   ....[1]....
        /*0030*/ 	.word	0x0000cfe0


	//   ....[2]....
        /*0034*/ 	.word	0x0000d020


	//   ....[3]....
        /*0038*/ 	.word	0x0000d060


	//   ....[4]....
        /*003c*/ 	.word	0x0000d0a0


	//   ....[5]....
        /*0040*/ 	.word	0x0000d2c0


	//----- nvinfo : EIATTR_COOP_GROUP_MASK_REGIDS
	.align		4
.L_943:
        /*0044*/ 	.byte	0x04, 0x29
        /*0046*/ 	.short	(.L_945 - .L_944)


	//   ....[0]....
.L_944:
        /*0048*/ 	.word	0xffffffff


	//   ....[1]....
        /*004c*/ 	.word	0xffffffff


	//   ....[2]....
        /*0050*/ 	.word	0xffffffff


	//   ....[3]....
        /*0054*/ 	.word	0xffffffff


	//   ....[4]....
        /*0058*/ 	.word	0xffffffff


	//   ....[5]....
        /*005c*/ 	.word	0xffffffff


	//   ....[6]....
        /*0060*/ 	.word	0xffffffff


	//   ....[7]....
        /*0064*/ 	.word	0xffffffff


	//   ....[8]....
        /*0068*/ 	.word	0xffffffff


	//   ....[9]....
        /*006c*/ 	.word	0xffffffff


	//----- nvinfo : EIATTR_COOP_GROUP_INSTR_OFFSETS
	.align		4
.L_945:
        /*0070*/ 	.byte	0x04, 0x28
        /*0072*/ 	.short	(.L_947 - .L_946)


	//   ....[0]....
.L_946:
        /*0074*/ 	.word	0x0000ba60


	//   ....[1]....
        /*0078*/ 	.word	0x0000baa0


	//   ....[2]....
        /*007c*/ 	.word	0x0000bb30


	//   ....[3]....
        /*0080*/ 	.word	0x0000bb40


	//   ....[4]....
        /*0084*/ 	.word	0x0000bb70


	//   ....[5]....
        /*0088*/ 	.word	0x0000bb90


	//   ....[6]....
        /*008c*/ 	.word	0x0000bbd0


	//   ....[7]....
        /*0090*/ 	.word	0x0000bbe0


	//   ....[8]....
        /*0094*/ 	.word	0x0000bc70


	//   ....[9]....
        /*0098*/ 	.word	0x0000bc80


	//----- nvinfo : EIATTR_VRC_CTA_INIT_COUNT
	.align		4
.L_947:
        /*009c*/ 	.byte	0x02, 0x4a
	.zero		1
	.zero		1


	//----- nvinfo : EIATTR_EXIT_INSTR_OFFSETS
	.align		4
        /*00a0*/ 	.byte	0x04, 0x1c
        /*00a2*/ 	.short	(.L_949 - .L_948)


	//   ....[0]....
.L_948:
        /*00a4*/ 	.word	0x0000de00


	//   ....[1]....
        /*00a8*/ 	.word	0x0000df30


	//   ....[2]....
        /*00ac*/ 	.word	0x0000e560


	//   ....[3]....
        /*00b0*/ 	.word	0x0000eb60


	//----- nvinfo : EIATTR_MAX_THREADS
	.align		4
.L_949:
        /*00b4*/ 	.byte	0x04, 0x05
        /*00b6*/ 	.short	(.L_951 - .L_950)
.L_950:
        /*00b8*/ 	.word	0x000001c0
        /*00bc*/ 	.word	0x00000001
        /*00c0*/ 	.word	0x00000001


	//----- nvinfo : EIATTR_CRS_STACK_SIZE
	.align		4
.L_951:
        /*00c4*/ 	.byte	0x04, 0x1e
        /*00c6*/ 	.short	(.L_953 - .L_952)
.L_952:
        /*00c8*/ 	.word	0x00000000


	//----- nvinfo : EIATTR_CBANK_PARAM_SIZE
	.align		4
.L_953:
        /*00cc*/ 	.byte	0x03, 0x19
        /*00ce*/ 	.short	0x00b8


	//----- nvinfo : EIATTR_PARAM_CBANK
	.align		4
        /*00d0*/ 	.byte	0x04, 0x0a
        /*00d2*/ 	.short	(.L_955 - .L_954)
	.align		4
.L_954:
        /*00d4*/ 	.word	index@(.nv.constant0._Z35group_norm_nhwc_bwd_one_pass_kernelI11Fp16IOFp16WLi512ELi56ELi448EEv26Group_norm_nhwc_bwd_params)
        /*00d8*/ 	.short	0x0380
        /*00da*/ 	.short	0x00b8


	//----- nvinfo : EIATTR_SW_WAR
	.align		4
.L_955:
        /*00dc*/ 	.byte	0x04, 0x36
        /*00de*/ 	.short	(.L_957 - .L_956)
.L_956:
        /*00e0*/ 	.word	0x00000008
.L_957:


//--------------------- .nv.info._Z35group_norm_nhwc_bwd_one_pass_kernelI11Fp32IOFp32WLi64ELi56ELi448EEv26Group_norm_nhwc_bwd_params --------------------------
	.section	.nv.info._Z35group_norm_nhwc_bwd_one_pass_kernelI11Fp32IOFp32WLi64ELi56ELi448EEv26Group_norm_nhwc_bwd_params,"",@"SHT_CUDA_INFO"
	.sectionflags	@""
	.align	4


	//----- nvinfo : EIATTR_CUDA_API_VERSION
	.align		4
        /*0000*/ 	.byte	0x04, 0x37
        /*0002*/ 	.short	(.L_959 - .L_958)
.L_958:
        /*0004*/ 	.word	0x00000082


	//----- nvinfo : EIATTR_KPARAM_INFO
	.align		4
.L_959:
        /*0008*/ 	.byte	0x04, 0x17
        /*000a*/ 	.short	(.L_961 - .L_960)
.L_960:
        /*000c*/ 	.word	0x00000000
        /*0010*/ 	.short	0x0000
        /*0012*/ 	.short	0x0000
        /*0014*/ 	.byte	0x00, 0xf0, 0xe1, 0x02


	//----- nvinfo : EIATTR_SPARSE_MMA_MASK
	.align		4
.L_961:
        /*0018*/ 	.byte	0x03, 0x50
        /*001a*/ 	.short	0x0000


	//----- nvinfo : EIATTR_MAXREG_COUNT
	.align		4
        /*001c*/ 	.byte	0x03, 0x1b
        /*001e*/ 	.short	0x0080


	//----- nvinfo : EIATTR_NUM_BARRIERS
	.align		4
        /*0020*/ 	.byte	0x02, 0x4c
        /*0022*/ 	.byte	0x01
	.zero		1


	//----- nvinfo : EIATTR_MERCURY_ISA_VERSION
	.align		4
        /*0024*/ 	.byte	0x03, 0x5f
        /*0026*/ 	.short	0x0101


	//----- nvinfo : EIATTR_COOP_GROUP_MASK_REGIDS
	.align		4
        /*0028*/ 	.byte	0x04, 0x29
        /*002a*/ 	.short	(.L_963 - .L_962)


	//   ....[0]....
.L_962:
        /*002c*/ 	.word	0xffffffff


	//   ....[1]....
        /*0030*/ 	.word	0xffffffff


	//   ....[2]....
        /*0034*/ 	.word	0xffffffff


	//   ....[3]....
        /*0038*/ 	.word	0xffffffff


	//   ....[4]....
        /*003c*/ 	.word	0xffffffff


	//   ....[5]....
        /*0040*/ 	.word	0xffffffff


	//   ....[6]....
        /*0044*/ 	.word	0xffffffff


	//   ....[7]....
        /*0048*/ 	.word	0xffffffff


	//   ....[8]....
        /*004c*/ 	.word	0xffffffff


	//   ....[9]....
        /*0050*/ 	.word	0xffffffff


	//----- nvinfo : EIATTR_COOP_GROUP_INSTR_OFFSETS
	.align		4
.L_963:
        /*0054*/ 	.byte	0x04, 0x28
        /*0056*/ 	.short	(.L_965 - .L_964)


	//   ....[0]....
.L_964:
        /*0058*/ 	.word	0x000017d0


	//   ....[1]....
        /*005c*/ 	.word	0x00001800


	//   ....[2]....
        /*0060*/ 	.word	0x00001850


	//   ....[3]....
        /*0064*/ 	.word	0x00001870


	//   ....[4]....
        /*0068*/ 	.word	0x000018a0


	//   ....[5]....
        /*006c*/ 	.word	0x000018c0


	//   ....[6]....
        /*0070*/ 	.word	0x000018f0


	//   ....[7]....
        /*0074*/ 	.word	0x00001910


	//   ....[8]....
        /*0078*/ 	.word	0x00001960


	//   ....[9]....
        /*007c*/ 	.word	0x00001970


	//----- nvinfo : EIATTR_VRC_CTA_INIT_COUNT
	.align		4
.L_965:
        /*0080*/ 	.byte	0x02, 0x4a
	.zero		1
	.zero		1


	//----- nvinfo : EIATTR_EXIT_INSTR_OFFSETS
	.align		4
        /*0084*/ 	.byte	0x04, 0x1c
        /*0086*/ 	.short	(.L_967 - .L_966)


	//   ....[0]....
.L_966:
        /*0088*/ 	.word	0x00003ac0


	//   ....[1]....
        /*008c*/ 	.word	0x00003bf0


	//   ....[2]....
        /*0090*/ 	.word	0x000041d0


	//   ....[3]....
        /*0094*/ 	.word	0x00004780


	//----- nvinfo : EIATTR_MAX_THREADS
	.align		4
.L_967:
        /*0098*/ 	.byte	0x04, 0x05
        /*009a*/ 	.short	(.L_969 - .L_968)
.L_968:
        /*009c*/ 	.word	0x000001c0
        /*00a0*/ 	.word	0x00000001
        /*00a4*/ 	.word	0x00000001


	//----- nvinfo : EIATTR_CRS_STACK_SIZE
	.align		4
.L_969:
        /*00a8*/ 	.byte	0x04, 0x1e
        /*00aa*/ 	.short	(.L_971 - .L_970)
.L_970:
        /*00ac*/ 	.word	0x00000000


	//----- nvinfo : EIATTR_CBANK_PARAM_SIZE
	.align		4
.L_971:
        /*00b0*/ 	.byte	0x03, 0x19
        /*00b2*/ 	.short	0x00b8


	//----- nvinfo : EIATTR_PARAM_CBANK
	.align		4
        /*00b4*/ 	.byte	0x04, 0x0a
        /*00b6*/ 	.short	(.L_973 - .L_972)
	.align		4
.L_972:
        /*00b8*/ 	.word	index@(.nv.constant0._Z35group_norm_nhwc_bwd_one_pass_kernelI11Fp32IOFp32WLi64ELi56ELi448EEv26Group_norm_nhwc_bwd_params)
        /*00bc*/ 	.short	0x0380
        /*00be*/ 	.short	0x00b8


	//----- nvinfo : EIATTR_SW_WAR
	.align		4
.L_973:
        /*00c0*/ 	.byte	0x04, 0x36
        /*00c2*/ 	.short	(.L_975 - .L_974)
.L_974:
        /*00c4*/ 	.word	0x00000008
.L_975:


//--------------------- .nv.info._Z35group_norm_nhwc_bwd_one_pass_kernelI11Fp32IOFp32WLi128ELi56ELi448EEv26Group_norm_nhwc_bwd_params --------------------------
	.section	.nv.info._Z35group_norm_nhwc_bwd_one_pass_kernelI11Fp32IOFp32WLi128ELi56ELi448EEv26Group_norm_nhwc_bwd_params,"",@"SHT_CUDA_INFO"
	.sectionflags	@""
	.align	4


	//----- nvinfo : EIATTR_CUDA_API_VERSION
	.align		4
        /*0000*/ 	.byte	0x04, 0x37
        /*0002*/ 	.short	(.L_977 - .L_976)
.L_976:
        /*0004*/ 	.word	0x00000082


	//----- nvinfo : EIATTR_KPARAM_INFO
	.align		4
.L_977:
        /*0008*/ 	.byte	0x04, 0x17
        /*000a*/ 	.short	(.L_979 - .L_978)
.L_978:
        /*000c*/ 	.word	0x00000000
        /*0010*/ 	.short	0x0000
        /*0012*/ 	.short	0x0000
        /*0014*/ 	.byte	0x00, 0xf0, 0xe1, 0x02


	//----- nvinfo : EIATTR_SPARSE_MMA_MASK
	.align		4
.L_979:
        /*0018*/ 	.byte	0x03, 0x50
        /*001a*/ 	.short	0x0000


	//----- nvinfo : EIATTR_MAXREG_COUNT
	.align		4
        /*001c*/ 	.byte	0x03, 0x1b
        /*001e*/ 	.short	0x0080


	//----- nvinfo : EIATTR_NUM_BARRIERS
	.align		4
        /*0020*/ 	.byte	0x02, 0x4c
        /*0022*/ 	.byte	0x01
	.zero		1


	//----- nvinfo : EIATTR_MERCURY_ISA_VERSION
	.align		4
        /*0024*/ 	.byte	0x03, 0x5f
        /*0026*/ 	.short	0x0101


	//----- nvinfo : EIATTR_INT_WARP_WIDE_INSTR_OFFSETS
	.align		4
        /*0028*/ 	.byte	0x04, 0x31
        /*002a*/ 	.short	(.L_981 - .L_980)


	//   ....[0]....
.L_980:
        /*002c*/ 	.word	0x00002b50


	//----- nvinfo : EIATTR_COOP_GROUP_MASK_REGIDS
	.align		4
.L_981:
        /*0030*/ 	.byte	0x04, 0x29
        /*0032*/ 	.short	(.L_983 - .L_982)


	//   ....[0]....
.L_982:
        /*0034*/ 	.word	0xffffffff


	//   ....[1]....
        /*0038*/ 	.word	0xffffffff


	//   ....[2]....
        /*003c*/ 	.word	0xffffffff


	//   ....[3]....
        /*0040*/ 	.word	0xffffffff


	//   ....[4]....
        /*0044*/ 	.word	0xffffffff


	//   ....[5]....
        /*0048*/ 	.word	0xffffffff


	//   ....[6]....
        /*004c*/ 	.word	0xffffffff


	//   ....[7]....
        /*0050*/ 	.word	0xffffffff


	//   ....[8]....
        /*0054*/ 	.word	0xffffffff


	//   ....[9]....
        /*0058*/ 	.word	0xffffffff


	//----- nvinfo : EIATTR_COOP_GROUP_INSTR_OFFSETS
	.align		4
.L_983:
        /*005c*/ 	.byte	0x04, 0x28
        /*005e*/ 	.short	(.L_985 - .L_984)


	//   ....[0]....
.L_984:
        /*0060*/ 	.word	0x00002910


	//   ....[1]....
        /*0064*/ 	.word	0x00002950


	//   ....[2]....
        /*0068*/ 	.word	0x000029d0


	//   ....[3]....
        /*006c*/ 	.word	0x000029f0


	//   ....[4]....
        /*0070*/ 	.word	0x00002a30


	//   ....[5]....
        /*0074*/ 	.word	0x00002a50


	//   ....[6]....
        /*0078*/ 	.word	0x00002a80


	//   ....[7]....
        /*007c*/ 	.word	0x00002aa0


	//   ....[8]....
        /*0080*/ 	.word	0x00002af0


	//   ....[9]....
        /*0084*/ 	.word	0x00002b00


	//----- nvinfo : EIATTR_VRC_CTA_INIT_COUNT
	.align		4
.L_985:
        /*0088*/ 	.byte	0x02, 0x4a
	.zero		1
	.zero		1


	//----- nvinfo : EIATTR_EXIT_INSTR_OFFSETS
	.align		4
        /*008c*/ 	.byte	0x04, 0x1c
        /*008e*/ 	.short	(.L_987 - .L_986)


	//   ....[0]....
.L_986:
        /*0090*/ 	.word	0x000059a0


	//   ....[1]....
        /*0094*/ 	.word	0x00005ad0


	//   ....[2]....
        /*0098*/ 	.word	0x000060b0


	//   ....[3]....
        /*009c*/ 	.word	0x00006660


	//----- nvinfo : EIATTR_MAX_THREADS
	.align		4
.L_987:
        /*00a0*/ 	.byte	0x04, 0x05
        /*00a2*/ 	.short	(.L_989 - .L_988)
.L_988:
        /*00a4*/ 	.word	0x000001c0
        /*00a8*/ 	.word	0x00000001
        /*00ac*/ 	.word	0x00000001


	//----- nvinfo : EIATTR_CRS_STACK_SIZE
	.align		4
.L_989:
        /*00b0*/ 	.byte	0x04, 0x1e
        /*00b2*/ 	.short	(.L_991 - .L_990)
.L_990:
        /*00b4*/ 	.word	0x00000000


	//----- nvinfo : EIATTR_CBANK_PARAM_SIZE
	.align		4
.L_991:
        /*00b8*/ 	.byte	0x03, 0x19
        /*00ba*/ 	.short	0x00b8


	//----- nvinfo : EIATTR_PARAM_CBANK
	.align		4
        /*00bc*/ 	.byte	0x04, 0x0a
        /*00be*/ 	.short	(.L_993 - .L_992)
	.align		4
.L_992:
        /*00c0*/ 	.word	index@(.nv.constant0._Z35group_norm_nhwc_bwd_one_pass_kernelI11Fp32IOFp32WLi128ELi56ELi448EEv26Group_norm_nhwc_bwd_params)
        /*00c4*/ 	.short	0x0380
        /*00c6*/ 	.short	0x00b8


	//----- nvinfo : EIATTR_SW_WAR
	.align		4
.L_993:
        /*00c8*/ 	.byte	0x04, 0x36
        /*00ca*/ 	.short	(.L_995 - .L_994)
.L_994:
        /*00cc*/ 	.word	0x00000008
.L_995:


//--------------------- .nv.info._Z35group_norm_nhwc_bwd_one_pass_kernelI11Fp32IOFp32WLi256ELi56ELi448EEv26Group_norm_nhwc_bwd_params --------------------------
	.section	.nv.info._Z35group_norm_nhwc_bwd_one_pass_kernelI11Fp32IOFp32WLi256ELi56ELi448EEv26Group_norm_nhwc_bwd_params,"",@"SHT_CUDA_INFO"
	.sectionflags	@""
	.align	4


	//----- nvinfo : EIATTR_CUDA_API_VERSION
	.align		4
        /*0000*/ 	.byte	0x04, 0x37
        /*0002*/ 	.short	(.L_997 - .L_996)
.L_996:
        /*0004*/ 	.word	0x00000082


	//----- nvinfo : EIATTR_KPARAM_INFO
	.align		4
.L_997:
        /*0008*/ 	.byte	0x04, 0x17
        /*000a*/ 	.short	(.L_999 - .L_998)
.L_998:
        /*000c*/ 	.word	0x00000000
        /*0010*/ 	.short	0x0000
        /*0012*/ 	.short	0x0000
        /*0014*/ 	.byte	0x00, 0xf0, 0xe1, 0x02


	//----- nvinfo : EIATTR_SPARSE_MMA_MASK
	.align		4
.L_999:
        /*0018*/ 	.byte	0x03, 0x50
        /*001a*/ 	.short	0x0000


	//----- nvinfo : EIATTR_MAXREG_COUNT
	.align		4
        /*001c*/ 	.byte	0x03, 0x1b
        /*001e*/ 	.short	0x0080


	//----- nvinfo : EIATTR_NUM_BARRIERS
	.align		4
        /*0020*/ 	.byte	0x02, 0x4c
        /*0022*/ 	.byte	0x01
	.zero		1


	//----- nvinfo : EIATTR_MERCURY_ISA_VERSION
	.align		4
        /*0024*/ 	.byte	0x03, 0x5f
        /*0026*/ 	.short	0x0101


	//----- nvinfo : EIATTR_INT_WARP_WIDE_INSTR_OFFSETS
	.align		4
        /*0028*/ 	.byte	0x04, 0x31
        /*002a*/ 	.short	(.L_1001 - .L_1000)


	//   ....[0]....
.L_1000:
        /*002c*/ 	.word	0x00005af0


	//   ....[1]....
        /*0030*/ 	.word	0x00005b10


	//   ....[2]....
        /*0034*/ 	.word	0x00005b40


	//   ....[3]....
        /*0038*/ 	.word	0x00005b90


	//   ....[4]....
        /*003c*/ 	.word	0x00005d10


	//   ....[5]....
        /*0040*/ 	.word	0x00005d60


	//   ....[6]....
        /*0044*/ 	.word	0x00005d70


	//   ....[7]....
        /*0048*/ 	.word	0x00005dc0


	//----- nvinfo : EIATTR_COOP_GROUP_MASK_REGIDS
	.align		4
.L_1001:
        /*004c*/ 	.byte	0x04, 0x29
        /*004e*/ 	.short	(.L_1003 - .L_1002)


	//   ....[0]....
.L_1002:
        /*0050*/ 	.word	0xffffffff


	//   ....[1]....
        /*0054*/ 	.word	0xffffffff


	//   ....[2]....
        /*0058*/ 	.word	0xffffffff


	//   ....[3]....
        /*005c*/ 	.word	0xffffffff


	//   ....[4]....
        /*0060*/ 	.word	0xffffffff


	//   ....[5]....
        /*0064*/ 	.word	0xffffffff


	//   ....[6]....
        /*0068*/ 	.word	0xffffffff


	//   ....[7]....
        /*006c*/ 	.word	0xffffffff


	//   ....[8]....
        /*0070*/ 	.word	0xffffffff


	//   ....[9]....
        /*0074*/ 	.word	0xffffffff


	//----- nvinfo : EIATTR_COOP_GROUP_INSTR_OFFSETS
	.align		4
.L_1003:
        /*0078*/ 	.byte	0x04, 0x28
        /*007a*/ 	.short	(.L_1005 - .L_1004)


	//   ....[0]....
.L_1004:
        /*007c*/ 	.word	0x00004c00


	//   ....[1]....
        /*0080*/ 	.word	0x00004c40


	//   ....[2]....
        /*0084*/ 	.word	0x00004ca0


	//   ....[3]....
        /*0088*/ 	.word	0x00004cc0


	//   ....[4]....
        /*008c*/ 	.word	0x00004cf0


	//   ....[5]....
        /*0090*/ 	.word	0x00004d10


	//   ....[6]....
        /*0094*/ 	.word	0x00004d40


	//   ....[7]....
        /*0098*/ 	.word	0x00004d60


	//   ....[8]....
        /*009c*/ 	.word	0x00004db0


	//   ....[9]....
        /*00a0*/ 	.word	0x00004dc0


	//----- nvinfo : EIATTR_VRC_CTA_INIT_COUNT
	.align		4
.L_1005:
        /*00a4*/ 	.byte	0x02, 0x4a
	.zero		1
	.zero		1


	//----- nvinfo : EIATTR_EXIT_INSTR_OFFSETS
	.align		4
        /*00a8*/ 	.byte	0x04, 0x1c
        /*00aa*/ 	.short	(.L_1007 - .L_1006)


	//   ....[0]....
.L_1006:
        /*00ac*/ 	.word	0x000094d0


	//   ....[1]....
        /*00b0*/ 	.word	0x00009600


	//   ....[2]....
        /*00b4*/ 	.word	0x00009c00


	//   ....[3]....
        /*00b8*/ 	.word	0x0000a1b0


	//----- nvinfo : EIATTR_MAX_THREADS
	.align		4
.L_1007:
        /*00bc*/ 	.byte	0x04, 0x05
        /*00be*/ 	.short	(.L_1009 - .L_1008)
.L_1008:
        /*00c0*/ 	.word	0x000001c0
        /*00c4*/ 	.word	0x00000001
        /*00c8*/ 	.word	0x00000001


	//----- nvinfo : EIATTR_CRS_STACK_SIZE
	.align		4
.L_1009:
        /*00cc*/ 	.byte	0x04, 0x1e
        /*00ce*/ 	.short	(.L_1011 - .L_1010)
.L_1010:
        /*00d0*/ 	.word	0x00000000


	//----- nvinfo : EIATTR_CBANK_PARAM_SIZE
	.align		4
.L_1011:
        /*00d4*/ 	.byte	0x03, 0x19
        /*00d6*/ 	.short	0x00b8


	//----- nvinfo : EIATTR_PARAM_CBANK
	.align		4
        /*00d8*/ 	.byte	0x04, 0x0a
        /*00da*/ 	.short	(.L_1013 - .L_1012)
	.align		4
.L_1012:
        /*00dc*/ 	.word	index@(.nv.constant0._Z35group_norm_nhwc_bwd_one_pass_kernelI11Fp32IOFp32WLi256ELi56ELi448EEv26Group_norm_nhwc_bwd_params)
        /*00e0*/ 	.short	0x0380
        /*00e2*/ 	.short	0x00b8


	//----- nvinfo : EIATTR_SW_WAR
	.align		4
.L_1013:
        /*00e4*/ 	.byte	0x04, 0x36
        /*00e6*/ 	.short	(.L_1015 - .L_1014)
.L_1014:
        /*00e8*/ 	.word	0x00000008
.L_1015:


//--------------------- .nv.info._Z35group_norm_nhwc_bwd_one_pass_kernelI11Fp32IOFp32WLi512ELi56ELi448EEv26Group_norm_nhwc_bwd_params --------------------------
	.section	.nv.info._Z35group_norm_nhwc_bwd_one_pass_kernelI11Fp32IOFp32WLi512ELi56ELi448EEv26Group_norm_nhwc_bwd_params,"",@"SHT_CUDA_INFO"
	.sectionflags	@""
	.align	4


	//----- nvinfo : EIATTR_CUDA_API_VERSION
	.align		4
        /*0000*/ 	.byte	0x04, 0x37
        /*0002*/ 	.short	(.L_1017 - .L_1016)
.L_1016:
        /*0004*/ 	.word	0x00000082


	//----- nvinfo : EIATTR_KPARAM_INFO
	.align		4
.L_1017:
        /*0008*/ 	.byte	0x04, 0x17
        /*000a*/ 	.short	(.L_1019 - .L_1018)
.L_1018:
        /*000c*/ 	.word	0x00000000
        /*0010*/ 	.short	0x0000
        /*0012*/ 	.short	0x0000
        /*0014*/ 	.byte	0x00, 0xf0, 0xe1, 0x02


	//----- nvinfo : EIATTR_SPARSE_MMA_MASK
	.align		4
.L_1019:
        /*0018*/ 	.byte	0x03, 0x50
        /*001a*/ 	.short	0x0000


	//----- nvinfo : EIATTR_MAXREG_COUNT
	.align		4
        /*001c*/ 	.byte	0x03, 0x1b
        /*001e*/ 	.short	0x0080


	//----- nvinfo : EIATTR_NUM_BARRIERS
	.align		4
        /*0020*/ 	.byte	0x02, 0x4c
        /*0022*/ 	.byte	0x01
	.zero		1


	//----- nvinfo : EIATTR_ANNOTATIONS
	.align		4
        /*0024*/ 	.byte	0x04, 0x55
        /*0026*/ 	.short	(.L_1021 - .L_1020)


	//   ....[0]....
.L_1020:
        /* <DEDUP_REMOVED lines=63> */
        /*040c*/ 	.byte	0x90, 0xa3, 0x00, 0x00, 0x01, 0x00, 0x00, 0x00, 0xa0, 0xa3, 0x00, 0x00


	//----- nvinfo : EIATTR_MERCURY_ISA_VERSION
	.align		4
.L_1021:
        /*0418*/ 	.byte	0x03, 0x5f
        /*041a*/ 	.short	0x0101


	//----- nvinfo : EIATTR_INT_WARP_WIDE_INSTR_OFFSETS
	.align		4
        /*041c*/ 	.byte	0x04, 0x31
        /*041e*/ 	.short	(.L_1023 - .L_1022)


	//   ....[0]....
.L_1022:
        /*0420*/ 	.word	0x0000b630


	//   ....[1]....
        /*0424*/ 	.word	0x0000c940


	//   ....[2]....
        /*0428*/ 	.word	0x0000c980


	//   ....[3]....
        /*042c*/ 	.word	0x0000c9c0


	//   ....[4]....
        /*0430*/ 	.word	0x0000ca00


	//   ....[5]....
        /*0434*/ 	.word	0x0000cc20


	//----- nvinfo : EIATTR_COOP_GROUP_MASK_REGIDS
	.align		4
.L_1023:
        /*0438*/ 	.byte	0x04, 0x29
        /*043a*/ 	.short	(.L_1025 - .L_1024)


	//   ....[0]....
.L_1024:
        /*043c*/ 	.word	0xffffffff


	//   ....[1]....
        /*0440*/ 	.word	0xffffffff


	//   ....[2]....
        /*0444*/ 	.word	0xffffffff


	//   ....[3]....
        /*0448*/ 	.word	0xffffffff


	//   ....[4]....
        /*044c*/ 	.word	0xffffffff


	//   ....[5]....
        /*0450*/ 	.word	0xffffffff


	//   ....[6]....
        /*0454*/ 	.word	0xffffffff


	//   ....[7]....
        /*0458*/ 	.word	0xffffffff


	//   ....[8]....
        /*045c*/ 	.word	0xffffffff


	//   ....[9]....
        /*0460*/ 	.word	0xffffffff


	//----- nvinfo : EIATTR_COOP_GROUP_INSTR_OFFSETS
	.align		4
.L_1025:
        /*0464*/ 	.byte	0x04, 0x28
        /*0466*/ 	.short	(.L_1027 - .L_1026)


	//   ....[0]....
.L_1026:
        /*0468*/ 	.word	0x0000b3c0


	//   ....[1]....
        /*046c*/ 	.word	0x0000b400


	//   ....[2]....
        /*0470*/ 	.word	0x0000b4b0


	//   ....[3]....
        /*0474*/ 	.word	0x0000b4c0


	//   ....[4]....
        /*0478*/ 	.word	0x0000b4f0


	//   ....[5]....
        /*047c*/ 	.word	0x0000b510


	//   ....[6]....
        /*0480*/ 	.word	0x0000b540


	//   ....[7]....
        /*0484*/ 	.word	0x0000b560


	//   ....[8]....
        /*0488*/ 	.word	0x0000b5d0


	//   ....[9]....
        /*048c*/ 	.word	0x0000b5e0


	//----- nvinfo : EIATTR_VRC_CTA_INIT_COUNT
	.align		4
.L_1027:
        /*0490*/ 	.byte	0x02, 0x4a
	.zero		1
	.zero		1


	//----- nvinfo : EIATTR_EXIT_INSTR_OFFSETS
	.align		4
        /*0494*/ 	.byte	0x04, 0x1c
        /*0496*/ 	.short	(.L_1029 - .L_1028)


	//   ....[0]....
.L_1028:
        /*0498*/ 	.word	0x0000d6c0


	//   ....[1]....
        /*049c*/ 	.word	0x0000d7f0


	//   ....[2]....
        /*04a0*/ 	.word	0x0000de00


	//   ....[3]....
        /*04a4*/ 	.word	0x0000e3b0


	//----- nvinfo : EIATTR_MAX_THREADS
	.align		4
.L_1029:
        /*04a8*/ 	.byte	0x04, 0x05
        /*04aa*/ 	.short	(.L_1031 - .L_1030)
.L_1030:
        /*04ac*/ 	.word	0x000001c0
        /*04b0*/ 	.word	0x00000001
        /*04b4*/ 	.word	0x00000001


	//----- nvinfo : EIATTR_CRS_STACK_SIZE
	.align		4
.L_1031:
        /*04b8*/ 	.byte	0x04, 0x1e
        /*04ba*/ 	.short	(.L_1033 - .L_1032)
.L_1032:
        /*04bc*/ 	.word	0x00000000


	//----- nvinfo : EIATTR_CBANK_PARAM_SIZE
	.align		4
.L_1033:
        /*04c0*/ 	.byte	0x03, 0x19
        /*04c2*/ 	.short	0x00b8


	//----- nvinfo : EIATTR_PARAM_CBANK
	.align		4
        /*04c4*/ 	.byte	0x04, 0x0a
        /*04c6*/ 	.short	(.L_1035 - .L_1034)
	.align		4
.L_1034:
        /*04c8*/ 	.word	index@(.nv.constant0._Z35group_norm_nhwc_bwd_one_pass_kernelI11Fp32IOFp32WLi512ELi56ELi448EEv26Group_norm_nhwc_bwd_params)
        /*04cc*/ 	.short	0x0380
        /*04ce*/ 	.short	0x00b8


	//----- nvinfo : EIATTR_SW_WAR
	.align		4
.L_1035:
        /*04d0*/ 	.byte	0x04, 0x36
        /*04d2*/ 	.short	(.L_1037 - .L_1036)
.L_1036:
        /*04d4*/ 	.word	0x00000008
.L_1037:


//--------------------- .nv.info._Z35group_norm_nhwc_bwd_one_pass_kernelI11Fp32IOBf16WLi64ELi56ELi448EEv26Group_norm_nhwc_bwd_params --------------------------
	.section	.nv.info._Z35group_norm_nhwc_bwd_one_pass_kernelI11Fp32IOBf16WLi64ELi56ELi448EEv26Group_norm_nhwc_bwd_params,"",@"SHT_CUDA_INFO"
	.sectionflags	@""
	.align	4


	//----- nvinfo : EIATTR_CUDA_API_VERSION
	.align		4
        /*0000*/ 	.byte	0x04, 0x37
        /*0002*/ 	.short	(.L_1039 - .L_1038)
.L_1038:
        /*0004*/ 	.word	0x00000082


	//----- nvinfo : EIATTR_KPARAM_INFO
	.align		4
.L_1039:
        /*0008*/ 	.byte	0x04, 0x17
        /*000a*/ 	.short	(.L_1041 - .L_1040)
.L_1040:
        /*000c*/ 	.word	0x00000000
        /*0010*/ 	.short	0x0000
        /*0012*/ 	.short	0x0000
        /*0014*/ 	.byte	0x00, 0xf0, 0xe1, 0x02


	//----- nvinfo : EIATTR_SPARSE_MMA_MASK
	.align		4
.L_1041:
        /*0018*/ 	.byte	0x03, 0x50
        /*001a*/ 	.short	0x0000


	//----- nvinfo : EIATTR_MAXREG_COUNT
	.align		4
        /*001c*/ 	.byte	0x03, 0x1b
        /*001e*/ 	.short	0x0080


	//----- nvinfo : EIATTR_NUM_BARRIERS
	.align		4
        /*0020*/ 	.byte	0x02, 0x4c
        /*0022*/ 	.byte	0x01
	.zero		1


	//----- nvinfo : EIATTR_MERCURY_ISA_VERSION
	.align		4
        /*0024*/ 	.byte	0x03, 0x5f
        /*0026*/ 	.short	0x0101


	//----- nvinfo : EIATTR_COOP_GROUP_MASK_REGIDS
	.align		4
        /*0028*/ 	.byte	0x04, 0x29
        /*002a*/ 	.short	(.L_1043 - .L_1042)


	//   ....[0]....
.L_1042:
        /*002c*/ 	.word	0xffffffff


	//   ....[1]....
        /*0030*/ 	.word	0xffffffff


	//   ....[2]....
        /*0034*/ 	.word	0xffffffff


	//   ....[3]....
        /*0038*/ 	.word	0xffffffff


	//   ....[4]....
        /*003c*/ 	.word	0xffffffff


	//   ....[5]....
        /*0040*/ 	.word	0xffffffff


	//   ....[6]....
        /*0044*/ 	.word	0xffffffff


	//   ....[7]....
        /*0048*/ 	.word	0xffffffff


	//   ....[8]....
        /*004c*/ 	.word	0xffffffff


	//   ....[9]....
        /*0050*/ 	.word	0xffffffff


	//----- nvinfo : EIATTR_COOP_GROUP_INSTR_OFFSETS
	.align		4
.L_1043:
        /*0054*/ 	.byte	0x04, 0x28
        /*0056*/ 	.short	(.L_1045 - .L_1044)


	//   ....[0]....
.L_1044:
        /*0058*/ 	.word	0x00001840


	//   ....[1]....
        /*005c*/ 	.word	0x00001870


	//   ....[2]....
        /*0060*/ 	.word	0x000018c0


	//   ....[3]....
        /*0064*/ 	.word	0x000018e0


	//   ....[4]....
        /*0068*/ 	.word	0x00001910


	//   ....[5]....
        /*006c*/ 	.word	0x00001930


	//   ....[6]....
        /*0070*/ 	.word	0x00001960


	//   ....[7]....
        /*0074*/ 	.word	0x00001980


	//   ....[8]....
        /*0078*/ 	.word	0x000019d0


	//   ....[9]....
        /*007c*/ 	.word	0x000019e0


	//----- nvinfo : EIATTR_VRC_CTA_INIT_COUNT
	.align		4
.L_1045:
        /*0080*/ 	.byte	0x02, 0x4a
	.zero		1
	.zero		1


	//----- nvinfo : EIATTR_EXIT_INSTR_OFFSETS
	.align		4
        /*0084*/ 	.byte	0x04, 0x1c
        /*0086*/ 	.short	(.L_1047 - .L_1046)


	//   ....[0]....
.L_1046:
        /*0088*/ 	.word	0x00003b30


	//   ....[1]....
        /*008c*/ 	.word	0x00003c60


	//   ....[2]....
        /*0090*/ 	.word	0x00004260


	//   ....[3]....
        /*0094*/ 	.word	0x00004860


	//----- nvinfo : EIATTR_MAX_THREADS
	.align		4
.L_1047:
        /*0098*/ 	.byte	0x04, 0x05
        /*009a*/ 	.short	(.L_1049 - .L_1048)
.L_1048:
        /*009c*/ 	.word	0x000001c0
        /*00a0*/ 	.word	0x00000001
        /*00a4*/ 	.word	0x00000001


	//----- nvinfo : EIATTR_CRS_STACK_SIZE
	.align		4
.L_1049:
        /*00a8*/ 	.byte	0x04, 0x1e
        /*00aa*/ 	.short	(.L_1051 - .L_1050)
.L_1050:
        /*00ac*/ 	.word	0x00000000


	//----- nvinfo : EIATTR_CBANK_PARAM_SIZE
	.align		4
.L_1051:
        /*00b0*/ 	.byte	0x03, 0x19
        /*00b2*/ 	.short	0x00b8


	//----- nvinfo : EIATTR_PARAM_CBANK
	.align		4
        /*00b4*/ 	.byte	0x04, 0x0a
        /*00b6*/ 	.short	(.L_1053 - .L_1052)
	.align		4
.L_1052:
        /*00b8*/ 	.word	index@(.nv.constant0._Z35group_norm_nhwc_bwd_one_pass_kernelI11Fp32IOBf16WLi64ELi56ELi448EEv26Group_norm_nhwc_bwd_params)
        /*00bc*/ 	.short	0x0380
        /*00be*/ 	.short	0x00b8


	//----- nvinfo : EIATTR_SW_WAR
	.align		4
.L_1053:
        /*00c0*/ 	.byte	0x04, 0x36
        /*00c2*/ 	.short	(.L_1055 - .L_1054)
.L_1054:
        /*00c4*/ 	.word	0x00000008
.L_1055:


//--------------------- .nv.info._Z35group_norm_nhwc_bwd_one_pass_kernelI11Fp32IOBf16WLi128ELi56ELi448EEv26Group_norm_nhwc_bwd_params --------------------------
	.section	.nv.info._Z35group_norm_nhwc_bwd_one_pass_kernelI11Fp32IOBf16WLi128ELi56ELi448EEv26Group_norm_nhwc_bwd_params,"",@"SHT_CUDA_INFO"
	.sectionflags	@""
	.align	4


	//----- nvinfo : EIATTR_CUDA_API_VERSION
	.align		4
        /*0000*/ 	.byte	0x04, 0x37
        /*0002*/ 	.short	(.L_1057 - .L_1056)
.L_1056:
        /*0004*/ 	.word	0x00000082


	//----- nvinfo : EIATTR_KPARAM_INFO
	.align		4
.L_1057:
        /*0008*/ 	.byte	0x04, 0x17
        /*000a*/ 	.short	(.L_1059 - .L_1058)
.L_1058:
        /*000c*/ 	.word	0x00000000
        /*0010*/ 	.short	0x0000
        /*0012*/ 	.short	0x0000
        /*0014*/ 	.byte	0x00, 0xf0, 0xe1, 0x02


	//----- nvinfo : EIATTR_SPARSE_MMA_MASK
	.align		4
.L_1059:
        /*0018*/ 	.byte	0x03, 0x50
        /*001a*/ 	.short	0x0000


	//----- nvinfo : EIATTR_MAXREG_COUNT
	.align		4
        /*001c*/ 	.byte	0x03, 0x1b
        /*001e*/ 	.short	0x0080


	//----- nvinfo : EIATTR_NUM_BARRIERS
	.align		4
        /*0020*/ 	.byte	0x02, 0x4c
        /*0022*/ 	.byte	0x01
	.zero		1


	//----- nvinfo : EIATTR_MERCURY_ISA_VERSION
	.align		4
        /*0024*/ 	.byte	0x03, 0x5f
        /*0026*/ 	.short	0x0101


	//----- nvinfo : EIATTR_INT_WARP_WIDE_INSTR_OFFSETS
	.align		4
        /*0028*/ 	.byte	0x04, 0x31
        /*002a*/ 	.short	(.L_1061 - .L_1060)


	//   ....[0]....
.L_1060:
        /*002c*/ 	.word	0x00002bc0


	//----- nvinfo : EIATTR_COOP_GROUP_MASK_REGIDS
	.align		4
.L_1061:
        /*0030*/ 	.byte	0x04, 0x29
        /*0032*/ 	.short	(.L_1063 - .L_1062)


	//   ....[0]....
.L_1062:
        /*0034*/ 	.word	0xffffffff


	//   ....[1]....
        /*0038*/ 	.word	0xffffffff


	//   ....[2]....
        /*003c*/ 	.word	0xffffffff


	//   ....[3]....
        /*0040*/ 	.word	0xffffffff


	//   ....[4]....
        /*0044*/ 	.word	0xffffffff


	//   ....[5]....
        /*0048*/ 	.word	0xffffffff


	//   ....[6]....
        /*004c*/ 	.word	0xffffffff


	//   ....[7]....
        /*0050*/ 	.word	0xffffffff


	//   ....[8]....
        /*0054*/ 	.word	0xffffffff


	//   ....[9]....
        /*0058*/ 	.word	0xffffffff


	//----- nvinfo : EIATTR_COOP_GROUP_INSTR_OFFSETS
	.align		4
.L_1063:
        /*005c*/ 	.byte	0x04, 0x28
        /*005e*/ 	.short	(.L_1065 - .L_1064)


	//   ....[0]....
.L_1064:
        /*0060*/ 	.word	0x00002980


	//   ....[1]....
        /*0064*/ 	.word	0x000029c0


	//   ....[2]....
        /*0068*/ 	.word	0x00002a40


	//   ....[3]....
        /*006c*/ 	.word	0x00002a60


	//   ....[4]....
        /*0070*/ 	.word	0x00002aa0


	//   ....[5]....
        /*0074*/ 	.word	0x00002ac0


	//   ....[6]....
        /*0078*/ 	.word	0x00002af0


	//   ....[7]....
        /*007c*/ 	.word	0x00002b10


	//   ....[8]....
        /*0080*/ 	.word	0x00002b60


	//   ....[9]....
        /*0084*/ 	.word	0x00002b70


	//----- nvinfo : EIATTR_VRC_CTA_INIT_COUNT
	.align		4
.L_1065:
        /*0088*/ 	.byte	0x02, 0x4a
	.zero		1
	.zero		1


	//----- nvinfo : EIATTR_EXIT_INSTR_OFFSETS
	.align		4
        /*008c*/ 	.byte	0x04, 0x1c
        /*008e*/ 	.short	(.L_1067 - .L_1066)


	//   ....[0]....
.L_1066:
        /*0090*/ 	.word	0x00005a10


	//   ....[1]....
        /*0094*/ 	.word	0x00005b40


	//   ....[2]....
        /*0098*/ 	.word	0x00006140


	//   ....[3]....
        /*009c*/ 	.word	0x00006740


	//----- nvinfo : EIATTR_MAX_THREADS
	.align		4
.L_1067:
        /*00a0*/ 	.byte	0x04, 0x05
        /*00a2*/ 	.short	(.L_1069 - .L_1068)
.L_1068:
        /*00a4*/ 	.word	0x000001c0
        /*00a8*/ 	.word	0x00000001
        /*00ac*/ 	.word	0x00000001


	//----- nvinfo : EIATTR_CRS_STACK_SIZE
	.align		4
.L_1069:
        /*00b0*/ 	.byte	0x04, 0x1e
        /*00b2*/ 	.short	(.L_1071 - .L_1070)
.L_1070:
        /*00b4*/ 	.word	0x00000000


	//----- nvinfo : EIATTR_CBANK_PARAM_SIZE
	.align		4
.L_1071:
        /*00b8*/ 	.byte	0x03, 0x19
        /*00ba*/ 	.short	0x00b8


	//----- nvinfo : EIATTR_PARAM_CBANK
	.align		4
        /*00bc*/ 	.byte	0x04, 0x0a
        /*00be*/ 	.short	(.L_1073 - .L_1072)
	.align		4
.L_1072:
        /*00c0*/ 	.word	index@(.nv.constant0._Z35group_norm_nhwc_bwd_one_pass_kernelI11Fp32IOBf16WLi128ELi56ELi448EEv26Group_norm_nhwc_bwd_params)
        /*00c4*/ 	.short	0x0380
        /*00c6*/ 	.short	0x00b8


	//----- nvinfo : EIATTR_SW_WAR
	.align		4
.L_1073:
        /*00c8*/ 	.byte	0x04, 0x36
        /*00ca*/ 	.short	(.L_1075 - .L_1074)
.L_1074:
        /*00cc*/ 	.word	0x00000008
.L_1075:


//--------------------- .nv.info._Z35group_norm_nhwc_bwd_one_pass_kernelI11Fp32IOBf16WLi256ELi56ELi448EEv26Group_norm_nhwc_bwd_params --------------------------
	.section	.nv.info._Z35group_norm_nhwc_bwd_one_pass_kernelI11Fp32IOBf16WLi256ELi56ELi448EEv26Group_norm_nhwc_bwd_params,"",@"SHT_CUDA_INFO"
	.sectionflags	@""
	.align	4


	//----- nvinfo : EIATTR_CUDA_API_VERSION
	.align		4
        /*0000*/ 	.byte	0x04, 0x37
        /*0002*/ 	.short	(.L_1077 - .L_1076)
.L_1076:
        /*0004*/ 	.word	0x00000082


	//----- nvinfo : EIATTR_KPARAM_INFO
	.align		4
.L_1077:
        /*0008*/ 	.byte	0x04, 0x17
        /*000a*/ 	.short	(.L_1079 - .L_1078)
.L_1078:
        /*000c*/ 	.word	0x00000000
        /*0010*/ 	.short	0x0000
        /*0012*/ 	.short	0x0000
        /*0014*/ 	.byte	0x00, 0xf0, 0xe1, 0x02


	//----- nvinfo : EIATTR_SPARSE_MMA_MASK
	.align		4
.L_1079:
        /*0018*/ 	.byte	0x03, 0x50
        /*001a*/ 	.short	0x0000


	//----- nvinfo : EIATTR_MAXREG_COUNT
	.align		4
        /*001c*/ 	.byte	0x03, 0x1b
        /*001e*/ 	.short	0x0080


	//----- nvinfo : EIATTR_NUM_BARRIERS
	.align		4
        /*0020*/ 	.byte	0x02, 0x4c
        /*0022*/ 	.byte	0x01
	.zero		1


	//----- nvinfo : EIATTR_MERCURY_ISA_VERSION
	.align		4
        /*0024*/ 	.byte	0x03, 0x5f
        /*0026*/ 	.short	0x0101


	//----- nvinfo : EIATTR_COOP_GROUP_MASK_REGIDS
	.align		4
        /*0028*/ 	.byte	0x04, 0x29
        /*002a*/ 	.short	(.L_1081 - .L_1080)


	//   ....[0]....
.L_1080:
        /*002c*/ 	.word	0xffffffff


	//   ....[1]....
        /*0030*/ 	.word	0xffffffff


	//   ....[2]....
        /*0034*/ 	.word	0xffffffff


	//   ....[3]....
        /*0038*/ 	.word	0xffffffff


	//   ....[4]....
        /*003c*/ 	.word	0xffffffff


	//   ....[5]....
        /*0040*/ 	.word	0xffffffff


	//   ....[6]....
        /*0044*/ 	.word	0xffffffff


	//   ....[7]....
        /*0048*/ 	.word	0xffffffff


	//   ....[8]....
        /*004c*/ 	.word	0xffffffff


	//   ....[9]....
        /*0050*/ 	.word	0xffffffff


	//----- nvinfo : EIATTR_COOP_GROUP_INSTR_OFFSETS
	.align		4
.L_1081:
        /*0054*/ 	.byte	0x04, 0x28
        /*0056*/ 	.short	(.L_1083 - .L_1082)


	//   ....[0]....
.L_1082:
        /*0058*/ 	.word	0x00004c30


	//   ....[1]....
        /*005c*/ 	.word	0x00004c60


	//   ....[2]....
        /*0060*/ 	.word	0x00004ca0


	//   ....[3]....
        /*0064*/ 	.word	0x00004cc0


	//   ....[4]....
        /*0068*/ 	.word	0x00004cf0


	//   ....[5]....
        /*006c*/ 	.word	0x00004d10


	//   ....[6]....
        /*0070*/ 	.word	0x00004d40


	//   ....[7]....
        /*0074*/ 	.word	0x00004d60


	//   ....[8]....
        /*0078*/ 	.word	0x00004db0


	//   ....[9]....
        /*007c*/ 	.word	0x00004dc0


	//----- nvinfo : EIATTR_VRC_CTA_INIT_COUNT
	.align		4
.L_1083:
        /*0080*/ 	.byte	0x02, 0x4a
	.zero		1
	.zero		1


	//----- nvinfo : EIATTR_EXIT_INSTR_OFFSETS
	.align		4
        /*0084*/ 	.byte	0x04, 0x1c
        /*0086*/ 	.short	(.L_1085 - .L_1084)


	//   ....[0]....
.L_1084:
        /*0088*/ 	.word	0x000091e0


	//   ....[1]....
        /*008c*/ 	.word	0x00009310


	//   ....[2]....
        /*0090*/ 	.word	0x00009910


	//   ....[3]....
        /*0094*/ 	.word	0x00009f10


	//----- nvinfo : EIATTR_MAX_THREADS
	.align		4
.L_1085:
        /*0098*/ 	.byte	0x04, 0x05
        /*009a*/ 	.short	(.L_1087 - .L_1086)
.L_1086:
        /*009c*/ 	.word	0x000001c0
        /*00a0*/ 	.word	0x00000001
        /*00a4*/ 	.word	0x00000001


	//----- nvinfo : EIATTR_CRS_STACK_SIZE
	.align		4
.L_1087:
        /*00a8*/ 	.byte	0x04, 0x1e
        /*00aa*/ 	.short	(.L_1089 - .L_1088)
.L_1088:
        /*00ac*/ 	.word	0x00000000


	//----- nvinfo : EIATTR_CBANK_PARAM_SIZE
	.align		4
.L_1089:
        /*00b0*/ 	.byte	0x03, 0x19
        /*00b2*/ 	.short	0x00b8


	//----- nvinfo : EIATTR_PARAM_CBANK
	.align		4
        /*00b4*/ 	.byte	0x04, 0x0a
        /*00b6*/ 	.short	(.L_1091 - .L_1090)
	.align		4
.L_1090:
        /*00b8*/ 	.word	index@(.nv.constant0._Z35group_norm_nhwc_bwd_one_pass_kernelI11Fp32IOBf16WLi256ELi56ELi448EEv26Group_norm_nhwc_bwd_params)
        /*00bc*/ 	.short	0x0380
        /*00be*/ 	.short	0x00b8


	//----- nvinfo : EIATTR_SW_WAR
	.align		4
.L_1091:
        /*00c0*/ 	.byte	0x04, 0x36
        /*00c2*/ 	.short	(.L_1093 - .L_1092)
.L_1092:
        /*00c4*/ 	.word	0x00000008
.L_1093:


//--------------------- .nv.info._Z35group_norm_nhwc_bwd_one_pass_kernelI11Fp32IOBf16WLi512ELi56ELi448EEv26Group_norm_nhwc_bwd_params --------------------------
	.section	.nv.info._Z35group_norm_nhwc_bwd_one_pass_kernelI11Fp32IOBf16WLi512ELi56ELi448EEv26Group_norm_nhwc_bwd_params,"",@"SHT_CUDA_INFO"
	.sectionflags	@""
	.align	4


	//----- nvinfo : EIATTR_CUDA_API_VERSION
	.align		4
        /*0000*/ 	.byte	0x04, 0x37
        /*0002*/ 	.short	(.L_1095 - .L_1094)
.L_1094:
        /*0004*/ 	.word	0x00000082


	//----- nvinfo : EIATTR_KPARAM_INFO
	.align		4
.L_1095:
        /*0008*/ 	.byte	0x04, 0x17
        /*000a*/ 	.short	(.L_1097 - .L_1096)
.L_1096:
        /*000c*/ 	.word	0x00000000
        /*0010*/ 	.short	0x0000
        /*0012*/ 	.short	0x0000
        /*0014*/ 	.byte	0x00, 0xf0, 0xe1, 0x02


	//----- nvinfo : EIATTR_SPARSE_MMA_MASK
	.align		4
.L_1097:
        /*0018*/ 	.byte	0x03, 0x50
        /*001a*/ 	.short	0x0000


	//----- nvinfo : EIATTR_MAXREG_COUNT
	.align		4
        /*001c*/ 	.byte	0x03, 0x1b
        /*001e*/ 	.short	0x0080


	//----- nvinfo : EIATTR_NUM_BARRIERS
	.align		4
        /*0020*/ 	.byte	0x02, 0x4c
        /*0022*/ 	.byte	0x01
	.zero		1


	//----- nvinfo : EIATTR_ANNOTATIONS
	.align		4
        /*0024*/ 	.byte	0x04, 0x55
        /*0026*/ 	.short	(.L_1099 - .L_1098)


	//   ....[0]....
.L_1098:
        /* <DEDUP_REMOVED lines=62> */


	//----- nvinfo : EIATTR_MERCURY_ISA_VERSION
	.align		4
.L_1099:
        /*03f8*/ 	.byte	0x03, 0x5f
        /*03fa*/ 	.short	0x0101


	//----- nvinfo : EIATTR_INT_WARP_WIDE_INSTR_OFFSETS
	.align		4
        /*03fc*/ 	.byte	0x04, 0x31
        /*03fe*/ 	.short	(.L_1101 - .L_1100)


	//   ....[0]....
.L_1100:
        /*0400*/ 	.word	0x0000b5a0


	//   ....[1]....
        /*0404*/ 	.word	0x0000c8b0


	//   ....[2]....
        /*0408*/ 	.word	0x0000c8f0


	//   ....[3]....
        /*040c*/ 	.word	0x0000c930


	//   ....[4]....
        /*0410*/ 	.word	0x0000c970


	//   ....[5]....
        /*0414*/ 	.word	0x0000cb90


	//----- nvinfo : EIATTR_COOP_GROUP_MASK_REGIDS
	.align		4
.L_1101:
        /*0418*/ 	.byte	0x04, 0x29
        /*041a*/ 	.short	(.L_1103 - .L_1102)


	//   ....[0]....
.L_1102:
        /*041c*/ 	.word	0xffffffff


	//   ....[1]....
        /*0420*/ 	.word	0xffffffff


	//   ....[2]....
        /*0424*/ 	.word	0xffffffff


	//   ....[3]....
        /*0428*/ 	.word	0xffffffff


	//   ....[4]....
        /*042c*/ 	.word	0xffffffff


	//   ....[5]....
        /*0430*/ 	.word	0xffffffff


	//   ....[6]....
        /*0434*/ 	.word	0xffffffff


	//   ....[7]....
        /*0438*/ 	.word	0xffffffff


	//   ....[8]....
        /*043c*/ 	.word	0xffffffff


	//   ....[9]....
        /*0440*/ 	.word	0xffffffff


	//----- nvinfo : EIATTR_COOP_GROUP_INSTR_OFFSETS
	.align		4
.L_1103:
        /*0444*/ 	.byte	0x04, 0x28
        /*0446*/ 	.short	(.L_1105 - .L_1104)


	//   ....[0]....
.L_1104:
        /*0448*/ 	.word	0x0000b330


	//   ....[1]....
        /*044c*/ 	.word	0x0000b370


	//   ....[2]....
        /*0450*/ 	.word	0x0000b420


	//   ....[3]....
        /*0454*/ 	.word	0x0000b430


	//   ....[4]....
        /*0458*/ 	.word	0x0000b460


	//   ....[5]....
        /*045c*/ 	.word	0x0000b480


	//   ....[6]....
        /*0460*/ 	.word	0x0000b4b0


	//   ....[7]....
        /*0464*/ 	.word	0x0000b4d0


	//   ....[8]....
        /*0468*/ 	.word	0x0000b540


	//   ....[9]....
        /*046c*/ 	.word	0x0000b550


	//----- nvinfo : EIATTR_VRC_CTA_INIT_COUNT
	.align		4
.L_1105:
        /*0470*/ 	.byte	0x02, 0x4a
	.zero		1
	.zero		1


	//----- nvinfo : EIATTR_EXIT_INSTR_OFFSETS
	.align		4
        /*0474*/ 	.byte	0x04, 0x1c
        /*0476*/ 	.short	(.L_1107 - .L_1106)


	//   ....[0]....
.L_1106:
        /*0478*/ 	.word	0x0000d630


	//   ....[1]....
        /*047c*/ 	.word	0x0000d760


	//   ....[2]....
        /*0480*/ 	.word	0x0000dd90


	//   ....[3]....
        /*0484*/ 	.word	0x0000e390


	//----- nvinfo : EIATTR_MAX_THREADS
	.align		4
.L_1107:
        /*0488*/ 	.byte	0x04, 0x05
        /*048a*/ 	.short	(.L_1109 - .L_1108)
.L_1108:
        /*048c*/ 	.word	0x000001c0
        /*0490*/ 	.word	0x00000001
        /*0494*/ 	.word	0x00000001


	//----- nvinfo : EIATTR_CRS_STACK_SIZE
	.align		4
.L_1109:
        /*0498*/ 	.byte	0x04, 0x1e
        /*049a*/ 	.short	(.L_1111 - .L_1110)
.L_1110:
        /*049c*/ 	.word	0x00000000


	//----- nvinfo : EIATTR_CBANK_PARAM_SIZE
	.align		4
.L_1111:
        /*04a0*/ 	.byte	0x03, 0x19
        /*04a2*/ 	.short	0x00b8


	//----- nvinfo : EIATTR_PARAM_CBANK
	.align		4
        /*04a4*/ 	.byte	0x04, 0x0a
        /*04a6*/ 	.short	(.L_1113 - .L_1112)
	.align		4
.L_1112:
        /*04a8*/ 	.word	index@(.nv.constant0._Z35group_norm_nhwc_bwd_one_pass_kernelI11Fp32IOBf16WLi512ELi56ELi448EEv26Group_norm_nhwc_bwd_params)
        /*04ac*/ 	.short	0x0380
        /*04ae*/ 	.short	0x00b8


	//----- nvinfo : EIATTR_SW_WAR
	.align		4
.L_1113:
        /*04b0*/ 	.byte	0x04, 0x36
        /*04b2*/ 	.short	(.L_1115 - .L_1114)
.L_1114:
        /*04b4*/ 	.word	0x00000008
.L_1115:


//--------------------- .nv.info._Z35group_norm_nhwc_bwd_one_pass_kernelI11Fp32IOFp16WLi64ELi56ELi448EEv26Group_norm_nhwc_bwd_params --------------------------
	.section	.nv.info._Z35group_norm_nhwc_bwd_one_pass_kernelI11Fp32IOFp16WLi64ELi56ELi448EEv26Group_norm_nhwc_bwd_params,"",@"SHT_CUDA_INFO"
	.sectionflags	@""
	.align	4


	//----- nvinfo : EIATTR_CUDA_API_VERSION
	.align		4
        /*0000*/ 	.byte	0x04, 0x37
        /*0002*/ 	.short	(.L_1117 - .L_1116)
.L_1116:
        /*0004*/ 	.word	0x00000082


	//----- nvinfo : EIATTR_KPARAM_INFO
	.align		4
.L_1117:
        /*0008*/ 	.byte	0x04, 0x17
        /*000a*/ 	.short	(.L_1119 - .L_1118)
.L_1118:
        /*000c*/ 	.word	0x00000000
        /*0010*/ 	.short	0x0000
        /*0012*/ 	.short	0x0000
        /*0014*/ 	.byte	0x00, 0xf0, 0xe1, 0x02


	//----- nvinfo : EIATTR_SPARSE_MMA_MASK
	.align		4
.L_1119:
        /*0018*/ 	.byte	0x03, 0x50
        /*001a*/ 	.short	0x0000


	//----- nvinfo : EIATTR_MAXREG_COUNT
	.align		4
        /*001c*/ 	.byte	0x03, 0x1b
        /*001e*/ 	.short	0x0080


	//----- nvinfo : EIATTR_NUM_BARRIERS
	.align		4
        /*0020*/ 	.byte	0x02, 0x4c
        /*0022*/ 	.byte	0x01
	.zero		1


	//----- nvinfo : EIATTR_MERCURY_ISA_VERSION
	.align		4
        /*0024*/ 	.byte	0x03, 0x5f
        /*0026*/ 	.short	0x0101


	//----- nvinfo : EIATTR_COOP_GROUP_MASK_REGIDS
	.align		4
        /*0028*/ 	.byte	0x04, 0x29
        /*002a*/ 	.short	(.L_1121 - .L_1120)


	//   ....[0]....
.L_1120:
        /*002c*/ 	.word	0xffffffff


	//   ....[1]....
        /*0030*/ 	.word	0xffffffff


	//   ....[2]....
        /*0034*/ 	.word	0xffffffff


	//   ....[3]....
        /*0038*/ 	.word	0xffffffff


	//   ....[4]....
        /*003c*/ 	.word	0xffffffff


	//   ....[5]....
        /*0040*/ 	.word	0xffffffff


	//   ....[6]....
        /*0044*/ 	.word	0xffffffff


	//   ....[7]....
        /*0048*/ 	.word	0xffffffff


	//   ....[8]....
        /*004c*/ 	.word	0xffffffff


	//   ....[9]....
        /*0050*/ 	.word	0xffffffff


	//----- nvinfo : EIATTR_COOP_GROUP_INSTR_OFFSETS
	.align		4
.L_1121:
        /*0054*/ 	.byte	0x04, 0x28
        /*0056*/ 	.short	(.L_1123 - .L_1122)


	//   ....[0]....
.L_1122:
        /*0058*/ 	.word	0x00001840


	//   ....[1]....
        /*005c*/ 	.word	0x00001870


	//   ....[2]....
        /*0060*/ 	.word	0x000018c0


	//   ....[3]....
        /*0064*/ 	.word	0x000018e0


	//   ....[4]....
        /*0068*/ 	.word	0x00001910


	//   ....[5]....
        /*006c*/ 	.word	0x00001930


	//   ....[6]....
        /*0070*/ 	.word	0x00001960


	//   ....[7]....
        /*0074*/ 	.word	0x00001980


	//   ....[8]....
        /*0078*/ 	.word	0x000019d0


	//   ....[9]....
        /*007c*/ 	.word	0x000019e0


	//----- nvinfo : EIATTR_VRC_CTA_INIT_COUNT
	.align		4
.L_1123:
        /*0080*/ 	.byte	0x02, 0x4a
	.zero		1
	.zero		1


	//----- nvinfo : EIATTR_EXIT_INSTR_OFFSETS
	.align		4
        /*0084*/ 	.byte	0x04, 0x1c
        /*0086*/ 	.short	(.L_1125 - .L_1124)


	//   ....[0]....
.L_1124:
        /*0088*/ 	.word	0x00003b30


	//   ....[1]....
        /*008c*/ 	.word	0x00003c60


	//   ....[2]....
        /*0090*/ 	.word	0x00004260


	//   ....[3]....
        /*0094*/ 	.word	0x00004860


	//----- nvinfo : EIATTR_MAX_THREADS
	.align		4
.L_1125:
        /*0098*/ 	.byte	0x04, 0x05
        /*009a*/ 	.short	(.L_1127 - .L_1126)
.L_1126:
        /*009c*/ 	.word	0x000001c0
        /*00a0*/ 	.word	0x00000001
        /*00a4*/ 	.word	0x00000001


	//----- nvinfo : EIATTR_CRS_STACK_SIZE
	.align		4
.L_1127:
        /*00a8*/ 	.byte	0x04, 0x1e
        /*00aa*/ 	.short	(.L_1129 - .L_1128)
.L_1128:
        /*00ac*/ 	.word	0x00000000


	//----- nvinfo : EIATTR_CBANK_PARAM_SIZE
	.align		4
.L_1129:
        /*00b0*/ 	.byte	0x03, 0x19
        /*00b2*/ 	.short	0x00b8


	//----- nvinfo : EIATTR_PARAM_CBANK
	.align		4
        /*00b4*/ 	.byte	0x04, 0x0a
        /*00b6*/ 	.short	(.L_1131 - .L_1130)
	.align		4
.L_1130:
        /*00b8*/ 	.word	index@(.nv.constant0._Z35group_norm_nhwc_bwd_one_pass_kernelI11Fp32IOFp16WLi64ELi56ELi448EEv26Group_norm_nhwc_bwd_params)
        /*00bc*/ 	.short	0x0380
        /*00be*/ 	.short	0x00b8


	//----- nvinfo : EIATTR_SW_WAR
	.align		4
.L_1131:
        /*00c0*/ 	.byte	0x04, 0x36
        /*00c2*/ 	.short	(.L_1133 - .L_1132)
.L_1132:
        /*00c4*/ 	.word	0x00000008
.L_1133:


//--------------------- .nv.info._Z35group_norm_nhwc_bwd_one_pass_kernelI11Fp32IOFp16WLi128ELi56ELi448EEv26Group_norm_nhwc_bwd_params --------------------------
	.section	.nv.info._Z35group_norm_nhwc_bwd_one_pass_kernelI11Fp32IOFp16WLi128ELi56ELi448EEv26Group_norm_nhwc_bwd_params,"",@"SHT_CUDA_INFO"
	.sectionflags	@""
	.align	4


	//----- nvinfo : EIATTR_CUDA_API_VERSION
	.align		4
        /*0000*/ 	.byte	0x04, 0x37
        /*0002*/ 	.short	(.L_1135 - .L_1134)
.L_1134:
        /*0004*/ 	.word	0x00000082


	//----- nvinfo : EIATTR_KPARAM_INFO
	.align		4
.L_1135:
        /*0008*/ 	.byte	0x04, 0x17
        /*000a*/ 	.short	(.L_1137 - .L_1136)
.L_1136:
        /*000c*/ 	.word	0x00000000
        /*0010*/ 	.short	0x0000
        /*0012*/ 	.short	0x0000
        /*0014*/ 	.byte	0x00, 0xf0, 0xe1, 0x02


	//----- nvinfo : EIATTR_SPARSE_MMA_MASK
	.align		4
.L_1137:
        /*0018*/ 	.byte	0x03, 0x50
        /*001a*/ 	.short	0x0000


	//----- nvinfo : EIATTR_MAXREG_COUNT
	.align		4
        /*001c*/ 	.byte	0x03, 0x1b
        /*001e*/ 	.short	0x0080


	//----- nvinfo : EIATTR_NUM_BARRIERS
	.align		4
        /*0020*/ 	.byte	0x02, 0x4c
        /*0022*/ 	.byte	0x01
	.zero		1


	//----- nvinfo : EIATTR_MERCURY_ISA_VERSION
	.align		4
        /*0024*/ 	.byte	0x03, 0x5f
        /*0026*/ 	.short	0x0101


	//----- nvinfo : EIATTR_INT_WARP_WIDE_INSTR_OFFSETS
	.align		4
        /*0028*/ 	.byte	0x04, 0x31
        /*002a*/ 	.short	(.L_1139 - .L_1138)


	//   ....[0]....
.L_1138:
        /*002c*/ 	.word	0x00002bc0


	//----- nvinfo : EIATTR_COOP_GROUP_MASK_REGIDS
	.align		4
.L_1139:
        /*0030*/ 	.byte	0x04, 0x29
        /*0032*/ 	.short	(.L_1141 - .L_1140)


	//   ....[0]....
.L_1140:
        /*0034*/ 	.word	0xffffffff


	//   ....[1]....
        /*0038*/ 	.word	0xffffffff


	//   ....[2]....
        /*003c*/ 	.word	0xffffffff


	//   ....[3]....
        /*0040*/ 	.word	0xffffffff


	//   ....[4]....
        /*0044*/ 	.word	0xffffffff


	//   ....[5]....
        /*0048*/ 	.word	0xffffffff


	//   ....[6]....
        /*004c*/ 	.word	0xffffffff


	//   ....[7]....
        /*0050*/ 	.word	0xffffffff


	//   ....[8]....
        /*0054*/ 	.word	0xffffffff


	//   ....[9]....
        /*0058*/ 	.word	0xffffffff


	//----- nvinfo : EIATTR_COOP_GROUP_INSTR_OFFSETS
	.align		4
.L_1141:
        /*005c*/ 	.byte	0x04, 0x28
        /*005e*/ 	.short	(.L_1143 - .L_1142)


	//   ....[0]....
.L_1142:
        /*0060*/ 	.word	0x00002980


	//   ....[1]....
        /*0064*/ 	.word	0x000029c0


	//   ....[2]....
        /*0068*/ 	.word	0x00002a40


	//   ....[3]....
        /*006c*/ 	.word	0x00002a60


	//   ....[4]....
        /*0070*/ 	.word	0x00002aa0


	//   ....[5]....
        /*0074*/ 	.word	0x00002ac0


	//   ....[6]....
        /*0078*/ 	.word	0x00002af0


	//   ....[7]....
        /*007c*/ 	.word	0x00002b10


	//   ....[8]....
        /*0080*/ 	.word	0x00002b60


	//   ....[9]....
        /*0084*/ 	.word	0x00002b70


	//----- nvinfo : EIATTR_VRC_CTA_INIT_COUNT
	.align		4
.L_1143:
        /*0088*/ 	.byte	0x02, 0x4a
	.zero		1
	.zero		1


	//----- nvinfo : EIATTR_EXIT_INSTR_OFFSETS
	.align		4
        /*008c*/ 	.byte	0x04, 0x1c
        /*008e*/ 	.short	(.L_1145 - .L_1144)


	//   ....[0]....
.L_1144:
        /*0090*/ 	.word	0x00005a10


	//   ....[1]....
        /*0094*/ 	.word	0x00005b40


	//   ....[2]....
        /*0098*/ 	.word	0x00006140


	//   ....[3]....
        /*009c*/ 	.word	0x00006740


	//----- nvinfo : EIATTR_MAX_THREADS
	.align		4
.L_1145:
        /*00a0*/ 	.byte	0x04, 0x05
        /*00a2*/ 	.short	(.L_1147 - .L_1146)
.L_1146:
        /*00a4*/ 	.word	0x000001c0
        /*00a8*/ 	.word	0x00000001
        /*00ac*/ 	.word	0x00000001


	//----- nvinfo : EIATTR_CRS_STACK_SIZE
	.align		4
.L_1147:
        /*00b0*/ 	.byte	0x04, 0x1e
        /*00b2*/ 	.short	(.L_1149 - .L_1148)
.L_1148:
        /*00b4*/ 	.word	0x00000000


	//----- nvinfo : EIATTR_CBANK_PARAM_SIZE
	.align		4
.L_1149:
        /*00b8*/ 	.byte	0x03, 0x19
        /*00ba*/ 	.short	0x00b8


	//----- nvinfo : EIATTR_PARAM_CBANK
	.align		4
        /*00bc*/ 	.byte	0x04, 0x0a
        /*00be*/ 	.short	(.L_1151 - .L_1150)
	.align		4
.L_1150:
        /*00c0*/ 	.word	index@(.nv.constant0._Z35group_norm_nhwc_bwd_one_pass_kernelI11Fp32IOFp16WLi128ELi56ELi448EEv26Group_norm_nhwc_bwd_params)
        /*00c4*/ 	.short	0x0380
        /*00c6*/ 	.short	0x00b8


	//----- nvinfo : EIATTR_SW_WAR
	.align		4
.L_1151:
        /*00c8*/ 	.byte	0x04, 0x36
        /*00ca*/ 	.short	(.L_1153 - .L_1152)
.L_1152:
        /*00cc*/ 	.word	0x00000008
.L_1153:


//--------------------- .nv.info._Z35group_norm_nhwc_bwd_one_pass_kernelI11Fp32IOFp16WLi256ELi56ELi448EEv26Group_norm_nhwc_bwd_params --------------------------
	.section	.nv.info._Z35group_norm_nhwc_bwd_one_pass_kernelI11Fp32IOFp16WLi256ELi56ELi448EEv26Group_norm_nhwc_bwd_params,"",@"SHT_CUDA_INFO"
	.sectionflags	@""
	.align	4


	//----- nvinfo : EIATTR_CUDA_API_VERSION
	.align		4
        /*0000*/ 	.byte	0x04, 0x37
        /*0002*/ 	.short	(.L_1155 - .L_1154)
.L_1154:
        /*0004*/ 	.word	0x00000082


	//----- nvinfo : EIATTR_KPARAM_INFO
	.align		4
.L_1155:
        /*0008*/ 	.byte	0x04, 0x17
        /*000a*/ 	.short	(.L_1157 - .L_1156)
.L_1156:
        /*000c*/ 	.word	0x00000000
        /*0010*/ 	.short	0x0000
        /*0012*/ 	.short	0x0000
        /*0014*/ 	.byte	0x00, 0xf0, 0xe1, 0x02


	//----- nvinfo : EIATTR_SPARSE_MMA_MASK
	.align		4
.L_1157:
        /*0018*/ 	.byte	0x03, 0x50
        /*001a*/ 	.short	0x0000


	//----- nvinfo : EIATTR_MAXREG_COUNT
	.align		4
        /*001c*/ 	.byte	0x03, 0x1b
        /*001e*/ 	.short	0x0080


	//----- nvinfo : EIATTR_NUM_BARRIERS
	.align		4
        /*0020*/ 	.byte	0x02, 0x4c
        /*0022*/ 	.byte	0x01
	.zero		1


	//----- nvinfo : EIATTR_MERCURY_ISA_VERSION
	.align		4
        /*0024*/ 	.byte	0x03, 0x5f
        /*0026*/ 	.short	0x0101


	//----- nvinfo : EIATTR_COOP_GROUP_MASK_REGIDS
	.align		4
        /*0028*/ 	.byte	0x04, 0x29
        /*002a*/ 	.short	(.L_1159 - .L_1158)


	//   ....[0]....
.L_1158:
        /*002c*/ 	.word	0xffffffff


	//   ....[1]....
        /*0030*/ 	.word	0xffffffff


	//   ....[2]....
        /*0034*/ 	.word	0xffffffff


	//   ....[3]....
        /*0038*/ 	.word	0xffffffff


	//   ....[4]....
        /*003c*/ 	.word	0xffffffff


	//   ....[5]....
        /*0040*/ 	.word	0xffffffff


	//   ....[6]....
        /*0044*/ 	.word	0xffffffff


	//   ....[7]....
        /*0048*/ 	.word	0xffffffff


	//   ....[8]....
        /*004c*/ 	.word	0xffffffff


	//   ....[9]....
        /*0050*/ 	.word	0xffffffff


	//----- nvinfo : EIATTR_COOP_GROUP_INSTR_OFFSETS
	.align		4
.L_1159:
        /*0054*/ 	.byte	0x04, 0x28
        /*0056*/ 	.short	(.L_1161 - .L_1160)


	//   ....[0]....
.L_1160:
        /*0058*/ 	.word	0x00004c30


	//   ....[1]....
        /*005c*/ 	.word	0x00004c60


	//   ....[2]....
        /*0060*/ 	.word	0x00004ca0


	//   ....[3]....
        /*0064*/ 	.word	0x00004cc0


	//   ....[4]....
        /*0068*/ 	.word	0x00004cf0


	//   ....[5]....
        /*006c*/ 	.word	0x00004d10


	//   ....[6]....
        /*0070*/ 	.word	0x00004d40


	//   ....[7]....
        /*0074*/ 	.word	0x00004d60


	//   ....[8]....
        /*0078*/ 	.word	0x00004db0


	//   ....[9]....
        /*007c*/ 	.word	0x00004dc0


	//----- nvinfo : EIATTR_VRC_CTA_INIT_COUNT
	.align		4
.L_1161:
        /*0080*/ 	.byte	0x02, 0x4a
	.zero		1
	.zero		1


	//----- nvinfo : EIATTR_EXIT_INSTR_OFFSETS
	.align		4
        /*0084*/ 	.byte	0x04, 0x1c
        /*0086*/ 	.short	(.L_1163 - .L_1162)


	//   ....[0]....
.L_1162:
        /*0088*/ 	.word	0x000091e0


	//   ....[1]....
        /*008c*/ 	.word	0x00009310


	//   ....[2]....
        /*0090*/ 	.word	0x00009910


	//   ....[3]....
        /*0094*/ 	.word	0x00009f10


	//----- nvinfo : EIATTR_MAX_THREADS
	.align		4
.L_1163:
        /*0098*/ 	.byte	0x04, 0x05
        /*009a*/ 	.short	(.L_1165 - .L_1164)
.L_1164:
        /*009c*/ 	.word	0x000001c0
        /*00a0*/ 	.word	0x00000001
        /*00a4*/ 	.word	0x00000001


	//----- nvinfo : EIATTR_CRS_STACK_SIZE
	.align		4
.L_1165:
        /*00a8*/ 	.byte	0x04, 0x1e
        /*00aa*/ 	.short	(.L_1167 - .L_1166)
.L_1166:
        /*00ac*/ 	.word	0x00000000


	//----- nvinfo : EIATTR_CBANK_PARAM_SIZE
	.align		4
.L_1167:
        /*00b0*/ 	.byte	0x03, 0x19
        /*00b2*/ 	.short	0x00b8


	//----- nvinfo : EIATTR_PARAM_CBANK
	.align		4
        /*00b4*/ 	.byte	0x04, 0x0a
        /*00b6*/ 	.short	(.L_1169 - .L_1168)
	.align		4
.L_1168:
        /*00b8*/ 	.word	index@(.nv.constant0._Z35group_norm_nhwc_bwd_one_pass_kernelI11Fp32IOFp16WLi256ELi56ELi448EEv26Group_norm_nhwc_bwd_params)
        /*00bc*/ 	.short	0x0380
        /*00be*/ 	.short	0x00b8


	//----- nvinfo : EIATTR_SW_WAR
	.align		4
.L_1169:
        /*00c0*/ 	.byte	0x04, 0x36
        /*00c2*/ 	.short	(.L_1171 - .L_1170)
.L_1170:
        /*00c4*/ 	.word	0x00000008
.L_1171:


//--------------------- .nv.info._Z35group_norm_nhwc_bwd_one_pass_kernelI11Fp32IOFp16WLi512ELi56ELi448EEv26Group_norm_nhwc_bwd_params --------------------------
	.section	.nv.info._Z35group_norm_nhwc_bwd_one_pass_kernelI11Fp32IOFp16WLi512ELi56ELi448EEv26Group_norm_nhwc_bwd_params,"",@"SHT_CUDA_INFO"
	.sectionflags	@""
	.align	4


	//----- nvinfo : EIATTR_CUDA_API_VERSION
	.align		4
        /*0000*/ 	.byte	0x04, 0x37
        /*0002*/ 	.short	(.L_1173 - .L_1172)
.L_1172:
        /*0004*/ 	.word	0x00000082


	//----- nvinfo : EIATTR_KPARAM_INFO
	.align		4
.L_1173:
        /*0008*/ 	.byte	0x04, 0x17
        /*000a*/ 	.short	(.L_1175 - .L_1174)
.L_1174:
        /*000c*/ 	.word	0x00000000
        /*0010*/ 	.short	0x0000
        /*0012*/ 	.short	0x0000
        /*0014*/ 	.byte	0x00, 0xf0, 0xe1, 0x02


	//----- nvinfo : EIATTR_SPARSE_MMA_MASK
	.align		4
.L_1175:
        /*0018*/ 	.byte	0x03, 0x50
        /*001a*/ 	.short	0x0000


	//----- nvinfo : EIATTR_MAXREG_COUNT
	.align		4
        /*001c*/ 	.byte	0x03, 0x1b
        /*001e*/ 	.short	0x0080


	//----- nvinfo : EIATTR_NUM_BARRIERS
	.align		4
        /*0020*/ 	.byte	0x02, 0x4c
        /*0022*/ 	.byte	0x01
	.zero		1


	//----- nvinfo : EIATTR_ANNOTATIONS
	.align		4
        /*0024*/ 	.byte	0x04, 0x55
        /*0026*/ 	.short	(.L_1177 - .L_1176)


	//   ....[0]....
.L_1176:
        /* <DEDUP_REMOVED lines=62> */


	//----- nvinfo : EIATTR_MERCURY_ISA_VERSION
	.align		4
.L_1177:
        /*03f8*/ 	.byte	0x03, 0x5f
        /*03fa*/ 	.short	0x0101


	//----- nvinfo : EIATTR_INT_WARP_WIDE_INSTR_OFFSETS
	.align		4
        /*03fc*/ 	.byte	0x04, 0x31
        /*03fe*/ 	.short	(.L_1179 - .L_1178)


	//   ....[0]....
.L_1178:
        /*0400*/ 	.word	0x0000b5d0


	//   ....[1]....
        /*0404*/ 	.word	0x0000c8e0


	//   ....[2]....
        /*0408*/ 	.word	0x0000c920


	//   ....[3]....
        /*040c*/ 	.word	0x0000c960


	//   ....[4]....
        /*0410*/ 	.word	0x0000c9a0


	//   ....[5]....
        /*0414*/ 	.word	0x0000cbc0


	//----- nvinfo : EIATTR_COOP_GROUP_MASK_REGIDS
	.align		4
.L_1179:
        /*0418*/ 	.byte	0x04, 0x29
        /*041a*/ 	.short	(.L_1181 - .L_1180)


	//   ....[0]....
.L_1180:
        /*041c*/ 	.word	0xffffffff


	//   ....[1]....
        /*0420*/ 	.word	0xffffffff


	//   ....[2]....
        /*0424*/ 	.word	0xffffffff


	//   ....[3]....
        /*0428*/ 	.word	0xffffffff


	//   ....[4]....
        /*042c*/ 	.word	0xffffffff


	//   ....[5]....
        /*0430*/ 	.word	0xffffffff


	//   ....[6]....
        /*0434*/ 	.word	0xffffffff


	//   ....[7]....
        /*0438*/ 	.word	0xffffffff


	//   ....[8]....
        /*043c*/ 	.word	0xffffffff


	//   ....[9]....
        /*0440*/ 	.word	0xffffffff


	//----- nvinfo : EIATTR_COOP_GROUP_INSTR_OFFSETS
	.align		4
.L_1181:
        /*0444*/ 	.byte	0x04, 0x28
        /*0446*/ 	.short	(.L_1183 - .L_1182)


	//   ....[0]....
.L_1182:
        /*0448*/ 	.word	0x0000b360


	//   ....[1]....
        /*044c*/ 	.word	0x0000b3a0


	//   ....[2]....
        /*0450*/ 	.word	0x0000b450


	//   ....[3]....
        /*0454*/ 	.word	0x0000b460


	//   ....[4]....
        /*0458*/ 	.word	0x0000b490


	//   ....[5]....
        /*045c*/ 	.word	0x0000b4b0


	//   ....[6]....
        /*0460*/ 	.word	0x0000b4e0


	//   ....[7]....
        /*0464*/ 	.word	0x0000b500


	//   ....[8]....
        /*0468*/ 	.word	0x0000b570


	//   ....[9]....
        /*046c*/ 	.word	0x0000b580


	//----- nvinfo : EIATTR_VRC_CTA_INIT_COUNT
	.align		4
.L_1183:
        /*0470*/ 	.byte	0x02, 0x4a
	.zero		1
	.zero		1


	//----- nvinfo : EIATTR_EXIT_INSTR_OFFSETS
	.align		4
        /*0474*/ 	.byte	0x04, 0x1c
        /*0476*/ 	.short	(.L_1185 - .L_1184)


	//   ....[0]....
.L_1184:
        /*0478*/ 	.word	0x0000d660


	//   ....[1]....
        /*047c*/ 	.word	0x0000d790


	//   ....[2]....
        /*0480*/ 	.word	0x0000ddc0


	//   ....[3]....
        /*0484*/ 	.word	0x0000e3c0


	//----- nvinfo : EIATTR_MAX_THREADS
	.align		4
.L_1185:
        /*0488*/ 	.byte	0x04, 0x05
        /*048a*/ 	.short	(.L_1187 - .L_1186)
.L_1186:
        /*048c*/ 	.word	0x000001c0
        /*0490*/ 	.word	0x00000001
        /*0494*/ 	.word	0x00000001


	//----- nvinfo : EIATTR_CRS_STACK_SIZE
	.align		4
.L_1187:
        /*0498*/ 	.byte	0x04, 0x1e
        /*049a*/ 	.short	(.L_1189 - .L_1188)
.L_1188:
        /*049c*/ 	.word	0x00000000


	//----- nvinfo : EIATTR_CBANK_PARAM_SIZE
	.align		4
.L_1189:
        /*04a0*/ 	.byte	0x03, 0x19
        /*04a2*/ 	.short	0x00b8


	//----- nvinfo : EIATTR_PARAM_CBANK
	.align		4
        /*04a4*/ 	.byte	0x04, 0x0a
        /*04a6*/ 	.short	(.L_1191 - .L_1190)
	.align		4
.L_1190:
        /*04a8*/ 	.word	index@(.nv.constant0._Z35group_norm_nhwc_bwd_one_pass_kernelI11Fp32IOFp16WLi512ELi56ELi448EEv26Group_norm_nhwc_bwd_params)
        /*04ac*/ 	.short	0x0380
        /*04ae*/ 	.short	0x00b8


	//----- nvinfo : EIATTR_SW_WAR
	.align		4
.L_1191:
        /*04b0*/ 	.byte	0x04, 0x36
        /*04b2*/ 	.short	(.L_1193 - .L_1192)
.L_1192:
        /*04b4*/ 	.word	0x00000008
.L_1193:


//--------------------- .nv.info._Z35group_norm_nhwc_fwd_one_pass_kernelI11Bf16IOFp32WLi64ELi56ELi448EEv26Group_norm_nhwc_fwd_params --------------------------
	.section	.nv.info._Z35group_norm_nhwc_fwd_one_pass_kernelI11Bf16IOFp32WLi64ELi56ELi448EEv26Group_norm_nhwc_fwd_params,"",@"SHT_CUDA_INFO"
	.sectionflags	@""
	.align	4


	//----- nvinfo : EIATTR_CUDA_API_VERSION
	.align		4
        /*0000*/ 	.byte	0x04, 0x37
        /*0002*/ 	.short	(.L_1195 - .L_1194)
.L_1194:
        /*0004*/ 	.word	0x00000082


	//----- nvinfo : EIATTR_KPARAM_INFO
	.align		4
.L_1195:
        /*0008*/ 	.byte	0x04, 0x17
        /*000a*/ 	.short	(.L_1197 - .L_1196)
.L_1196:
        /*000c*/ 	.word	0x00000000
        /*0010*/ 	.short	0x0000
        /*0012*/ 	.short	0x0000
        /*0014*/ 	.byte	0x00, 0xf0, 0x81, 0x02


	//----- nvinfo : EIATTR_SPARSE_MMA_MASK
	.align		4
.L_1197:
        /*0018*/ 	.byte	0x03, 0x50
        /*001a*/ 	.short	0x0000


	//----- nvinfo : EIATTR_MAXREG_COUNT
	.align		4
        /*001c*/ 	.byte	0x03, 0x1b
        /*001e*/ 	.short	0x0080


	//----- nvinfo : EIATTR_NUM_BARRIERS
	.align		4
        /*0020*/ 	.byte	0x02, 0x4c
        /*0022*/ 	.byte	0x01
	.zero		1


	//----- nvinfo : EIATTR_MERCURY_ISA_VERSION
	.align		4
        /*0024*/ 	.byte	0x03, 0x5f
        /*0026*/ 	.short	0x0101


	//----- nvinfo : EIATTR_INT_WARP_WIDE_INSTR_OFFSETS
	.align		4
        /*0028*/ 	.byte	0x04, 0x31
        /*002a*/ 	.short	(.L_1199 - .L_1198)


	//   ....[0]....
.L_1198:
        /*002c*/ 	.word	0x00001310


	//   ....[1]....
        /*0030*/ 	.word	0x00001380


	//   ....[2]....
        /*0034*/ 	.word	0x00001390


	//   ....[3]....
        /*0038*/ 	.word	0x000013c0


	//   ....[4]....
        /*003c*/ 	.word	0x00001580


	//   ....[5]....
        /*0040*/ 	.word	0x000015e0


	//   ....[6]....
        /*0044*/ 	.word	0x00001600


	//   ....[7]....
        /*0048*/ 	.word	0x00001630


	//   ....[8]....
        /*004c*/ 	.word	0x00001960


	//   ....[9]....
        /*0050*/ 	.word	0x00001980


	//   ....[10]....
        /*0054*/ 	.word	0x000019a0


	//   ....[11]....
        /*0058*/ 	.word	0x000019c0


	//   ....[12]....
        /*005c*/ 	.word	0x00001c20


	//   ....[13]....
        /*0060*/ 	.word	0x00001c40


	//----- nvinfo : EIATTR_COOP_GROUP_MASK_REGIDS
	.align		4
.L_1199:
        /*0064*/ 	.byte	0x04, 0x29
        /*0066*/ 	.short	(.L_1201 - .L_1200)


	//   ....[0]....
.L_1200:
        /*0068*/ 	.word	0xffffffff


	//   ....[1]....
        /*006c*/ 	.word	0xffffffff


	//   ....[2]....
        /*0070*/ 	.word	0xffffffff


	//   ....[3]....
        /*0074*/ 	.word	0xffffffff


	//   ....[4]....
        /*0078*/ 	.word	0xffffffff


	//   ....[5]....
        /*007c*/ 	.word	0xffffffff


	//   ....[6]....
        /*0080*/ 	.word	0xffffffff


	//   ....[7]....
        /*0084*/ 	.word	0xffffffff


	//   ....[8]....
        /*0088*/ 	.word	0xffffffff


	//   ....[9]....
        /*008c*/ 	.word	0xffffffff


	//----- nvinfo : EIATTR_COOP_GROUP_INSTR_OFFSETS
	.align		4
.L_1201:
        /*0090*/ 	.byte	0x04, 0x28
        /*0092*/ 	.short	(.L_1203 - .L_1202)


	//   ....[0]....
.L_1202:
        /*0094*/ 	.word	0x00000aa0


	//   ....[1]....
        /*0098*/ 	.word	0x00000ab0


	//   ....[2]....
        /*009c*/ 	.word	0x00000ae0


	//   ....[3]....
        /*00a0*/ 	.word	0x00000af0


	//   ....[4]....
        /*00a4*/ 	.word	0x00000b30


	//   ....[5]....
        /*00a8*/ 	.word	0x00000b40


	//   ....[6]....
        /*00ac*/ 	.word	0x00000b80


	//   ....[7]....
        /*00b0*/ 	.word	0x00000b90


	//   ....[8]....
        /*00b4*/ 	.word	0x00000bf0


	//   ....[9]....
        /*00b8*/ 	.word	0x00000c00


	//----- nvinfo : EIATTR_VRC_CTA_INIT_COUNT
	.align		4
.L_1203:
        /*00bc*/ 	.byte	0x02, 0x4a
	.zero		1
	.zero		1


	//----- nvinfo : EIATTR_EXIT_INSTR_OFFSETS
	.align		4
        /*00c0*/ 	.byte	0x04, 0x1c
        /*00c2*/ 	.short	(.L_1205 - .L_1204)


	//   ....[0]....
.L_1204:
        /*00c4*/ 	.word	0x00000070


	//   ....[1]....
        /*00c8*/ 	.word	0x00002ff0


	//----- nvinfo : EIATTR_MAX_THREADS
	.align		4
.L_1205:
        /*00cc*/ 	.byte	0x04, 0x05
        /*00ce*/ 	.short	(.L_1207 - .L_1206)
.L_1206:
        /*00d0*/ 	.word	0x000001c0
        /*00d4*/ 	.word	0x00000001
        /*00d8*/ 	.word	0x00000001


	//----- nvinfo : EIATTR_CRS_STACK_SIZE
	.align		4
.L_1207:
        /*00dc*/ 	.byte	0x04, 0x1e
        /*00de*/ 	.short	(.L_1209 - .L_1208)
.L_1208:
        /*00e0*/ 	.word	0x00000000


	//----- nvinfo : EIATTR_CBANK_PARAM_SIZE
	.align		4
.L_1209:
        /*00e4*/ 	.byte	0x03, 0x19
        /*00e6*/ 	.short	0x00a0


	//----- nvinfo : EIATTR_PARAM_CBANK
	.align		4
        /*00e8*/ 	.byte	0x04, 0x0a
        /*00ea*/ 	.short	(.L_1211 - .L_1210)
	.align		4
.L_1210:
        /*00ec*/ 	.word	index@(.nv.constant0._Z35group_norm_nhwc_fwd_one_pass_kernelI11Bf16IOFp32WLi64ELi56ELi448EEv26Group_norm_nhwc_fwd_params)
        /*00f0*/ 	.short	0x0380
        /*00f2*/ 	.short	0x00a0


	//----- nvinfo : EIATTR_SW_WAR
	.align		4
.L_1211:
        /*00f4*/ 	.byte	0x04, 0x36
        /*00f6*/ 	.short	(.L_1213 - .L_1212)
.L_1212:
        /*00f8*/ 	.word	0x00000008
.L_1213:


//--------------------- .nv.info._Z35group_norm_nhwc_fwd_one_pass_kernelI11Bf16IOFp32WLi128ELi56ELi448EEv26Group_norm_nhwc_fwd_params --------------------------
	.section	.nv.info._Z35group_norm_nhwc_fwd_one_pass_kernelI11Bf16IOFp32WLi128ELi56ELi448EEv26Group_norm_nhwc_fwd_params,"",@"SHT_CUDA_INFO"
	.sectionflags	@""
	.align	4


	//----- nvinfo : EIATTR_CUDA_API_VERSION
	.align		4
        /*0000*/ 	.byte	0x04, 0x37
        /*0002*/ 	.short	(.L_1215 - .L_1214)
.L_1214:
        /*0004*/ 	.word	0x00000082


	//----- nvinfo : EIATTR_KPARAM_INFO
	.align		4
.L_1215:
        /*0008*/ 	.byte	0x04, 0x17
        /*000a*/ 	.short	(.L_1217 - .L_1216)
.L_1216:
        /*000c*/ 	.word	0x00000000
        /*0010*/ 	.short	0x0000
        /*0012*/ 	.short	0x0000
        /*0014*/ 	.byte	0x00, 0xf0, 0x81, 0x02


	//----- nvinfo : EIATTR_SPARSE_MMA_MASK
	.align		4
.L_1217:
        /*0018*/ 	.byte	0x03, 0x50
        /*001a*/ 	.short	0x0000


	//----- nvinfo : EIATTR_MAXREG_COUNT
	.align		4
        /*001c*/ 	.byte	0x03, 0x1b
        /*001e*/ 	.short	0x0080


	//----- nvinfo : EIATTR_NUM_BARRIERS
	.align		4
        /*0020*/ 	.byte	0x02, 0x4c
        /*0022*/ 	.byte	0x01
	.zero		1


	//----- nvinfo : EIATTR_MERCURY_ISA_VERSION
	.align		4
        /*0024*/ 	.byte	0x03, 0x5f
        /*0026*/ 	.short	0x0101


	//----- nvinfo : EIATTR_COOP_GROUP_MASK_REGIDS
	.align		4
        /*0028*/ 	.byte	0x04, 0x29
        /*002a*/ 	.short	(.L_1219 - .L_1218)


	//   ....[0]....
.L_1218:
        /*002c*/ 	.word	0xffffffff


	//   ....[1]....
        /*0030*/ 	.word	0xffffffff


	//   ....[2]....
        /*0034*/ 	.word	0xffffffff


	//   ....[3]....
        /*0038*/ 	.word	0xffffffff


	//   ....[4]....
        /*003c*/ 	.word	0xffffffff


	//   ....[5]....
        /*0040*/ 	.word	0xffffffff


	//   ....[6]....
        /*0044*/ 	.word	0xffffffff


	//   ....[7]....
        /*0048*/ 	.word	0xffffffff


	//   ....[8]....
        /*004c*/ 	.word	0xffffffff


	//   ....[9]....
        /*0050*/ 	.word	0xffffffff


	//----- nvinfo : EIATTR_COOP_GROUP_INSTR_OFFSETS
	.align		4
.L_1219:
        /*0054*/ 	.byte	0x04, 0x28
        /*0056*/ 	.short	(.L_1221 - .L_1220)


	//   ....[0]....
.L_1220:
        /*0058*/ 	.word	0x00001050


	//   ....[1]....
        /*005c*/ 	.word	0x00001060


	//   ....[2]....
        /*0060*/ 	.word	0x00001090


	//   ....[3]....
        /*0064*/ 	.word	0x000010a0


	//   ....[4]....
        /*0068*/ 	.word	0x000010e0


	//   ....[5]....
        /*006c*/ 	.word	0x000010f0


	//   ....[6]....
        /*0070*/ 	.word	0x00001130


	//   ....[7]....
        /*0074*/ 	.word	0x00001140


	//   ....[8]....
        /*0078*/ 	.word	0x000011b0


	//   ....[9]....
        /*007c*/ 	.word	0x000011c0


	//----- nvinfo : EIATTR_VRC_CTA_INIT_COUNT
	.align		4
.L_1221:
        /*0080*/ 	.byte	0x02, 0x4a
	.zero		1
	.zero		1


	//----- nvinfo : EIATTR_EXIT_INSTR_OFFSETS
	.align		4
        /*0084*/ 	.byte	0x04, 0x1c
        /*0086*/ 	.short	(.L_1223 - .L_1222)


	//   ....[0]....
.L_1222:
        /*0088*/ 	.word	0x00000060


	//   ....[1]....
        /*008c*/ 	.word	0x00003e60


	//----- nvinfo : EIATTR_MAX_THREADS
	.align		4
.L_1223:
        /*0090*/ 	.byte	0x04, 0x05
        /*0092*/ 	.short	(.L_1225 - .L_1224)
.L_1224:
        /*0094*/ 	.word	0x000001c0
        /*0098*/ 	.word	0x00000001
        /*009c*/ 	.word	0x00000001


	//----- nvinfo : EIATTR_CRS_STACK_SIZE
	.align		4
.L_1225:
        /*00a0*/ 	.byte	0x04, 0x1e
        /*00a2*/ 	.short	(.L_1227 - .L_1226)
.L_1226:
        /*00a4*/ 	.word	0x00000000


	//----- nvinfo : EIATTR_CBANK_PARAM_SIZE
	.align		4
.L_1227:
        /*00a8*/ 	.byte	0x03, 0x19
        /*00aa*/ 	.short	0x00a0


	//----- nvinfo : EIATTR_PARAM_CBANK
	.align		4
        /*00ac*/ 	.byte	0x04, 0x0a
        /*00ae*/ 	.short	(.L_1229 - .L_1228)
	.align		4
.L_1228:
        /*00b0*/ 	.word	index@(.nv.constant0._Z35group_norm_nhwc_fwd_one_pass_kernelI11Bf16IOFp32WLi128ELi56ELi448EEv26Group_norm_nhwc_fwd_params)
        /*00b4*/ 	.short	0x0380
        /*00b6*/ 	.short	0x00a0


	//----- nvinfo : EIATTR_SW_WAR
	.align		4
.L_1229:
        /*00b8*/ 	.byte	0x04, 0x36
        /*00ba*/ 	.short	(.L_1231 - .L_1230)
.L_1230:
        /*00bc*/ 	.word	0x00000008
.L_1231:


//--------------------- .nv.info._Z35group_norm_nhwc_fwd_one_pass_kernelI11Bf16IOFp32WLi256ELi56ELi448EEv26Group_norm_nhwc_fwd_params --------------------------
	.section	.nv.info._Z35group_norm_nhwc_fwd_one_pass_kernelI11Bf16IOFp32WLi256ELi56ELi448EEv26Group_norm_nhwc_fwd_params,"",@"SHT_CUDA_INFO"
	.sectionflags	@""
	.align	4


	//----- nvinfo : EIATTR_CUDA_API_VERSION
	.align		4
        /*0000*/ 	.byte	0x04, 0x37
        /*0002*/ 	.short	(.L_1233 - .L_1232)
.L_1232:
        /*0004*/ 	.word	0x00000082


	//----- nvinfo : EIATTR_KPARAM_INFO
	.align		4
.L_1233:
        /*0008*/ 	.byte	0x04, 0x17
        /*000a*/ 	.short	(.L_1235 - .L_1234)
.L_1234:
        /*000c*/ 	.word	0x00000000
        /*0010*/ 	.short	0x0000
        /*0012*/ 	.short	0x0000
        /*0014*/ 	.byte	0x00, 0xf0, 0x81, 0x02


	//----- nvinfo : EIATTR_SPARSE_MMA_MASK
	.align		4
.L_1235:
        /*0018*/ 	.byte	0x03, 0x50
        /*001a*/ 	.short	0x0000


	//----- nvinfo : EIATTR_MAXREG_COUNT
	.align		4
        /*001c*/ 	.byte	0x03, 0x1b
        /*001e*/ 	.short	0x0080


	//----- nvinfo : EIATTR_NUM_BARRIERS
	.align		4
        /*0020*/ 	.byte	0x02, 0x4c
        /*0022*/ 	.byte	0x01
	.zero		1


	//----- nvinfo : EIATTR_MERCURY_ISA_VERSION
	.align		4
        /*0024*/ 	.byte	0x03, 0x5f
        /*0026*/ 	.short	0x0101


	//----- nvinfo : EIATTR_COOP_GROUP_MASK_REGIDS
	.align		4
        /*0028*/ 	.byte	0x04, 0x29
        /*002a*/ 	.short	(.L_1237 - .L_1236)


	//   ....[0]....
.L_1236:
        /*002c*/ 	.word	0xffffffff


	//   ....[1]....
        /*0030*/ 	.word	0xffffffff


	//   ....[2]....
        /*0034*/ 	.word	0xffffffff


	//   ....[3]....
        /*0038*/ 	.word	0xffffffff


	//   ....[4]....
        /*003c*/ 	.word	0xffffffff


	//   ....[5]....
        /*0040*/ 	.word	0xffffffff


	//   ....[6]....
        /*0044*/ 	.word	0xffffffff


	//   ....[7]....
        /*0048*/ 	.word	0xffffffff


	//   ....[8]....
        /*004c*/ 	.word	0xffffffff


	//   ....[9]....
        /*0050*/ 	.word	0xffffffff


	//----- nvinfo : EIATTR_COOP_GROUP_INSTR_OFFSETS
	.align		4
.L_1237:
        /*0054*/ 	.byte	0x04, 0x28
        /*0056*/ 	.short	(.L_1239 - .L_1238)


	//   ....[0]....
.L_1238:
        /*0058*/ 	.word	0x00001c20


	//   ....[1]....
        /*005c*/ 	.word	0x00001c30


	//   ....[2]....
        /*0060*/ 	.word	0x00001c70


	//   ....[3]....
        /*0064*/ 	.word	0x00001c80


	//   ....[4]....
        /*0068*/ 	.word	0x00001cc0


	//   ....[5]....
        /*006c*/ 	.word	0x00001cd0


	//   ....[6]....
        /*0070*/ 	.word	0x00001d10


	//   ....[7]....
        /*0074*/ 	.word	0x00001d20


	//   ....[8]....
        /*0078*/ 	.word	0x00001da0


	//   ....[9]....
        /*007c*/ 	.word	0x00001db0


	//----- nvinfo : EIATTR_VRC_CTA_INIT_COUNT
	.align		4
.L_1239:
        /*0080*/ 	.byte	0x02, 0x4a
	.zero		1
	.zero		1


	//----- nvinfo : EIATTR_EXIT_INSTR_OFFSETS
	.align		4
        /*0084*/ 	.byte	0x04, 0x1c
        /*0086*/ 	.short	(.L_1241 - .L_1240)


	//   ....[0]....
.L_1240:
        /*0088*/ 	.word	0x00000060


	//   ....[1]....
        /*008c*/ 	.word	0x000065c0


	//----- nvinfo : EIATTR_MAX_THREADS
	.align		4
.L_1241:
        /*0090*/ 	.byte	0x04, 0x05
        /*0092*/ 	.short	(.L_1243 - .L_1242)
.L_1242:
        /*0094*/ 	.word	0x000001c0
        /*0098*/ 	.word	0x00000001
        /*009c*/ 	.word	0x00000001


	//----- nvinfo : EIATTR_CRS_STACK_SIZE
	.align		4
.L_1243:
        /*00a0*/ 	.byte	0x04, 0x1e
        /*00a2*/ 	.short	(.L_1245 - .L_1244)
.L_1244:
        /*00a4*/ 	.word	0x00000000


	//----- nvinfo : EIATTR_CBANK_PARAM_SIZE
	.align		4
.L_1245:
        /*00a8*/ 	.byte	0x03, 0x19
        /*00aa*/ 	.short	0x00a0


	//----- nvinfo : EIATTR_PARAM_CBANK
	.align		4
        /*00ac*/ 	.byte	0x04, 0x0a
        /*00ae*/ 	.short	(.L_1247 - .L_1246)
	.align		4
.L_1246:
        /*00b0*/ 	.word	index@(.nv.constant0._Z35group_norm_nhwc_fwd_one_pass_kernelI11Bf16IOFp32WLi256ELi56ELi448EEv26Group_norm_nhwc_fwd_params)
        /*00b4*/ 	.short	0x0380
        /*00b6*/ 	.short	0x00a0


	//----- nvinfo : EIATTR_SW_WAR
	.align		4
.L_1247:
        /*00b8*/ 	.byte	0x04, 0x36
        /*00ba*/ 	.short	(.L_1249 - .L_1248)
.L_1248:
        /*00bc*/ 	.word	0x00000008
.L_1249:


//--------------------- .nv.info._Z35group_norm_nhwc_fwd_one_pass_kernelI11Bf16IOFp32WLi512ELi56ELi448EEv26Group_norm_nhwc_fwd_params --------------------------
	.section	.nv.info._Z35group_norm_nhwc_fwd_one_pass_kernelI11Bf16IOFp32WLi512ELi56ELi448EEv26Group_norm_nhwc_fwd_params,"",@"SHT_CUDA_INFO"
	.sectionflags	@""
	.align	4


	//----- nvinfo : EIATTR_CUDA_API_VERSION
	.align		4
        /*0000*/ 	.byte	0x04, 0x37
        /*0002*/ 	.short	(.L_1251 - .L_1250)
.L_1250:
        /*0004*/ 	.word	0x00000082


	//----- nvinfo : EIATTR_KPARAM_INFO
	.align		4
.L_1251:
        /*0008*/ 	.byte	0x04, 0x17
        /*000a*/ 	.short	(.L_1253 - .L_1252)
.L_1252:
        /*000c*/ 	.word	0x00000000
        /*0010*/ 	.short	0x0000
        /*0012*/ 	.short	0x0000
        /*0014*/ 	.byte	0x00, 0xf0, 0x81, 0x02


	//----- nvinfo : EIATTR_SPARSE_MMA_MASK
	.align		4
.L_1253:
        /*0018*/ 	.byte	0x03, 0x50
        /*001a*/ 	.short	0x0000


	//----- nvinfo : EIATTR_MAXREG_COUNT
	.align		4
        /*001c*/ 	.byte	0x03, 0x1b
        /*001e*/ 	.short	0x0080


	//----- nvinfo : EIATTR_NUM_BARRIERS
	.align		4
        /*0020*/ 	.byte	0x02, 0x4c
        /*0022*/ 	.byte	0x01
	.zero		1


	//----- nvinfo : EIATTR_MERCURY_ISA_VERSION
	.align		4
        /*0024*/ 	.byte	0x03, 0x5f
        /*0026*/ 	.short	0x0101


	//----- nvinfo : EIATTR_COOP_GROUP_MASK_REGIDS
	.align		4
        /*0028*/ 	.byte	0x04, 0x29
        /*002a*/ 	.short	(.L_1255 - .L_1254)


	//   ....[0]....
.L_1254:
        /*002c*/ 	.word	0xffffffff


	//   ....[1]....
        /*0030*/ 	.word	0xffffffff


	//   ....[2]....
        /*0034*/ 	.word	0xffffffff


	//   ....[3]....
        /*0038*/ 	.word	0xffffffff


	//   ....[4]....
        /*003c*/ 	.word	0xffffffff


	//   ....[5]....
        /*0040*/ 	.word	0xffffffff


	//   ....[6]....
        /*0044*/ 	.word	0xffffffff


	//   ....[7]....
        /*0048*/ 	.word	0xffffffff


	//   ....[8]....
        /*004c*/ 	.word	0xffffffff


	//   ....[9]....
        /*0050*/ 	.word	0xffffffff


	//----- nvinfo : EIATTR_COOP_GROUP_INSTR_OFFSETS
	.align		4
.L_1255:
        /*0054*/ 	.byte	0x04, 0x28
        /*0056*/ 	.short	(.L_1257 - .L_1256)


	//   ....[0]....
.L_1256:
        /*0058*/ 	.word	0x000033b0


	//   ....[1]....
        /*005c*/ 	.word	0x000033c0


	//   ....[2]....
        /*0060*/ 	.word	0x00003400


	//   ....[3]....
        /*0064*/ 	.word	0x00003410


	//   ....[4]....
        /*0068*/ 	.word	0x00003450


	//   ....[5]....
        /*006c*/ 	.word	0x00003460


	//   ....[6]....
        /*0070*/ 	.word	0x000034a0


	//   ....[7]....
        /*0074*/ 	.word	0x000034b0


	//   ....[8]....
        /*0078*/ 	.word	0x00003540


	//   ....[9]....
        /*007c*/ 	.word	0x00003550


	//----- nvinfo : EIATTR_VRC_CTA_INIT_COUNT
	.align		4
.L_1257:
        /*0080*/ 	.byte	0x02, 0x4a
	.zero		1
	.zero		1


	//----- nvinfo : EIATTR_EXIT_INSTR_OFFSETS
	.align		4
        /*0084*/ 	.byte	0x04, 0x1c
        /*0086*/ 	.short	(.L_1259 - .L_1258)


	//   ....[0]....
.L_1258:
        /*0088*/ 	.word	0x00000060


	//   ....[1]....
        /*008c*/ 	.word	0x0000ba50


	//----- nvinfo : EIATTR_MAX_THREADS
	.align		4
.L_1259:
        /*0090*/ 	.byte	0x04, 0x05
        /*0092*/ 	.short	(.L_1261 - .L_1260)
.L_1260:
        /*0094*/ 	.word	0x000001c0
        /*0098*/ 	.word	0x00000001
        /*009c*/ 	.word	0x00000001


	//----- nvinfo : EIATTR_CRS_STACK_SIZE
	.align		4
.L_1261:
        /*00a0*/ 	.byte	0x04, 0x1e
        /*00a2*/ 	.short	(.L_1263 - .L_1262)
.L_1262:
        /*00a4*/ 	.word	0x00000000


	//----- nvinfo : EIATTR_CBANK_PARAM_SIZE
	.align		4
.L_1263:
        /*00a8*/ 	.byte	0x03, 0x19
        /*00aa*/ 	.short	0x00a0


	//----- nvinfo : EIATTR_PARAM_CBANK
	.align		4
        /*00ac*/ 	.byte	0x04, 0x0a
        /*00ae*/ 	.short	(.L_1265 - .L_1264)
	.align		4
.L_1264:
        /*00b0*/ 	.word	index@(.nv.constant0._Z35group_norm_nhwc_fwd_one_pass_kernelI11Bf16IOFp32WLi512ELi56ELi448EEv26Group_norm_nhwc_fwd_params)
        /*00b4*/ 	.short	0x0380
        /*00b6*/ 	.short	0x00a0


	//----- nvinfo : EIATTR_SW_WAR
	.align		4
.L_1265:
        /*00b8*/ 	.byte	0x04, 0x36
        /*00ba*/ 	.short	(.L_1267 - .L_1266)
.L_1266:
        /*00bc*/ 	.word	0x00000008
.L_1267:


//--------------------- .nv.info._Z35group_norm_nhwc_fwd_one_pass_kernelI11Bf16IOBf16WLi64ELi56ELi448EEv26Group_norm_nhwc_fwd_params --------------------------
	.section	.nv.info._Z35group_norm_nhwc_fwd_one_pass_kernelI11Bf16IOBf16WLi64ELi56ELi448EEv26Group_norm_nhwc_fwd_params,"",@"SHT_CUDA_INFO"
	.sectionflags	@""
	.align	4


	//----- nvinfo : EIATTR_CUDA_API_VERSION
	.align		4
        /*0000*/ 	.byte	0x04, 0x37
        /*0002*/ 	.short	(.L_1269 - .L_1268)
.L_1268:
        /*0004*/ 	.word	0x00000082


	//----- nvinfo : EIATTR_KPARAM_INFO
	.align		4
.L_1269:
        /*0008*/ 	.byte	0x04, 0x17
        /*000a*/ 	.short	(.L_1271 - .L_1270)
.L_1270:
        /*000c*/ 	.word	0x00000000
        /*0010*/ 	.short	0x0000
        /*0012*/ 	.short	0x0000
        /*0014*/ 	.byte	0x00, 0xf0, 0x81, 0x02


	//----- nvinfo : EIATTR_SPARSE_MMA_MASK
	.align		4
.L_1271:
        /*0018*/ 	.byte	0x03, 0x50
        /*001a*/ 	.short	0x0000


	//----- nvinfo : EIATTR_MAXREG_COUNT
	.align		4
        /*001c*/ 	.byte	0x03, 0x1b
        /*001e*/ 	.short	0x0080


	//----- nvinfo : EIATTR_NUM_BARRIERS
	.align		4
        /*0020*/ 	.byte	0x02, 0x4c
        /*0022*/ 	.byte	0x01
	.zero		1


	//----- nvinfo : EIATTR_MERCURY_ISA_VERSION
	.align		4
        /*0024*/ 	.byte	0x03, 0x5f
        /*0026*/ 	.short	0x0101


	//----- nvinfo : EIATTR_INT_WARP_WIDE_INSTR_OFFSETS
	.align		4
        /*0028*/ 	.byte	0x04, 0x31
        /*002a*/ 	.short	(.L_1273 - .L_1272)


	//   ....[0]....
.L_1272:
        /*002c*/ 	.word	0x00001310


	//   ....[1]....
        /*0030*/ 	.word	0x00001370


	//   ....[2]....
        /*0034*/ 	.word	0x00001390


	//   ....[3]....
        /*0038*/ 	.word	0x000013c0


	//   ....[4]....
        /*003c*/ 	.word	0x00001580


	//   ....[5]....
        /*0040*/ 	.word	0x000015e0


	//   ....[6]....
        /*0044*/ 	.word	0x00001600


	//   ....[7]....
        /*0048*/ 	.word	0x00001630


	//   ....[8]....
        /*004c*/ 	.word	0x00001960


	//   ....[9]....
        /*0050*/ 	.word	0x00001980


	//   ....[10]....
        /*0054*/ 	.word	0x00001990


	//   ....[11]....
        /*0058*/ 	.word	0x000019c0


	//   ....[12]....
        /*005c*/ 	.word	0x00001c20


	//   ....[13]....
        /*0060*/ 	.word	0x00001c40


	//----- nvinfo : EIATTR_COOP_GROUP_MASK_REGIDS
	.align		4
.L_1273:
        /*0064*/ 	.byte	0x04, 0x29
        /*0066*/ 	.short	(.L_1275 - .L_1274)


	//   ....[0]....
.L_1274:
        /*0068*/ 	.word	0xffffffff


	//   ....[1]....
        /*006c*/ 	.word	0xffffffff


	//   ....[2]....
        /*0070*/ 	.word	0xffffffff


	//   ....[3]....
        /*0074*/ 	.word	0xffffffff


	//   ....[4]....
        /*0078*/ 	.word	0xffffffff


	//   ....[5]....
        /*007c*/ 	.word	0xffffffff


	//   ....[6]....
        /*0080*/ 	.word	0xffffffff


	//   ....[7]....
        /*0084*/ 	.word	0xffffffff


	//   ....[8]....
        /*0088*/ 	.word	0xffffffff


	//   ....[9]....
        /*008c*/ 	.word	0xffffffff


	//----- nvinfo : EIATTR_COOP_GROUP_INSTR_OFFSETS
	.align		4
.L_1275:
        /*0090*/ 	.byte	0x04, 0x28
        /*0092*/ 	.short	(.L_1277 - .L_1276)


	//   ....[0]....
.L_1276:
        /*0094*/ 	.word	0x00000aa0


	//   ....[1]....
        /*0098*/ 	.word	0x00000ab0


	//   ....[2]....
        /*009c*/ 	.word	0x00000ae0


	//   ....[3]....
        /*00a0*/ 	.word	0x00000af0


	//   ....[4]....
        /*00a4*/ 	.word	0x00000b30


	//   ....[5]....
        /*00a8*/ 	.word	0x00000b40


	//   ....[6]....
        /*00ac*/ 	.word	0x00000b80


	//   ....[7]....
        /*00b0*/ 	.word	0x00000b90


	//   ....[8]....
        /*00b4*/ 	.word	0x00000bf0


	//   ....[9]....
        /*00b8*/ 	.word	0x00000c00


	//----- nvinfo : EIATTR_VRC_CTA_INIT_COUNT
	.align		4
.L_1277:
        /*00bc*/ 	.byte	0x02, 0x4a
	.zero		1
	.zero		1


	//----- nvinfo : EIATTR_EXIT_INSTR_OFFSETS
	.align		4
        /*00c0*/ 	.byte	0x04, 0x1c
        /*00c2*/ 	.short	(.L_1279 - .L_1278)


	//   ....[0]....
.L_1278:
        /*00c4*/ 	.word	0x00000070


	//   ....[1]....
        /*00c8*/ 	.word	0x00003050


	//----- nvinfo : EIATTR_MAX_THREADS
	.align		4
.L_1279:
        /*00cc*/ 	.byte	0x04, 0x05
        /*00ce*/ 	.short	(.L_1281 - .L_1280)
.L_1280:
        /*00d0*/ 	.word	0x000001c0
        /*00d4*/ 	.word	0x00000001
        /*00d8*/ 	.word	0x00000001


	//----- nvinfo : EIATTR_CRS_STACK_SIZE
	.align		4
.L_1281:
        /*00dc*/ 	.byte	0x04, 0x1e
        /*00de*/ 	.short	(.L_1283 - .L_1282)
.L_1282:
        /*00e0*/ 	.word	0x00000000


	//----- nvinfo : EIATTR_CBANK_PARAM_SIZE
	.align		4
.L_1283:
        /*00e4*/ 	.byte	0x03, 0x19
        /*00e6*/ 	.short	0x00a0


	//----- nvinfo : EIATTR_PARAM_CBANK
	.align		4
        /*00e8*/ 	.byte	0x04, 0x0a
        /*00ea*/ 	.short	(.L_1285 - .L_1284)
	.align		4
.L_1284:
        /*00ec*/ 	.word	index@(.nv.constant0._Z35group_norm_nhwc_fwd_one_pass_kernelI11Bf16IOBf16WLi64ELi56ELi448EEv26Group_norm_nhwc_fwd_params)
        /*00f0*/ 	.short	0x0380
        /*00f2*/ 	.short	0x00a0


	//----- nvinfo : EIATTR_SW_WAR
	.align		4
.L_1285:
        /*00f4*/ 	.byte	0x04, 0x36
        /*00f6*/ 	.short	(.L_1287 - .L_1286)
.L_1286:
        /*00f8*/ 	.word	0x00000008
.L_1287:


//--------------------- .nv.info._Z35group_norm_nhwc_fwd_one_pass_kernelI11Bf16IOBf16WLi128ELi56ELi448EEv26Group_norm_nhwc_fwd_params --------------------------
	.section	.nv.info._Z35group_norm_nhwc_fwd_one_pass_kernelI11Bf16IOBf16WLi128ELi56ELi448EEv26Group_norm_nhwc_fwd_params,"",@"SHT_CUDA_INFO"
	.sectionflags	@""
	.align	4


	//----- nvinfo : EIATTR_CUDA_API_VERSION
	.align		4
        /*0000*/ 	.byte	0x04, 0x37
        /*0002*/ 	.short	(.L_1289 - .L_1288)
.L_1288:
        /*0004*/ 	.word	0x00000082


	//----- nvinfo : EIATTR_KPARAM_INFO
	.align		4
.L_1289:
        /*0008*/ 	.byte	0x04, 0x17
        /*000a*/ 	.short	(.L_1291 - .L_1290)
.L_1290:
        /*000c*/ 	.word	0x00000000
        /*0010*/ 	.short	0x0000
        /*0012*/ 	.short	0x0000
        /*0014*/ 	.byte	0x00, 0xf0, 0x81, 0x02


	//----- nvinfo : EIATTR_SPARSE_MMA_MASK
	.align		4
.L_1291:
        /*0018*/ 	.byte	0x03, 0x50
        /*001a*/ 	.short	0x0000


	//----- nvinfo : EIATTR_MAXREG_COUNT
	.align		4
        /*001c*/ 	.byte	0x03, 0x1b
        /*001e*/ 	.short	0x0080


	//----- nvinfo : EIATTR_NUM_BARRIERS
	.align		4
        /*0020*/ 	.byte	0x02, 0x4c
        /*0022*/ 	.byte	0x01
	.zero		1


	//----- nvinfo : EIATTR_MERCURY_ISA_VERSION
	.align		4
        /*0024*/ 	.byte	0x03, 0x5f
        /*0026*/ 	.short	0x0101


	//----- nvinfo : EIATTR_COOP_GROUP_MASK_REGIDS
	.align		4
        /*0028*/ 	.byte	0x04, 0x29
        /*002a*/ 	.short	(.L_1293 - .L_1292)


	//   ....[0]....
.L_1292:
        /*002c*/ 	.word	0xffffffff


	//   ....[1]....
        /*0030*/ 	.word	0xffffffff


	//   ....[2]....
        /*0034*/ 	.word	0xffffffff


	//   ....[3]....
        /*0038*/ 	.word	0xffffffff


	//   ....[4]....
        /*003c*/ 	.word	0xffffffff


	//   ....[5]....
        /*0040*/ 	.word	0xffffffff


	//   ....[6]....
        /*0044*/ 	.word	0xffffffff


	//   ....[7]....
        /*0048*/ 	.word	0xffffffff


	//   ....[8]....
        /*004c*/ 	.word	0xffffffff


	//   ....[9]....
        /*0050*/ 	.word	0xffffffff


	//----- nvinfo : EIATTR_COOP_GROUP_INSTR_OFFSETS
	.align		4
.L_1293:
        /*0054*/ 	.byte	0x04, 0x28
        /*0056*/ 	.short	(.L_1295 - .L_1294)


	//   ....[0]....
.L_1294:
        /*0058*/ 	.word	0x00001040


	//   ....[1]....
        /*005c*/ 	.word	0x00001050


	//   ....[2]....
        /*0060*/ 	.word	0x00001080


	//   ....[3]....
        /*0064*/ 	.word	0x00001090


	//   ....[4]....
        /*0068*/ 	.word	0x000010d0


	//   ....[5]....
        /*006c*/ 	.word	0x000010e0


	//   ....[6]....
        /*0070*/ 	.word	0x00001120


	//   ....[7]....
        /*0074*/ 	.word	0x00001130


	//   ....[8]....
        /*0078*/ 	.word	0x000011c0


	//   ....[9]....
        /*007c*/ 	.word	0x000011d0


	//----- nvinfo : EIATTR_VRC_CTA_INIT_COUNT
	.align		4
.L_1295:
        /*0080*/ 	.byte	0x02, 0x4a
	.zero		1
	.zero		1


	//----- nvinfo : EIATTR_EXIT_INSTR_OFFSETS
	.align		4
        /*0084*/ 	.byte	0x04, 0x1c
        /*0086*/ 	.short	(.L_1297 - .L_1296)


	//   ....[0]....
.L_1296:
        /*0088*/ 	.word	0x00000060


	//   ....[1]....
        /*008c*/ 	.word	0x00003ed0


	//----- nvinfo : EIATTR_MAX_THREADS
	.align		4
.L_1297:
        /*0090*/ 	.byte	0x04, 0x05
        /*0092*/ 	.short	(.L_1299 - .L_1298)
.L_1298:
        /*0094*/ 	.word	0x000001c0
        /*0098*/ 	.word	0x00000001
        /*009c*/ 	.word	0x00000001


	//----- nvinfo : EIATTR_CRS_STACK_SIZE
	.align		4
.L_1299:
        /*00a0*/ 	.byte	0x04, 0x1e
        /*00a2*/ 	.short	(.L_1301 - .L_1300)
.L_1300:
        /*00a4*/ 	.word	0x00000000


	//----- nvinfo : EIATTR_CBANK_PARAM_SIZE
	.align		4
.L_1301:
        /*00a8*/ 	.byte	0x03, 0x19
        /*00aa*/ 	.short	0x00a0


	//----- nvinfo : EIATTR_PARAM_CBANK
	.align		4
        /*00ac*/ 	.byte	0x04, 0x0a
        /*00ae*/ 	.short	(.L_1303 - .L_1302)
	.align		4
.L_1302:
        /*00b0*/ 	.word	index@(.nv.constant0._Z35group_norm_nhwc_fwd_one_pass_kernelI11Bf16IOBf16WLi128ELi56ELi448EEv26Group_norm_nhwc_fwd_params)
        /*00b4*/ 	.short	0x0380
        /*00b6*/ 	.short	0x00a0


	//----- nvinfo : EIATTR_SW_WAR
	.align		4
.L_1303:
        /*00b8*/ 	.byte	0x04, 0x36
        /*00ba*/ 	.short	(.L_1305 - .L_1304)
.L_1304:
        /*00bc*/ 	.word	0x00000008
.L_1305:


//--------------------- .nv.info._Z35group_norm_nhwc_fwd_one_pass_kernelI11Bf16IOBf16WLi256ELi56ELi448EEv26Group_norm_nhwc_fwd_params --------------------------
	.section	.nv.info._Z35group_norm_nhwc_fwd_one_pass_kernelI11Bf16IOBf16WLi256ELi56ELi448EEv26Group_norm_nhwc_fwd_params,"",@"SHT_CUDA_INFO"
	.sectionflags	@""
	.align	4


	//----- nvinfo : EIATTR_CUDA_API_VERSION
	.align		4
        /*0000*/ 	.byte	0x04, 0x37
        /*0002*/ 	.short	(.L_1307 - .L_1306)
.L_1306:
        /*0004*/ 	.word	0x00000082


	//----- nvinfo : EIATTR_KPARAM_INFO
	.align		4
.L_1307:
        /*0008*/ 	.byte	0x04, 0x17
        /*000a*/ 	.short	(.L_1309 - .L_1308)
.L_1308:
        /*000c*/ 	.word	0x00000000
        /*0010*/ 	.short	0x0000
        /*0012*/ 	.short	0x0000
        /*0014*/ 	.byte	0x00, 0xf0, 0x81, 0x02


	//----- nvinfo : EIATTR_SPARSE_MMA_MASK
	.align		4
.L_1309:
        /*0018*/ 	.byte	0x03, 0x50
        /*001a*/ 	.short	0x0000


	//----- nvinfo : EIATTR_MAXREG_COUNT
	.align		4
        /*001c*/ 	.byte	0x03, 0x1b
        /*001e*/ 	.short	0x0080


	//----- nvinfo : EIATTR_NUM_BARRIERS
	.align		4
        /*0020*/ 	.byte	0x02, 0x4c
        /*0022*/ 	.byte	0x01
	.zero		1


	//----- nvinfo : EIATTR_MERCURY_ISA_VERSION
	.align		4
        /*0024*/ 	.byte	0x03, 0x5f
        /*0026*/ 	.short	0x0101


	//----- nvinfo : EIATTR_COOP_GROUP_MASK_REGIDS
	.align		4
        /*0028*/ 	.byte	0x04, 0x29
        /*002a*/ 	.short	(.L_1311 - .L_1310)


	//   ....[0]....
.L_1310:
        /*002c*/ 	.word	0xffffffff


	//   ....[1]....
        /*0030*/ 	.word	0xffffffff


	//   ....[2]....
        /*0034*/ 	.word	0xffffffff


	//   ....[3]....
        /*0038*/ 	.word	0xffffffff


	//   ....[4]....
        /*003c*/ 	.word	0xffffffff


	//   ....[5]....
        /*0040*/ 	.word	0xffffffff


	//   ....[6]....
        /*0044*/ 	.word	0xffffffff


	//   ....[7]....
        /*0048*/ 	.word	0xffffffff


	//   ....[8]....
        /*004c*/ 	.word	0xffffffff


	//   ....[9]....
        /*0050*/ 	.word	0xffffffff


	//----- nvinfo : EIATTR_COOP_GROUP_INSTR_OFFSETS
	.align		4
.L_1311:
        /*0054*/ 	.byte	0x04, 0x28
        /*0056*/ 	.short	(.L_1313 - .L_1312)


	//   ....[0]....
.L_1312:
        /*0058*/ 	.word	0x00001c20


	//   ....[1]....
        /*005c*/ 	.word	0x00001c30


	//   ....[2]....
        /*0060*/ 	.word	0x00001c70


	//   ....[3]....
        /*0064*/ 	.word	0x00001c80


	//   ....[4]....
        /*0068*/ 	.word	0x00001cc0


	//   ....[5]....
        /*006c*/ 	.word	0x00001cd0


	//   ....[6]....
        /*0070*/ 	.word	0x00001d10


	//   ....[7]....
        /*0074*/ 	.word	0x00001d20


	//   ....[8]....
        /*0078*/ 	.word	0x00001da0


	//   ....[9]....
        /*007c*/ 	.word	0x00001db0


	//----- nvinfo : EIATTR_VRC_CTA_INIT_COUNT
	.align		4
.L_1313:
        /*0080*/ 	.byte	0x02, 0x4a
	.zero		1
	.zero		1


	//----- nvinfo : EIATTR_EXIT_INSTR_OFFSETS
	.align		4
        /*0084*/ 	.byte	0x04, 0x1c
        /*0086*/ 	.short	(.L_1315 - .L_1314)


	//   ....[0]....
.L_1314:
        /*0088*/ 	.word	0x00000060


	//   ....[1]....
        /*008c*/ 	.word	0x00006620


	//----- nvinfo : EIATTR_MAX_THREADS
	.align		4
.L_1315:
        /*0090*/ 	.byte	0x04, 0x05
        /*0092*/ 	.short	(.L_1317 - .L_1316)
.L_1316:
        /*0094*/ 	.word	0x000001c0
        /*0098*/ 	.word	0x00000001
        /*009c*/ 	.word	0x00000001


	//----- nvinfo : EIATTR_CRS_STACK_SIZE
	.align		4
.L_1317:
        /*00a0*/ 	.byte	0x04, 0x1e
        /*00a2*/ 	.short	(.L_1319 - .L_1318)
.L_1318:
        /*00a4*/ 	.word	0x00000000


	//----- nvinfo : EIATTR_CBANK_PARAM_SIZE
	.align		4
.L_1319:
        /*00a8*/ 	.byte	0x03, 0x19
        /*00aa*/ 	.short	0x00a0


	//----- nvinfo : EIATTR_PARAM_CBANK
	.align		4
        /*00ac*/ 	.byte	0x04, 0x0a
        /*00ae*/ 	.short	(.L_1321 - .L_1320)
	.align		4
.L_1320:
        /*00b0*/ 	.word	index@(.nv.constant0._Z35group_norm_nhwc_fwd_one_pass_kernelI11Bf16IOBf16WLi256ELi56ELi448EEv26Group_norm_nhwc_fwd_params)
        /*00b4*/ 	.short	0x0380
        /*00b6*/ 	.short	0x00a0


	//----- nvinfo : EIATTR_SW_WAR
	.align		4
.L_1321:
        /*00b8*/ 	.byte	0x04, 0x36
        /*00ba*/ 	.short	(.L_1323 - .L_1322)
.L_1322:
        /*00bc*/ 	.word	0x00000008
.L_1323:


//--------------------- .nv.info._Z35group_norm_nhwc_fwd_one_pass_kernelI11Bf16IOBf16WLi512ELi56ELi448EEv26Group_norm_nhwc_fwd_params --------------------------
	.section	.nv.info._Z35group_norm_nhwc_fwd_one_pass_kernelI11Bf16IOBf16WLi512ELi56ELi448EEv26Group_norm_nhwc_fwd_params,"",@"SHT_CUDA_INFO"
	.sectionflags	@""
	.align	4


	//----- nvinfo : EIATTR_CUDA_API_VERSION
	.align		4
        /*0000*/ 	.byte	0x04, 0x37
        /*0002*/ 	.short	(.L_1325 - .L_1324)
.L_1324:
        /*0004*/ 	.word	0x00000082


	//----- nvinfo : EIATTR_KPARAM_INFO
	.align		4
.L_1325:
        /*0008*/ 	.byte	0x04, 0x17
        /*000a*/ 	.short	(.L_1327 - .L_1326)
.L_1326:
        /*000c*/ 	.word	0x00000000
        /*0010*/ 	.short	0x0000
        /*0012*/ 	.short	0x0000
        /*0014*/ 	.byte	0x00, 0xf0, 0x81, 0x02


	//----- nvinfo : EIATTR_SPARSE_MMA_MASK
	.align		4
.L_1327:
        /*0018*/ 	.byte	0x03, 0x50
        /*001a*/ 	.short	0x0000


	//----- nvinfo : EIATTR_MAXREG_COUNT
	.align		4
        /*001c*/ 	.byte	0x03, 0x1b
        /*001e*/ 	.short	0x0080


	//----- nvinfo : EIATTR_NUM_BARRIERS
	.align		4
        /*0020*/ 	.byte	0x02, 0x4c
        /*0022*/ 	.byte	0x01
	.zero		1


	//----- nvinfo : EIATTR_MERCURY_ISA_VERSION
	.align		4
        /*0024*/ 	.byte	0x03, 0x5f
        /*0026*/ 	.short	0x0101


	//----- nvinfo : EIATTR_COOP_GROUP_MASK_REGIDS
	.align		4
        /*0028*/ 	.byte	0x04, 0x29
        /*002a*/ 	.short	(.L_1329 - .L_1328)


	//   ....[0]....
.L_1328:
        /*002c*/ 	.word	0xffffffff


	//   ....[1]....
        /*0030*/ 	.word	0xffffffff


	//   ....[2]....
        /*0034*/ 	.word	0xffffffff


	//   ....[3]....
        /*0038*/ 	.word	0xffffffff


	//   ....[4]....
        /*003c*/ 	.word	0xffffffff


	//   ....[5]....
        /*0040*/ 	.word	0xffffffff


	//   ....[6]....
        /*0044*/ 	.word	0xffffffff


	//   ....[7]....
        /*0048*/ 	.word	0xffffffff


	//   ....[8]....
        /*004c*/ 	.word	0xffffffff


	//   ....[9]....
        /*0050*/ 	.word	0xffffffff


	//----- nvinfo : EIATTR_COOP_GROUP_INSTR_OFFSETS
	.align		4
.L_1329:
        /*0054*/ 	.byte	0x04, 0x28
        /*0056*/ 	.short	(.L_1331 - .L_1330)


	//   ....[0]....
.L_1330:
        /*0058*/ 	.word	0x00003400


	//   ....[1]....
        /*005c*/ 	.word	0x00003410


	//   ....[2]....
        /*0060*/ 	.word	0x00003450


	//   ....[3]....
        /*0064*/ 	.word	0x00003460


	//   ....[4]....
        /*0068*/ 	.word	0x000034a0


	//   ....[5]....
        /*006c*/ 	.word	0x000034b0


	//   ....[6]....
        /*0070*/ 	.word	0x000034f0


	//   ....[7]....
        /*0074*/ 	.word	0x00003500


	//   ....[8]....
        /*0078*/ 	.word	0x00003590


	//   ....[9]....
        /*007c*/ 	.word	0x000035a0


	//----- nvinfo : EIATTR_VRC_CTA_INIT_COUNT
	.align		4
.L_1331:
        /*0080*/ 	.byte	0x02, 0x4a
	.zero		1
	.zero		1


	//----- nvinfo : EIATTR_EXIT_INSTR_OFFSETS
	.align		4
        /*0084*/ 	.byte	0x04, 0x1c
        /*0086*/ 	.short	(.L_1333 - .L_1332)


	//   ....[0]....
.L_1332:
        /*0088*/ 	.word	0x00000060


	//   ....[1]....
        /*008c*/ 	.word	0x0000bb00


	//----- nvinfo : EIATTR_MAX_THREADS
	.align		4
.L_1333:
        /*0090*/ 	.byte	0x04, 0x05
        /*0092*/ 	.short	(.L_1335 - .L_1334)
.L_1334:
        /*0094*/ 	.word	0x000001c0
        /*0098*/ 	.word	0x00000001
        /*009c*/ 	.word	0x00000001


	//----- nvinfo : EIATTR_CRS_STACK_SIZE
	.align		4
.L_1335:
        /*00a0*/ 	.byte	0x04, 0x1e
        /*00a2*/ 	.short	(.L_1337 - .L_1336)
.L_1336:
        /*00a4*/ 	.word	0x00000000


	//----- nvinfo : EIATTR_CBANK_PARAM_SIZE
	.align		4
.L_1337:
        /*00a8*/ 	.byte	0x03, 0x19
        /*00aa*/ 	.short	0x00a0


	//----- nvinfo : EIATTR_PARAM_CBANK
	.align		4
        /*00ac*/ 	.byte	0x04, 0x0a
        /*00ae*/ 	.short	(.L_1339 - .L_1338)
	.align		4
.L_1338:
        /*00b0*/ 	.word	index@(.nv.constant0._Z35group_norm_nhwc_fwd_one_pass_kernelI11Bf16IOBf16WLi512ELi56ELi448EEv26Group_norm_nhwc_fwd_params)
        /*00b4*/ 	.short	0x0380
        /*00b6*/ 	.short	0x00a0


	//----- nvinfo : EIATTR_SW_WAR
	.align		4
.L_1339:
        /*00b8*/ 	.byte	0x04, 0x36
        /*00ba*/ 	.short	(.L_1341 - .L_1340)
.L_1340:
        /*00bc*/ 	.word	0x00000008
.L_1341:


//--------------------- .nv.info._Z35group_norm_nhwc_fwd_one_pass_kernelI11Bf16IOFp16WLi64ELi56ELi448EEv26Group_norm_nhwc_fwd_params --------------------------
	.section	.nv.info._Z35group_norm_nhwc_fwd_one_pass_kernelI11Bf16IOFp16WLi64ELi56ELi448EEv26Group_norm_nhwc_fwd_params,"",@"SHT_CUDA_INFO"
	.sectionflags	@""
	.align	4


	//----- nvinfo : EIATTR_CUDA_API_VERSION
	.align		4
        /*0000*/ 	.byte	0x04, 0x37
        /*0002*/ 	.short	(.L_1343 - .L_1342)
.L_1342:
        /*0004*/ 	.word	0x00000082


	//----- nvinfo : EIATTR_KPARAM_INFO
	.align		4
.L_1343:
        /*0008*/ 	.byte	0x04, 0x17
        /*000a*/ 	.short	(.L_1345 - .L_1344)
.L_1344:
        /*000c*/ 	.word	0x00000000
        /*0010*/ 	.short	0x0000
        /*0012*/ 	.short	0x0000
        /*0014*/ 	.byte	0x00, 0xf0, 0x81, 0x02


	//----- nvinfo : EIATTR_SPARSE_MMA_MASK
	.align		4
.L_1345:
        /*0018*/ 	.byte	0x03, 0x50
        /*001a*/ 	.short	0x0000


	//----- nvinfo : EIATTR_MAXREG_COUNT
	.align		4
        /*001c*/ 	.byte	0x03, 0x1b
        /*001e*/ 	.short	0x0080


	//----- nvinfo : EIATTR_NUM_BARRIERS
	.align		4
        /*0020*/ 	.byte	0x02, 0x4c
        /*0022*/ 	.byte	0x01
	.zero		1


	//----- nvinfo : EIATTR_MERCURY_ISA_VERSION
	.align		4
        /*0024*/ 	.byte	0x03, 0x5f
        /*0026*/ 	.short	0x0101


	//----- nvinfo : EIATTR_INT_WARP_WIDE_INSTR_OFFSETS
	.align		4
        /*0028*/ 	.byte	0x04, 0x31
        /*002a*/ 	.short	(.L_1347 - .L_1346)


	//   ....[0]....
.L_1346:
        /*002c*/ 	.word	0x00001310


	//   ....[1]....
        /*0030*/ 	.word	0x00001380


	//   ....[2]....
        /*0034*/ 	.word	0x00001390


	//   ....[3]....
        /*0038*/ 	.word	0x000013c0


	//   ....[4]....
        /*003c*/ 	.word	0x00001580


	//   ....[5]....
        /*0040*/ 	.word	0x000015e0


	//   ....[6]....
        /*0044*/ 	.word	0x00001600


	//   ....[7]....
        /*0048*/ 	.word	0x00001630


	//   ....[8]....
        /*004c*/ 	.word	0x00001960


	//   ....[9]....
        /*0050*/ 	.word	0x00001980


	//   ....[10]....
        /*0054*/ 	.word	0x000019a0


	//   ....[11]....
        /*0058*/ 	.word	0x000019c0


	//   ....[12]....
        /*005c*/ 	.word	0x00001c20


	//   ....[13]....
        /*0060*/ 	.word	0x00001c40


	//----- nvinfo : EIATTR_COOP_GROUP_MASK_REGIDS
	.align		4
.L_1347:
        /*0064*/ 	.byte	0x04, 0x29
        /*0066*/ 	.short	(.L_1349 - .L_1348)


	//   ....[0]....
.L_1348:
        /*0068*/ 	.word	0xffffffff


	//   ....[1]....
        /*006c*/ 	.word	0xffffffff


	//   ....[2]....
        /*0070*/ 	.word	0xffffffff


	//   ....[3]....
        /*0074*/ 	.word	0xffffffff


	//   ....[4]....
        /*0078*/ 	.word	0xffffffff


	//   ....[5]....
        /*007c*/ 	.word	0xffffffff


	//   ....[6]....
        /*0080*/ 	.word	0xffffffff


	//   ....[7]....
        /*0084*/ 	.word	0xffffffff


	//   ....[8]....
        /*0088*/ 	.word	0xffffffff


	//   ....[9]....
        /*008c*/ 	.word	0xffffffff


	//----- nvinfo : EIATTR_COOP_GROUP_INSTR_OFFSETS
	.align		4
.L_1349:
        /*0090*/ 	.byte	0x04, 0x28
        /*0092*/ 	.short	(.L_1351 - .L_1350)


	//   ....[0]....
.L_1350:
        /*0094*/ 	.word	0x00000aa0


	//   ....[1]....
        /*0098*/ 	.word	0x00000ab0


	//   ....[2]....
        /*009c*/ 	.word	0x00000ae0


	//   ....[3]....
        /*00a0*/ 	.word	0x00000af0


	//   ....[4]....
        /*00a4*/ 	.word	0x00000b30


	//   ....[5]....
        /*00a8*/ 	.word	0x00000b40


	//   ....[6]....
        /*00ac*/ 	.word	0x00000b80


	//   ....[7]....
        /*00b0*/ 	.word	0x00000b90


	//   ....[8]....
        /*00b4*/ 	.word	0x00000bf0


	//   ....[9]....
        /*00b8*/ 	.word	0x00000c00


	//----- nvinfo : EIATTR_VRC_CTA_INIT_COUNT
	.align		4
.L_1351:
        /*00bc*/ 	.byte	0x02, 0x4a
	.zero		1
	.zero		1


	//----- nvinfo : EIATTR_EXIT_INSTR_OFFSETS
	.align		4
        /*00c0*/ 	.byte	0x04, 0x1c
        /*00c2*/ 	.short	(.L_1353 - .L_1352)


	//   ....[0]....
.L_1352:
        /*00c4*/ 	.word	0x00000070


	//   ....[1]....
        /*00c8*/ 	.word	0x00003050


	//----- nvinfo : EIATTR_MAX_THREADS
	.align		4
.L_1353:
        /*00cc*/ 	.byte	0x04, 0x05
        /*00ce*/ 	.short	(.L_1355 - .L_1354)
.L_1354:
        /*00d0*/ 	.word	0x000001c0
        /*00d4*/ 	.word	0x00000001
        /*00d8*/ 	.word	0x00000001


	//----- nvinfo : EIATTR_CRS_STACK_SIZE
	.align		4
.L_1355:
        /*00dc*/ 	.byte	0x04, 0x1e
        /*00de*/ 	.short	(.L_1357 - .L_1356)
.L_1356:
        /*00e0*/ 	.word	0x00000000


	//----- nvinfo : EIATTR_CBANK_PARAM_SIZE
	.align		4
.L_1357:
        /*00e4*/ 	.byte	0x03, 0x19
        /*00e6*/ 	.short	0x00a0


	//----- nvinfo : EIATTR_PARAM_CBANK
	.align		4
        /*00e8*/ 	.byte	0x04, 0x0a
        /*00ea*/ 	.short	(.L_1359 - .L_1358)
	.align		4
.L_1358:
        /*00ec*/ 	.word	index@(.nv.constant0._Z35group_norm_nhwc_fwd_one_pass_kernelI11Bf16IOFp16WLi64ELi56ELi448EEv26Group_norm_nhwc_fwd_params)
        /*00f0*/ 	.short	0x0380
        /*00f2*/ 	.short	0x00a0


	//----- nvinfo : EIATTR_SW_WAR
	.align		4
.L_1359:
        /*00f4*/ 	.byte	0x04, 0x36
        /*00f6*/ 	.short	(.L_1361 - .L_1360)
.L_1360:
        /*00f8*/ 	.word	0x00000008
.L_1361:


//--------------------- .nv.info._Z35group_norm_nhwc_fwd_one_pass_kernelI11Bf16IOFp16WLi128ELi56ELi448EEv26Group_norm_nhwc_fwd_params --------------------------
	.section	.nv.info._Z35group_norm_nhwc_fwd_one_pass_kernelI11Bf16IOFp16WLi128ELi56ELi448EEv26Group_norm_nhwc_fwd_params,"",@"SHT_CUDA_INFO"
	.sectionflags	@""
	.align	4


	//----- nvinfo : EIATTR_CUDA_API_VERSION
	.align		4
        /*0000*/ 	.byte	0x04, 0x37
        /*0002*/ 	.short	(.L_1363 - .L_1362)
.L_1362:
        /*0004*/ 	.word	0x00000082


	//----- nvinfo : EIATTR_KPARAM_INFO
	.align		4
.L_1363:
        /*0008*/ 	.byte	0x04, 0x17
        /*000a*/ 	.short	(.L_1365 - .L_1364)
.L_1364:
        /*000c*/ 	.word	0x00000000
        /*0010*/ 	.short	0x0000
        /*0012*/ 	.short	0x0000
        /*0014*/ 	.byte	0x00, 0xf0, 0x81, 0x02


	//----- nvinfo : EIATTR_SPARSE_MMA_MASK
	.align		4
.L_1365:
        /*0018*/ 	.byte	0x03, 0x50
        /*001a*/ 	.short	0x0000


	//----- nvinfo : EIATTR_MAXREG_COUNT
	.align		4
        /*001c*/ 	.byte	0x03, 0x1b
        /*001e*/ 	.short	0x0080


	//----- nvinfo : EIATTR_NUM_BARRIERS
	.align		4
        /*0020*/ 	.byte	0x02, 0x4c
        /*0022*/ 	.byte	0x01
	.zero		1


	//----- nvinfo : EIATTR_MERCURY_ISA_VERSION
	.align		4
        /*0024*/ 	.byte	0x03, 0x5f
        /*0026*/ 	.short	0x0101


	//----- nvinfo : EIATTR_COOP_GROUP_MASK_REGIDS
	.align		4
        /*0028*/ 	.byte	0x04, 0x29
        /*002a*/ 	.short	(.L_1367 - .L_1366)


	//   ....[0]....
.L_1366:
        /*002c*/ 	.word	0xffffffff


	//   ....[1]....
        /*0030*/ 	.word	0xffffffff


	//   ....[2]....
        /*0034*/ 	.word	0xffffffff


	//   ....[3]....
        /*0038*/ 	.word	0xffffffff


	//   ....[4]....
        /*003c*/ 	.word	0xffffffff


	//   ....[5]....
        /*0040*/ 	.word	0xffffffff


	//   ....[6]....
        /*0044*/ 	.word	0xffffffff


	//   ....[7]....
        /*0048*/ 	.word	0xffffffff


	//   ....[8]....
        /*004c*/ 	.word	0xffffffff


	//   ....[9]....
        /*0050*/ 	.word	0xffffffff


	//----- nvinfo : EIATTR_COOP_GROUP_INSTR_OFFSETS
	.align		4
.L_1367:
        /*0054*/ 	.byte	0x04, 0x28
        /*0056*/ 	.short	(.L_1369 - .L_1368)


	//   ....[0]....
.L_1368:
        /*0058*/ 	.word	0x00001040


	//   ....[1]....
        /*005c*/ 	.word	0x00001050


	//   ....[2]....
        /*0060*/ 	.word	0x00001080


	//   ....[3]....
        /*0064*/ 	.word	0x00001090


	//   ....[4]....
        /*0068*/ 	.word	0x000010d0


	//   ....[5]....
        /*006c*/ 	.word	0x000010e0


	//   ....[6]....
        /*0070*/ 	.word	0x00001120


	//   ....[7]....
        /*0074*/ 	.word	0x00001130


	//   ....[8]....
        /*0078*/ 	.word	0x000011c0


	//   ....[9]....
        /*007c*/ 	.word	0x000011d0


	//----- nvinfo : EIATTR_VRC_CTA_INIT_COUNT
	.align		4
.L_1369:
        /*0080*/ 	.byte	0x02, 0x4a
	.zero		1
	.zero		1


	//----- nvinfo : EIATTR_EXIT_INSTR_OFFSETS
	.align		4
        /*0084*/ 	.byte	0x04, 0x1c
        /*0086*/ 	.short	(.L_1371 - .L_1370)


	//   ....[0]....
.L_1370:
        /*0088*/ 	.word	0x00000060


	//   ....[1]....
        /*008c*/ 	.word	0x00003ed0


	//----- nvinfo : EIATTR_MAX_THREADS
	.align		4
.L_1371:
        /*0090*/ 	.byte	0x04, 0x05
        /*0092*/ 	.short	(.L_1373 - .L_1372)
.L_1372:
        /*0094*/ 	.word	0x000001c0
        /*0098*/ 	.word	0x00000001
        /*009c*/ 	.word	0x00000001


	//----- nvinfo : EIATTR_CRS_STACK_SIZE
	.align		4
.L_1373:
        /*00a0*/ 	.byte	0x04, 0x1e
        /*00a2*/ 	.short	(.L_1375 - .L_1374)
.L_1374:
        /*00a4*/ 	.word	0x00000000


	//----- nvinfo : EIATTR_CBANK_PARAM_SIZE
	.align		4
.L_1375:
        /*00a8*/ 	.byte	0x03, 0x19
        /*00aa*/ 	.short	0x00a0


	//----- nvinfo : EIATTR_PARAM_CBANK
	.align		4
        /*00ac*/ 	.byte	0x04, 0x0a
        /*00ae*/ 	.short	(.L_1377 - .L_1376)
	.align		4
.L_1376:
        /*00b0*/ 	.word	index@(.nv.constant0._Z35group_norm_nhwc_fwd_one_pass_kernelI11Bf16IOFp16WLi128ELi56ELi448EEv26Group_norm_nhwc_fwd_params)
        /*00b4*/ 	.short	0x0380
        /*00b6*/ 	.short	0x00a0


	//----- nvinfo : EIATTR_SW_WAR
	.align		4
.L_1377:
        /*00b8*/ 	.byte	0x04, 0x36
        /*00ba*/ 	.short	(.L_1379 - .L_1378)
.L_1378:
        /*00bc*/ 	.word	0x00000008
.L_1379:


//--------------------- .nv.info._Z35group_norm_nhwc_fwd_one_pass_kernelI11Bf16IOFp16WLi256ELi56ELi448EEv26Group_norm_nhwc_fwd_params --------------------------
	.section	.nv.info._Z35group_norm_nhwc_fwd_one_pass_kernelI11Bf16IOFp16WLi256ELi56ELi448EEv26Group_norm_nhwc_fwd_params,"",@"SHT_CUDA_INFO"
	.sectionflags	@""
	.align	4


	//----- nvinfo : EIATTR_CUDA_API_VERSION
	.align		4
        /*0000*/ 	.byte	0x04, 0x37
        /*0002*/ 	.short	(.L_1381 - .L_1380)
.L_1380:
        /*0004*/ 	.word	0x00000082


	//----- nvinfo : EIATTR_KPARAM_INFO
	.align		4
.L_1381:
        /*0008*/ 	.byte	0x04, 0x17
        /*000a*/ 	.short	(.L_1383 - .L_1382)
.L_1382:
        /*000c*/ 	.word	0x00000000
        /*0010*/ 	.short	0x0000
        /*0012*/ 	.short	0x0000
        /*0014*/ 	.byte	0x00, 0xf0, 0x81, 0x02


	//----- nvinfo : EIATTR_SPARSE_MMA_MASK
	.align		4
.L_1383:
        /*0018*/ 	.byte	0x03, 0x50
        /*001a*/ 	.short	0x0000


	//----- nvinfo : EIATTR_MAXREG_COUNT
	.align		4
        /*001c*/ 	.byte	0x03, 0x1b
        /*001e*/ 	.short	0x0080


	//----- nvinfo : EIATTR_NUM_BARRIERS
	.align		4
        /*0020*/ 	.byte	0x02, 0x4c
        /*0022*/ 	.byte	0x01
	.zero		1


	//----- nvinfo : EIATTR_MERCURY_ISA_VERSION
	.align		4
        /*0024*/ 	.byte	0x03, 0x5f
        /*0026*/ 	.short	0x0101


	//----- nvinfo : EIATTR_COOP_GROUP_MASK_REGIDS
	.align		4
        /*0028*/ 	.byte	0x04, 0x29
        /*002a*/ 	.short	(.L_1385 - .L_1384)


	//   ....[0]....
.L_1384:
        /*002c*/ 	.word	0xffffffff


	//   ....[1]....
        /*0030*/ 	.word	0xffffffff


	//   ....[2]....
        /*0034*/ 	.word	0xffffffff


	//   ....[3]....
        /*0038*/ 	.word	0xffffffff


	//   ....[4]....
        /*003c*/ 	.word	0xffffffff


	//   ....[5]....
        /*0040*/ 	.word	0xffffffff


	//   ....[6]....
        /*0044*/ 	.word	0xffffffff


	//   ....[7]....
        /*0048*/ 	.word	0xffffffff


	//   ....[8]....
        /*004c*/ 	.word	0xffffffff


	//   ....[9]....
        /*0050*/ 	.word	0xffffffff


	//----- nvinfo : EIATTR_COOP_GROUP_INSTR_OFFSETS
	.align		4
.L_1385:
        /*0054*/ 	.byte	0x04, 0x28
        /*0056*/ 	.short	(.L_1387 - .L_1386)


	//   ....[0]....
.L_1386:
        /*0058*/ 	.word	0x00001c20


	//   ....[1]....
        /*005c*/ 	.word	0x00001c30


	//   ....[2]....
        /*0060*/ 	.word	0x00001c70


	//   ....[3]....
        /*0064*/ 	.word	0x00001c80


	//   ....[4]....
        /*0068*/ 	.word	0x00001cc0


	//   ....[5]....
        /*006c*/ 	.word	0x00001cd0


	//   ....[6]....
        /*0070*/ 	.word	0x00001d10


	//   ....[7]....
        /*0074*/ 	.word	0x00001d20


	//   ....[8]....
        /*0078*/ 	.word	0x00001da0


	//   ....[9]....
        /*007c*/ 	.word	0x00001db0


	//----- nvinfo : EIATTR_VRC_CTA_INIT_COUNT
	.align		4
.L_1387:
        /*0080*/ 	.byte	0x02, 0x4a
	.zero		1
	.zero		1


	//----- nvinfo : EIATTR_EXIT_INSTR_OFFSETS
	.align		4
        /*0084*/ 	.byte	0x04, 0x1c
        /*0086*/ 	.short	(.L_1389 - .L_1388)


	//   ....[0]....
.L_1388:
        /*0088*/ 	.word	0x00000060


	//   ....[1]....
        /*008c*/ 	.word	0x00006620


	//----- nvinfo : EIATTR_MAX_THREADS
	.align		4
.L_1389:
        /*0090*/ 	.byte	0x04, 0x05
        /*0092*/ 	.short	(.L_1391 - .L_1390)
.L_1390:
        /*0094*/ 	.word	0x000001c0
        /*0098*/ 	.word	0x00000001
        /*009c*/ 	.word	0x00000001


	//----- nvinfo : EIATTR_CRS_STACK_SIZE
	.align		4
.L_1391:
        /*00a0*/ 	.byte	0x04, 0x1e
        /*00a2*/ 	.short	(.L_1393 - .L_1392)
.L_1392:
        /*00a4*/ 	.word	0x00000000


	//----- nvinfo : EIATTR_CBANK_PARAM_SIZE
	.align		4
.L_1393:
        /*00a8*/ 	.byte	0x03, 0x19
        /*00aa*/ 	.short	0x00a0


	//----- nvinfo : EIATTR_PARAM_CBANK
	.align		4
        /*00ac*/ 	.byte	0x04, 0x0a
        /*00ae*/ 	.short	(.L_1395 - .L_1394)
	.align		4
.L_1394:
        /*00b0*/ 	.word	index@(.nv.constant0._Z35group_norm_nhwc_fwd_one_pass_kernelI11Bf16IOFp16WLi256ELi56ELi448EEv26Group_norm_nhwc_fwd_params)
        /*00b4*/ 	.short	0x0380
        /*00b6*/ 	.short	0x00a0


	//----- nvinfo : EIATTR_SW_WAR
	.align		4
.L_1395:
        /*00b8*/ 	.byte	0x04, 0x36
        /*00ba*/ 	.short	(.L_1397 - .L_1396)
.L_1396:
        /*00bc*/ 	.word	0x00000008
.L_1397:


//--------------------- .nv.info._Z35group_norm_nhwc_fwd_one_pass_kernelI11Bf16IOFp16WLi512ELi56ELi448EEv26Group_norm_nhwc_fwd_params --------------------------
	.section	.nv.info._Z35group_norm_nhwc_fwd_one_pass_kernelI11Bf16IOFp16WLi512ELi56ELi448EEv26Group_norm_nhwc_fwd_params,"",@"SHT_CUDA_INFO"
	.sectionflags	@""
	.align	4


	//----- nvinfo : EIATTR_CUDA_API_VERSION
	.align		4
        /*0000*/ 	.byte	0x04, 0x37
        /*0002*/ 	.short	(.L_1399 - .L_1398)
.L_1398:
        /*0004*/ 	.word	0x00000082


	//----- nvinfo : EIATTR_KPARAM_INFO
	.align		4
.L_1399:
        /*0008*/ 	.byte	0x04, 0x17
        /*000a*/ 	.short	(.L_1401 - .L_1400)
.L_1400:
        /*000c*/ 	.word	0x00000000
        /*0010*/ 	.short	0x0000
        /*0012*/ 	.short	0x0000
        /*0014*/ 	.byte	0x00, 0xf0, 0x81, 0x02


	//----- nvinfo : EIATTR_SPARSE_MMA_MASK
	.align		4
.L_1401:
        /*0018*/ 	.byte	0x03, 0x50
        /*001a*/ 	.short	0x0000


	//----- nvinfo : EIATTR_MAXREG_COUNT
	.align		4
        /*001c*/ 	.byte	0x03, 0x1b
        /*001e*/ 	.short	0x0080


	//----- nvinfo : EIATTR_NUM_BARRIERS
	.align		4
        /*0020*/ 	.byte	0x02, 0x4c
        /*0022*/ 	.byte	0x01
	.zero		1


	//----- nvinfo : EIATTR_MERCURY_ISA_VERSION
	.align		4
        /*0024*/ 	.byte	0x03, 0x5f
        /*0026*/ 	.short	0x0101


	//----- nvinfo : EIATTR_COOP_GROUP_MASK_REGIDS
	.align		4
        /*0028*/ 	.byte	0x04, 0x29
        /*002a*/ 	.short	(.L_1403 - .L_1402)


	//   ....[0]....
.L_1402:
        /*002c*/ 	.word	0xffffffff


	//   ....[1]....
        /*0030*/ 	.word	0xffffffff


	//   ....[2]....
        /*0034*/ 	.word	0xffffffff


	//   ....[3]....
        /*0038*/ 	.word	0xffffffff


	//   ....[4]....
        /*003c*/ 	.word	0xffffffff


	//   ....[5]....
        /*0040*/ 	.word	0xffffffff


	//   ....[6]....
        /*0044*/ 	.word	0xffffffff


	//   ....[7]....
        /*0048*/ 	.word	0xffffffff


	//   ....[8]....
        /*004c*/ 	.word	0xffffffff


	//   ....[9]....
        /*0050*/ 	.word	0xffffffff


	//----- nvinfo : EIATTR_COOP_GROUP_INSTR_OFFSETS
	.align		4
.L_1403:
        /*0054*/ 	.byte	0x04, 0x28
        /*0056*/ 	.short	(.L_1405 - .L_1404)


	//   ....[0]....
.L_1404:
        /*0058*/ 	.word	0x00003400


	//   ....[1]....
        /*005c*/ 	.word	0x00003410


	//   ....[2]....
        /*0060*/ 	.word	0x00003450


	//   ....[3]....
        /*0064*/ 	.word	0x00003460


	//   ....[4]....
        /*0068*/ 	.word	0x000034a0


	//   ....[5]....
        /*006c*/ 	.word	0x000034b0


	//   ....[6]....
        /*0070*/ 	.word	0x000034f0


	//   ....[7]....
        /*0074*/ 	.word	0x00003500


	//   ....[8]....
        /*0078*/ 	.word	0x00003590


	//   ....[9]....
        /*007c*/ 	.word	0x000035a0


	//----- nvinfo : EIATTR_VRC_CTA_INIT_COUNT
	.align		4
.L_1405:
        /*0080*/ 	.byte	0x02, 0x4a
	.zero		1
	.zero		1


	//----- nvinfo : EIATTR_EXIT_INSTR_OFFSETS
	.align		4
        /*0084*/ 	.byte	0x04, 0x1c
        /*0086*/ 	.short	(.L_1407 - .L_1406)


	//   ....[0]....
.L_1406:
        /*0088*/ 	.word	0x00000060


	//   ....[1]....
        /*008c*/ 	.word	0x0000bb00


	//----- nvinfo : EIATTR_MAX_THREADS
	.align		4
.L_1407:
        /*0090*/ 	.byte	0x04, 0x05
        /*0092*/ 	.short	(.L_1409 - .L_1408)
.L_1408:
        /*0094*/ 	.word	0x000001c0
        /*0098*/ 	.word	0x00000001
        /*009c*/ 	.word	0x00000001


	//----- nvinfo : EIATTR_CRS_STACK_SIZE
	.align		4
.L_1409:
        /*00a0*/ 	.byte	0x04, 0x1e
        /*00a2*/ 	.short	(.L_1411 - .L_1410)
.L_1410:
        /*00a4*/ 	.word	0x00000000


	//----- nvinfo : EIATTR_CBANK_PARAM_SIZE
	.align		4
.L_1411:
        /*00a8*/ 	.byte	0x03, 0x19
        /*00aa*/ 	.short	0x00a0


	//----- nvinfo : EIATTR_PARAM_CBANK
	.align		4
        /*00ac*/ 	.byte	0x04, 0x0a
        /*00ae*/ 	.short	(.L_1413 - .L_1412)
	.align		4
.L_1412:
        /*00b0*/ 	.word	index@(.nv.constant0._Z35group_norm_nhwc_fwd_one_pass_kernelI11Bf16IOFp16WLi512ELi56ELi448EEv26Group_norm_nhwc_fwd_params)
        /*00b4*/ 	.short	0x0380
        /*00b6*/ 	.short	0x00a0


	//----- nvinfo : EIATTR_SW_WAR
	.align		4
.L_1413:
        /*00b8*/ 	.byte	0x04, 0x36
        /*00ba*/ 	.short	(.L_1415 - .L_1414)
.L_1414:
        /*00bc*/ 	.word	0x00000008
.L_1415:


//--------------------- .nv.info._Z35group_norm_nhwc_fwd_one_pass_kernelI11Fp16IOFp32WLi64ELi56ELi448EEv26Group_norm_nhwc_fwd_params --------------------------
	.section	.nv.info._Z35group_norm_nhwc_fwd_one_pass_kernelI11Fp16IOFp32WLi64ELi56ELi448EEv26Group_norm_nhwc_fwd_params,"",@"SHT_CUDA_INFO"
	.sectionflags	@""
	.align	4


	//----- nvinfo : EIATTR_CUDA_API_VERSION
	.align		4
        /*0000*/ 	.byte	0x04, 0x37
        /*0002*/ 	.short	(.L_1417 - .L_1416)
.L_1416:
        /*0004*/ 	.word	0x00000082


	//----- nvinfo : EIATTR_KPARAM_INFO
	.align		4
.L_1417:
        /*0008*/ 	.byte	0x04, 0x17
        /*000a*/ 	.short	(.L_1419 - .L_1418)
.L_1418:
        /*000c*/ 	.word	0x00000000
        /*0010*/ 	.short	0x0000
        /*0012*/ 	.short	0x0000
        /*0014*/ 	.byte	0x00, 0xf0, 0x81, 0x02


	//----- nvinfo : EIATTR_SPARSE_MMA_MASK
	.align		4
.L_1419:
        /*0018*/ 	.byte	0x03, 0x50
        /*001a*/ 	.short	0x0000


	//----- nvinfo : EIATTR_MAXREG_COUNT
	.align		4
        /*001c*/ 	.byte	0x03, 0x1b
        /*001e*/ 	.short	0x0080


	//----- nvinfo : EIATTR_NUM_BARRIERS
	.align		4
        /*0020*/ 	.byte	0x02, 0x4c
        /*0022*/ 	.byte	0x01
	.zero		1


	//----- nvinfo : EIATTR_MERCURY_ISA_VERSION
	.align		4
        /*0024*/ 	.byte	0x03, 0x5f
        /*0026*/ 	.short	0x0101


	//----- nvinfo : EIATTR_INT_WARP_WIDE_INSTR_OFFSETS
	.align		4
        /*0028*/ 	.byte	0x04, 0x31
        /*002a*/ 	.short	(.L_1421 - .L_1420)


	//   ....[0]....
.L_1420:
        /*002c*/ 	.word	0x000012d0


	//   ....[1]....
        /*0030*/ 	.word	0x00001340


	//   ....[2]....
        /*0034*/ 	.word	0x00001350


	//   ....[3]....
        /*0038*/ 	.word	0x00001380


	//   ....[4]....
        /*003c*/ 	.word	0x00001540


	//   ....[5]....
        /*0040*/ 	.word	0x000015a0


	//   ....[6]....
        /*0044*/ 	.word	0x000015c0


	//   ....[7]....
        /*0048*/ 	.word	0x000015f0


	//   ....[8]....
        /*004c*/ 	.word	0x00001920


	//   ....[9]....
        /*0050*/ 	.word	0x00001940


	//   ....[10]....
        /*0054*/ 	.word	0x00001960


	//   ....[11]....
        /*0058*/ 	.word	0x00001980


	//   ....[12]....
        /*005c*/ 	.word	0x00001be0


	//   ....[13]....
        /*0060*/ 	.word	0x00001c00


	//----- nvinfo : EIATTR_COOP_GROUP_MASK_REGIDS
	.align		4
.L_1421:
        /*0064*/ 	.byte	0x04, 0x29
        /*0066*/ 	.short	(.L_1423 - .L_1422)


	//   ....[0]....
.L_1422:
        /*0068*/ 	.word	0xffffffff


	//   ....[1]....
        /*006c*/ 	.word	0xffffffff


	//   ....[2]....
        /*0070*/ 	.word	0xffffffff


	//   ....[3]....
        /*0074*/ 	.word	0xffffffff


	//   ....[4]....
        /*0078*/ 	.word	0xffffffff


	//   ....[5]....
        /*007c*/ 	.word	0xffffffff


	//   ....[6]....
        /*0080*/ 	.word	0xffffffff


	//   ....[7]....
        /*0084*/ 	.word	0xffffffff


	//   ....[8]....
        /*0088*/ 	.word	0xffffffff


	//   ....[9]....
        /*008c*/ 	.word	0xffffffff


	//----- nvinfo : EIATTR_COOP_GROUP_INSTR_OFFSETS
	.align		4
.L_1423:
        /*0090*/ 	.byte	0x04, 0x28
        /*0092*/ 	.short	(.L_1425 - .L_1424)


	//   ....[0]....
.L_1424:
        /*0094*/ 	.word	0x00000a60


	//   ....[1]....
        /*0098*/ 	.word	0x00000a70


	//   ....[2]....
        /*009c*/ 	.word	0x00000aa0


	//   ....[3]....
        /*00a0*/ 	.word	0x00000ac0


	//   ....[4]....
        /*00a4*/ 	.word	0x00000af0


	//   ....[5]....
        /*00a8*/ 	.word	0x00000b10


	//   ....[6]....
        /*00ac*/ 	.word	0x00000b40


	//   ....[7]....
        /*00b0*/ 	.word	0x00000b60


	//   ....[8]....
        /*00b4*/ 	.word	0x00000bb0


	//   ....[9]....
        /*00b8*/ 	.word	0x00000bc0


	//----- nvinfo : EIATTR_VRC_CTA_INIT_COUNT
	.align		4
.L_1425:
        /*00bc*/ 	.byte	0x02, 0x4a
	.zero		1
	.zero		1


	//----- nvinfo : EIATTR_EXIT_INSTR_OFFSETS
	.align		4
        /*00c0*/ 	.byte	0x04, 0x1c
        /*00c2*/ 	.short	(.L_1427 - .L_1426)


	//   ....[0]....
.L_1426:
        /*00c4*/ 	.word	0x00000070


	//   ....[1]....
        /*00c8*/ 	.word	0x00002fb0


	//----- nvinfo : EIATTR_MAX_THREADS
	.align		4
.L_1427:
        /*00cc*/ 	.byte	0x04, 0x05
        /*00ce*/ 	.short	(.L_1429 - .L_1428)
.L_1428:
        /*00d0*/ 	.word	0x000001c0
        /*00d4*/ 	.word	0x00000001
        /*00d8*/ 	.word	0x00000001


	//----- nvinfo : EIATTR_CRS_STACK_SIZE
	.align		4
.L_1429:
        /*00dc*/ 	.byte	0x04, 0x1e
        /*00de*/ 	.short	(.L_1431 - .L_1430)
.L_1430:
        /*00e0*/ 	.word	0x00000000


	//----- nvinfo : EIATTR_CBANK_PARAM_SIZE
	.align		4
.L_1431:
        /*00e4*/ 	.byte	0x03, 0x19
        /*00e6*/ 	.short	0x00a0


	//----- nvinfo : EIATTR_PARAM_CBANK
	.align		4
        /*00e8*/ 	.byte	0x04, 0x0a
        /*00ea*/ 	.short	(.L_1433 - .L_1432)
	.align		4
.L_1432:
        /*00ec*/ 	.word	index@(.nv.constant0._Z35group_norm_nhwc_fwd_one_pass_kernelI11Fp16IOFp32WLi64ELi56ELi448EEv26Group_norm_nhwc_fwd_params)
        /*00f0*/ 	.short	0x0380
        /*00f2*/ 	.short	0x00a0


	//----- nvinfo : EIATTR_SW_WAR
	.align		4
.L_1433:
        /*00f4*/ 	.byte	0x04, 0x36
        /*00f6*/ 	.short	(.L_1435 - .L_1434)
.L_1434:
        /*00f8*/ 	.word	0x00000008
.L_1435:


//--------------------- .nv.info._Z35group_norm_nhwc_fwd_one_pass_kernelI11Fp16IOFp32WLi128ELi56ELi448EEv26Group_norm_nhwc_fwd_params --------------------------
	.section	.nv.info._Z35group_norm_nhwc_fwd_one_pass_kernelI11Fp16IOFp32WLi128ELi56ELi448EEv26Group_norm_nhwc_fwd_params,"",@"SHT_CUDA_INFO"
	.sectionflags	@""
	.align	4


	//----- nvinfo : EIATTR_CUDA_API_VERSION
	.align		4
        /*0000*/ 	.byte	0x04, 0x37
        /*0002*/ 	.short	(.L_1437 - .L_1436)
.L_1436:
        /*0004*/ 	.word	0x00000082


	//----- nvinfo : EIATTR_KPARAM_INFO
	.align		4
.L_1437:
        /*0008*/ 	.byte	0x04, 0x17
        /*000a*/ 	.short	(.L_1439 - .L_1438)
.L_1438:
        /*000c*/ 	.word	0x00000000
        /*0010*/ 	.short	0x0000
        /*0012*/ 	.short	0x0000
        /*0014*/ 	.byte	0x00, 0xf0, 0x81, 0x02


	//----- nvinfo : EIATTR_SPARSE_MMA_MASK
	.align		4
.L_1439:
        /*0018*/ 	.byte	0x03, 0x50
        /*001a*/ 	.short	0x0000


	//----- nvinfo : EIATTR_MAXREG_COUNT
	.align		4
        /*001c*/ 	.byte	0x03, 0x1b
        /*001e*/ 	.short	0x0080


	//----- nvinfo : EIATTR_NUM_BARRIERS
	.align		4
        /*0020*/ 	.byte	0x02, 0x4c
        /*0022*/ 	.byte	0x01
	.zero		1


	//----- nvinfo : EIATTR_MERCURY_ISA_VERSION
	.align		4
        /*0024*/ 	.byte	0x03, 0x5f
        /*0026*/ 	.short	0x0101


	//----- nvinfo : EIATTR_COOP_GROUP_MASK_REGIDS
	.align		4
        /*0028*/ 	.byte	0x04, 0x29
        /*002a*/ 	.short	(.L_1441 - .L_1440)


	//   ....[0]....
.L_1440:
        /*002c*/ 	.word	0xffffffff


	//   ....[1]....
        /*0030*/ 	.word	0xffffffff


	//   ....[2]....
        /*0034*/ 	.word	0xffffffff


	//   ....[3]....
        /*0038*/ 	.word	0xffffffff


	//   ....[4]....
        /*003c*/ 	.word	0xffffffff


	//   ....[5]....
        /*0040*/ 	.word	0xffffffff


	//   ....[6]....
        /*0044*/ 	.word	0xffffffff


	//   ....[7]....
        /*0048*/ 	.word	0xffffffff


	//   ....[8]....
        /*004c*/ 	.word	0xffffffff


	//   ....[9]....
        /*0050*/ 	.word	0xffffffff


	//----- nvinfo : EIATTR_COOP_GROUP_INSTR_OFFSETS
	.align		4
.L_1441:
        /*0054*/ 	.byte	0x04, 0x28
        /*0056*/ 	.short	(.L_1443 - .L_1442)


	//   ....[0]....
.L_1442:
        /*0058*/ 	.word	0x00000fc0


	//   ....[1]....
        /*005c*/ 	.word	0x00000fd0


	//   ....[2]....
        /*0060*/ 	.word	0x00001000


	//   ....[3]....
        /*0064*/ 	.word	0x00001010


	//   ....[4]....
        /*0068*/ 	.word	0x00001050


	//   ....[5]....
        /*006c*/ 	.word	0x00001060


	//   ....[6]....
        /*0070*/ 	.word	0x000010a0


	//   ....[7]....
        /*0074*/ 	.word	0x000010b0


	//   ....[8]....
        /*0078*/ 	.word	0x00001140


	//   ....[9]....
        /*007c*/ 	.word	0x00001150


	//----- nvinfo : EIATTR_VRC_CTA_INIT_COUNT
	.align		4
.L_1443:
        /*0080*/ 	.byte	0x02, 0x4a
	.zero		1
	.zero		1


	//----- nvinfo : EIATTR_EXIT_INSTR_OFFSETS
	.align		4
        /*0084*/ 	.byte	0x04, 0x1c
        /*0086*/ 	.short	(.L_1445 - .L_1444)


	//   ....[0]....
.L_1444:
        /*0088*/ 	.word	0x00000060


	//   ....[1]....
        /*008c*/ 	.word	0x00003df0


	//----- nvinfo : EIATTR_MAX_THREADS
	.align		4
.L_1445:
        /*0090*/ 	.byte	0x04, 0x05
        /*0092*/ 	.short	(.L_1447 - .L_1446)
.L_1446:
        /*0094*/ 	.word	0x000001c0
        /*0098*/ 	.word	0x00000001
        /*009c*/ 	.word	0x00000001


	//----- nvinfo : EIATTR_CRS_STACK_SIZE
	.align		4
.L_1447:
        /*00a0*/ 	.byte	0x04, 0x1e
        /*00a2*/ 	.short	(.L_1449 - .L_1448)
.L_1448:
        /*00a4*/ 	.word	0x00000000


	//----- nvinfo : EIATTR_CBANK_PARAM_SIZE
	.align		4
.L_1449:
        /*00a8*/ 	.byte	0x03, 0x19
        /*00aa*/ 	.short	0x00a0


	//----- nvinfo : EIATTR_PARAM_CBANK
	.align		4
        /*00ac*/ 	.byte	0x04, 0x0a
        /*00ae*/ 	.short	(.L_1451 - .L_1450)
	.align		4
.L_1450:
        /*00b0*/ 	.word	index@(.nv.constant0._Z35group_norm_nhwc_fwd_one_pass_kernelI11Fp16IOFp32WLi128ELi56ELi448EEv26Group_norm_nhwc_fwd_params)
        /*00b4*/ 	.short	0x0380
        /*00b6*/ 	.short	0x00a0


	//----- nvinfo : EIATTR_SW_WAR
	.align		4
.L_1451:
        /*00b8*/ 	.byte	0x04, 0x36
        /*00ba*/ 	.short	(.L_1453 - .L_1452)
.L_1452:
        /*00bc*/ 	.word	0x00000008
.L_1453:


//--------------------- .nv.info._Z35group_norm_nhwc_fwd_one_pass_kernelI11Fp16IOFp32WLi256ELi56ELi448EEv26Group_norm_nhwc_fwd_params --------------------------
	.section	.nv.info._Z35group_norm_nhwc_fwd_one_pass_kernelI11Fp16IOFp32WLi256ELi56ELi448EEv26Group_norm_nhwc_fwd_params,"",@"SHT_CUDA_INFO"
	.sectionflags	@""
	.align	4


	//----- nvinfo : EIATTR_CUDA_API_VERSION
	.align		4
        /*0000*/ 	.byte	0x04, 0x37
        /*0002*/ 	.short	(.L_1455 - .L_1454)
.L_1454:
        /*0004*/ 	.word	0x00000082


	//----- nvinfo : EIATTR_KPARAM_INFO
	.align		4
.L_1455:
        /*0008*/ 	.byte	0x04, 0x17
        /*000a*/ 	.short	(.L_1457 - .L_1456)
.L_1456:
        /*000c*/ 	.word	0x00000000
        /*0010*/ 	.short	0x0000
        /*0012*/ 	.short	0x0000
        /*0014*/ 	.byte	0x00, 0xf0, 0x81, 0x02


	//----- nvinfo : EIATTR_SPARSE_MMA_MASK
	.align		4
.L_1457:
        /*0018*/ 	.byte	0x03, 0x50
        /*001a*/ 	.short	0x0000


	//----- nvinfo : EIATTR_MAXREG_COUNT
	.align		4
        /*001c*/ 	.byte	0x03, 0x1b
        /*001e*/ 	.short	0x0080


	//----- nvinfo : EIATTR_NUM_BARRIERS
	.align		4
        /*0020*/ 	.byte	0x02, 0x4c
        /*0022*/ 	.byte	0x01
	.zero		1


	//----- nvinfo : EIATTR_MERCURY_ISA_VERSION
	.align		4
        /*0024*/ 	.byte	0x03, 0x5f
        /*0026*/ 	.short	0x0101


	//----- nvinfo : EIATTR_COOP_GROUP_MASK_REGIDS
	.align		4
        /*0028*/ 	.byte	0x04, 0x29
        /*002a*/ 	.short	(.L_1459 - .L_1458)


	//   ....[0]....
.L_1458:
        /*002c*/ 	.word	0xffffffff


	//   ....[1]....
        /*0030*/ 	.word	0xffffffff


	//   ....[2]....
        /*0034*/ 	.word	0xffffffff


	//   ....[3]....
        /*0038*/ 	.word	0xffffffff


	//   ....[4]....
        /*003c*/ 	.word	0xffffffff


	//   ....[5]....
        /*0040*/ 	.word	0xffffffff


	//   ....[6]....
        /*0044*/ 	.word	0xffffffff


	//   ....[7]....
        /*0048*/ 	.word	0xffffffff


	//   ....[8]....
        /*004c*/ 	.word	0xffffffff


	//   ....[9]....
        /*0050*/ 	.word	0xffffffff


	//----- nvinfo : EIATTR_COOP_GROUP_INSTR_OFFSETS
	.align		4
.L_1459:
        /*0054*/ 	.byte	0x04, 0x28
        /*0056*/ 	.short	(.L_1461 - .L_1460)


	//   ....[0]....
.L_1460:
        /*0058*/ 	.word	0x00001b30


	//   ....[1]....
        /*005c*/ 	.word	0x00001b40


	//   ....[2]....
        /*0060*/ 	.word	0x00001b70


	//   ....[3]....
        /*0064*/ 	.word	0x00001b80


	//   ....[4]....
        /*0068*/ 	.word	0x00001bc0


	//   ....[5]....
        /*006c*/ 	.word	0x00001bd0


	//   ....[6]....
        /*0070*/ 	.word	0x00001c10


	//   ....[7]....
        /*0074*/ 	.word	0x00001c20


	//   ....[8]....
        /*0078*/ 	.word	0x00001ca0


	//   ....[9]....
        /*007c*/ 	.word	0x00001cb0


	//----- nvinfo : EIATTR_VRC_CTA_INIT_COUNT
	.align		4
.L_1461:
        /*0080*/ 	.byte	0x02, 0x4a
	.zero		1
	.zero		1


	//----- nvinfo : EIATTR_EXIT_INSTR_OFFSETS
	.align		4
        /*0084*/ 	.byte	0x04, 0x1c
        /*0086*/ 	.short	(.L_1463 - .L_1462)


	//   ....[0]....
.L_1462:
        /*0088*/ 	.word	0x00000060


	//   ....[1]....
        /*008c*/ 	.word	0x000064c0


	//----- nvinfo : EIATTR_MAX_THREADS
	.align		4
.L_1463:
        /*0090*/ 	.byte	0x04, 0x05
        /*0092*/ 	.short	(.L_1465 - .L_1464)
.L_1464:
        /*0094*/ 	.word	0x000001c0
        /*0098*/ 	.word	0x00000001
        /*009c*/ 	.word	0x00000001


	//----- nvinfo : EIATTR_CRS_STACK_SIZE
	.align		4
.L_1465:
        /*00a0*/ 	.byte	0x04, 0x1e
        /*00a2*/ 	.short	(.L_1467 - .L_1466)
.L_1466:
        /*00a4*/ 	.word	0x00000000


	//----- nvinfo : EIATTR_CBANK_PARAM_SIZE
	.align		4
.L_1467:
        /*00a8*/ 	.byte	0x03, 0x19
        /*00aa*/ 	.short	0x00a0


	//----- nvinfo : EIATTR_PARAM_CBANK
	.align		4
        /*00ac*/ 	.byte	0x04, 0x0a
        /*00ae*/ 	.short	(.L_1469 - .L_1468)
	.align		4
.L_1468:
        /*00b0*/ 	.word	index@(.nv.constant0._Z35group_norm_nhwc_fwd_one_pass_kernelI11Fp16IOFp32WLi256ELi56ELi448EEv26Group_norm_nhwc_fwd_params)
        /*00b4*/ 	.short	0x0380
        /*00b6*/ 	.short	0x00a0


	//----- nvinfo : EIATTR_SW_WAR
	.align		4
.L_1469:
        /*00b8*/ 	.byte	0x04, 0x36
        /*00ba*/ 	.short	(.L_1471 - .L_1470)
.L_1470:
        /*00bc*/ 	.word	0x00000008
.L_1471:


//--------------------- .nv.info._Z35group_norm_nhwc_fwd_one_pass_kernelI11Fp16IOFp32WLi512ELi56ELi448EEv26Group_norm_nhwc_fwd_params --------------------------
	.section	.nv.info._Z35group_norm_nhwc_fwd_one_pass_kernelI11Fp16IOFp32WLi512ELi56ELi448EEv26Group_norm_nhwc_fwd_params,"",@"SHT_CUDA_INFO"
	.sectionflags	@""
	.align	4


	//----- nvinfo : EIATTR_CUDA_API_VERSION
	.align		4
        /*0000*/ 	.byte	0x04, 0x37
        /*0002*/ 	.short	(.L_1473 - .L_1472)
.L_1472:
        /*0004*/ 	.word	0x00000082


	//----- nvinfo : EIATTR_KPARAM_INFO
	.align		4
.L_1473:
        /*0008*/ 	.byte	0x04, 0x17
        /*000a*/ 	.short	(.L_1475 - .L_1474)
.L_1474:
        /*000c*/ 	.word	0x00000000
        /*0010*/ 	.short	0x0000
        /*0012*/ 	.short	0x0000
        /*0014*/ 	.byte	0x00, 0xf0, 0x81, 0x02


	//----- nvinfo : EIATTR_SPARSE_MMA_MASK
	.align		4
.L_1475:
        /*0018*/ 	.byte	0x03, 0x50
        /*001a*/ 	.short	0x0000


	//----- nvinfo : EIATTR_MAXREG_COUNT
	.align		4
        /*001c*/ 	.byte	0x03, 0x1b
        /*001e*/ 	.short	0x0080


	//----- nvinfo : EIATTR_NUM_BARRIERS
	.align		4
        /*0020*/ 	.byte	0x02, 0x4c
        /*0022*/ 	.byte	0x01
	.zero		1


	//----- nvinfo : EIATTR_MERCURY_ISA_VERSION
	.align		4
        /*0024*/ 	.byte	0x03, 0x5f
        /*0026*/ 	.short	0x0101


	//----- nvinfo : EIATTR_COOP_GROUP_MASK_REGIDS
	.align		4
        /*0028*/ 	.byte	0x04, 0x29
        /*002a*/ 	.short	(.L_1477 - .L_1476)


	//   ....[0]....
.L_1476:
        /*002c*/ 	.word	0xffffffff


	//   ....[1]....
        /*0030*/ 	.word	0xffffffff


	//   ....[2]....
        /*0034*/ 	.word	0xffffffff


	//   ....[3]....
        /*0038*/ 	.word	0xffffffff


	//   ....[4]....
        /*003c*/ 	.word	0xffffffff


	//   ....[5]....
        /*0040*/ 	.word	0xffffffff


	//   ....[6]....
        /*0044*/ 	.word	0xffffffff


	//   ....[7]....
        /*0048*/ 	.word	0xffffffff


	//   ....[8]....
        /*004c*/ 	.word	0xffffffff


	//   ....[9]....
        /*0050*/ 	.word	0xffffffff


	//----- nvinfo : EIATTR_COOP_GROUP_INSTR_OFFSETS
	.align		4
.L_1477:
        /*0054*/ 	.byte	0x04, 0x28
        /*0056*/ 	.short	(.L_1479 - .L_1478)


	//   ....[0]....
.L_1478:
        /*0058*/ 	.word	0x000031e0


	//   ....[1]....
        /*005c*/ 	.word	0x000031f0


	//   ....[2]....
        /*0060*/ 	.word	0x00003230


	//   ....[3]....
        /*0064*/ 	.word	0x00003240


	//   ....[4]....
        /*0068*/ 	.word	0x00003280


	//   ....[5]....
        /*006c*/ 	.word	0x00003290


	//   ....[6]....
        /*0070*/ 	.word	0x000032d0


	//   ....[7]....
        /*0074*/ 	.word	0x000032e0


	//   ....[8]....
        /*0078*/ 	.word	0x00003370


	//   ....[9]....
        /*007c*/ 	.word	0x00003380


	//----- nvinfo : EIATTR_VRC_CTA_INIT_COUNT
	.align		4
.L_1479:
        /*0080*/ 	.byte	0x02, 0x4a
	.zero		1
	.zero		1


	//----- nvinfo : EIATTR_EXIT_INSTR_OFFSETS
	.align		4
        /*0084*/ 	.byte	0x04, 0x1c
        /*0086*/ 	.short	(.L_1481 - .L_1480)


	//   ....[0]....
.L_1480:
        /*0088*/ 	.word	0x00000060


	//   ....[1]....
        /*008c*/ 	.word	0x0000b880


	//----- nvinfo : EIATTR_MAX_THREADS
	.align		4
.L_1481:
        /*0090*/ 	.byte	0x04, 0x05
        /*0092*/ 	.short	(.L_1483 - .L_1482)
.L_1482:
        /*0094*/ 	.word	0x000001c0
        /*0098*/ 	.word	0x00000001
        /*009c*/ 	.word	0x00000001


	//----- nvinfo : EIATTR_CRS_STACK_SIZE
	.align		4
.L_1483:
        /*00a0*/ 	.byte	0x04, 0x1e
        /*00a2*/ 	.short	(.L_1485 - .L_1484)
.L_1484:
        /*00a4*/ 	.word	0x00000000


	//----- nvinfo : EIATTR_CBANK_PARAM_SIZE
	.align		4
.L_1485:
        /*00a8*/ 	.byte	0x03, 0x19
        /*00aa*/ 	.short	0x00a0


	//----- nvinfo : EIATTR_PARAM_CBANK
	.align		4
        /*00ac*/ 	.byte	0x04, 0x0a
        /*00ae*/ 	.short	(.L_1487 - .L_1486)
	.align		4
.L_1486:
        /*00b0*/ 	.word	index@(.nv.constant0._Z35group_norm_nhwc_fwd_one_pass_kernelI11Fp16IOFp32WLi512ELi56ELi448EEv26Group_norm_nhwc_fwd_params)
        /*00b4*/ 	.short	0x0380
        /*00b6*/ 	.short	0x00a0


	//----- nvinfo : EIATTR_SW_WAR
	.align		4
.L_1487:
        /*00b8*/ 	.byte	0x04, 0x36
        /*00ba*/ 	.short	(.L_1489 - .L_1488)
.L_1488:
        /*00bc*/ 	.word	0x00000008
.L_1489:


//--------------------- .nv.info._Z35group_norm_nhwc_fwd_one_pass_kernelI11Fp16IOBf16WLi64ELi56ELi448EEv26Group_norm_nhwc_fwd_params --------------------------
	.section	.nv.info._Z35group_norm_nhwc_fwd_one_pass_kernelI11Fp16IOBf16WLi64ELi56ELi448EEv26Group_norm_nhwc_fwd_params,"",@"SHT_CUDA_INFO"
	.sectionflags	@""
	.align	4


	//----- nvinfo : EIATTR_CUDA_API_VERSION
	.align		4
        /*0000*/ 	.byte	0x04, 0x37
        /*0002*/ 	.short	(.L_1491 - .L_1490)
.L_1490:
        /*0004*/ 	.word	0x00000082


	//----- nvinfo : EIATTR_KPARAM_INFO
	.align		4
.L_1491:
        /*0008*/ 	.byte	0x04, 0x17
        /*000a*/ 	.short	(.L_1493 - .L_1492)
.L_1492:
        /*000c*/ 	.word	0x00000000
        /*0010*/ 	.short	0x0000
        /*0012*/ 	.short	0x0000
        /*0014*/ 	.byte	0x00, 0xf0, 0x81, 0x02


	//----- nvinfo : EIATTR_SPARSE_MMA_MASK
	.align		4
.L_1493:
        /*0018*/ 	.byte	0x03, 0x50
        /*001a*/ 	.short	0x0000


	//----- nvinfo : EIATTR_MAXREG_COUNT
	.align		4
        /*001c*/ 	.byte	0x03, 0x1b
        /*001e*/ 	.short	0x0080


	//----- nvinfo : EIATTR_NUM_BARRIERS
	.align		4
        /*0020*/ 	.byte	0x02, 0x4c
        /*0022*/ 	.byte	0x01
	.zero		1


	//----- nvinfo : EIATTR_MERCURY_ISA_VERSION
	.align		4
        /*0024*/ 	.byte	0x03, 0x5f
        /*0026*/ 	.short	0x0101


	//----- nvinfo : EIATTR_INT_WARP_WIDE_INSTR_OFFSETS
	.align		4
        /*0028*/ 	.byte	0x04, 0x31
        /*002a*/ 	.short	(.L_1495 - .L_1494)


	//   ....[0]....
.L_1494:
        /*002c*/ 	.word	0x000012d0


	//   ....[1]....
        /*0030*/ 	.word	0x00001340


	//   ....[2]....
        /*0034*/ 	.word	0x00001350


	//   ....[3]....
        /*0038*/ 	.word	0x00001380


	//   ....[4]....
        /*003c*/ 	.word	0x00001540


	//   ....[5]....
        /*0040*/ 	.word	0x000015a0


	//   ....[6]....
        /*0044*/ 	.word	0x000015c0


	//   ....[7]....
        /*0048*/ 	.word	0x000015f0


	//   ....[8]....
        /*004c*/ 	.word	0x00001920


	//   ....[9]....
        /*0050*/ 	.word	0x00001940


	//   ....[10]....
        /*0054*/ 	.word	0x00001960


	//   ....[11]....
        /*0058*/ 	.word	0x00001980


	//   ....[12]....
        /*005c*/ 	.word	0x00001be0


	//   ....[13]....
        /*0060*/ 	.word	0x00001c00


	//----- nvinfo : EIATTR_COOP_GROUP_MASK_REGIDS
	.align		4
.L_1495:
        /*0064*/ 	.byte	0x04, 0x29
        /*0066*/ 	.short	(.L_1497 - .L_1496)


	//   ....[0]....
.L_1496:
        /*0068*/ 	.word	0xffffffff


	//   ....[1]....
        /*006c*/ 	.word	0xffffffff


	//   ....[2]....
        /*0070*/ 	.word	0xffffffff


	//   ....[3]....
        /*0074*/ 	.word	0xffffffff


	//   ....[4]....
        /*0078*/ 	.word	0xffffffff


	//   ....[5]....
        /*007c*/ 	.word	0xffffffff


	//   ....[6]....
        /*0080*/ 	.word	0xffffffff


	//   ....[7]....
        /*0084*/ 	.word	0xffffffff


	//   ....[8]....
        /*0088*/ 	.word	0xffffffff


	//   ....[9]....
        /*008c*/ 	.word	0xffffffff


	//----- nvinfo : EIATTR_COOP_GROUP_INSTR_OFFSETS
	.align		4
.L_1497:
        /*0090*/ 	.byte	0x04, 0x28
        /*0092*/ 	.short	(.L_1499 - .L_1498)


	//   ....[0]....
.L_1498:
        /*0094*/ 	.word	0x00000a60


	//   ....[1]....
        /*0098*/ 	.word	0x00000a70


	//   ....[2]....
        /*009c*/ 	.word	0x00000aa0


	//   ....[3]....
        /*00a0*/ 	.word	0x00000ab0


	//   ....[4]....
        /*00a4*/ 	.word	0x00000af0


	//   ....[5]....
        /*00a8*/ 	.word	0x00000b00


	//   ....[6]....
        /*00ac*/ 	.word	0x00000b40


	//   ....[7]....
        /*00b0*/ 	.word	0x00000b50


	//   ....[8]....
        /*00b4*/ 	.word	0x00000bb0


	//   ....[9]....
        /*00b8*/ 	.word	0x00000bc0


	//----- nvinfo : EIATTR_VRC_CTA_INIT_COUNT
	.align		4
.L_1499:
        /*00bc*/ 	.byte	0x02, 0x4a
	.zero		1
	.zero		1


	//----- nvinfo : EIATTR_EXIT_INSTR_OFFSETS
	.align		4
        /*00c0*/ 	.byte	0x04, 0x1c
        /*00c2*/ 	.short	(.L_1501 - .L_1500)


	//   ....[0]....
.L_1500:
        /*00c4*/ 	.word	0x00000070


	//   ....[1]....
        /*00c8*/ 	.word	0x00003010


	//----- nvinfo : EIATTR_MAX_THREADS
	.align		4
.L_1501:
        /*00cc*/ 	.byte	0x04, 0x05
        /*00ce*/ 	.short	(.L_1503 - .L_1502)
.L_1502:
        /*00d0*/ 	.word	0x000001c0
        /*00d4*/ 	.word	0x00000001
        /*00d8*/ 	.word	0x00000001


	//----- nvinfo : EIATTR_CRS_STACK_SIZE
	.align		4
.L_1503:
        /*00dc*/ 	.byte	0x04, 0x1e
        /*00de*/ 	.short	(.L_1505 - .L_1504)
.L_1504:
        /*00e0*/ 	.word	0x00000000


	//----- nvinfo : EIATTR_CBANK_PARAM_SIZE
	.align		4
.L_1505:
        /*00e4*/ 	.byte	0x03, 0x19
        /*00e6*/ 	.short	0x00a0


	//----- nvinfo : EIATTR_PARAM_CBANK
	.align		4
        /*00e8*/ 	.byte	0x04, 0x0a
        /*00ea*/ 	.short	(.L_1507 - .L_1506)
	.align		4
.L_1506:
        /*00ec*/ 	.word	index@(.nv.constant0._Z35group_norm_nhwc_fwd_one_pass_kernelI11Fp16IOBf16WLi64ELi56ELi448EEv26Group_norm_nhwc_fwd_params)
        /*00f0*/ 	.short	0x0380
        /*00f2*/ 	.short	0x00a0


	//----- nvinfo : EIATTR_SW_WAR
	.align		4
.L_1507:
        /*00f4*/ 	.byte	0x04, 0x36
        /*00f6*/ 	.short	(.L_1509 - .L_1508)
.L_1508:
        /*00f8*/ 	.word	0x00000008
.L_1509:


//--------------------- .nv.info._Z35group_norm_nhwc_fwd_one_pass_kernelI11Fp16IOBf16WLi128ELi56ELi448EEv26Group_norm_nhwc_fwd_params --------------------------
	.section	.nv.info._Z35group_norm_nhwc_fwd_one_pass_kernelI11Fp16IOBf16WLi128ELi56ELi448EEv26Group_norm_nhwc_fwd_params,"",@"SHT_CUDA_INFO"
	.sectionflags	@""
	.align	4


	//----- nvinfo : EIATTR_CUDA_API_VERSION
	.align		4
        /*0000*/ 	.byte	0x04, 0x37
        /*0002*/ 	.short	(.L_1511 - .L_1510)
.L_1510:
        /*0004*/ 	.word	0x00000082


	//----- nvinfo : EIATTR_KPARAM_INFO
	.align		4
.L_1511:
        /*0008*/ 	.byte	0x04, 0x17
        /*000a*/ 	.short	(.L_1513 - .L_1512)
.L_1512:
        /*000c*/ 	.word	0x00000000
        /*0010*/ 	.short	0x0000
        /*0012*/ 	.short	0x0000
        /*0014*/ 	.byte	0x00, 0xf0, 0x81, 0x02


	//----- nvinfo : EIATTR_SPARSE_MMA_MASK
	.align		4
.L_1513:
        /*0018*/ 	.byte	0x03, 0x50
        /*001a*/ 	.short	0x0000


	//----- nvinfo : EIATTR_MAXREG_COUNT
	.align		4
        /*001c*/ 	.byte	0x03, 0x1b
        /*001e*/ 	.short	0x0080


	//----- nvinfo : EIATTR_NUM_BARRIERS
	.align		4
        /*0020*/ 	.byte	0x02, 0x4c
        /*0022*/ 	.byte	0x01
	.zero		1


	//----- nvinfo : EIATTR_MERCURY_ISA_VERSION
	.align		4
        /*0024*/ 	.byte	0x03, 0x5f
        /*0026*/ 	.short	0x0101


	//----- nvinfo : EIATTR_COOP_GROUP_MASK_REGIDS
	.align		4
        /*0028*/ 	.byte	0x04, 0x29
        /*002a*/ 	.short	(.L_1515 - .L_1514)


	//   ....[0]....
.L_1514:
        /*002c*/ 	.word	0xffffffff


	//   ....[1]....
        /*0030*/ 	.word	0xffffffff


	//   ....[2]....
        /*0034*/ 	.word	0xffffffff


	//   ....[3]....
        /*0038*/ 	.word	0xffffffff


	//   ....[4]....
        /*003c*/ 	.word	0xffffffff


	//   ....[5]....
        /*0040*/ 	.word	0xffffffff


	//   ....[6]....
        /*0044*/ 	.word	0xffffffff


	//   ....[7]....
        /*0048*/ 	.word	0xffffffff


	//   ....[8]....
        /*004c*/ 	.word	0xffffffff


	//   ....[9]....
        /*0050*/ 	.word	0xffffffff


	//----- nvinfo : EIATTR_COOP_GROUP_INSTR_OFFSETS
	.align		4
.L_1515:
        /*0054*/ 	.byte	0x04, 0x28
        /*0056*/ 	.short	(.L_1517 - .L_1516)


	//   ....[0]....
.L_1516:
        /*0058*/ 	.word	0x00000fe0


	//   ....[1]....
        /*005c*/ 	.word	0x00000ff0


	//   ....[2]....
        /*0060*/ 	.word	0x00001020


	//   ....[3]....
        /*0064*/ 	.word	0x00001030


	//   ....[4]....
        /*0068*/ 	.word	0x00001070


	//   ....[5]....
        /*006c*/ 	.word	0x00001080


	//   ....[6]....
        /*0070*/ 	.word	0x000010c0


	//   ....[7]....
        /*0074*/ 	.word	0x000010d0


	//   ....[8]....
        /*0078*/ 	.word	0x00001130


	//   ....[9]....
        /*007c*/ 	.word	0x00001140


	//----- nvinfo : EIATTR_VRC_CTA_INIT_COUNT
	.align		4
.L_1517:
        /*0080*/ 	.byte	0x02, 0x4a
	.zero		1
	.zero		1


	//----- nvinfo : EIATTR_EXIT_INSTR_OFFSETS
	.align		4
        /*0084*/ 	.byte	0x04, 0x1c
        /*0086*/ 	.short	(.L_1519 - .L_1518)


	//   ....[0]....
.L_1518:
        /*0088*/ 	.word	0x00000060


	//   ....[1]....
        /*008c*/ 	.word	0x00003e40


	//----- nvinfo : EIATTR_MAX_THREADS
	.align		4
.L_1519:
        /*0090*/ 	.byte	0x04, 0x05
        /*0092*/ 	.short	(.L_1521 - .L_1520)
.L_1520:
        /*0094*/ 	.word	0x000001c0
        /*0098*/ 	.word	0x00000001
        /*009c*/ 	.word	0x00000001


	//----- nvinfo : EIATTR_CRS_STACK_SIZE
	.align		4
.L_1521:
        /*00a0*/ 	.byte	0x04, 0x1e
        /*00a2*/ 	.short	(.L_1523 - .L_1522)
.L_1522:
        /*00a4*/ 	.word	0x00000000


	//----- nvinfo : EIATTR_CBANK_PARAM_SIZE
	.align		4
.L_1523:
        /*00a8*/ 	.byte	0x03, 0x19
        /*00aa*/ 	.short	0x00a0


	//----- nvinfo : EIATTR_PARAM_CBANK
	.align		4
        /*00ac*/ 	.byte	0x04, 0x0a
        /*00ae*/ 	.short	(.L_1525 - .L_1524)
	.align		4
.L_1524:
        /*00b0*/ 	.word	index@(.nv.constant0._Z35group_norm_nhwc_fwd_one_pass_kernelI11Fp16IOBf16WLi128ELi56ELi448EEv26Group_norm_nhwc_fwd_params)
        /*00b4*/ 	.short	0x0380
        /*00b6*/ 	.short	0x00a0


	//----- nvinfo : EIATTR_SW_WAR
	.align		4
.L_1525:
        /*00b8*/ 	.byte	0x04, 0x36
        /*00ba*/ 	.short	(.L_1527 - .L_1526)
.L_1526:
        /*00bc*/ 	.word	0x00000008
.L_1527:


//--------------------- .nv.info._Z35group_norm_nhwc_fwd_one_pass_kernelI11Fp16IOBf16WLi256ELi56ELi448EEv26Group_norm_nhwc_fwd_params --------------------------
	.section	.nv.info._Z35group_norm_nhwc_fwd_one_pass_kernelI11Fp16IOBf16WLi256ELi56ELi448EEv26Group_norm_nhwc_fwd_params,"",@"SHT_CUDA_INFO"
	.sectionflags	@""
	.align	4


	//----- nvinfo : EIATTR_CUDA_API_VERSION
	.align		4
        /*0000*/ 	.byte	0x04, 0x37
        /*0002*/ 	.short	(.L_1529 - .L_1528)
.L_1528:
        /*0004*/ 	.word	0x00000082


	//----- nvinfo : EIATTR_KPARAM_INFO
	.align		4
.L_1529:
        /*0008*/ 	.byte	0x04, 0x17
        /*000a*/ 	.short	(.L_1531 - .L_1530)
.L_1530:
        /*000c*/ 	.word	0x00000000
        /*0010*/ 	.short	0x0000
        /*0012*/ 	.short	0x0000
        /*0014*/ 	.byte	0x00, 0xf0, 0x81, 0x02


	//----- nvinfo : EIATTR_SPARSE_MMA_MASK
	.align		4
.L_1531:
        /*0018*/ 	.byte	0x03, 0x50
        /*001a*/ 	.short	0x0000


	//----- nvinfo : EIATTR_MAXREG_COUNT
	.align		4
        /*001c*/ 	.byte	0x03, 0x1b
        /*001e*/ 	.short	0x0080


	//----- nvinfo : EIATTR_NUM_BARRIERS
	.align		4
        /*0020*/ 	.byte	0x02, 0x4c
        /*0022*/ 	.byte	0x01
	.zero		1


	//----- nvinfo : EIATTR_MERCURY_ISA_VERSION
	.align		4
        /*0024*/ 	.byte	0x03, 0x5f
        /*0026*/ 	.short	0x0101


	//----- nvinfo : EIATTR_COOP_GROUP_MASK_REGIDS
	.align		4
        /*0028*/ 	.byte	0x04, 0x29
        /*002a*/ 	.short	(.L_1533 - .L_1532)


	//   ....[0]....
.L_1532:
        /*002c*/ 	.word	0xffffffff


	//   ....[1]....
        /*0030*/ 	.word	0xffffffff


	//   ....[2]....
        /*0034*/ 	.word	0xffffffff


	//   ....[3]....
        /*0038*/ 	.word	0xffffffff


	//   ....[4]....
        /*003c*/ 	.word	0xffffffff


	//   ....[5]....
        /*0040*/ 	.word	0xffffffff


	//   ....[6]....
        /*0044*/ 	.word	0xffffffff


	//   ....[7]....
        /*0048*/ 	.word	0xffffffff


	//   ....[8]....
        /*004c*/ 	.word	0xffffffff


	//   ....[9]....
        /*0050*/ 	.word	0xffffffff


	//----- nvinfo : EIATTR_COOP_GROUP_INSTR_OFFSETS
	.align		4
.L_1533:
        /*0054*/ 	.byte	0x04, 0x28
        /*0056*/ 	.short	(.L_1535 - .L_1534)


	//   ....[0]....
.L_1534:
        /*0058*/ 	.word	0x00001b30


	//   ....[1]....
        /*005c*/ 	.word	0x00001b40


	//   ....[2]....
        /*0060*/ 	.word	0x00001b70


	//   ....[3]....
        /*0064*/ 	.word	0x00001b80


	//   ....[4]....
        /*0068*/ 	.word	0x00001bc0


	//   ....[5]....
        /*006c*/ 	.word	0x00001bd0


	//   ....[6]....
        /*0070*/ 	.word	0x00001c10


	//   ....[7]....
        /*0074*/ 	.word	0x00001c20


	//   ....[8]....
        /*0078*/ 	.word	0x00001ca0


	//   ....[9]....
        /*007c*/ 	.word	0x00001cb0


	//----- nvinfo : EIATTR_VRC_CTA_INIT_COUNT
	.align		4
.L_1535:
        /*0080*/ 	.byte	0x02, 0x4a
	.zero		1
	.zero		1


	//----- nvinfo : EIATTR_EXIT_INSTR_OFFSETS
	.align		4
        /*0084*/ 	.byte	0x04, 0x1c
        /*0086*/ 	.short	(.L_1537 - .L_1536)


	//   ....[0]....
.L_1536:
        /*0088*/ 	.word	0x00000060


	//   ....[1]....
        /*008c*/ 	.word	0x00006520


	//----- nvinfo : EIATTR_MAX_THREADS
	.align		4
.L_1537:
        /*0090*/ 	.byte	0x04, 0x05
        /*0092*/ 	.short	(.L_1539 - .L_1538)
.L_1538:
        /*0094*/ 	.word	0x000001c0
        /*0098*/ 	.word	0x00000001
        /*009c*/ 	.word	0x00000001


	//----- nvinfo : EIATTR_CRS_STACK_SIZE
	.align		4
.L_1539:
        /*00a0*/ 	.byte	0x04, 0x1e
        /*00a2*/ 	.short	(.L_1541 - .L_1540)
.L_1540:
        /*00a4*/ 	.word	0x00000000


	//----- nvinfo : EIATTR_CBANK_PARAM_SIZE
	.align		4
.L_1541:
        /*00a8*/ 	.byte	0x03, 0x19
        /*00aa*/ 	.short	0x00a0


	//----- nvinfo : EIATTR_PARAM_CBANK
	.align		4
        /*00ac*/ 	.byte	0x04, 0x0a
        /*00ae*/ 	.short	(.L_1543 - .L_1542)
	.align		4
.L_1542:
        /*00b0*/ 	.word	index@(.nv.constant0._Z35group_norm_nhwc_fwd_one_pass_kernelI11Fp16IOBf16WLi256ELi56ELi448EEv26Group_norm_nhwc_fwd_params)
        /*00b4*/ 	.short	0x0380
        /*00b6*/ 	.short	0x00a0


	//----- nvinfo : EIATTR_SW_WAR
	.align		4
.L_1543:
        /*00b8*/ 	.byte	0x04, 0x36
        /*00ba*/ 	.short	(.L_1545 - .L_1544)
.L_1544:
        /*00bc*/ 	.word	0x00000008
.L_1545:


//--------------------- .nv.info._Z35group_norm_nhwc_fwd_one_pass_kernelI11Fp16IOBf16WLi512ELi56ELi448EEv26Group_norm_nhwc_fwd_params --------------------------
	.section	.nv.info._Z35group_norm_nhwc_fwd_one_pass_kernelI11Fp16IOBf16WLi512ELi56ELi448EEv26Group_norm_nhwc_fwd_params,"",@"SHT_CUDA_INFO"
	.sectionflags	@""
	.align	4


	//----- nvinfo : EIATTR_CUDA_API_VERSION
	.align		4
        /*0000*/ 	.byte	0x04, 0x37
        /*0002*/ 	.short	(.L_1547 - .L_1546)
.L_1546:
        /*0004*/ 	.word	0x00000082


	//----- nvinfo : EIATTR_KPARAM_INFO
	.align		4
.L_1547:
        /*0008*/ 	.byte	0x04, 0x17
        /*000a*/ 	.short	(.L_1549 - .L_1548)
.L_1548:
        /*000c*/ 	.word	0x00000000
        /*0010*/ 	.short	0x0000
        /*0012*/ 	.short	0x0000
        /*0014*/ 	.byte	0x00, 0xf0, 0x81, 0x02


	//----- nvinfo : EIATTR_SPARSE_MMA_MASK
	.align		4
.L_1549:
        /*0018*/ 	.byte	0x03, 0x50
        /*001a*/ 	.short	0x0000


	//----- nvinfo : EIATTR_MAXREG_COUNT
	.align		4
        /*001c*/ 	.byte	0x03, 0x1b
        /*001e*/ 	.short	0x0080


	//----- nvinfo : EIATTR_NUM_BARRIERS
	.align		4
        /*0020*/ 	.byte	0x02, 0x4c
        /*0022*/ 	.byte	0x01
	.zero		1


	//----- nvinfo : EIATTR_MERCURY_ISA_VERSION
	.align		4
        /*0024*/ 	.byte	0x03, 0x5f
        /*0026*/ 	.short	0x0101


	//----- nvinfo : EIATTR_COOP_GROUP_MASK_REGIDS
	.align		4
        /*0028*/ 	.byte	0x04, 0x29
        /*002a*/ 	.short	(.L_1551 - .L_1550)


	//   ....[0]....
.L_1550:
        /*002c*/ 	.word	0xffffffff


	//   ....[1]....
        /*0030*/ 	.word	0xffffffff


	//   ....[2]....
        /*0034*/ 	.word	0xffffffff


	//   ....[3]....
        /*0038*/ 	.word	0xffffffff


	//   ....[4]....
        /*003c*/ 	.word	0xffffffff


	//   ....[5]....
        /*0040*/ 	.word	0xffffffff


	//   ....[6]....
        /*0044*/ 	.word	0xffffffff


	//   ....[7]....
        /*0048*/ 	.word	0xffffffff


	//   ....[8]....
        /*004c*/ 	.word	0xffffffff


	//   ....[9]....
        /*0050*/ 	.word	0xffffffff


	//----- nvinfo : EIATTR_COOP_GROUP_INSTR_OFFSETS
	.align		4
.L_1551:
        /*0054*/ 	.byte	0x04, 0x28
        /*0056*/ 	.short	(.L_1553 - .L_1552)


	//   ....[0]....
.L_1552:
        /*0058*/ 	.word	0x00003200


	//   ....[1]....
        /*005c*/ 	.word	0x00003210


	//   ....[2]....
        /*0060*/ 	.word	0x00003250


	//   ....[3]....
        /*0064*/ 	.word	0x00003260


	//   ....[4]....
        /*0068*/ 	.word	0x000032a0


	//   ....[5]....
        /*006c*/ 	.word	0x000032b0


	//   ....[6]....
        /*0070*/ 	.word	0x000032f0


	//   ....[7]....
        /*0074*/ 	.word	0x00003300


	//   ....[8]....
        /*0078*/ 	.word	0x00003390


	//   ....[9]....
        /*007c*/ 	.word	0x000033a0


	//----- nvinfo : EIATTR_VRC_CTA_INIT_COUNT
	.align		4
.L_1553:
        /*0080*/ 	.byte	0x02, 0x4a
	.zero		1
	.zero		1


	//----- nvinfo : EIATTR_EXIT_INSTR_OFFSETS
	.align		4
        /*0084*/ 	.byte	0x04, 0x1c
        /*0086*/ 	.short	(.L_1555 - .L_1554)


	//   ....[0]....
.L_1554:
        /*0088*/ 	.word	0x00000060


	//   ....[1]....
        /*008c*/ 	.word	0x0000b900


	//----- nvinfo : EIATTR_MAX_THREADS
	.align		4
.L_1555:
        /*0090*/ 	.byte	0x04, 0x05
        /*0092*/ 	.short	(.L_1557 - .L_1556)
.L_1556:
        /*0094*/ 	.word	0x000001c0
        /*0098*/ 	.word	0x00000001
        /*009c*/ 	.word	0x00000001


	//----- nvinfo : EIATTR_CRS_STACK_SIZE
	.align		4
.L_1557:
        /*00a0*/ 	.byte	0x04, 0x1e
        /*00a2*/ 	.short	(.L_1559 - .L_1558)
.L_1558:
        /*00a4*/ 	.word	0x00000000


	//----- nvinfo : EIATTR_CBANK_PARAM_SIZE
	.align		4
.L_1559:
        /*00a8*/ 	.byte	0x03, 0x19
        /*00aa*/ 	.short	0x00a0


	//----- nvinfo : EIATTR_PARAM_CBANK
	.align		4
        /*00ac*/ 	.byte	0x04, 0x0a
        /*00ae*/ 	.short	(.L_1561 - .L_1560)
	.align		4
.L_1560:
        /*00b0*/ 	.word	index@(.nv.constant0._Z35group_norm_nhwc_fwd_one_pass_kernelI11Fp16IOBf16WLi512ELi56ELi448EEv26Group_norm_nhwc_fwd_params)
        /*00b4*/ 	.short	0x0380
        /*00b6*/ 	.short	0x00a0


	//----- nvinfo : EIATTR_SW_WAR
	.align		4
.L_1561:
        /*00b8*/ 	.byte	0x04, 0x36
        /*00ba*/ 	.short	(.L_1563 - .L_1562)
.L_1562:
        /*00bc*/ 	.word	0x00000008
.L_1563:


//--------------------- .nv.info._Z35group_norm_nhwc_fwd_one_pass_kernelI11Fp16IOFp16WLi64ELi56ELi448EEv26Group_norm_nhwc_fwd_params --------------------------
	.section	.nv.info._Z35group_norm_nhwc_fwd_one_pass_kernelI11Fp16IOFp16WLi64ELi56ELi448EEv26Group_norm_nhwc_fwd_params,"",@"SHT_CUDA_INFO"
	.sectionflags	@""
	.align	4


	//----- nvinfo : EIATTR_CUDA_API_VERSION
	.align		4
        /*0000*/ 	.byte	0x04, 0x37
        /*0002*/ 	.short	(.L_1565 - .L_1564)
.L_1564:
        /*0004*/ 	.word	0x00000082


	//----- nvinfo : EIATTR_KPARAM_INFO
	.align		4
.L_1565:
        /*0008*/ 	.byte	0x04, 0x17
        /*000a*/ 	.short	(.L_1567 - .L_1566)
.L_1566:
        /*000c*/ 	.word	0x00000000
        /*0010*/ 	.short	0x0000
        /*0012*/ 	.short	0x0000
        /*0014*/ 	.byte	0x00, 0xf0, 0x81, 0x02


	//----- nvinfo : EIATTR_SPARSE_MMA_MASK
	.align		4
.L_1567:
        /*0018*/ 	.byte	0x03, 0x50
        /*001a*/ 	.short	0x0000


	//----- nvinfo : EIATTR_MAXREG_COUNT
	.align		4
        /*001c*/ 	.byte	0x03, 0x1b
        /*001e*/ 	.short	0x0080


	//----- nvinfo : EIATTR_NUM_BARRIERS
	.align		4
        /*0020*/ 	.byte	0x02, 0x4c
        /*0022*/ 	.byte	0x01
	.zero		1


	//----- nvinfo : EIATTR_MERCURY_ISA_VERSION
	.align		4
        /*0024*/ 	.byte	0x03, 0x5f
        /*0026*/ 	.short	0x0101


	//----- nvinfo : EIATTR_INT_WARP_WIDE_INSTR_OFFSETS
	.align		4
        /*0028*/ 	.byte	0x04, 0x31
        /*002a*/ 	.short	(.L_1569 - .L_1568)


	//   ....[0]....
.L_1568:
        /*002c*/ 	.word	0x000012d0


	//   ....[1]....
        /*0030*/ 	.word	0x00001330


	//   ....[2]....
        /*0034*/ 	.word	0x00001350


	//   ....[3]....
        /*0038*/ 	.word	0x00001380


	//   ....[4]....
        /*003c*/ 	.word	0x00001540


	//   ....[5]....
        /*0040*/ 	.word	0x000015a0


	//   ....[6]....
        /*0044*/ 	.word	0x000015c0


	//   ....[7]....
        /*0048*/ 	.word	0x000015f0


	//   ....[8]....
        /*004c*/ 	.word	0x00001920


	//   ....[9]....
        /*0050*/ 	.word	0x00001940


	//   ....[10]....
        /*0054*/ 	.word	0x00001960


	//   ....[11]....
        /*0058*/ 	.word	0x00001980


	//   ....[12]....
        /*005c*/ 	.word	0x00001be0


	//   ....[13]....
        /*0060*/ 	.word	0x00001c00


	//----- nvinfo : EIATTR_COOP_GROUP_MASK_REGIDS
	.align		4
.L_1569:
        /*0064*/ 	.byte	0x04, 0x29
        /*0066*/ 	.short	(.L_1571 - .L_1570)


	//   ....[0]....
.L_1570:
        /*0068*/ 	.word	0xffffffff


	//   ....[1]....
        /*006c*/ 	.word	0xffffffff


	//   ....[2]....
        /*0070*/ 	.word	0xffffffff


	//   ....[3]....
        /*0074*/ 	.word	0xffffffff


	//   ....[4]....
        /*0078*/ 	.word	0xffffffff


	//   ....[5]....
        /*007c*/ 	.word	0xffffffff


	//   ....[6]....
        /*0080*/ 	.word	0xffffffff


	//   ....[7]....
        /*0084*/ 	.word	0xffffffff


	//   ....[8]....
        /*0088*/ 	.word	0xffffffff


	//   ....[9]....
        /*008c*/ 	.word	0xffffffff


	//----- nvinfo : EIATTR_COOP_GROUP_INSTR_OFFSETS
	.align		4
.L_1571:
        /*0090*/ 	.byte	0x04, 0x28
        /*0092*/ 	.short	(.L_1573 - .L_1572)


	//   ....[0]....
.L_1572:
        /*0094*/ 	.word	0x00000a60


	//   ....[1]....
        /*0098*/ 	.word	0x00000a70


	//   ....[2]....
        /*009c*/ 	.word	0x00000aa0


	//   ....[3]....
        /*00a0*/ 	.word	0x00000ab0


	//   ....[4]....
        /*00a4*/ 	.word	0x00000af0


	//   ....[5]....
        /*00a8*/ 	.word	0x00000b00


	//   ....[6]....
        /*00ac*/ 	.word	0x00000b40


	//   ....[7]....
        /*00b0*/ 	.word	0x00000b50


	//   ....[8]....
        /*00b4*/ 	.word	0x00000bb0


	//   ....[9]....
        /*00b8*/ 	.word	0x00000bc0


	//----- nvinfo : EIATTR_VRC_CTA_INIT_COUNT
	.align		4
.L_1573:
        /*00bc*/ 	.byte	0x02, 0x4a
	.zero		1
	.zero		1


	//----- nvinfo : EIATTR_EXIT_INSTR_OFFSETS
	.align		4
        /*00c0*/ 	.byte	0x04, 0x1c
        /*00c2*/ 	.short	(.L_1575 - .L_1574)


	//   ....[0]....
.L_1574:
        /*00c4*/ 	.word	0x00000070


	//   ....[1]....
        /*00c8*/ 	.word	0x00003010


	//----- nvinfo : EIATTR_MAX_THREADS
	.align		4
.L_1575:
        /*00cc*/ 	.byte	0x04, 0x05
        /*00ce*/ 	.short	(.L_1577 - .L_1576)
.L_1576:
        /*00d0*/ 	.word	0x000001c0
        /*00d4*/ 	.word	0x00000001
        /*00d8*/ 	.word	0x00000001


	//----- nvinfo : EIATTR_CRS_STACK_SIZE
	.align		4
.L_1577:
        /*00dc*/ 	.byte	0x04, 0x1e
        /*00de*/ 	.short	(.L_1579 - .L_1578)
.L_1578:
        /*00e0*/ 	.word	0x00000000


	//----- nvinfo : EIATTR_CBANK_PARAM_SIZE
	.align		4
.L_1579:
        /*00e4*/ 	.byte	0x03, 0x19
        /*00e6*/ 	.short	0x00a0


	//----- nvinfo : EIATTR_PARAM_CBANK
	.align		4
        /*00e8*/ 	.byte	0x04, 0x0a
        /*00ea*/ 	.short	(.L_1581 - .L_1580)
	.align		4
.L_1580:
        /*00ec*/ 	.word	index@(.nv.constant0._Z35group_norm_nhwc_fwd_one_pass_kernelI11Fp16IOFp16WLi64ELi56ELi448EEv26Group_norm_nhwc_fwd_params)
        /*00f0*/ 	.short	0x0380
        /*00f2*/ 	.short	0x00a0


	//----- nvinfo : EIATTR_SW_WAR
	.align		4
.L_1581:
        /*00f4*/ 	.byte	0x04, 0x36
        /*00f6*/ 	.short	(.L_1583 - .L_1582)
.L_1582:
        /*00f8*/ 	.word	0x00000008
.L_1583:


//--------------------- .nv.info._Z35group_norm_nhwc_fwd_one_pass_kernelI11Fp16IOFp16WLi128ELi56ELi448EEv26Group_norm_nhwc_fwd_params --------------------------
	.section	.nv.info._Z35group_norm_nhwc_fwd_one_pass_kernelI11Fp16IOFp16WLi128ELi56ELi448EEv26Group_norm_nhwc_fwd_params,"",@"SHT_CUDA_INFO"
	.sectionflags	@""
	.align	4


	//----- nvinfo : EIATTR_CUDA_API_VERSION
	.align		4
        /*0000*/ 	.byte	0x04, 0x37
        /*0002*/ 	.short	(.L_1585 - .L_1584)
.L_1584:
        /*0004*/ 	.word	0x00000082


	//----- nvinfo : EIATTR_KPARAM_INFO
	.align		4
.L_1585:
        /*0008*/ 	.byte	0x04, 0x17
        /*000a*/ 	.short	(.L_1587 - .L_1586)
.L_1586:
        /*000c*/ 	.word	0x00000000
        /*0010*/ 	.short	0x0000
        /*0012*/ 	.short	0x0000
        /*0014*/ 	.byte	0x00, 0xf0, 0x81, 0x02


	//----- nvinfo : EIATTR_SPARSE_MMA_MASK
	.align		4
.L_1587:
        /*0018*/ 	.byte	0x03, 0x50
        /*001a*/ 	.short	0x0000


	//----- nvinfo : EIATTR_MAXREG_COUNT
	.align		4
        /*001c*/ 	.byte	0x03, 0x1b
        /*001e*/ 	.short	0x0080


	//----- nvinfo : EIATTR_NUM_BARRIERS
	.align		4
        /*0020*/ 	.byte	0x02, 0x4c
        /*0022*/ 	.byte	0x01
	.zero		1


	//----- nvinfo : EIATTR_MERCURY_ISA_VERSION
	.align		4
        /*0024*/ 	.byte	0x03, 0x5f
        /*0026*/ 	.short	0x0101


	//----- nvinfo : EIATTR_COOP_GROUP_MASK_REGIDS
	.align		4
        /*0028*/ 	.byte	0x04, 0x29
        /*002a*/ 	.short	(.L_1589 - .L_1588)


	//   ....[0]....
.L_1588:
        /*002c*/ 	.word	0xffffffff


	//   ....[1]....
        /*0030*/ 	.word	0xffffffff


	//   ....[2]....
        /*0034*/ 	.word	0xffffffff


	//   ....[3]....
        /*0038*/ 	.word	0xffffffff


	//   ....[4]....
        /*003c*/ 	.word	0xffffffff


	//   ....[5]....
        /*0040*/ 	.word	0xffffffff


	//   ....[6]....
        /*0044*/ 	.word	0xffffffff


	//   ....[7]....
        /*0048*/ 	.word	0xffffffff


	//   ....[8]....
        /*004c*/ 	.word	0xffffffff


	//   ....[9]....
        /*0050*/ 	.word	0xffffffff


	//----- nvinfo : EIATTR_COOP_GROUP_INSTR_OFFSETS
	.align		4
.L_1589:
        /*0054*/ 	.byte	0x04, 0x28
        /*0056*/ 	.short	(.L_1591 - .L_1590)


	//   ....[0]....
.L_1590:
        /*0058*/ 	.word	0x00000fe0


	//   ....[1]....
        /*005c*/ 	.word	0x00000ff0


	//   ....[2]....
        /*0060*/ 	.word	0x00001020


	//   ....[3]....
        /*0064*/ 	.word	0x00001030


	//   ....[4]....
        /*0068*/ 	.word	0x00001070


	//   ....[5]....
        /*006c*/ 	.word	0x00001080


	//   ....[6]....
        /*0070*/ 	.word	0x000010c0


	//   ....[7]....
        /*0074*/ 	.word	0x000010d0


	//   ....[8]....
        /*0078*/ 	.word	0x00001130


	//   ....[9]....
        /*007c*/ 	.word	0x00001140


	//----- nvinfo : EIATTR_VRC_CTA_INIT_COUNT
	.align		4
.L_1591:
        /*0080*/ 	.byte	0x02, 0x4a
	.zero		1
	.zero		1


	//----- nvinfo : EIATTR_EXIT_INSTR_OFFSETS
	.align		4
        /*0084*/ 	.byte	0x04, 0x1c
        /*0086*/ 	.short	(.L_1593 - .L_1592)


	//   ....[0]....
.L_1592:
        /*0088*/ 	.word	0x00000060


	//   ....[1]....
        /*008c*/ 	.word	0x00003e40


	//----- nvinfo : EIATTR_MAX_THREADS
	.align		4
.L_1593:
        /*0090*/ 	.byte	0x04, 0x05
        /*0092*/ 	.short	(.L_1595 - .L_1594)
.L_1594:
        /*0094*/ 	.word	0x000001c0
        /*0098*/ 	.word	0x00000001
        /*009c*/ 	.word	0x00000001


	//----- nvinfo : EIATTR_CRS_STACK_SIZE
	.align		4
.L_1595:
        /*00a0*/ 	.byte	0x04, 0x1e
        /*00a2*/ 	.short	(.L_1597 - .L_1596)
.L_1596:
        /*00a4*/ 	.word	0x00000000


	//----- nvinfo : EIATTR_CBANK_PARAM_SIZE
	.align		4
.L_1597:
        /*00a8*/ 	.byte	0x03, 0x19
        /*00aa*/ 	.short	0x00a0


	//----- nvinfo : EIATTR_PARAM_CBANK
	.align		4
        /*00ac*/ 	.byte	0x04, 0x0a
        /*00ae*/ 	.short	(.L_1599 - .L_1598)
	.align		4
.L_1598:
        /*00b0*/ 	.word	index@(.nv.constant0._Z35group_norm_nhwc_fwd_one_pass_kernelI11Fp16IOFp16WLi128ELi56ELi448EEv26Group_norm_nhwc_fwd_params)
        /*00b4*/ 	.short	0x0380
        /*00b6*/ 	.short	0x00a0


	//----- nvinfo : EIATTR_SW_WAR
	.align		4
.L_1599:
        /*00b8*/ 	.byte	0x04, 0x36
        /*00ba*/ 	.short	(.L_1601 - .L_1600)
.L_1600:
        /*00bc*/ 	.word	0x00000008
.L_1601:


//--------------------- .nv.info._Z35group_norm_nhwc_fwd_one_pass_kernelI11Fp16IOFp16WLi256ELi56ELi448EEv26Group_norm_nhwc_fwd_params --------------------------
	.section	.nv.info._Z35group_norm_nhwc_fwd_one_pass_kernelI11Fp16IOFp16WLi256ELi56ELi448EEv26Group_norm_nhwc_fwd_params,"",@"SHT_CUDA_INFO"
	.sectionflags	@""
	.align	4


	//----- nvinfo : EIATTR_CUDA_API_VERSION
	.align		4
        /*0000*/ 	.byte	0x04, 0x37
        /*0002*/ 	.short	(.L_1603 - .L_1602)
.L_1602:
        /*0004*/ 	.word	0x00000082


	//----- nvinfo : EIATTR_KPARAM_INFO
	.align		4
.L_1603:
        /*0008*/ 	.byte	0x04, 0x17
        /*000a*/ 	.short	(.L_1605 - .L_1604)
.L_1604:
        /*000c*/ 	.word	0x00000000
        /*0010*/ 	.short	0x0000
        /*0012*/ 	.short	0x0000
        /*0014*/ 	.byte	0x00, 0xf0, 0x81, 0x02


	//----- nvinfo : EIATTR_SPARSE_MMA_MASK
	.align		4
.L_1605:
        /*0018*/ 	.byte	0x03, 0x50
        /*001a*/ 	.short	0x0000


	//----- nvinfo : EIATTR_MAXREG_COUNT
	.align		4
        /*001c*/ 	.byte	0x03, 0x1b
        /*001e*/ 	.short	0x0080


	//----- nvinfo : EIATTR_NUM_BARRIERS
	.align		4
        /*0020*/ 	.byte	0x02, 0x4c
        /*0022*/ 	.byte	0x01
	.zero		1


	//----- nvinfo : EIATTR_MERCURY_ISA_VERSION
	.align		4
        /*0024*/ 	.byte	0x03, 0x5f
        /*0026*/ 	.short	0x0101


	//----- nvinfo : EIATTR_COOP_GROUP_MASK_REGIDS
	.align		4
        /*0028*/ 	.byte	0x04, 0x29
        /*002a*/ 	.short	(.L_1607 - .L_1606)


	//   ....[0]....
.L_1606:
        /*002c*/ 	.word	0xffffffff


	//   ....[1]....
        /*0030*/ 	.word	0xffffffff


	//   ....[2]....
        /*0034*/ 	.word	0xffffffff


	//   ....[3]....
        /*0038*/ 	.word	0xffffffff


	//   ....[4]....
        /*003c*/ 	.word	0xffffffff


	//   ....[5]....
        /*0040*/ 	.word	0xffffffff


	//   ....[6]....
        /*0044*/ 	.word	0xffffffff


	//   ....[7]....
        /*0048*/ 	.word	0xffffffff


	//   ....[8]....
        /*004c*/ 	.word	0xffffffff


	//   ....[9]....
        /*0050*/ 	.word	0xffffffff


	//----- nvinfo : EIATTR_COOP_GROUP_INSTR_OFFSETS
	.align		4
.L_1607:
        /*0054*/ 	.byte	0x04, 0x28
        /*0056*/ 	.short	(.L_1609 - .L_1608)


	//   ....[0]....
.L_1608:
        /*0058*/ 	.word	0x00001b30


	//   ....[1]....
        /*005c*/ 	.word	0x00001b40


	//   ....[2]....
        /*0060*/ 	.word	0x00001b70


	//   ....[3]....
        /*0064*/ 	.word	0x00001b80


	//   ....[4]....
        /*0068*/ 	.word	0x00001bc0


	//   ....[5]....
        /*006c*/ 	.word	0x00001bd0


	//   ....[6]....
        /*0070*/ 	.word	0x00001c10


	//   ....[7]....
        /*0074*/ 	.word	0x00001c20


	//   ....[8]....
        /*0078*/ 	.word	0x00001ca0


	//   ....[9]....
        /*007c*/ 	.word	0x00001cb0


	//----- nvinfo : EIATTR_VRC_CTA_INIT_COUNT
	.align		4
.L_1609:
        /*0080*/ 	.byte	0x02, 0x4a
	.zero		1
	.zero		1


	//----- nvinfo : EIATTR_EXIT_INSTR_OFFSETS
	.align		4
        /*0084*/ 	.byte	0x04, 0x1c
        /*0086*/ 	.short	(.L_1611 - .L_1610)


	//   ....[0]....
.L_1610:
        /*0088*/ 	.word	0x00000060


	//   ....[1]....
        /*008c*/ 	.word	0x00006520


	//----- nvinfo : EIATTR_MAX_THREADS
	.align		4
.L_1611:
        /*0090*/ 	.byte	0x04, 0x05
        /*0092*/ 	.short	(.L_1613 - .L_1612)
.L_1612:
        /*0094*/ 	.word	0x000001c0
        /*0098*/ 	.word	0x00000001
        /*009c*/ 	.word	0x00000001


	//----- nvinfo : EIATTR_CRS_STACK_SIZE
	.align		4
.L_1613:
        /*00a0*/ 	.byte	0x04, 0x1e
        /*00a2*/ 	.short	(.L_1615 - .L_1614)
.L_1614:
        /*00a4*/ 	.word	0x00000000


	//----- nvinfo : EIATTR_CBANK_PARAM_SIZE
	.align		4
.L_1615:
        /*00a8*/ 	.byte	0x03, 0x19
        /*00aa*/ 	.short	0x00a0


	//----- nvinfo : EIATTR_PARAM_CBANK
	.align		4
        /*00ac*/ 	.byte	0x04, 0x0a
        /*00ae*/ 	.short	(.L_1617 - .L_1616)
	.align		4
.L_1616:
        /*00b0*/ 	.word	index@(.nv.constant0._Z35group_norm_nhwc_fwd_one_pass_kernelI11Fp16IOFp16WLi256ELi56ELi448EEv26Group_norm_nhwc_fwd_params)
        /*00b4*/ 	.short	0x0380
        /*00b6*/ 	.short	0x00a0


	//----- nvinfo : EIATTR_SW_WAR
	.align		4
.L_1617:
        /*00b8*/ 	.byte	0x04, 0x36
        /*00ba*/ 	.short	(.L_1619 - .L_1618)
.L_1618:
        /*00bc*/ 	.word	0x00000008
.L_1619:


//--------------------- .nv.info._Z35group_norm_nhwc_fwd_one_pass_kernelI11Fp16IOFp16WLi512ELi56ELi448EEv26Group_norm_nhwc_fwd_params --------------------------
	.section	.nv.info._Z35group_norm_nhwc_fwd_one_pass_kernelI11Fp16IOFp16WLi512ELi56ELi448EEv26Group_norm_nhwc_fwd_params,"",@"SHT_CUDA_INFO"
	.sectionflags	@""
	.align	4


	//----- nvinfo : EIATTR_CUDA_API_VERSION
	.align		4
        /*0000*/ 	.byte	0x04, 0x37
        /*0002*/ 	.short	(.L_1621 - .L_1620)
.L_1620:
        /*0004*/ 	.word	0x00000082


	//----- nvinfo : EIATTR_KPARAM_INFO
	.align		4
.L_1621:
        /*0008*/ 	.byte	0x04, 0x17
        /*000a*/ 	.short	(.L_1623 - .L_1622)
.L_1622:
        /*000c*/ 	.word	0x00000000
        /*0010*/ 	.short	0x0000
        /*0012*/ 	.short	0x0000
        /*0014*/ 	.byte	0x00, 0xf0, 0x81, 0x02


	//----- nvinfo : EIATTR_SPARSE_MMA_MASK
	.align		4
.L_1623:
        /*0018*/ 	.byte	0x03, 0x50
        /*001a*/ 	.short	0x0000


	//----- nvinfo : EIATTR_MAXREG_COUNT
	.align		4
        /*001c*/ 	.byte	0x03, 0x1b
        /*001e*/ 	.short	0x0080


	//----- nvinfo : EIATTR_NUM_BARRIERS
	.align		4
        /*0020*/ 	.byte	0x02, 0x4c
        /*0022*/ 	.byte	0x01
	.zero		1


	//----- nvinfo : EIATTR_MERCURY_ISA_VERSION
	.align		4
        /*0024*/ 	.byte	0x03, 0x5f
        /*0026*/ 	.short	0x0101


	//----- nvinfo : EIATTR_COOP_GROUP_MASK_REGIDS
	.align		4
        /*0028*/ 	.byte	0x04, 0x29
        /*002a*/ 	.short	(.L_1625 - .L_1624)


	//   ....[0]....
.L_1624:
        /*002c*/ 	.word	0xffffffff


	//   ....[1]....
        /*0030*/ 	.word	0xffffffff


	//   ....[2]....
        /*0034*/ 	.word	0xffffffff


	//   ....[3]....
        /*0038*/ 	.word	0xffffffff


	//   ....[4]....
        /*003c*/ 	.word	0xffffffff


	//   ....[5]....
        /*0040*/ 	.word	0xffffffff


	//   ....[6]....
        /*0044*/ 	.word	0xffffffff


	//   ....[7]....
        /*0048*/ 	.word	0xffffffff


	//   ....[8]....
        /*004c*/ 	.word	0xffffffff


	//   ....[9]....
        /*0050*/ 	.word	0xffffffff


	//----- nvinfo : EIATTR_COOP_GROUP_INSTR_OFFSETS
	.align		4
.L_1625:
        /*0054*/ 	.byte	0x04, 0x28
        /*0056*/ 	.short	(.L_1627 - .L_1626)


	//   ....[0]....
.L_1626:
        /*0058*/ 	.word	0x00003200


	//   ....[1]....
        /*005c*/ 	.word	0x00003210


	//   ....[2]....
        /*0060*/ 	.word	0x00003250


	//   ....[3]....
        /*0064*/ 	.word	0x00003260


	//   ....[4]....
        /*0068*/ 	.word	0x000032a0


	//   ....[5]....
        /*006c*/ 	.word	0x000032b0


	//   ....[6]....
        /*0070*/ 	.word	0x000032f0


	//   ....[7]....
        /*0074*/ 	.word	0x00003300


	//   ....[8]....
        /*0078*/ 	.word	0x00003390


	//   ....[9]....
        /*007c*/ 	.word	0x000033a0


	//----- nvinfo : EIATTR_VRC_CTA_INIT_COUNT
	.align		4
.L_1627:
        /*0080*/ 	.byte	0x02, 0x4a
	.zero		1
	.zero		1


	//----- nvinfo : EIATTR_EXIT_INSTR_OFFSETS
	.align		4
        /*0084*/ 	.byte	0x04, 0x1c
        /*0086*/ 	.short	(.L_1629 - .L_1628)


	//   ....[0]....
.L_1628:
        /*0088*/ 	.word	0x00000060


	//   ....[1]....
        /*008c*/ 	.word	0x0000b900


	//----- nvinfo : EIATTR_MAX_THREADS
	.align		4
.L_1629:
        /*0090*/ 	.byte	0x04, 0x05
        /*0092*/ 	.short	(.L_1631 - .L_1630)
.L_1630:
        /*0094*/ 	.word	0x000001c0
        /*0098*/ 	.word	0x00000001
        /*009c*/ 	.word	0x00000001


	//----- nvinfo : EIATTR_CRS_STACK_SIZE
	.align		4
.L_1631:
        /*00a0*/ 	.byte	0x04, 0x1e
        /*00a2*/ 	.short	(.L_1633 - .L_1632)
.L_1632:
        /*00a4*/ 	.word	0x00000000


	//----- nvinfo : EIATTR_CBANK_PARAM_SIZE
	.align		4
.L_1633:
        /*00a8*/ 	.byte	0x03, 0x19
        /*00aa*/ 	.short	0x00a0


	//----- nvinfo : EIATTR_PARAM_CBANK
	.align		4
        /*00ac*/ 	.byte	0x04, 0x0a
        /*00ae*/ 	.short	(.L_1635 - .L_1634)
	.align		4
.L_1634:
        /*00b0*/ 	.word	index@(.nv.constant0._Z35group_norm_nhwc_fwd_one_pass_kernelI11Fp16IOFp16WLi512ELi56ELi448EEv26Group_norm_nhwc_fwd_params)
        /*00b4*/ 	.short	0x0380
        /*00b6*/ 	.short	0x00a0


	//----- nvinfo : EIATTR_SW_WAR
	.align		4
.L_1635:
        /*00b8*/ 	.byte	0x04, 0x36
        /*00ba*/ 	.short	(.L_1637 - .L_1636)
.L_1636:
        /*00bc*/ 	.word	0x00000008
.L_1637:


//--------------------- .nv.info._Z35group_norm_nhwc_fwd_one_pass_kernelI11Fp32IOFp32WLi64ELi56ELi448EEv26Group_norm_nhwc_fwd_params --------------------------
	.section	.nv.info._Z35group_norm_nhwc_fwd_one_pass_kernelI11Fp32IOFp32WLi64ELi56ELi448EEv26Group_norm_nhwc_fwd_params,"",@"SHT_CUDA_INFO"
	.sectionflags	@""
	.align	4


	//----- nvinfo : EIATTR_CUDA_API_VERSION
	.align		4
        /*0000*/ 	.byte	0x04, 0x37
        /*0002*/ 	.short	(.L_1639 - .L_1638)
.L_1638:
        /*0004*/ 	.word	0x00000082


	//----- nvinfo : EIATTR_KPARAM_INFO
	.align		4
.L_1639:
        /*0008*/ 	.byte	0x04, 0x17
        /*000a*/ 	.short	(.L_1641 - .L_1640)
.L_1640:
        /*000c*/ 	.word	0x00000000
        /*0010*/ 	.short	0x0000
        /*0012*/ 	.short	0x0000
        /*0014*/ 	.byte	0x00, 0xf0, 0x81, 0x02


	//----- nvinfo : EIATTR_SPARSE_MMA_MASK
	.align		4
.L_1641:
        /*0018*/ 	.byte	0x03, 0x50
        /*001a*/ 	.short	0x0000


	//----- nvinfo : EIATTR_MAXREG_COUNT
	.align		4
        /*001c*/ 	.byte	0x03, 0x1b
        /*001e*/ 	.short	0x0080


	//----- nvinfo : EIATTR_NUM_BARRIERS
	.align		4
        /*0020*/ 	.byte	0x02, 0x4c
        /*0022*/ 	.byte	0x01
	.zero		1


	//----- nvinfo : EIATTR_MERCURY_ISA_VERSION
	.align		4
        /*0024*/ 	.byte	0x03, 0x5f
        /*0026*/ 	.short	0x0101


	//----- nvinfo : EIATTR_INT_WARP_WIDE_INSTR_OFFSETS
	.align		4
        /*0028*/ 	.byte	0x04, 0x31
        /*002a*/ 	.short	(.L_1643 - .L_1642)


	//   ....[0]....
.L_1642:
        /*002c*/ 	.word	0x00001270


	//   ....[1]....
        /*0030*/ 	.word	0x000012b0


	//   ....[2]....
        /*0034*/ 	.word	0x000012d0


	//   ....[3]....
        /*0038*/ 	.word	0x00001300


	//   ....[4]....
        /*003c*/ 	.word	0x000014e0


	//   ....[5]....
        /*0040*/ 	.word	0x00001530


	//   ....[6]....
        /*0044*/ 	.word	0x00001550


	//   ....[7]....
        /*0048*/ 	.word	0x00001580


	//   ....[8]....
        /*004c*/ 	.word	0x000018b0


	//   ....[9]....
        /*0050*/ 	.word	0x000018d0


	//   ....[10]....
        /*0054*/ 	.word	0x000018f0


	//   ....[11]....
        /*0058*/ 	.word	0x00001910


	//   ....[12]....
        /*005c*/ 	.word	0x00001b70


	//   ....[13]....
        /*0060*/ 	.word	0x00001b90


	//----- nvinfo : EIATTR_COOP_GROUP_MASK_REGIDS
	.align		4
.L_1643:
        /*0064*/ 	.byte	0x04, 0x29
        /*0066*/ 	.short	(.L_1645 - .L_1644)


	//   ....[0]....
.L_1644:
        /*0068*/ 	.word	0xffffffff


	//   ....[1]....
        /*006c*/ 	.word	0xffffffff


	//   ....[2]....
        /*0070*/ 	.word	0xffffffff


	//   ....[3]....
        /*0074*/ 	.word	0xffffffff


	//   ....[4]....
        /*0078*/ 	.word	0xffffffff


	//   ....[5]....
        /*007c*/ 	.word	0xffffffff


	//   ....[6]....
        /*0080*/ 	.word	0xffffffff


	//   ....[7]....
        /*0084*/ 	.word	0xffffffff


	//   ....[8]....
        /*0088*/ 	.word	0xffffffff


	//   ....[9]....
        /*008c*/ 	.word	0xffffffff


	//----- nvinfo : EIATTR_COOP_GROUP_INSTR_OFFSETS
	.align		4
.L_1645:
        /*0090*/ 	.byte	0x04, 0x28
        /*0092*/ 	.short	(.L_1647 - .L_1646)


	//   ....[0]....
.L_1646:
        /*0094*/ 	.word	0x000009f0


	//   ....[1]....
        /*0098*/ 	.word	0x00000a00


	//   ....[2]....
        /*009c*/ 	.word	0x00000a30


	//   ....[3]....
        /*00a0*/ 	.word	0x00000a40


	//   ....[4]....
        /*00a4*/ 	.word	0x00000a80


	//   ....[5]....
        /*00a8*/ 	.word	0x00000a90


	//   ....[6]....
        /*00ac*/ 	.word	0x00000ad0


	//   ....[7]....
        /*00b0*/ 	.word	0x00000ae0


	//   ....[8]....
        /*00b4*/ 	.word	0x00000b40


	//   ....[9]....
        /*00b8*/ 	.word	0x00000b50


	//----- nvinfo : EIATTR_VRC_CTA_INIT_COUNT
	.align		4
.L_1647:
        /*00bc*/ 	.byte	0x02, 0x4a
	.zero		1
	.zero		1


	//----- nvinfo : EIATTR_EXIT_INSTR_OFFSETS
	.align		4
        /*00c0*/ 	.byte	0x04, 0x1c
        /*00c2*/ 	.short	(.L_1649 - .L_1648)


	//   ....[0]....
.L_1648:
        /*00c4*/ 	.word	0x00000070


	//   ....[1]....
        /*00c8*/ 	.word	0x00002ed0


	//----- nvinfo : EIATTR_MAX_THREADS
	.align		4
.L_1649:
        /*00cc*/ 	.byte	0x04, 0x05
        /*00ce*/ 	.short	(.L_1651 - .L_1650)
.L_1650:
        /*00d0*/ 	.word	0x000001c0
        /*00d4*/ 	.word	0x00000001
        /*00d8*/ 	.word	0x00000001


	//----- nvinfo : EIATTR_CRS_STACK_SIZE
	.align		4
.L_1651:
        /*00dc*/ 	.byte	0x04, 0x1e
        /*00de*/ 	.short	(.L_1653 - .L_1652)
.L_1652:
        /*00e0*/ 	.word	0x00000000


	//----- nvinfo : EIATTR_CBANK_PARAM_SIZE
	.align		4
.L_1653:
        /*00e4*/ 	.byte	0x03, 0x19
        /*00e6*/ 	.short	0x00a0


	//----- nvinfo : EIATTR_PARAM_CBANK
	.align		4
        /*00e8*/ 	.byte	0x04, 0x0a
        /*00ea*/ 	.short	(.L_1655 - .L_1654)
	.align		4
.L_1654:
        /*00ec*/ 	.word	index@(.nv.constant0._Z35group_norm_nhwc_fwd_one_pass_kernelI11Fp32IOFp32WLi64ELi56ELi448EEv26Group_norm_nhwc_fwd_params)
        /*00f0*/ 	.short	0x0380
        /*00f2*/ 	.short	0x00a0


	//----- nvinfo : EIATTR_SW_WAR
	.align		4
.L_1655:
        /*00f4*/ 	.byte	0x04, 0x36
        /*00f6*/ 	.short	(.L_1657 - .L_1656)
.L_1656:
        /*00f8*/ 	.word	0x00000008
.L_1657:


//--------------------- .nv.info._Z35group_norm_nhwc_fwd_one_pass_kernelI11Fp32IOFp32WLi128ELi56ELi448EEv26Group_norm_nhwc_fwd_params --------------------------
	.section	.nv.info._Z35group_norm_nhwc_fwd_one_pass_kernelI11Fp32IOFp32WLi128ELi56ELi448EEv26Group_norm_nhwc_fwd_params,"",@"SHT_CUDA_INFO"
	.sectionflags	@""
	.align	4


	//----- nvinfo : EIATTR_CUDA_API_VERSION
	.align		4
        /*0000*/ 	.byte	0x04, 0x37
        /*0002*/ 	.short	(.L_1659 - .L_1658)
.L_1658:
        /*0004*/ 	.word	0x00000082


	//----- nvinfo : EIATTR_KPARAM_INFO
	.align		4
.L_1659:
        /*0008*/ 	.byte	0x04, 0x17
        /*000a*/ 	.short	(.L_1661 - .L_1660)
.L_1660:
        /*000c*/ 	.word	0x00000000
        /*0010*/ 	.short	0x0000
        /*0012*/ 	.short	0x0000
        /*0014*/ 	.byte	0x00, 0xf0, 0x81, 0x02


	//----- nvinfo : EIATTR_SPARSE_MMA_MASK
	.align		4
.L_1661:
        /*0018*/ 	.byte	0x03, 0x50
        /*001a*/ 	.short	0x0000


	//----- nvinfo : EIATTR_MAXREG_COUNT
	.align		4
        /*001c*/ 	.byte	0x03, 0x1b
        /*001e*/ 	.short	0x0080


	//----- nvinfo : EIATTR_NUM_BARRIERS
	.align		4
        /*0020*/ 	.byte	0x02, 0x4c
        /*0022*/ 	.byte	0x01
	.zero		1


	//----- nvinfo : EIATTR_MERCURY_ISA_VERSION
	.align		4
        /*0024*/ 	.byte	0x03, 0x5f
        /*0026*/ 	.short	0x0101


	//----- nvinfo : EIATTR_COOP_GROUP_MASK_REGIDS
	.align		4
        /*0028*/ 	.byte	0x04, 0x29
        /*002a*/ 	.short	(.L_1663 - .L_1662)


	//   ....[0]....
.L_1662:
        /*002c*/ 	.word	0xffffffff


	//   ....[1]....
        /*0030*/ 	.word	0xffffffff


	//   ....[2]....
        /*0034*/ 	.word	0xffffffff


	//   ....[3]....
        /*0038*/ 	.word	0xffffffff


	//   ....[4]....
        /*003c*/ 	.word	0xffffffff


	//   ....[5]....
        /*0040*/ 	.word	0xffffffff


	//   ....[6]....
        /*0044*/ 	.word	0xffffffff


	//   ....[7]....
        /*0048*/ 	.word	0xffffffff


	//   ....[8]....
        /*004c*/ 	.word	0xffffffff


	//   ....[9]....
        /*0050*/ 	.word	0xffffffff


	//----- nvinfo : EIATTR_COOP_GROUP_INSTR_OFFSETS
	.align		4
.L_1663:
        /*0054*/ 	.byte	0x04, 0x28
        /*0056*/ 	.short	(.L_1665 - .L_1664)


	//   ....[0]....
.L_1664:
        /*0058*/ 	.word	0x00000ed0


	//   ....[1]....
        /*005c*/ 	.word	0x00000ee0


	//   ....[2]....
        /*0060*/ 	.word	0x00000f10


	//   ....[3]....
        /*0064*/ 	.word	0x00000f20


	//   ....[4]....
        /*0068*/ 	.word	0x00000f60


	//   ....[5]....
        /*006c*/ 	.word	0x00000f70


	//   ....[6]....
        /*0070*/ 	.word	0x00000fb0


	//   ....[7]....
        /*0074*/ 	.word	0x00000fc0


	//   ....[8]....
        /*0078*/ 	.word	0x00001040


	//   ....[9]....
        /*007c*/ 	.word	0x00001050


	//----- nvinfo : EIATTR_VRC_CTA_INIT_COUNT
	.align		4
.L_1665:
        /*0080*/ 	.byte	0x02, 0x4a
	.zero		1
	.zero		1


	//----- nvinfo : EIATTR_EXIT_INSTR_OFFSETS
	.align		4
        /*0084*/ 	.byte	0x04, 0x1c
        /*0086*/ 	.short	(.L_1667 - .L_1666)


	//   ....[0]....
.L_1666:
        /*0088*/ 	.word	0x00000060


	//   ....[1]....
        /*008c*/ 	.word	0x00003c00


	//----- nvinfo : EIATTR_MAX_THREADS
	.align		4
.L_1667:
        /*0090*/ 	.byte	0x04, 0x05
        /*0092*/ 	.short	(.L_1669 - .L_1668)
.L_1668:
        /*0094*/ 	.word	0x000001c0
        /*0098*/ 	.word	0x00000001
        /*009c*/ 	.word	0x00000001


	//----- nvinfo : EIATTR_CRS_STACK_SIZE
	.align		4
.L_1669:
        /*00a0*/ 	.byte	0x04, 0x1e
        /*00a2*/ 	.short	(.L_1671 - .L_1670)
.L_1670:
        /*00a4*/ 	.word	0x00000000


	//----- nvinfo : EIATTR_CBANK_PARAM_SIZE
	.align		4
.L_1671:
        /*00a8*/ 	.byte	0x03, 0x19
        /*00aa*/ 	.short	0x00a0


	//----- nvinfo : EIATTR_PARAM_CBANK
	.align		4
        /*00ac*/ 	.byte	0x04, 0x0a
        /*00ae*/ 	.short	(.L_1673 - .L_1672)
	.align		4
.L_1672:
        /*00b0*/ 	.word	index@(.nv.constant0._Z35group_norm_nhwc_fwd_one_pass_kernelI11Fp32IOFp32WLi128ELi56ELi448EEv26Group_norm_nhwc_fwd_params)
        /*00b4*/ 	.short	0x0380
        /*00b6*/ 	.short	0x00a0


	//----- nvinfo : EIATTR_SW_WAR
	.align		4
.L_1673:
        /*00b8*/ 	.byte	0x04, 0x36
        /*00ba*/ 	.short	(.L_1675 - .L_1674)
.L_1674:
        /*00bc*/ 	.word	0x00000008
.L_1675:


//--------------------- .nv.info._Z35group_norm_nhwc_fwd_one_pass_kernelI11Fp32IOFp32WLi256ELi56ELi448EEv26Group_norm_nhwc_fwd_params --------------------------
	.section	.nv.info._Z35group_norm_nhwc_fwd_one_pass_kernelI11Fp32IOFp32WLi256ELi56ELi448EEv26Group_norm_nhwc_fwd_params,"",@"SHT_CUDA_INFO"
	.sectionflags	@""
	.align	4


	//----- nvinfo : EIATTR_CUDA_API_VERSION
	.align		4
        /*0000*/ 	.byte	0x04, 0x37
        /*0002*/ 	.short	(.L_1677 - .L_1676)
.L_1676:
        /*0004*/ 	.word	0x00000082


	//----- nvinfo : EIATTR_KPARAM_INFO
	.align		4
.L_1677:
        /*0008*/ 	.byte	0x04, 0x17
        /*000a*/ 	.short	(.L_1679 - .L_1678)
.L_1678:
        /*000c*/ 	.word	0x00000000
        /*0010*/ 	.short	0x0000
        /*0012*/ 	.short	0x0000
        /*0014*/ 	.byte	0x00, 0xf0, 0x81, 0x02


	//----- nvinfo : EIATTR_SPARSE_MMA_MASK
	.align		4
.L_1679:
        /*0018*/ 	.byte	0x03, 0x50
        /*001a*/ 	.short	0x0000


	//----- nvinfo : EIATTR_MAXREG_COUNT
	.align		4
        /*001c*/ 	.byte	0x03, 0x1b
        /*001e*/ 	.short	0x0080


	//----- nvinfo : EIATTR_NUM_BARRIERS
	.align		4
        /*0020*/ 	.byte	0x02, 0x4c
        /*0022*/ 	.byte	0x01
	.zero		1


	//----- nvinfo : EIATTR_MERCURY_ISA_VERSION
	.align		4
        /*0024*/ 	.byte	0x03, 0x5f
        /*0026*/ 	.short	0x0101


	//----- nvinfo : EIATTR_COOP_GROUP_MASK_REGIDS
	.align		4
        /*0028*/ 	.byte	0x04, 0x29
        /*002a*/ 	.short	(.L_1681 - .L_1680)


	//   ....[0]....
.L_1680:
        /*002c*/ 	.word	0xffffffff


	//   ....[1]....
        /*0030*/ 	.word	0xffffffff


	//   ....[2]....
        /*0034*/ 	.word	0xffffffff


	//   ....[3]....
        /*0038*/ 	.word	0xffffffff


	//   ....[4]....
        /*003c*/ 	.word	0xffffffff


	//   ....[5]....
        /*0040*/ 	.word	0xffffffff


	//   ....[6]....
        /*0044*/ 	.word	0xffffffff


	//   ....[7]....
        /*0048*/ 	.word	0xffffffff


	//   ....[8]....
        /*004c*/ 	.word	0xffffffff


	//   ....[9]....
        /*0050*/ 	.word	0xffffffff


	//----- nvinfo : EIATTR_COOP_GROUP_INSTR_OFFSETS
	.align		4
.L_1681:
        /*0054*/ 	.byte	0x04, 0x28
        /*0056*/ 	.short	(.L_1683 - .L_1682)


	//   ....[0]....
.L_1682:
        /*0058*/ 	.word	0x00001930


	//   ....[1]....
        /*005c*/ 	.word	0x00001940


	//   ....[2]....
        /*0060*/ 	.word	0x00001970


	//   ....[3]....
        /*0064*/ 	.word	0x00001980


	//   ....[4]....
        /*0068*/ 	.word	0x000019c0


	//   ....[5]....
        /*006c*/ 	.word	0x000019d0


	//   ....[6]....
        /*0070*/ 	.word	0x00001a10


	//   ....[7]....
        /*0074*/ 	.word	0x00001a20


	//   ....[8]....
        /*0078*/ 	.word	0x00001aa0


	//   ....[9]....
        /*007c*/ 	.word	0x00001ab0


	//----- nvinfo : EIATTR_VRC_CTA_INIT_COUNT
	.align		4
.L_1683:
        /*0080*/ 	.byte	0x02, 0x4a
	.zero		1
	.zero		1


	//----- nvinfo : EIATTR_EXIT_INSTR_OFFSETS
	.align		4
        /*0084*/ 	.byte	0x04, 0x1c
        /*0086*/ 	.short	(.L_1685 - .L_1684)


	//   ....[0]....
.L_1684:
        /*0088*/ 	.word	0x00000060


	//   ....[1]....
        /*008c*/ 	.word	0x000060c0


	//----- nvinfo : EIATTR_MAX_THREADS
	.align		4
.L_1685:
        /*0090*/ 	.byte	0x04, 0x05
        /*0092*/ 	.short	(.L_1687 - .L_1686)
.L_1686:
        /*0094*/ 	.word	0x000001c0
        /*0098*/ 	.word	0x00000001
        /*009c*/ 	.word	0x00000001


	//----- nvinfo : EIATTR_CRS_STACK_SIZE
	.align		4
.L_1687:
        /*00a0*/ 	.byte	0x04, 0x1e
        /*00a2*/ 	.short	(.L_1689 - .L_1688)
.L_1688:
        /*00a4*/ 	.word	0x00000000


	//----- nvinfo : EIATTR_CBANK_PARAM_SIZE
	.align		4
.L_1689:
        /*00a8*/ 	.byte	0x03, 0x19
        /*00aa*/ 	.short	0x00a0


	//----- nvinfo : EIATTR_PARAM_CBANK
	.align		4
        /*00ac*/ 	.byte	0x04, 0x0a
        /*00ae*/ 	.short	(.L_1691 - .L_1690)
	.align		4
.L_1690:
        /*00b0*/ 	.word	index@(.nv.constant0._Z35group_norm_nhwc_fwd_one_pass_kernelI11Fp32IOFp32WLi256ELi56ELi448EEv26Group_norm_nhwc_fwd_params)
        /*00b4*/ 	.short	0x0380
        /*00b6*/ 	.short	0x00a0


	//----- nvinfo : EIATTR_SW_WAR
	.align		4
.L_1691:
        /*00b8*/ 	.byte	0x04, 0x36
        /*00ba*/ 	.short	(.L_1693 - .L_1692)
.L_1692:
        /*00bc*/ 	.word	0x00000008
.L_1693:


//--------------------- .nv.info._Z35group_norm_nhwc_fwd_one_pass_kernelI11Fp32IOFp32WLi512ELi56ELi448EEv26Group_norm_nhwc_fwd_params --------------------------
	.section	.nv.info._Z35group_norm_nhwc_fwd_one_pass_kernelI11Fp32IOFp32WLi512ELi56ELi448EEv26Group_norm_nhwc_fwd_params,"",@"SHT_CUDA_INFO"
	.sectionflags	@""
	.align	4


	//----- nvinfo : EIATTR_CUDA_API_VERSION
	.align		4
        /*0000*/ 	.byte	0x04, 0x37
        /*0002*/ 	.short	(.L_1695 - .L_1694)
.L_1694:
        /*0004*/ 	.word	0x00000082


	//----- nvinfo : EIATTR_KPARAM_INFO
	.align		4
.L_1695:
        /*0008*/ 	.byte	0x04, 0x17
        /*000a*/ 	.short	(.L_1697 - .L_1696)
.L_1696:
        /*000c*/ 	.word	0x00000000
        /*0010*/ 	.short	0x0000
        /*0012*/ 	.short	0x0000
        /*0014*/ 	.byte	0x00, 0xf0, 0x81, 0x02


	//----- nvinfo : EIATTR_SPARSE_MMA_MASK
	.align		4
.L_1697:
        /*0018*/ 	.byte	0x03, 0x50
        /*001a*/ 	.short	0x0000


	//----- nvinfo : EIATTR_MAXREG_COUNT
	.align		4
        /*001c*/ 	.byte	0x03, 0x1b
        /*001e*/ 	.short	0x0080


	//----- nvinfo : EIATTR_NUM_BARRIERS
	.align		4
        /*0020*/ 	.byte	0x02, 0x4c
        /*0022*/ 	.byte	0x01
	.zero		1


	//----- nvinfo : EIATTR_MERCURY_ISA_VERSION
	.align		4
        /*0024*/ 	.byte	0x03, 0x5f
        /*0026*/ 	.short	0x0101


	//----- nvinfo : EIATTR_COOP_GROUP_MASK_REGIDS
	.align		4
        /*0028*/ 	.byte	0x04, 0x29
        /*002a*/ 	.short	(.L_1699 - .L_1698)


	//   ....[0]....
.L_1698:
        /*002c*/ 	.word	0xffffffff


	//   ....[1]....
        /*0030*/ 	.word	0xffffffff


	//   ....[2]....
        /*0034*/ 	.word	0xffffffff


	//   ....[3]....
        /*0038*/ 	.word	0xffffffff


	//   ....[4]....
        /*003c*/ 	.word	0xffffffff


	//   ....[5]....
        /*0040*/ 	.word	0xffffffff


	//   ....[6]....
        /*0044*/ 	.word	0xffffffff


	//   ....[7]....
        /*0048*/ 	.word	0xffffffff


	//   ....[8]....
        /*004c*/ 	.word	0xffffffff


	//   ....[9]....
        /*0050*/ 	.word	0xffffffff


	//----- nvinfo : EIATTR_COOP_GROUP_INSTR_OFFSETS
	.align		4
.L_1699:
        /*0054*/ 	.byte	0x04, 0x28
        /*0056*/ 	.short	(.L_1701 - .L_1700)


	//   ....[0]....
.L_1700:
        /*0058*/ 	.word	0x00002e40


	//   ....[1]....
        /*005c*/ 	.word	0x00002e50


	//   ....[2]....
        /*0060*/ 	.word	0x00002e90


	//   ....[3]....
        /*0064*/ 	.word	0x00002ea0


	//   ....[4]....
        /*0068*/ 	.word	0x00002ee0


	//   ....[5]....
        /*006c*/ 	.word	0x00002ef0


	//   ....[6]....
        /*0070*/ 	.word	0x00002f30


	//   ....[7]....
        /*0074*/ 	.word	0x00002f40


	//   ....[8]....
        /*0078*/ 	.word	0x00002fd0


	//   ....[9]....
        /*007c*/ 	.word	0x00002fe0


	//----- nvinfo : EIATTR_VRC_CTA_INIT_COUNT
	.align		4
.L_1701:
        /*0080*/ 	.byte	0x02, 0x4a
	.zero		1
	.zero		1


	//----- nvinfo : EIATTR_EXIT_INSTR_OFFSETS
	.align		4
        /*0084*/ 	.byte	0x04, 0x1c
        /*0086*/ 	.short	(.L_1703 - .L_1702)


	//   ....[0]....
.L_1702:
        /*0088*/ 	.word	0x00000060


	//   ....[1]....
        /*008c*/ 	.word	0x0000b0e0


	//----- nvinfo : EIATTR_MAX_THREADS
	.align		4
.L_1703:
        /*0090*/ 	.byte	0x04, 0x05
        /*0092*/ 	.short	(.L_1705 - .L_1704)
.L_1704:
        /*0094*/ 	.word	0x000001c0
        /*0098*/ 	.word	0x00000001
        /*009c*/ 	.word	0x00000001


	//----- nvinfo : EIATTR_CRS_STACK_SIZE
	.align		4
.L_1705:
        /*00a0*/ 	.byte	0x04, 0x1e
        /*00a2*/ 	.short	(.L_1707 - .L_1706)
.L_1706:
        /*00a4*/ 	.word	0x00000000


	//----- nvinfo : EIATTR_CBANK_PARAM_SIZE
	.align		4
.L_1707:
        /*00a8*/ 	.byte	0x03, 0x19
        /*00aa*/ 	.short	0x00a0


	//----- nvinfo : EIATTR_PARAM_CBANK
	.align		4
        /*00ac*/ 	.byte	0x04, 0x0a
        /*00ae*/ 	.short	(.L_1709 - .L_1708)
	.align		4
.L_1708:
        /*00b0*/ 	.word	index@(.nv.constant0._Z35group_norm_nhwc_fwd_one_pass_kernelI11Fp32IOFp32WLi512ELi56ELi448EEv26Group_norm_nhwc_fwd_params)
        /*00b4*/ 	.short	0x0380
        /*00b6*/ 	.short	0x00a0


	//----- nvinfo : EIATTR_SW_WAR
	.align		4
.L_1709:
        /*00b8*/ 	.byte	0x04, 0x36
        /*00ba*/ 	.short	(.L_1711 - .L_1710)
.L_1710:
        /*00bc*/ 	.word	0x00000008
.L_1711:


//--------------------- .nv.info._Z35group_norm_nhwc_fwd_one_pass_kernelI11Fp32IOBf16WLi64ELi56ELi448EEv26Group_norm_nhwc_fwd_params --------------------------
	.section	.nv.info._Z35group_norm_nhwc_fwd_one_pass_kernelI11Fp32IOBf16WLi64ELi56ELi448EEv26Group_norm_nhwc_fwd_params,"",@"SHT_CUDA_INFO"
	.sectionflags	@""
	.align	4


	//----- nvinfo : EIATTR_CUDA_API_VERSION
	.align		4
        /*0000*/ 	.byte	0x04, 0x37
        /*0002*/ 	.short	(.L_1713 - .L_1712)
.L_1712:
        /*0004*/ 	.word	0x00000082


	//----- nvinfo : EIATTR_KPARAM_INFO
	.align		4
.L_1713:
        /*0008*/ 	.byte	0x04, 0x17
        /*000a*/ 	.short	(.L_1715 - .L_1714)
.L_1714:
        /*000c*/ 	.word	0x00000000
        /*0010*/ 	.short	0x0000
        /*0012*/ 	.short	0x0000
        /*0014*/ 	.byte	0x00, 0xf0, 0x81, 0x02


	//----- nvinfo : EIATTR_SPARSE_MMA_MASK
	.align		4
.L_1715:
        /*0018*/ 	.byte	0x03, 0x50
        /*001a*/ 	.short	0x0000


	//----- nvinfo : EIATTR_MAXREG_COUNT
	.align		4
        /*001c*/ 	.byte	0x03, 0x1b
        /*001e*/ 	.short	0x0080


	//----- nvinfo : EIATTR_NUM_BARRIERS
	.align		4
        /*0020*/ 	.byte	0x02, 0x4c
        /*0022*/ 	.byte	0x01
	.zero		1


	//----- nvinfo : EIATTR_MERCURY_ISA_VERSION
	.align		4
        /*0024*/ 	.byte	0x03, 0x5f
        /*0026*/ 	.short	0x0101


	//----- nvinfo : EIATTR_INT_WARP_WIDE_INSTR_OFFSETS
	.align		4
        /*0028*/ 	.byte	0x04, 0x31
        /*002a*/ 	.short	(.L_1717 - .L_1716)


	//   ....[0]....
.L_1716:
        /*002c*/ 	.word	0x00001280


	//   ....[1]....
        /*0030*/ 	.word	0x000012b0


	//   ....[2]....
        /*0034*/ 	.word	0x000012c0


	//   ....[3]....
        /*0038*/ 	.word	0x00001300


	//   ....[4]....
        /*003c*/ 	.word	0x000014d0


	//   ....[5]....
        /*0040*/ 	.word	0x00001530


	//   ....[6]....
        /*0044*/ 	.word	0x00001550


	//   ....[7]....
        /*0048*/ 	.word	0x00001580


	//   ....[8]....
        /*004c*/ 	.word	0x000018b0


	//   ....[9]....
        /*0050*/ 	.word	0x000018d0


	//   ....[10]....
        /*0054*/ 	.word	0x000018f0


	//   ....[11]....
        /*0058*/ 	.word	0x00001910


	//   ....[12]....
        /*005c*/ 	.word	0x00001b70


	//   ....[13]....
        /*0060*/ 	.word	0x00001b90


	//----- nvinfo : EIATTR_COOP_GROUP_MASK_REGIDS
	.align		4
.L_1717:
        /*0064*/ 	.byte	0x04, 0x29
        /*0066*/ 	.short	(.L_1719 - .L_1718)


	//   ....[0]....
.L_1718:
        /*0068*/ 	.word	0xffffffff


	//   ....[1]....
        /*006c*/ 	.word	0xffffffff


	//   ....[2]....
        /*0070*/ 	.word	0xffffffff


	//   ....[3]....
        /*0074*/ 	.word	0xffffffff


	//   ....[4]....
        /*0078*/ 	.word	0xffffffff


	//   ....[5]....
        /*007c*/ 	.word	0xffffffff


	//   ....[6]....
        /*0080*/ 	.word	0xffffffff


	//   ....[7]....
        /*0084*/ 	.word	0xffffffff


	//   ....[8]....
        /*0088*/ 	.word	0xffffffff


	//   ....[9]....
        /*008c*/ 	.word	0xffffffff


	//----- nvinfo : EIATTR_COOP_GROUP_INSTR_OFFSETS
	.align		4
.L_1719:
        /*0090*/ 	.byte	0x04, 0x28
        /*0092*/ 	.short	(.L_1721 - .L_1720)


	//   ....[0]....
.L_1720:
        /*0094*/ 	.word	0x000009f0


	//   ....[1]....
        /*0098*/ 	.word	0x00000a00


	//   ....[2]....
        /*009c*/ 	.word	0x00000a30


	//   ....[3]....
        /*00a0*/ 	.word	0x00000a40


	//   ....[4]....
        /*00a4*/ 	.word	0x00000a80


	//   ....[5]....
        /*00a8*/ 	.word	0x00000a90


	//   ....[6]....
        /*00ac*/ 	.word	0x00000ad0


	//   ....[7]....
        /*00b0*/ 	.word	0x00000ae0


	//   ....[8]....
        /*00b4*/ 	.word	0x00000b40


	//   ....[9]....
        /*00b8*/ 	.word	0x00000b50


	//----- nvinfo : EIATTR_VRC_CTA_INIT_COUNT
	.align		4
.L_1721:
        /*00bc*/ 	.byte	0x02, 0x4a
	.zero		1
	.zero		1


	//----- nvinfo : EIATTR_EXIT_INSTR_OFFSETS
	.align		4
        /*00c0*/ 	.byte	0x04, 0x1c
        /*00c2*/ 	.short	(.L_1723 - .L_1722)


	//   ....[0]....
.L_1722:
        /*00c4*/ 	.word	0x00000070


	//   ....[1]....
        /*00c8*/ 	.word	0x00002f30


	//----- nvinfo : EIATTR_MAX_THREADS
	.align		4
.L_1723:
        /*00cc*/ 	.byte	0x04, 0x05
        /*00ce*/ 	.short	(.L_1725 - .L_1724)
.L_1724:
        /*00d0*/ 	.word	0x000001c0
        /*00d4*/ 	.word	0x00000001
        /*00d8*/ 	.word	0x00000001


	//----- nvinfo : EIATTR_CRS_STACK_SIZE
	.align		4
.L_1725:
        /*00dc*/ 	.byte	0x04, 0x1e
        /*00de*/ 	.short	(.L_1727 - .L_1726)
.L_1726:
        /*00e0*/ 	.word	0x00000000


	//----- nvinfo : EIATTR_CBANK_PARAM_SIZE
	.align		4
.L_1727:
        /*00e4*/ 	.byte	0x03, 0x19
        /*00e6*/ 	.short	0x00a0


	//----- nvinfo : EIATTR_PARAM_CBANK
	.align		4
        /*00e8*/ 	.byte	0x04, 0x0a
        /*00ea*/ 	.short	(.L_1729 - .L_1728)
	.align		4
.L_1728:
        /*00ec*/ 	.word	index@(.nv.constant0._Z35group_norm_nhwc_fwd_one_pass_kernelI11Fp32IOBf16WLi64ELi56ELi448EEv26Group_norm_nhwc_fwd_params)
        /*00f0*/ 	.short	0x0380
        /*00f2*/ 	.short	0x00a0


	//----- nvinfo : EIATTR_SW_WAR
	.align		4
.L_1729:
        /*00f4*/ 	.byte	0x04, 0x36
        /*00f6*/ 	.short	(.L_1731 - .L_1730)
.L_1730:
        /*00f8*/ 	.word	0x00000008
.L_1731:


//--------------------- .nv.info._Z35group_norm_nhwc_fwd_one_pass_kernelI11Fp32IOBf16WLi128ELi56ELi448EEv26Group_norm_nhwc_fwd_params --------------------------
	.section	.nv.info._Z35group_norm_nhwc_fwd_one_pass_kernelI11Fp32IOBf16WLi128ELi56ELi448EEv26Group_norm_nhwc_fwd_params,"",@"SHT_CUDA_INFO"
	.sectionflags	@""
	.align	4


	//----- nvinfo : EIATTR_CUDA_API_VERSION
	.align		4
        /*0000*/ 	.byte	0x04, 0x37
        /*0002*/ 	.short	(.L_1733 - .L_1732)
.L_1732:
        /*0004*/ 	.word	0x00000082


	//----- nvinfo : EIATTR_KPARAM_INFO
	.align		4
.L_1733:
        /*0008*/ 	.byte	0x04, 0x17
        /*000a*/ 	.short	(.L_1735 - .L_1734)
.L_1734:
        /*000c*/ 	.word	0x00000000
        /*0010*/ 	.short	0x0000
        /*0012*/ 	.short	0x0000
        /*0014*/ 	.byte	0x00, 0xf0, 0x81, 0x02


	//----- nvinfo : EIATTR_SPARSE_MMA_MASK
	.align		4
.L_1735:
        /*0018*/ 	.byte	0x03, 0x50
        /*001a*/ 	.short	0x0000


	//----- nvinfo : EIATTR_MAXREG_COUNT
	.align		4
        /*001c*/ 	.byte	0x03, 0x1b
        /*001e*/ 	.short	0x0080


	//----- nvinfo : EIATTR_NUM_BARRIERS
	.align		4
        /*0020*/ 	.byte	0x02, 0x4c
        /*0022*/ 	.byte	0x01
	.zero		1


	//----- nvinfo : EIATTR_MERCURY_ISA_VERSION
	.align		4
        /*0024*/ 	.byte	0x03, 0x5f
        /*0026*/ 	.short	0x0101


	//----- nvinfo : EIATTR_COOP_GROUP_MASK_REGIDS
	.align		4
        /*0028*/ 	.byte	0x04, 0x29
        /*002a*/ 	.short	(.L_1737 - .L_1736)


	//   ....[0]....
.L_1736:
        /*002c*/ 	.word	0xffffffff


	//   ....[1]....
        /*0030*/ 	.word	0xffffffff


	//   ....[2]....
        /*0034*/ 	.word	0xffffffff


	//   ....[3]....
        /*0038*/ 	.word	0xffffffff


	//   ....[4]....
        /*003c*/ 	.word	0xffffffff


	//   ....[5]....
        /*0040*/ 	.word	0xffffffff


	//   ....[6]....
        /*0044*/ 	.word	0xffffffff


	//   ....[7]....
        /*0048*/ 	.word	0xffffffff


	//   ....[8]....
        /*004c*/ 	.word	0xffffffff


	//   ....[9]....
        /*0050*/ 	.word	0xffffffff


	//----- nvinfo : EIATTR_COOP_GROUP_INSTR_OFFSETS
	.align		4
.L_1737:
        /*0054*/ 	.byte	0x04, 0x28
        /*0056*/ 	.short	(.L_1739 - .L_1738)


	//   ....[0]....
.L_1738:
        /*0058*/ 	.word	0x00000ed0


	//   ....[1]....
        /*005c*/ 	.word	0x00000ee0


	//   ....[2]....
        /*0060*/ 	.word	0x00000f10


	//   ....[3]....
        /*0064*/ 	.word	0x00000f20


	//   ....[4]....
        /*0068*/ 	.word	0x00000f60


	//   ....[5]....
        /*006c*/ 	.word	0x00000f70


	//   ....[6]....
        /*0070*/ 	.word	0x00000fb0


	//   ....[7]....
        /*0074*/ 	.word	0x00000fc0


	//   ....[8]....
        /*0078*/ 	.word	0x00001040


	//   ....[9]....
        /*007c*/ 	.word	0x00001050


	//----- nvinfo : EIATTR_VRC_CTA_INIT_COUNT
	.align		4
.L_1739:
        /*0080*/ 	.byte	0x02, 0x4a
	.zero		1
	.zero		1


	//----- nvinfo : EIATTR_EXIT_INSTR_OFFSETS
	.align		4
        /*0084*/ 	.byte	0x04, 0x1c
        /*0086*/ 	.short	(.L_1741 - .L_1740)


	//   ....[0]....
.L_1740:
        /*0088*/ 	.word	0x00000060


	//   ....[1]....
        /*008c*/ 	.word	0x00003c60


	//----- nvinfo : EIATTR_MAX_THREADS
	.align		4
.L_1741:
        /*0090*/ 	.byte	0x04, 0x05
        /*0092*/ 	.short	(.L_1743 - .L_1742)
.L_1742:
        /*0094*/ 	.word	0x000001c0
        /*0098*/ 	.word	0x00000001
        /*009c*/ 	.word	0x00000001


	//----- nvinfo : EIATTR_CRS_STACK_SIZE
	.align		4
.L_1743:
        /*00a0*/ 	.byte	0x04, 0x1e
        /*00a2*/ 	.short	(.L_1745 - .L_1744)
.L_1744:
        /*00a4*/ 	.word	0x00000000


	//----- nvinfo : EIATTR_CBANK_PARAM_SIZE
	.align		4
.L_1745:
        /*00a8*/ 	.byte	0x03, 0x19
        /*00aa*/ 	.short	0x00a0


	//----- nvinfo : EIATTR_PARAM_CBANK
	.align		4
        /*00ac*/ 	.byte	0x04, 0x0a
        /*00ae*/ 	.short	(.L_1747 - .L_1746)
	.align		4
.L_1746:
        /*00b0*/ 	.word	index@(.nv.constant0._Z35group_norm_nhwc_fwd_one_pass_kernelI11Fp32IOBf16WLi128ELi56ELi448EEv26Group_norm_nhwc_fwd_params)
        /*00b4*/ 	.short	0x0380
        /*00b6*/ 	.short	0x00a0


	//----- nvinfo : EIATTR_SW_WAR
	.align		4
.L_1747:
        /*00b8*/ 	.byte	0x04, 0x36
        /*00ba*/ 	.short	(.L_1749 - .L_1748)
.L_1748:
        /*00bc*/ 	.word	0x00000008
.L_1749:


//--------------------- .nv.info._Z35group_norm_nhwc_fwd_one_pass_kernelI11Fp32IOBf16WLi256ELi56ELi448EEv26Group_norm_nhwc_fwd_params --------------------------
	.section	.nv.info._Z35group_norm_nhwc_fwd_one_pass_kernelI11Fp32IOBf16WLi256ELi56ELi448EEv26Group_norm_nhwc_fwd_params,"",@"SHT_CUDA_INFO"
	.sectionflags	@""
	.align	4


	//----- nvinfo : EIATTR_CUDA_API_VERSION
	.align		4
        /*0000*/ 	.byte	0x04, 0x37
        /*0002*/ 	.short	(.L_1751 - .L_1750)
.L_1750:
        /*0004*/ 	.word	0x00000082


	//----- nvinfo : EIATTR_KPARAM_INFO
	.align		4
.L_1751:
        /*0008*/ 	.byte	0x04, 0x17
        /*000a*/ 	.short	(.L_1753 - .L_1752)
.L_1752:
        /*000c*/ 	.word	0x00000000
        /*0010*/ 	.short	0x0000
        /*0012*/ 	.short	0x0000
        /*0014*/ 	.byte	0x00, 0xf0, 0x81, 0x02


	//----- nvinfo : EIATTR_SPARSE_MMA_MASK
	.align		4
.L_1753:
        /*0018*/ 	.byte	0x03, 0x50
        /*001a*/ 	.short	0x0000


	//----- nvinfo : EIATTR_MAXREG_COUNT
	.align		4
        /*001c*/ 	.byte	0x03, 0x1b
        /*001e*/ 	.short	0x0080


	//----- nvinfo : EIATTR_NUM_BARRIERS
	.align		4
        /*0020*/ 	.byte	0x02, 0x4c
        /*0022*/ 	.byte	0x01
	.zero		1


	//----- nvinfo : EIATTR_MERCURY_ISA_VERSION
	.align		4
        /*0024*/ 	.byte	0x03, 0x5f
        /*0026*/ 	.short	0x0101


	//----- nvinfo : EIATTR_COOP_GROUP_MASK_REGIDS
	.align		4
        /*0028*/ 	.byte	0x04, 0x29
        /*002a*/ 	.short	(.L_1755 - .L_1754)


	//   ....[0]....
.L_1754:
        /*002c*/ 	.word	0xffffffff


	//   ....[1]....
        /*0030*/ 	.word	0xffffffff


	//   ....[2]....
        /*0034*/ 	.word	0xffffffff


	//   ....[3]....
        /*0038*/ 	.word	0xffffffff


	//   ....[4]....
        /*003c*/ 	.word	0xffffffff


	//   ....[5]....
        /*0040*/ 	.word	0xffffffff


	//   ....[6]....
        /*0044*/ 	.word	0xffffffff


	//   ....[7]....
        /*0048*/ 	.word	0xffffffff


	//   ....[8]....
        /*004c*/ 	.word	0xffffffff


	//   ....[9]....
        /*0050*/ 	.word	0xffffffff


	//----- nvinfo : EIATTR_COOP_GROUP_INSTR_OFFSETS
	.align		4
.L_1755:
        /*0054*/ 	.byte	0x04, 0x28
        /*0056*/ 	.short	(.L_1757 - .L_1756)


	//   ....[0]....
.L_1756:
        /*0058*/ 	.word	0x00001930


	//   ....[1]....
        /*005c*/ 	.word	0x00001940


	//   ....[2]....
        /*0060*/ 	.word	0x00001970


	//   ....[3]....
        /*0064*/ 	.word	0x00001980


	//   ....[4]....
        /*0068*/ 	.word	0x000019c0


	//   ....[5]....
        /*006c*/ 	.word	0x000019d0


	//   ....[6]....
        /*0070*/ 	.word	0x00001a10


	//   ....[7]....
        /*0074*/ 	.word	0x00001a20


	//   ....[8]....
        /*0078*/ 	.word	0x00001aa0


	//   ....[9]....
        /*007c*/ 	.word	0x00001ab0


	//----- nvinfo : EIATTR_VRC_CTA_INIT_COUNT
	.align		4
.L_1757:
        /*0080*/ 	.byte	0x02, 0x4a
	.zero		1
	.zero		1


	//----- nvinfo : EIATTR_EXIT_INSTR_OFFSETS
	.align		4
        /*0084*/ 	.byte	0x04, 0x1c
        /*0086*/ 	.short	(.L_1759 - .L_1758)


	//   ....[0]....
.L_1758:
        /*0088*/ 	.word	0x00000060


	//   ....[1]....
        /*008c*/ 	.word	0x00006120


	//----- nvinfo : EIATTR_MAX_THREADS
	.align		4
.L_1759:
        /*0090*/ 	.byte	0x04, 0x05
        /*0092*/ 	.short	(.L_1761 - .L_1760)
.L_1760:
        /*0094*/ 	.word	0x000001c0
        /*0098*/ 	.word	0x00000001
        /*009c*/ 	.word	0x00000001


	//----- nvinfo : EIATTR_CRS_STACK_SIZE
	.align		4
.L_1761:
        /*00a0*/ 	.byte	0x04, 0x1e
        /*00a2*/ 	.short	(.L_1763 - .L_1762)
.L_1762:
        /*00a4*/ 	.word	0x00000000


	//----- nvinfo : EIATTR_CBANK_PARAM_SIZE
	.align		4
.L_1763:
        /*00a8*/ 	.byte	0x03, 0x19
        /*00aa*/ 	.short	0x00a0


	//----- nvinfo : EIATTR_PARAM_CBANK
	.align		4
        /*00ac*/ 	.byte	0x04, 0x0a
        /*00ae*/ 	.short	(.L_1765 - .L_1764)
	.align		4
.L_1764:
        /*00b0*/ 	.word	index@(.nv.constant0._Z35group_norm_nhwc_fwd_one_pass_kernelI11Fp32IOBf16WLi256ELi56ELi448EEv26Group_norm_nhwc_fwd_params)
        /*00b4*/ 	.short	0x0380
        /*00b6*/ 	.short	0x00a0


	//----- nvinfo : EIATTR_SW_WAR
	.align		4
.L_1765:
        /*00b8*/ 	.byte	0x04, 0x36
        /*00ba*/ 	.short	(.L_1767 - .L_1766)
.L_1766:
        /*00bc*/ 	.word	0x00000008
.L_1767:


//--------------------- .nv.info._Z35group_norm_nhwc_fwd_one_pass_kernelI11Fp32IOBf16WLi512ELi56ELi448EEv26Group_norm_nhwc_fwd_params --------------------------
	.section	.nv.info._Z35group_norm_nhwc_fwd_one_pass_kernelI11Fp32IOBf16WLi512ELi56ELi448EEv26Group_norm_nhwc_fwd_params,"",@"SHT_CUDA_INFO"
	.sectionflags	@""
	.align	4


	//----- nvinfo : EIATTR_CUDA_API_VERSION
	.align		4
        /*0000*/ 	.byte	0x04, 0x37
        /*0002*/ 	.short	(.L_1769 - .L_1768)
.L_1768:
        /*0004*/ 	.word	0x00000082


	//----- nvinfo : EIATTR_KPARAM_INFO
	.align		4
.L_1769:
        /*0008*/ 	.byte	0x04, 0x17
        /*000a*/ 	.short	(.L_1771 - .L_1770)
.L_1770:
        /*000c*/ 	.word	0x00000000
        /*0010*/ 	.short	0x0000
        /*0012*/ 	.short	0x0000
        /*0014*/ 	.byte	0x00, 0xf0, 0x81, 0x02


	//----- nvinfo : EIATTR_SPARSE_MMA_MASK
	.align		4
.L_1771:
        /*0018*/ 	.byte	0x03, 0x50
        /*001a*/ 	.short	0x0000


	//----- nvinfo : EIATTR_MAXREG_COUNT
	.align		4
        /*001c*/ 	.byte	0x03, 0x1b
        /*001e*/ 	.short	0x0080


	//----- nvinfo : EIATTR_NUM_BARRIERS
	.align		4
        /*0020*/ 	.byte	0x02, 0x4c
        /*0022*/ 	.byte	0x01
	.zero		1


	//----- nvinfo : EIATTR_MERCURY_ISA_VERSION
	.align		4
        /*0024*/ 	.byte	0x03, 0x5f
        /*0026*/ 	.short	0x0101


	//----- nvinfo : EIATTR_COOP_GROUP_MASK_REGIDS
	.align		4
        /*0028*/ 	.byte	0x04, 0x29
        /*002a*/ 	.short	(.L_1773 - .L_1772)


	//   ....[0]....
.L_1772:
        /*002c*/ 	.word	0xffffffff


	//   ....[1]....
        /*0030*/ 	.word	0xffffffff


	//   ....[2]....
        /*0034*/ 	.word	0xffffffff


	//   ....[3]....
        /*0038*/ 	.word	0xffffffff


	//   ....[4]....
        /*003c*/ 	.word	0xffffffff


	//   ....[5]....
        /*0040*/ 	.word	0xffffffff


	//   ....[6]....
        /*0044*/ 	.word	0xffffffff


	//   ....[7]....
        /*0048*/ 	.word	0xffffffff


	//   ....[8]....
        /*004c*/ 	.word	0xffffffff


	//   ....[9]....
        /*0050*/ 	.word	0xffffffff


	//----- nvinfo : EIATTR_COOP_GROUP_INSTR_OFFSETS
	.align		4
.L_1773:
        /*0054*/ 	.byte	0x04, 0x28
        /*0056*/ 	.short	(.L_1775 - .L_1774)


	//   ....[0]....
.L_1774:
        /*0058*/ 	.word	0x00002e30


	//   ....[1]....
        /*005c*/ 	.word	0x00002e40


	//   ....[2]....
        /*0060*/ 	.word	0x00002e80


	//   ....[3]....
        /*0064*/ 	.word	0x00002e90


	//   ....[4]....
        /*0068*/ 	.word	0x00002ed0


	//   ....[5]....
        /*006c*/ 	.word	0x00002ee0


	//   ....[6]....
        /*0070*/ 	.word	0x00002f20


	//   ....[7]....
        /*0074*/ 	.word	0x00002f30


	//   ....[8]....
        /*0078*/ 	.word	0x00002fc0


	//   ....[9]....
        /*007c*/ 	.word	0x00002fd0


	//----- nvinfo : EIATTR_VRC_CTA_INIT_COUNT
	.align		4
.L_1775:
        /*0080*/ 	.byte	0x02, 0x4a
	.zero		1
	.zero		1


	//----- nvinfo : EIATTR_EXIT_INSTR_OFFSETS
	.align		4
        /*0084*/ 	.byte	0x04, 0x1c
        /*0086*/ 	.short	(.L_1777 - .L_1776)


	//   ....[0]....
.L_1776:
        /*0088*/ 	.word	0x00000060


	//   ....[1]....
        /*008c*/ 	.word	0x0000b130


	//----- nvinfo : EIATTR_MAX_THREADS
	.align		4
.L_1777:
        /*0090*/ 	.byte	0x04, 0x05
        /*0092*/ 	.short	(.L_1779 - .L_1778)
.L_1778:
        /*0094*/ 	.word	0x000001c0
        /*0098*/ 	.word	0x00000001
        /*009c*/ 	.word	0x00000001


	//----- nvinfo : EIATTR_CRS_STACK_SIZE
	.align		4
.L_1779:
        /*00a0*/ 	.byte	0x04, 0x1e
        /*00a2*/ 	.short	(.L_1781 - .L_1780)
.L_1780:
        /*00a4*/ 	.word	0x00000000


	//----- nvinfo : EIATTR_CBANK_PARAM_SIZE
	.align		4
.L_1781:
        /*00a8*/ 	.byte	0x03, 0x19
        /*00aa*/ 	.short	0x00a0


	//----- nvinfo : EIATTR_PARAM_CBANK
	.align		4
        /*00ac*/ 	.byte	0x04, 0x0a
        /*00ae*/ 	.short	(.L_1783 - .L_1782)
	.align		4
.L_1782:
        /*00b0*/ 	.word	index@(.nv.constant0._Z35group_norm_nhwc_fwd_one_pass_kernelI11Fp32IOBf16WLi512ELi56ELi448EEv26Group_norm_nhwc_fwd_params)
        /*00b4*/ 	.short	0x0380
        /*00b6*/ 	.short	0x00a0


	//----- nvinfo : EIATTR_SW_WAR
	.align		4
.L_1783:
        /*00b8*/ 	.byte	0x04, 0x36
        /*00ba*/ 	.short	(.L_1785 - .L_1784)
.L_1784:
        /*00bc*/ 	.word	0x00000008
.L_1785:


//--------------------- .nv.info._Z35group_norm_nhwc_fwd_one_pass_kernelI11Fp32IOFp16WLi64ELi56ELi448EEv26Group_norm_nhwc_fwd_params --------------------------
	.section	.nv.info._Z35group_norm_nhwc_fwd_one_pass_kernelI11Fp32IOFp16WLi64ELi56ELi448EEv26Group_norm_nhwc_fwd_params,"",@"SHT_CUDA_INFO"
	.sectionflags	@""
	.align	4


	//----- nvinfo : EIATTR_CUDA_API_VERSION
	.align		4
        /*0000*/ 	.byte	0x04, 0x37
        /*0002*/ 	.short	(.L_1787 - .L_1786)
.L_1786:
        /*0004*/ 	.word	0x00000082


	//----- nvinfo : EIATTR_KPARAM_INFO
	.align		4
.L_1787:
        /*0008*/ 	.byte	0x04, 0x17
        /*000a*/ 	.short	(.L_1789 - .L_1788)
.L_1788:
        /*000c*/ 	.word	0x00000000
        /*0010*/ 	.short	0x0000
        /*0012*/ 	.short	0x0000
        /*0014*/ 	.byte	0x00, 0xf0, 0x81, 0x02


	//----- nvinfo : EIATTR_SPARSE_MMA_MASK
	.align		4
.L_1789:
        /*0018*/ 	.byte	0x03, 0x50
        /*001a*/ 	.short	0x0000


	//----- nvinfo : EIATTR_MAXREG_COUNT
	.align		4
        /*001c*/ 	.byte	0x03, 0x1b
        /*001e*/ 	.short	0x0080


	//----- nvinfo : EIATTR_NUM_BARRIERS
	.align		4
        /*0020*/ 	.byte	0x02, 0x4c
        /*0022*/ 	.byte	0x01
	.zero		1


	//----- nvinfo : EIATTR_MERCURY_ISA_VERSION
	.align		4
        /*0024*/ 	.byte	0x03, 0x5f
        /*0026*/ 	.short	0x0101


	//----- nvinfo : EIATTR_INT_WARP_WIDE_INSTR_OFFSETS
	.align		4
        /*0028*/ 	.byte	0x04, 0x31
        /*002a*/ 	.short	(.L_1791 - .L_1790)


	//   ....[0]....
.L_1790:
        /*002c*/ 	.word	0x00001280


	//   ....[1]....
        /*0030*/ 	.word	0x000012b0


	//   ....[2]....
        /*0034*/ 	.word	0x000012c0


	//   ....[3]....
        /*0038*/ 	.word	0x00001300


	//   ....[4]....
        /*003c*/ 	.word	0x000014d0


	//   ....[5]....
        /*0040*/ 	.word	0x00001530


	//   ....[6]....
        /*0044*/ 	.word	0x00001550


	//   ....[7]....
        /*0048*/ 	.word	0x00001580


	//   ....[8]....
        /*004c*/ 	.word	0x000018b0


	//   ....[9]....
        /*0050*/ 	.word	0x000018d0


	//   ....[10]....
        /*0054*/ 	.word	0x000018f0


	//   ....[11]....
        /*0058*/ 	.word	0x00001910


	//   ....[12]....
        /*005c*/ 	.word	0x00001b70


	//   ....[13]....
        /*0060*/ 	.word	0x00001b90


	//----- nvinfo : EIATTR_COOP_GROUP_MASK_REGIDS
	.align		4
.L_1791:
        /*0064*/ 	.byte	0x04, 0x29
        /*0066*/ 	.short	(.L_1793 - .L_1792)


	//   ....[0]....
.L_1792:
        /*0068*/ 	.word	0xffffffff


	//   ....[1]....
        /*006c*/ 	.word	0xffffffff


	//   ....[2]....
        /*0070*/ 	.word	0xffffffff


	//   ....[3]....
        /*0074*/ 	.word	0xffffffff


	//   ....[4]....
        /*0078*/ 	.word	0xffffffff


	//   ....[5]....
        /*007c*/ 	.word	0xffffffff


	//   ....[6]....
        /*0080*/ 	.word	0xffffffff


	//   ....[7]....
        /*0084*/ 	.word	0xffffffff


	//   ....[8]....
        /*0088*/ 	.word	0xffffffff


	//   ....[9]....
        /*008c*/ 	.word	0xffffffff


	//----- nvinfo : EIATTR_COOP_GROUP_INSTR_OFFSETS
	.align		4
.L_1793:
        /*0090*/ 	.byte	0x04, 0x28
        /*0092*/ 	.short	(.L_1795 - .L_1794)


	//   ....[0]....
.L_1794:
        /*0094*/ 	.word	0x000009f0


	//   ....[1]....
        /*0098*/ 	.word	0x00000a00


	//   ....[2]....
        /*009c*/ 	.word	0x00000a30


	//   ....[3]....
        /*00a0*/ 	.word	0x00000a40


	//   ....[4]....
        /*00a4*/ 	.word	0x00000a80


	//   ....[5]....
        /*00a8*/ 	.word	0x00000a90


	//   ....[6]....
        /*00ac*/ 	.word	0x00000ad0


	//   ....[7]....
        /*00b0*/ 	.word	0x00000ae0


	//   ....[8]....
        /*00b4*/ 	.word	0x00000b40


	//   ....[9]....
        /*00b8*/ 	.word	0x00000b50


	//----- nvinfo : EIATTR_VRC_CTA_INIT_COUNT
	.align		4
.L_1795:
        /*00bc*/ 	.byte	0x02, 0x4a
	.zero		1
	.zero		1


	//----- nvinfo : EIATTR_EXIT_INSTR_OFFSETS
	.align		4
        /*00c0*/ 	.byte	0x04, 0x1c
        /*00c2*/ 	.short	(.L_1797 - .L_1796)


	//   ....[0]....
.L_1796:
        /*00c4*/ 	.word	0x00000070


	//   ....[1]....
        /*00c8*/ 	.word	0x00002f30


	//----- nvinfo : EIATTR_MAX_THREADS
	.align		4
.L_1797:
        /*00cc*/ 	.byte	0x04, 0x05
        /*00ce*/ 	.short	(.L_1799 - .L_1798)
.L_1798:
        /*00d0*/ 	.word	0x000001c0
        /*00d4*/ 	.word	0x00000001
        /*00d8*/ 	.word	0x00000001


	//----- nvinfo : EIATTR_CRS_STACK_SIZE
	.align		4
.L_1799:
        /*00dc*/ 	.byte	0x04, 0x1e
        /*00de*/ 	.short	(.L_1801 - .L_1800)
.L_1800:
        /*00e0*/ 	.word	0x00000000


	//----- nvinfo : EIATTR_CBANK_PARAM_SIZE
	.align		4
.L_1801:
        /*00e4*/ 	.byte	0x03, 0x19
        /*00e6*/ 	.short	0x00a0


	//----- nvinfo : EIATTR_PARAM_CBANK
	.align		4
        /*00e8*/ 	.byte	0x04, 0x0a
        /*00ea*/ 	.short	(.L_1803 - .L_1802)
	.align		4
.L_1802:
        /*00ec*/ 	.word	index@(.nv.constant0._Z35group_norm_nhwc_fwd_one_pass_kernelI11Fp32IOFp16WLi64ELi56ELi448EEv26Group_norm_nhwc_fwd_params)
        /*00f0*/ 	.short	0x0380
        /*00f2*/ 	.short	0x00a0


	//----- nvinfo : EIATTR_SW_WAR
	.align		4
.L_1803:
        /*00f4*/ 	.byte	0x04, 0x36
        /*00f6*/ 	.short	(.L_1805 - .L_1804)
.L_1804:
        /*00f8*/ 	.word	0x00000008
.L_1805:


//--------------------- .nv.info._Z35group_norm_nhwc_fwd_one_pass_kernelI11Fp32IOFp16WLi128ELi56ELi448EEv26Group_norm_nhwc_fwd_params --------------------------
	.section	.nv.info._Z35group_norm_nhwc_fwd_one_pass_kernelI11Fp32IOFp16WLi128ELi56ELi448EEv26Group_norm_nhwc_fwd_params,"",@"SHT_CUDA_INFO"
	.sectionflags	@""
	.align	4


	//----- nvinfo : EIATTR_CUDA_API_VERSION
	.align		4
        /*0000*/ 	.byte	0x04, 0x37
        /*0002*/ 	.short	(.L_1807 - .L_1806)
.L_1806:
        /*0004*/ 	.word	0x00000082


	//----- nvinfo : EIATTR_KPARAM_INFO
	.align		4
.L_1807:
        /*0008*/ 	.byte	0x04, 0x17
        /*000a*/ 	.short	(.L_1809 - .L_1808)
.L_1808:
        /*000c*/ 	.word	0x00000000
        /*0010*/ 	.short	0x0000
        /*0012*/ 	.short	0x0000
        /*0014*/ 	.byte	0x00, 0xf0, 0x81, 0x02


	//----- nvinfo : EIATTR_SPARSE_MMA_MASK
	.align		4
.L_1809:
        /*0018*/ 	.byte	0x03, 0x50
        /*001a*/ 	.short	0x0000


	//----- nvinfo : EIATTR_MAXREG_COUNT
	.align		4
        /*001c*/ 	.byte	0x03, 0x1b
        /*001e*/ 	.short	0x0080


	//----- nvinfo : EIATTR_NUM_BARRIERS
	.align		4
        /*0020*/ 	.byte	0x02, 0x4c
        /*0022*/ 	.byte	0x01
	.zero		1


	//----- nvinfo : EIATTR_MERCURY_ISA_VERSION
	.align		4
        /*0024*/ 	.byte	0x03, 0x5f
        /*0026*/ 	.short	0x0101


	//----- nvinfo : EIATTR_COOP_GROUP_MASK_REGIDS
	.align		4
        /*0028*/ 	.byte	0x04, 0x29
        /*002a*/ 	.short	(.L_1811 - .L_1810)


	//   ....[0]....
.L_1810:
        /*002c*/ 	.word	0xffffffff


	//   ....[1]....
        /*0030*/ 	.word	0xffffffff


	//   ....[2]....
        /*0034*/ 	.word	0xffffffff


	//   ....[3]....
        /*0038*/ 	.word	0xffffffff


	//   ....[4]....
        /*003c*/ 	.word	0xffffffff


	//   ....[5]....
        /*0040*/ 	.word	0xffffffff


	//   ....[6]....
        /*0044*/ 	.word	0xffffffff


	//   ....[7]....
        /*0048*/ 	.word	0xffffffff


	//   ....[8]....
        /*004c*/ 	.word	0xffffffff


	//   ....[9]....
        /*0050*/ 	.word	0xffffffff


	//----- nvinfo : EIATTR_COOP_GROUP_INSTR_OFFSETS
	.align		4
.L_1811:
        /*0054*/ 	.byte	0x04, 0x28
        /*0056*/ 	.short	(.L_1813 - .L_1812)


	//   ....[0]....
.L_1812:
        /*0058*/ 	.word	0x00000ed0


	//   ....[1]....
        /*005c*/ 	.word	0x00000ee0


	//   ....[2]....
        /*0060*/ 	.word	0x00000f10


	//   ....[3]....
        /*0064*/ 	.word	0x00000f20


	//   ....[4]....
        /*0068*/ 	.word	0x00000f60


	//   ....[5]....
        /*006c*/ 	.word	0x00000f70


	//   ....[6]....
        /*0070*/ 	.word	0x00000fb0


	//   ....[7]....
        /*0074*/ 	.word	0x00000fc0


	//   ....[8]....
        /*0078*/ 	.word	0x00001040


	//   ....[9]....
        /*007c*/ 	.word	0x00001050


	//----- nvinfo : EIATTR_VRC_CTA_INIT_COUNT
	.align		4
.L_1813:
        /*0080*/ 	.byte	0x02, 0x4a
	.zero		1
	.zero		1


	//----- nvinfo : EIATTR_EXIT_INSTR_OFFSETS
	.align		4
        /*0084*/ 	.byte	0x04, 0x1c
        /*0086*/ 	.short	(.L_1815 - .L_1814)


	//   ....[0]....
.L_1814:
        /*0088*/ 	.word	0x00000060


	//   ....[1]....
        /*008c*/ 	.word	0x00003c60


	//----- nvinfo : EIATTR_MAX_THREADS
	.align		4
.L_1815:
        /*0090*/ 	.byte	0x04, 0x05
        /*0092*/ 	.short	(.L_1817 - .L_1816)
.L_1816:
        /*0094*/ 	.word	0x000001c0
        /*0098*/ 	.word	0x00000001
        /*009c*/ 	.word	0x00000001


	//----- nvinfo : EIATTR_CRS_STACK_SIZE
	.align		4
.L_1817:
        /*00a0*/ 	.byte	0x04, 0x1e
        /*00a2*/ 	.short	(.L_1819 - .L_1818)
.L_1818:
        /*00a4*/ 	.word	0x00000000


	//----- nvinfo : EIATTR_CBANK_PARAM_SIZE
	.align		4
.L_1819:
        /*00a8*/ 	.byte	0x03, 0x19
        /*00aa*/ 	.short	0x00a0


	//----- nvinfo : EIATTR_PARAM_CBANK
	.align		4
        /*00ac*/ 	.byte	0x04, 0x0a
        /*00ae*/ 	.short	(.L_1821 - .L_1820)
	.align		4
.L_1820:
        /*00b0*/ 	.word	index@(.nv.constant0._Z35group_norm_nhwc_fwd_one_pass_kernelI11Fp32IOFp16WLi128ELi56ELi448EEv26Group_norm_nhwc_fwd_params)
        /*00b4*/ 	.short	0x0380
        /*00b6*/ 	.short	0x00a0


	//----- nvinfo : EIATTR_SW_WAR
	.align		4
.L_1821:
        /*00b8*/ 	.byte	0x04, 0x36
        /*00ba*/ 	.short	(.L_1823 - .L_1822)
.L_1822:
        /*00bc*/ 	.word	0x00000008
.L_1823:


//--------------------- .nv.info._Z35group_norm_nhwc_fwd_one_pass_kernelI11Fp32IOFp16WLi256ELi56ELi448EEv26Group_norm_nhwc_fwd_params --------------------------
	.section	.nv.info._Z35group_norm_nhwc_fwd_one_pass_kernelI11Fp32IOFp16WLi256ELi56ELi448EEv26Group_norm_nhwc_fwd_params,"",@"SHT_CUDA_INFO"
	.sectionflags	@""
	.align	4


	//----- nvinfo : EIATTR_CUDA_API_VERSION
	.align		4
        /*0000*/ 	.byte	0x04, 0x37
        /*0002*/ 	.short	(.L_1825 - .L_1824)
.L_1824:
        /*0004*/ 	.word	0x00000082


	//----- nvinfo : EIATTR_KPARAM_INFO
	.align		4
.L_1825:
        /*0008*/ 	.byte	0x04, 0x17
        /*000a*/ 	.short	(.L_1827 - .L_1826)
.L_1826:
        /*000c*/ 	.word	0x00000000
        /*0010*/ 	.short	0x0000
        /*0012*/ 	.short	0x0000
        /*0014*/ 	.byte	0x00, 0xf0, 0x81, 0x02


	//----- nvinfo : EIATTR_SPARSE_MMA_MASK
	.align		4
.L_1827:
        /*0018*/ 	.byte	0x03, 0x50
        /*001a*/ 	.short	0x0000


	//----- nvinfo : EIATTR_MAXREG_COUNT
	.align		4
        /*001c*/ 	.byte	0x03, 0x1b
        /*001e*/ 	.short	0x0080


	//----- nvinfo : EIATTR_NUM_BARRIERS
	.align		4
        /*0020*/ 	.byte	0x02, 0x4c
        /*0022*/ 	.byte	0x01
	.zero		1


	//----- nvinfo : EIATTR_MERCURY_ISA_VERSION
	.align		4
        /*0024*/ 	.byte	0x03, 0x5f
        /*0026*/ 	.short	0x0101


	//----- nvinfo : EIATTR_COOP_GROUP_MASK_REGIDS
	.align		4
        /*0028*/ 	.byte	0x04, 0x29
        /*002a*/ 	.short	(.L_1829 - .L_1828)


	//   ....[0]....
.L_1828:
        /*002c*/ 	.word	0xffffffff


	//   ....[1]....
        /*0030*/ 	.word	0xffffffff


	//   ....[2]....
        /*0034*/ 	.word	0xffffffff


	//   ....[3]....
        /*0038*/ 	.word	0xffffffff


	//   ....[4]....
        /*003c*/ 	.word	0xffffffff


	//   ....[5]....
        /*0040*/ 	.word	0xffffffff


	//   ....[6]....
        /*0044*/ 	.word	0xffffffff


	//   ....[7]....
        /*0048*/ 	.word	0xffffffff


	//   ....[8]....
        /*004c*/ 	.word	0xffffffff


	//   ....[9]....
        /*0050*/ 	.word	0xffffffff


	//----- nvinfo : EIATTR_COOP_GROUP_INSTR_OFFSETS
	.align		4
.L_1829:
        /*0054*/ 	.byte	0x04, 0x28
        /*0056*/ 	.short	(.L_1831 - .L_1830)


	//   ....[0]....
.L_1830:
        /*0058*/ 	.word	0x00001930


	//   ....[1]....
        /*005c*/ 	.word	0x00001940


	//   ....[2]....
        /*0060*/ 	.word	0x00001970


	//   ....[3]....
        /*0064*/ 	.word	0x00001980


	//   ....[4]....
        /*0068*/ 	.word	0x000019c0


	//   ....[5]....
        /*006c*/ 	.word	0x000019d0


	//   ....[6]....
        /*0070*/ 	.word	0x00001a10


	//   ....[7]....
        /*0074*/ 	.word	0x00001a20


	//   ....[8]....
        /*0078*/ 	.word	0x00001aa0


	//   ....[9]....
        /*007c*/ 	.word	0x00001ab0


	//----- nvinfo : EIATTR_VRC_CTA_INIT_COUNT
	.align		4
.L_1831:
        /*0080*/ 	.byte	0x02, 0x4a
	.zero		1
	.zero		1


	//----- nvinfo : EIATTR_EXIT_INSTR_OFFSETS
	.align		4
        /*0084*/ 	.byte	0x04, 0x1c
        /*0086*/ 	.short	(.L_1833 - .L_1832)


	//   ....[0]....
.L_1832:
        /*0088*/ 	.word	0x00000060


	//   ....[1]....
        /*008c*/ 	.word	0x00006120


	//----- nvinfo : EIATTR_MAX_THREADS
	.align		4
.L_1833:
        /*0090*/ 	.byte	0x04, 0x05
        /*0092*/ 	.short	(.L_1835 - .L_1834)
.L_1834:
        /*0094*/ 	.word	0x000001c0
        /*0098*/ 	.word	0x00000001
        /*009c*/ 	.word	0x00000001


	//----- nvinfo : EIATTR_CRS_STACK_SIZE
	.align		4
.L_1835:
        /*00a0*/ 	.byte	0x04, 0x1e
        /*00a2*/ 	.short	(.L_1837 - .L_1836)
.L_1836:
        /*00a4*/ 	.word	0x00000000


	//----- nvinfo : EIATTR_CBANK_PARAM_SIZE
	.align		4
.L_1837:
        /*00a8*/ 	.byte	0x03, 0x19
        /*00aa*/ 	.short	0x00a0


	//----- nvinfo : EIATTR_PARAM_CBANK
	.align		4
        /*00ac*/ 	.byte	0x04, 0x0a
        /*00ae*/ 	.short	(.L_1839 - .L_1838)
	.align		4
.L_1838:
        /*00b0*/ 	.word	index@(.nv.constant0._Z35group_norm_nhwc_fwd_one_pass_kernelI11Fp32IOFp16WLi256ELi56ELi448EEv26Group_norm_nhwc_fwd_params)
        /*00b4*/ 	.short	0x0380
        /*00b6*/ 	.short	0x00a0


	//----- nvinfo : EIATTR_SW_WAR
	.align		4
.L_1839:
        /*00b8*/ 	.byte	0x04, 0x36
        /*00ba*/ 	.short	(.L_1841 - .L_1840)
.L_1840:
        /*00bc*/ 	.word	0x00000008
.L_1841:


//--------------------- .nv.info._Z35group_norm_nhwc_fwd_one_pass_kernelI11Fp32IOFp16WLi512ELi56ELi448EEv26Group_norm_nhwc_fwd_params --------------------------
	.section	.nv.info._Z35group_norm_nhwc_fwd_one_pass_kernelI11Fp32IOFp16WLi512ELi56ELi448EEv26Group_norm_nhwc_fwd_params,"",@"SHT_CUDA_INFO"
	.sectionflags	@""
	.align	4


	//----- nvinfo : EIATTR_CUDA_API_VERSION
	.align		4
        /*0000*/ 	.byte	0x04, 0x37
        /*0002*/ 	.short	(.L_1843 - .L_1842)
.L_1842:
        /*0004*/ 	.word	0x00000082


	//----- nvinfo : EIATTR_KPARAM_INFO
	.align		4
.L_1843:
        /*0008*/ 	.byte	0x04, 0x17
        /*000a*/ 	.short	(.L_1845 - .L_1844)
.L_1844:
        /*000c*/ 	.word	0x00000000
        /*0010*/ 	.short	0x0000
        /*0012*/ 	.short	0x0000
        /*0014*/ 	.byte	0x00, 0xf0, 0x81, 0x02


	//----- nvinfo : EIATTR_SPARSE_MMA_MASK
	.align		4
.L_1845:
        /*0018*/ 	.byte	0x03, 0x50
        /*001a*/ 	.short	0x0000


	//----- nvinfo : EIATTR_MAXREG_COUNT
	.align		4
        /*001c*/ 	.byte	0x03, 0x1b
        /*001e*/ 	.short	0x0080


	//----- nvinfo : EIATTR_NUM_BARRIERS
	.align		4
        /*0020*/ 	.byte	0x02, 0x4c
        /*0022*/ 	.byte	0x01
	.zero		1


	//----- nvinfo : EIATTR_MERCURY_ISA_VERSION
	.align		4
        /*0024*/ 	.byte	0x03, 0x5f
        /*0026*/ 	.short	0x0101


	//----- nvinfo : EIATTR_COOP_GROUP_MASK_REGIDS
	.align		4
        /*0028*/ 	.byte	0x04, 0x29
        /*002a*/ 	.short	(.L_1847 - .L_1846)


	//   ....[0]....
.L_1846:
        /*002c*/ 	.word	0xffffffff


	//   ....[1]....
        /*0030*/ 	.word	0xffffffff


	//   ....[2]....
        /*0034*/ 	.word	0xffffffff


	//   ....[3]....
        /*0038*/ 	.word	0xffffffff


	//   ....[4]....
        /*003c*/ 	.word	0xffffffff


	//   ....[5]....
        /*0040*/ 	.word	0xffffffff


	//   ....[6]....
        /*0044*/ 	.word	0xffffffff


	//   ....[7]....
        /*0048*/ 	.word	0xffffffff


	//   ....[8]....
        /*004c*/ 	.word	0xffffffff


	//   ....[9]....
        /*0050*/ 	.word	0xffffffff


	//----- nvinfo : EIATTR_COOP_GROUP_INSTR_OFFSETS
	.align		4
.L_1847:
        /*0054*/ 	.byte	0x04, 0x28
        /*0056*/ 	.short	(.L_1849 - .L_1848)


	//   ....[0]....
.L_1848:
        /*0058*/ 	.word	0x00002e30


	//   ....[1]....
        /*005c*/ 	.word	0x00002e40


	//   ....[2]....
        /*0060*/ 	.word	0x00002e80


	//   ....[3]....
        /*0064*/ 	.word	0x00002e90


	//   ....[4]....
        /*0068*/ 	.word	0x00002ed0


	//   ....[5]....
        /*006c*/ 	.word	0x00002ee0


	//   ....[6]....
        /*0070*/ 	.word	0x00002f20


	//   ....[7]....
        /*0074*/ 	.word	0x00002f30


	//   ....[8]....
        /*0078*/ 	.word	0x00002fc0


	//   ....[9]....
        /*007c*/ 	.word	0x00002fd0


	//----- nvinfo : EIATTR_VRC_CTA_INIT_COUNT
	.align		4
.L_1849:
        /*0080*/ 	.byte	0x02, 0x4a
	.zero		1
	.zero		1


	//----- nvinfo : EIATTR_EXIT_INSTR_OFFSETS
	.align		4
        /*0084*/ 	.byte	0x04, 0x1c
        /*0086*/ 	.short	(.L_1851 - .L_1850)


	//   ....[0]....
.L_1850:
        /*0088*/ 	.word	0x00000060


	//   ....[1]....
        /*008c*/ 	.word	0x0000b130


	//----- nvinfo : EIATTR_MAX_THREADS
	.align		4
.L_1851:
        /*0090*/ 	.byte	0x04, 0x05
        /*0092*/ 	.short	(.L_1853 - .L_1852)
.L_1852:
        /*0094*/ 	.word	0x000001c0
        /*0098*/ 	.word	0x00000001
        /*009c*/ 	.word	0x00000001


	//----- nvinfo : EIATTR_CRS_STACK_SIZE
	.align		4
.L_1853:
        /*00a0*/ 	.byte	0x04, 0x1e
        /*00a2*/ 	.short	(.L_1855 - .L_1854)
.L_1854:
        /*00a4*/ 	.word	0x00000000


	//----- nvinfo : EIATTR_CBANK_PARAM_SIZE
	.align		4
.L_1855:
        /*00a8*/ 	.byte	0x03, 0x19
        /*00aa*/ 	.short	0x00a0


	//----- nvinfo : EIATTR_PARAM_CBANK
	.align		4
        /*00ac*/ 	.byte	0x04, 0x0a
        /*00ae*/ 	.short	(.L_1857 - .L_1856)
	.align		4
.L_1856:
        /*00b0*/ 	.word	index@(.nv.constant0._Z35group_norm_nhwc_fwd_one_pass_kernelI11Fp32IOFp16WLi512ELi56ELi448EEv26Group_norm_nhwc_fwd_params)
        /*00b4*/ 	.short	0x0380
        /*00b6*/ 	.short	0x00a0


	//----- nvinfo : EIATTR_SW_WAR
	.align		4
.L_1857:
        /*00b8*/ 	.byte	0x04, 0x36
        /*00ba*/ 	.short	(.L_1859 - .L_1858)
.L_1858:
        /*00bc*/ 	.word	0x00000008
.L_1859:


//--------------------- .nv.callgraph             --------------------------
	.section	.nv.callgraph,"",@"SHT_CUDA_CALLGRAPH"
	.align	4
	.sectionentsize	8
	.align		4
        /*0000*/ 	.word	0x00000000
	.align		4
        /*0004*/ 	.word	0xffffffff
	.align		4
        /*0008*/ 	.word	0x00000000
	.align		4
        /*000c*/ 	.word	0xfffffffe
	.align		4
        /*0010*/ 	.word	0x00000000
	.align		4
        /*0014*/ 	.word	0xfffffffd
	.align		4
        /*0018*/ 	.word	0x00000000
	.align		4
        /*001c*/ 	.word	0xfffffffc


//--------------------- .nv.constant4             --------------------------
	.section	.nv.constant4,"a",@progbits
	.align	8
	.align		8
.nv.constant4:
        /*0000*/ 	.dword	_ZN61_INTERNAL_11d9d268_30_group_norm_nhwc_one_pass_56_cu_66b800b84cuda3std3__45__cpo5beginE
	.align		8
        /*0008*/ 	.dword	_ZN61_INTERNAL_11d9d268_30_group_norm_nhwc_one_pass_56_cu_66b800b84cuda3std3__45__cpo3endE
	.align		8
        /*0010*/ 	.dword	_ZN61_INTERNAL_11d9d268_30_group_norm_nhwc_one_pass_56_cu_66b800b84cuda3std3__45__cpo6cbeginE
	.align		8
        /*0018*/ 	.dword	_ZN61_INTERNAL_11d9d268_30_group_norm_nhwc_one_pass_56_cu_66b800b84cuda3std3__45__cpo4cendE
	.align		8
        /*0020*/ 	.dword	_ZN61_INTERNAL_11d9d268_30_group_norm_nhwc_one_pass_56_cu_66b800b84cuda3std3__45__cpo6rbeginE
	.align		8
        /*0028*/ 	.dword	_ZN61_INTERNAL_11d9d268_30_group_norm_nhwc_one_pass_56_cu_66b800b84cuda3std3__45__cpo4rendE
	.align		8
        /*0030*/ 	.dword	_ZN61_INTERNAL_11d9d268_30_group_norm_nhwc_one_pass_56_cu_66b800b84cuda3std3__45__cpo7crbeginE
	.align		8
        /*0038*/ 	.dword	_ZN61_INTERNAL_11d9d268_30_group_norm_nhwc_one_pass_56_cu_66b800b84cuda3std3__45__cpo5crendE
	.align		8
        /*0040*/ 	.dword	_ZN61_INTERNAL_11d9d268_30_group_norm_nhwc_one_pass_56_cu_66b800b84cuda3std3__463_GLOBAL__N__11d9d268_30_group_norm_nhwc_one_pass_56_cu_66b800b86ignoreE
	.align		8
        /*0048*/ 	.dword	_ZN61_INTERNAL_11d9d268_30_group_norm_nhwc_one_pass_56_cu_66b800b84cuda3std3__419piecewise_constructE
	.align		8
        /*0050*/ 	.dword	_ZN61_INTERNAL_11d9d268_30_group_norm_nhwc_one_pass_56_cu_66b800b84cuda3std3__48in_placeE
	.align		8
        /*0058*/ 	.dword	_ZN61_INTERNAL_11d9d268_30_group_norm_nhwc_one_pass_56_cu_66b800b84cuda3std3__420unreachable_sentinelE
	.align		8
        /*0060*/ 	.dword	_ZN61_INTERNAL_11d9d268_30_group_norm_nhwc_one_pass_56_cu_66b800b84cuda3std3__47nulloptE
	.align		8
        /*0068*/ 	.dword	_ZN61_INTERNAL_11d9d268_30_group_norm_nhwc_one_pass_56_cu_66b800b84cuda3std3__48unexpectE
	.align		8
        /*0070*/ 	.dword	_ZN61_INTERNAL_11d9d268_30_group_norm_nhwc_one_pass_56_cu_66b800b84cuda3std6ranges3__45__cpo4swapE
	.align		8
        /*0078*/ 	.dword	_ZN61_INTERNAL_11d9d268_30_group_norm_nhwc_one_pass_56_cu_66b800b84cuda3std6ranges3__45__cpo9iter_moveE
	.align		8
        /*0080*/ 	.dword	_ZN61_INTERNAL_11d9d268_30_group_norm_nhwc_one_pass_56_cu_66b800b84cuda3std6ranges3__45__cpo5beginE
	.align		8
        /*0088*/ 	.dword	_ZN61_INTERNAL_11d9d268_30_group_norm_nhwc_one_pass_56_cu_66b800b84cuda3std6ranges3__45__cpo3endE
	.align		8
        /*0090*/ 	.dword	_ZN61_INTERNAL_11d9d268_30_group_norm_nhwc_one_pass_56_cu_66b800b84cuda3std6ranges3__45__cpo6cbeginE
	.align		8
        /*0098*/ 	.dword	_ZN61_INTERNAL_11d9d268_30_group_norm_nhwc_one_pass_56_cu_66b800b84cuda3std6ranges3__45__cpo4cendE
	.align		8
        /*00a0*/ 	.dword	_ZN61_INTERNAL_11d9d268_30_group_norm_nhwc_one_pass_56_cu_66b800b84cuda3std6ranges3__45__cpo7advanceE
	.align		8
        /*00a8*/ 	.dword	_ZN61_INTERNAL_11d9d268_30_group_norm_nhwc_one_pass_56_cu_66b800b84cuda3std6ranges3__45__cpo9iter_swapE
	.align		8
        /*00b0*/ 	.dword	_ZN61_INTERNAL_11d9d268_30_group_norm_nhwc_one_pass_56_cu_66b800b84cuda3std6ranges3__45__cpo4nextE
	.align		8
        /*00b8*/ 	.dword	_ZN61_INTERNAL_11d9d268_30_group_norm_nhwc_one_pass_56_cu_66b800b84cuda3std6ranges3__45__cpo4prevE
	.align		8
        /*00c0*/ 	.dword	_ZN61_INTERNAL_11d9d268_30_group_norm_nhwc_one_pass_56_cu_66b800b84cuda3std6ranges3__45__cpo4dataE
	.align		8
        /*00c8*/ 	.dword	_ZN61_INTERNAL_11d9d268_30_group_norm_nhwc_one_pass_56_cu_66b800b84cuda3std6ranges3__45__cpo5cdataE
	.align		8
        /*00d0*/ 	.dword	_ZN61_INTERNAL_11d9d268_30_group_norm_nhwc_one_pass_56_cu_66b800b84cuda3std6ranges3__45__cpo4sizeE
	.align		8
        /*00d8*/ 	.dword	_ZN61_INTERNAL_11d9d268_30_group_norm_nhwc_one_pass_56_cu_66b800b84cuda3std6ranges3__45__cpo5ssizeE
	.align		8
        /*00e0*/ 	.dword	_ZN61_INTERNAL_11d9d268_30_group_norm_nhwc_one_pass_56_cu_66b800b84cuda3std6ranges3__45__cpo8distanceE
	.align		8
        /*00e8*/ 	.dword	_ZN61_INTERNAL_11d9d268_30_group_norm_nhwc_one_pass_56_cu_66b800b86thrust24THRUST_300001_SM_1030_NS6system6detail10sequential3seqE
	.align		8
        /*00f0*/ 	.dword	_ZN61_INTERNAL_11d9d268_30_group_norm_nhwc_one_pass_56_cu_66b800b86thrust24THRUST_300001_SM_1030_NS12placeholders2_1E
	.align		8
        /*00f8*/ 	.dword	_ZN61_INTERNAL_11d9d268_30_group_norm_nhwc_one_pass_56_cu_66b800b86thrust24THRUST_300001_SM_1030_NS12placeholders2_2E
	.align		8
        /*0100*/ 	.dword	_ZN61_INTERNAL_11d9d268_30_group_norm_nhwc_one_pass_56_cu_66b800b86thrust24THRUST_300001_SM_1030_NS12placeholders2_3E
	.align		8
        /*0108*/ 	.dword	_ZN61_INTERNAL_11d9d268_30_group_norm_nhwc_one_pass_56_cu_66b800b86thrust24THRUST_300001_SM_1030_NS12placeholders2_4E
	.align		8
        /*0110*/ 	.dword	_ZN61_INTERNAL_11d9d268_30_group_norm_nhwc_one_pass_56_cu_66b800b86thrust24THRUST_300001_SM_1030_NS12placeholders2_5E
	.align		8
        /*0118*/ 	.dword	_ZN61_INTERNAL_11d9d268_30_group_norm_nhwc_one_pass_56_cu_66b800b86thrust24THRUST_300001_SM_1030_NS12placeholders2_6E
	.align		8
        /*0120*/ 	.dword	_ZN61_INTERNAL_11d9d268_30_group_norm_nhwc_one_pass_56_cu_66b800b86thrust24THRUST_300001_SM_1030_NS12placeholders2_7E
	.align		8
        /*0128*/ 	.dword	_ZN61_INTERNAL_11d9d268_30_group_norm_nhwc_one_pass_56_cu_66b800b86thrust24THRUST_300001_SM_1030_NS12placeholders2_8E
	.align		8
        /*0130*/ 	.dword	_ZN61_INTERNAL_11d9d268_30_group_norm_nhwc_one_pass_56_cu_66b800b86thrust24THRUST_300001_SM_1030_NS12placeholders2_9E
	.align		8
        /*0138*/ 	.dword	_ZN61_INTERNAL_11d9d268_30_group_norm_nhwc_one_pass_56_cu_66b800b86thrust24THRUST_300001_SM_1030_NS12placeholders3_10E


//--------------------- .text._ZN3cub18CUB_300001_SM_10306detail11EmptyKernelIvEEvv --------------------------
	.section	.text._ZN3cub18CUB_300001_SM_10306detail11EmptyKernelIvEEvv,"ax",@progbits
	.align	128
        .global         _ZN3cub18CUB_300001_SM_10306detail11EmptyKernelIvEEvv
        .type           _ZN3cub18CUB_300001_SM_10306detail11EmptyKernelIvEEvv,@function
        .size           _ZN3cub18CUB_300001_SM_10306detail11EmptyKernelIvEEvv,(.L_x_4492 - _ZN3cub18CUB_300001_SM_10306detail11EmptyKernelIvEEvv)
        .other          _ZN3cub18CUB_300001_SM_10306detail11EmptyKernelIvEEvv,@"STO_CUDA_ENTRY STV_DEFAULT"
_ZN3cub18CUB_300001_SM_10306detail11EmptyKernelIvEEvv:
.text._ZN3cub18CUB_300001_SM_10306detail11EmptyKernelIvEEvv:
[----:B------:R-:W-:Y:S01]  /*0000*/  LDC R1, c[0x0][0x37c] ;  /* 0x0000df00ff017b82 */ /* 0x000fe20000000800 */
[----:B------:R-:W-:Y:S05]  /*0010*/  EXIT ;  /* 0x000000000000794d */ /* 0x000fea0003800000 */
.L_x_0:
[----:B------:R-:W-:-:S00]  /*0020*/  BRA `(.L_x_0) ;  /* 0xfffffffc00fc7947 */ /* 0x000fc0000383ffff */
[----:B------:R-:W-:-:S00]  /*0030*/  NOP ;  /* 0x0000000000007918 */ /* 0x000fc00000000000 */
        /* <DEDUP_REMOVED lines=12> */
.L_x_4492:


//--------------------- .text._Z35group_norm_nhwc_bwd_one_pass_kernelI11Bf16IOFp32WLi64ELi56ELi448EEv26Group_norm_nhwc_bwd_params --------------------------
	.section	.text._Z35group_norm_nhwc_bwd_one_pass_kernelI11Bf16IOFp32WLi64ELi56ELi448EEv26Group_norm_nhwc_bwd_params,"ax",@progbits
	.align	128
        .global         _Z35group_norm_nhwc_bwd_one_pass_kernelI11Bf16IOFp32WLi64ELi56ELi448EEv26Group_norm_nhwc_bwd_params
        .type           _Z35group_norm_nhwc_bwd_one_pass_kernelI11Bf16IOFp32WLi64ELi56ELi448EEv26Group_norm_nhwc_bwd_params,@function
        .size           _Z35group_norm_nhwc_bwd_one_pass_kernelI11Bf16IOFp32WLi64ELi56ELi448EEv26Group_norm_nhwc_bwd_params,(.L_x_4493 - _Z35group_norm_nhwc_bwd_one_pass_kernelI11Bf16IOFp32WLi64ELi56ELi448EEv26Group_norm_nhwc_bwd_params)
        .other          _Z35group_norm_nhwc_bwd_one_pass_kernelI11Bf16IOFp32WLi64ELi56ELi448EEv26Group_norm_nhwc_bwd_params,@"STO_CUDA_ENTRY STV_DEFAULT"
_Z35group_norm_nhwc_bwd_one_pass_kernelI11Bf16IOFp32WLi64ELi56ELi448EEv26Group_norm_nhwc_bwd_params:
.text._Z35group_norm_nhwc_bwd_one_pass_kernelI11Bf16IOFp32WLi64ELi56ELi448EEv26Group_norm_nhwc_bwd_params:
[----:B------:R-:W-:Y:S01]  /*0000*/  LDC R1, c[0x0][0x37c] ;  /* 0x0000df00ff017b82 */ /* 0x000fe20000000800 */
[----:B------:R-:W0:Y:S01]  /*0010*/  S2R R0, SR_CTAID.Y ;  /* 0x0000000000007919 */ /* 0x000e220000002600 */
[----:B------:R-:W1:Y:S06]  /*0020*/  LDCU UR4, c[0x0][0x410] ;  /* 0x00008200ff0477ac */ /* 0x000e6c0008000800 */
[----:B------:R-:W2:Y:S01]  /*0030*/  S2UR UR9, SR_CTAID.X ;  /* 0x00000000000979c3 */ /* 0x000ea20000002500 */
[----:B------:R-:W3:Y:S01]  /*0040*/  S2R R2, SR_TID.X ;  /* 0x0000000000027919 */ /* 0x000ee20000002100 */
[----:B------:R-:W1:Y:S01]  /*0050*/  LDCU UR5, c[0x0][0x3e0] ;  /* 0x00007c00ff0577ac */ /* 0x000e620008000800 */
[----:B------:R-:W4:Y:S01]  /*0060*/  LDCU.64 UR6, c[0x0][0x358] ;  /* 0x00006b00ff0677ac */ /* 0x000f220008000a00 */
[----:B-1----:R-:W-:-:S06]  /*0070*/  UIMAD UR4, UR4, UR5, URZ ;  /* 0x00000005040472a4 */ /* 0x002fcc000f8e02ff */
[----:B0-----:R-:W-:-:S13]  /*0080*/  ISETP.GE.AND P0, PT, R0, UR4, PT ;  /* 0x0000000400007c0c */ /* 0x001fda000bf06270 */
[----:B--234-:R-:W-:Y:S05]  /*0090*/  @P0 BRA `(.L_x_1) ;  /* 0x0000003c00440947 */ /* 0x01cfea0003800000 */
[----:B------:R-:W-:Y:S01]  /*00a0*/  LOP3.LUT R3, R2, 0xffff, RZ, 0xc0, !PT ;  /* 0x0000ffff02037812 */ /* 0x000fe200078ec0ff */
[----:B------:R-:W0:Y:S01]  /*00b0*/  LDC R5, c[0x0][0x374] ;  /* 0x0000dd00ff057b82 */ /* 0x000e220000000800 */
[----:B------:R-:W-:Y:S01]  /*00c0*/  HFMA2 R35, -RZ, RZ, 0, 0 ;  /* 0x00000000ff237431 */ /* 0x000fe200000001ff */
[----:B------:R-:W-:Y:S02]  /*00d0*/  MOV R36, R0 ;  /* 0x0000000000247202 */ /* 0x000fe40000000f00 */
[----:B------:R-:W-:-:S05]  /*00e0*/  IMAD R3, R3, 0x925, RZ ;  /* 0x0000092503037824 */ /* 0x000fca00078e02ff */
[----:B------:R-:W-:Y:S02]  /*00f0*/  SHF.R.U32.HI R38, RZ, 0x10, R3 ;  /* 0x00000010ff267819 */ /* 0x000fe40000011603 */
[----:B------:R-:W1:Y:S02]  /*0100*/  S2R R3, SR_LANEID ;  /* 0x0000000000037919 */ /* 0x000e640000000000 */
[----:B------:R-:W-:-:S05]  /*0110*/  PRMT R4, R38, 0x9910, RZ ;  /* 0x0000991026047816 */ /* 0x000fca00000000ff */
[----:B------:R-:W-:-:S05]  /*0120*/  IMAD R4, R4, 0x1c, RZ ;  /* 0x0000001c04047824 */ /* 0x000fca00078e02ff */
[----:B------:R-:W-:-:S04]  /*0130*/  IADD3 R4, PT, PT, RZ, -R4, RZ ;  /* 0x80000004ff047210 */ /* 0x000fc80007ffe0ff */
[----:B------:R-:W-:-:S04]  /*0140*/  PRMT R37, R4, 0x7710, RZ ;  /* 0x0000771004257816 */ /* 0x000fc800000000ff */
[----:B------:R-:W-:-:S04]  /*0150*/  IADD3 R37, PT, PT, R37, R2, RZ ;  /* 0x0000000225257210 */ /* 0x000fc80007ffe0ff */
[----:B------:R-:W-:-:S04]  /*0160*/  SHF.L.U32 R37, R37, 0x1, RZ ;  /* 0x0000000125257819 */ /* 0x000fc800000006ff */
[----:B------:R-:W-:-:S07]  /*0170*/  LOP3.LUT R4, R37, 0xffff, RZ, 0xc0, !PT ;  /* 0x0000ffff25047812 */ /* 0x000fce00078ec0ff */
.L_x_32:
[----:B--2---:R-:W2:Y:S01]  /*0180*/  LDC R15, c[0x0][0x410] ;  /* 0x00010400ff0f7b82 */ /* 0x004ea20000000800 */
[----:B---3--:R-:W3:Y:S01]  /*0190*/  LDCU.128 UR12, c[0x0][0x400] ;  /* 0x00008000ff0c77ac */ /* 0x008ee20008000c00 */
[----:B------:R-:W-:Y:S02]  /*01a0*/  ISETP.GE.AND P3, PT, R36, RZ, PT ;  /* 0x000000ff2400720c */ /* 0x000fe40003f66270 */
[----:B------:R-:W-:Y:S01]  /*01b0*/  MOV R34, RZ ;  /* 0x000000ff00227202 */ /* 0x000fe20000000f00 */
[----:B------:R-:W4:Y:S03]  /*01c0*/  LDCU.U8 UR4, c[0x0][0x414] ;  /* 0x00008280ff0477ac */ /* 0x000f260008000000 */
[----:B-1----:R-:W1:Y:S08]  /*01d0*/  LDC R19, c[0x0][0x41c] ;  /* 0x00010700ff137b82 */ /* 0x002e700000000800 */
[----:B0-----:R-:W0:Y:S01]  /*01e0*/  LDC.64 R20, c[0x0][0x3b8] ;  /* 0x0000ee00ff147b82 */ /* 0x001e220000000a00 */
[----:B--2---:R-:W-:-:S04]  /*01f0*/  IABS R9, R15 ;  /* 0x0000000f00097213 */ /* 0x004fc80000000000 */
[----:B------:R-:W2:Y:S01]  /*0200*/  I2F.RP R8, R9 ;  /* 0x0000000900087306 */ /* 0x000ea20000209400 */
[----:B-1----:R-:W-:-:S05]  /*0210*/  IMAD R19, R19, UR9, R38 ;  /* 0x0000000913137c24 */ /* 0x002fca000f8e0226 */
[C---:B---3--:R-:W-:Y:S02]  /*0220*/  ISETP.GE.U32.AND P0, PT, R19.reuse, UR12, PT ;  /* 0x0000000c13007c0c */ /* 0x048fe4000bf06070 */
[----:B------:R-:W-:Y:S02]  /*0230*/  SHF.R.S32.HI R13, RZ, 0x1f, R19 ;  /* 0x0000001fff0d7819 */ /* 0x000fe40000011413 */
[----:B------:R-:W-:Y:S01]  /*0240*/  IADD3 R23, PT, PT, R19, 0x10, RZ ;  /* 0x0000001013177810 */ /* 0x000fe20007ffe0ff */
[----:B--2---:R-:W1:Y:S01]  /*0250*/  MUFU.RCP R8, R8 ;  /* 0x0000000800087308 */ /* 0x004e620000001000 */
[----:B------:R-:W-:Y:S02]  /*0260*/  ISETP.GE.AND.EX P0, PT, R13, UR13, PT, P0 ;  /* 0x0000000d0d007c0c */ /* 0x000fe4000bf06300 */
[----:B------:R-:W-:-:S11]  /*0270*/  SHF.R.S32.HI R27, RZ, 0x1f, R23 ;  /* 0x0000001fff1b7819 */ /* 0x000fd60000011417 */
[----:B------:R-:W2:Y:S01]  /*0280*/  @!P0 LDC.64 R24, c[0x0][0x398] ;  /* 0x0000e600ff188b82 */ /* 0x000ea20000000a00 */
[----:B-1----:R-:W-:-:S04]  /*0290*/  IADD3 R6, PT, PT, R8, 0xffffffe, RZ ;  /* 0x0ffffffe08067810 */ /* 0x002fc80007ffe0ff */
[----:B------:R1:W3:Y:S02]  /*02a0*/  F2I.FTZ.U32.TRUNC.NTZ R7, R6 ;  /* 0x0000000600077305 */ /* 0x0002e4000021f000 */
[----:B-1----:R-:W-:Y:S02]  /*02b0*/  MOV R6, RZ ;  /* 0x000000ff00067202 */ /* 0x002fe40000000f00 */
[----:B---3--:R-:W-:-:S05]  /*02c0*/  IADD3 R10, PT, PT, RZ, -R7, RZ ;  /* 0x80000007ff0a7210 */ /* 0x008fca0007ffe0ff */
[----:B------:R-:W-:Y:S01]  /*02d0*/  IMAD R11, R10, R9, RZ ;  /* 0x000000090a0b7224 */ /* 0x000fe200078e02ff */
[----:B------:R-:W-:-:S03]  /*02e0*/  IABS R10, R36 ;  /* 0x00000024000a7213 */ /* 0x000fc60000000000 */
[----:B------:R-:W-:-:S06]  /*02f0*/  IMAD.HI.U32 R7, R7, R11, R6 ;  /* 0x0000000b07077227 */ /* 0x000fcc00078e0006 */
[----:B------:R-:W-:-:S05]  /*0300*/  IMAD.HI.U32 R7, R7, R10, RZ ;  /* 0x0000000a07077227 */ /* 0x000fca00078e00ff */
[----:B------:R-:W-:-:S05]  /*0310*/  IADD3 R8, PT, PT, -R7, RZ, RZ ;  /* 0x000000ff07087210 */ /* 0x000fca0007ffe1ff */
[----:B------:R-:W-:Y:S01]  /*0320*/  IMAD R6, R9, R8, R10 ;  /* 0x0000000809067224 */ /* 0x000fe200078e020a */
[----:B------:R-:W-:-:S04]  /*0330*/  LOP3.LUT R8, R36, R15, RZ, 0x3c, !PT ;  /* 0x0000000f24087212 */ /* 0x000fc800078e3cff */
[----:B------:R-:W-:Y:S02]  /*0340*/  ISETP.GT.U32.AND P2, PT, R9, R6, PT ;  /* 0x000000060900720c */ /* 0x000fe40003f44070 */
[----:B------:R-:W-:-:S11]  /*0350*/  ISETP.GE.AND P5, PT, R8, RZ, PT ;  /* 0x000000ff0800720c */ /* 0x000fd60003fa6270 */
[-C--:B------:R-:W-:Y:S02]  /*0360*/  @!P2 IADD3 R6, PT, PT, R6, -R9.reuse, RZ ;  /* 0x800000090606a210 */ /* 0x080fe40007ffe0ff */
[----:B------:R-:W-:Y:S02]  /*0370*/  @!P2 IADD3 R7, PT, PT, R7, 0x1, RZ ;  /* 0x000000010707a810 */ /* 0x000fe40007ffe0ff */
[CC--:B------:R-:W-:Y:S02]  /*0380*/  ISETP.GE.U32.AND P1, PT, R6.reuse, R9.reuse, PT ;  /* 0x000000090600720c */ /* 0x0c0fe40003f26070 */
[----:B------:R-:W-:Y:S02]  /*0390*/  ISETP.GT.U32.AND P4, PT, R9, R6, PT ;  /* 0x000000060900720c */ /* 0x000fe40003f84070 */
[----:B------:R-:W-:Y:S02]  /*03a0*/  IADD3 R9, PT, PT, R6, -R9, RZ ;  /* 0x8000000906097210 */ /* 0x000fe40007ffe0ff */
[----:B------:R-:W-:-:S02]  /*03b0*/  ISETP.NE.AND P2, PT, R15, RZ, PT ;  /* 0x000000ff0f00720c */ /* 0x000fc40003f45270 */
[----:B------:R-:W-:Y:S02]  /*03c0*/  SEL R6, R9, R6, !P4 ;  /* 0x0000000609067207 */ /* 0x000fe40006000000 */
[----:B------:R-:W-:Y:S02]  /*03d0*/  LOP3.LUT R9, RZ, R15, RZ, 0x33, !PT ;  /* 0x0000000fff097212 */ /* 0x000fe400078e33ff */
[----:B------:R-:W-:Y:S01]  /*03e0*/  @!P3 IADD3 R6, PT, PT, -R6, RZ, RZ ;  /* 0x000000ff0606b210 */ /* 0x000fe20007ffe1ff */
[----:B------:R-:W1:Y:S01]  /*03f0*/  @!P0 LDC.64 R14, c[0x0][0x3f8] ;  /* 0x0000fe00ff0e8b82 */ /* 0x000e620000000a00 */
[----:B------:R-:W-:Y:S02]  /*0400*/  @P1 IADD3 R7, PT, PT, R7, 0x1, RZ ;  /* 0x0000000107071810 */ /* 0x000fe40007ffe0ff */
[----:B------:R-:W-:Y:S02]  /*0410*/  ISETP.GE.U32.AND P1, PT, R23, UR12, PT ;  /* 0x0000000c17007c0c */ /* 0x000fe4000bf26070 */
[----:B------:R-:W-:-:S02]  /*0420*/  MOV R8, R7 ;  /* 0x0000000700087202 */ /* 0x000fc40000000f00 */
[----:B------:R-:W-:Y:S02]  /*0430*/  SEL R7, R9, R6, !P2 ;  /* 0x0000000609077207 */ /* 0x000fe40005000000 */
[----:B------:R-:W-:Y:S02]  /*0440*/  @!P5 IADD3 R8, PT, PT, -R8, RZ, RZ ;  /* 0x000000ff0808d210 */ /* 0x000fe40007ffe1ff */
[----:B------:R-:W-:Y:S01]  /*0450*/  ISETP.GE.AND.EX P1, PT, R27, UR13, PT, P1 ;  /* 0x0000000d1b007c0c */ /* 0x000fe2000bf26310 */
[----:B------:R-:W-:Y:S01]  /*0460*/  IMAD R11, R7, 0x38, RZ ;  /* 0x00000038070b7824 */ /* 0x000fe200078e02ff */
[----:B------:R-:W-:Y:S02]  /*0470*/  SEL R9, R9, R8, !P2 ;  /* 0x0000000809097207 */ /* 0x000fe40005000000 */
[----:B------:R-:W-:Y:S02]  /*0480*/  IADD3 R6, PT, PT, R19, 0x20, RZ ;  /* 0x0000002013067810 */ /* 0x000fe40007ffe0ff */
[----:B------:R-:W-:-:S02]  /*0490*/  IADD3 R48, P3, PT, R11, R4, RZ ;  /* 0x000000040b307210 */ /* 0x000fc40007f7e0ff */
[----:B------:R-:W-:Y:S02]  /*04a0*/  SHF.R.S32.HI R4, RZ, 0x1f, R9 ;  /* 0x0000001fff047819 */ /* 0x000fe40000011409 */
[----:B------:R-:W-:Y:S02]  /*04b0*/  LEA.HI.X.SX32 R49, R11, RZ, 0x1, P3 ;  /* 0x000000ff0b317211 */ /* 0x000fe400018f0eff */
[----:B------:R-:W3:Y:S01]  /*04c0*/  @!P0 LDC.64 R10, c[0x0][0x3a0] ;  /* 0x0000e800ff0a8b82 */ /* 0x000ee20000000a00 */
[----:B------:R-:W-:Y:S01]  /*04d0*/  IMAD R4, R4, UR14, RZ ;  /* 0x0000000e04047c24 */ /* 0x000fe2000f8e02ff */
[----:B------:R-:W-:Y:S01]  /*04e0*/  ISETP.GE.U32.AND P2, PT, R6, UR12, PT ;  /* 0x0000000c06007c0c */ /* 0x000fe2000bf46070 */
[----:B------:R-:W-:Y:S01]  /*04f0*/  IMAD.WIDE.U32 R48, R9, UR14, R48 ;  /* 0x0000000e09307c25 */ /* 0x000fe2000f8e0030 */
[----:B------:R-:W-:-:S03]  /*0500*/  SHF.R.S32.HI R29, RZ, 0x1f, R6 ;  /* 0x0000001fff1d7819 */ /* 0x000fc60000011406 */
[----:B------:R-:W-:Y:S01]  /*0510*/  IMAD R51, R9, UR15, R4 ;  /* 0x0000000f09337c24 */ /* 0x000fe2000f8e0204 */
[----:B------:R-:W4:Y:S01]  /*0520*/  @!P1 LDC.64 R16, c[0x0][0x3f8] ;  /* 0x0000fe00ff109b82 */ /* 0x000f220000000a00 */
[----:B-1----:R-:W-:Y:S01]  /*0530*/  @!P0 IMAD R8, R13, R14, RZ ;  /* 0x0000000e0d088224 */ /* 0x002fe200078e02ff */
[----:B------:R-:W-:Y:S02]  /*0540*/  @!P0 MOV R50, R48 ;  /* 0x0000003000328202 */ /* 0x000fe40000000f00 */
[----:B------:R-:W-:Y:S01]  /*0550*/  IADD3 R51, PT, PT, R49, R51, RZ ;  /* 0x0000003331337210 */ /* 0x000fe20007ffe0ff */
[----:B------:R-:W-:Y:S01]  /*0560*/  @!P0 IMAD R9, R19, R15, R8 ;  /* 0x0000000f13098224 */ /* 0x000fe200078e0208 */
[----:B------:R-:W-:Y:S02]  /*0570*/  ISETP.GE.AND.EX P2, PT, R29, UR13, PT, P2 ;  /* 0x0000000d1d007c0c */ /* 0x000fe4000bf46320 */
[C---:B------:R-:W-:Y:S01]  /*0580*/  IADD3 R4, PT, PT, R19.reuse, 0x30, RZ ;  /* 0x0000003013047810 */ /* 0x040fe20007ffe0ff */
[----:B------:R-:W-:-:S03]  /*0590*/  @!P0 IMAD.WIDE.U32 R18, R19, R14, R50 ;  /* 0x0000000e13128225 */ /* 0x000fc600078e0032 */
[----:B------:R-:W-:Y:S02]  /*05a0*/  ISETP.GE.U32.AND P3, PT, R4, UR12, PT ;  /* 0x0000000c04007c0c */ /* 0x000fe4000bf66070 */
[----:B------:R-:W-:Y:S02]  /*05b0*/  @!P0 IADD3 R19, PT, PT, R19, R9, RZ ;  /* 0x0000000913138210 */ /* 0x000fe40007ffe0ff */
[C---:B------:R-:W-:Y:S01]  /*05c0*/  @!P0 SHF.L.U32 R31, R18.reuse, 0x1, RZ ;  /* 0x00000001121f8819 */ /* 0x040fe200000006ff */
[----:B------:R-:W1:Y:S01]  /*05d0*/  @!P1 LDC.64 R8, c[0x0][0x3a0] ;  /* 0x0000e800ff089b82 */ /* 0x000e620000000a00 */
[----:B------:R-:W-:Y:S02]  /*05e0*/  @!P0 SHF.L.U64.HI R12, R18, 0x1, R19 ;  /* 0x00000001120c8819 */ /* 0x000fe40000010213 */
[----:B------:R-:W-:Y:S02]  /*05f0*/  @!P1 MOV R18, R48 ;  /* 0x0000003000129202 */ /* 0x000fe40000000f00 */
[----:B------:R-:W-:Y:S01]  /*0600*/  @!P1 MOV R19, R51 ;  /* 0x0000003300139202 */ /* 0x000fe20000000f00 */
[----:B----4-:R-:W-:-:S02]  /*0610*/  @!P1 IMAD R22, R27, R16, RZ ;  /* 0x000000101b169224 */ /* 0x010fc400078e02ff */
[----:B------:R-:W4:Y:S01]  /*0620*/  @!P2 LDC.64 R14, c[0x0][0x3f8] ;  /* 0x0000fe00ff0eab82 */ /* 0x000f220000000a00 */
[----:B------:R-:W-:Y:S01]  /*0630*/  SHF.R.S32.HI R13, RZ, 0x1f, R4 ;  /* 0x0000001fff0d7819 */ /* 0x000fe20000011404 */
[----:B------:R-:W-:Y:S01]  /*0640*/  @!P1 IMAD R33, R23, R17, R22 ;  /* 0x0000001117219224 */ /* 0x000fe200078e0216 */
[----:B---3--:R-:W-:Y:S01]  /*0650*/  @!P0 IADD3 R26, P4, PT, R31, R10, RZ ;  /* 0x0000000a1f1a8210 */ /* 0x008fe20007f9e0ff */
[----:B------:R-:W-:Y:S01]  /*0660*/  @!P1 IMAD.WIDE.U32 R16, R23, R16, R18 ;  /* 0x0000001017109225 */ /* 0x000fe200078e0012 */
[----:B------:R-:W-:-:S03]  /*0670*/  ISETP.GE.AND.EX P3, PT, R13, UR13, PT, P3 ;  /* 0x0000000d0d007c0c */ /* 0x000fc6000bf66330 */
[----:B------:R-:W3:Y:S01]  /*0680*/  @!P1 LDC.64 R18, c[0x0][0x398] ;  /* 0x0000e600ff129b82 */ /* 0x000ee20000000a00 */
[----:B------:R-:W-:Y:S01]  /*0690*/  @!P0 IADD3.X R27, PT, PT, R12, R11, RZ, P4, !PT ;  /* 0x0000000b0c1b8210 */ /* 0x000fe200027fe4ff */
[----:B0-----:R-:W-:Y:S01]  /*06a0*/  IMAD.WIDE R10, R36, 0x8, R20 ;  /* 0x00000008240a7825 */ /* 0x001fe200078e0214 */
[----:B--2---:R-:W-:Y:S02]  /*06b0*/  @!P0 IADD3 R24, P4, PT, R31, R24, RZ ;  /* 0x000000181f188210 */ /* 0x004fe40007f9e0ff */
[----:B------:R-:W-:Y:S01]  /*06c0*/  @!P1 IADD3 R17, PT, PT, R17, R33, RZ ;  /* 0x0000002111119210 */ /* 0x000fe20007ffe0ff */
[----:B------:R3:W2:Y:S01]  /*06d0*/  @!P0 LDG.E R34, desc[UR6][R26.64] ;  /* 0x000000061a228981 */ /* 0x0006a2000c1e1900 */
[----:B------:R-:W-:Y:S01]  /*06e0*/  @!P0 IADD3.X R25, PT, PT, R12, R25, RZ, P4, !PT ;  /* 0x000000190c198210 */ /* 0x000fe200027fe4ff */
[----:B------:R-:W0:Y:S01]  /*06f0*/  @!P2 LDC.64 R20, c[0x0][0x3a0] ;  /* 0x0000e800ff14ab82 */ /* 0x000e220000000a00 */
[C---:B------:R-:W-:Y:S01]  /*0700*/  @!P1 SHF.L.U32 R39, R16.reuse, 0x1, RZ ;  /* 0x0000000110279819 */ /* 0x040fe200000006ff */
[----:B------:R-:W2:Y:S01]  /*0710*/  LDG.E.64 R10, desc[UR6][R10.64] ;  /* 0x000000060a0a7981 */ /* 0x000ea2000c1e1b00 */
[----:B------:R-:W-:-:S02]  /*0720*/  @!P1 SHF.L.U64.HI R12, R16, 0x1, R17 ;  /* 0x00000001100c9819 */ /* 0x000fc40000010211 */
[----:B------:R-:W-:-:S03]  /*0730*/  CS2R R32, SRZ ;  /* 0x0000000000207805 */ /* 0x000fc6000001ff00 */
[----:B------:R-:W0:Y:S01]  /*0740*/  @!P2 LDC.64 R22, c[0x0][0x398] ;  /* 0x0000e600ff16ab82 */ /* 0x000e220000000a00 */
[----:B------:R-:W-:Y:S01]  /*0750*/  @!P2 MOV R30, R48 ;  /* 0x00000030001ea202 */ /* 0x000fe20000000f00 */
[----:B----4-:R-:W-:Y:S01]  /*0760*/  @!P2 IMAD R29, R29, R14, RZ ;  /* 0x0000000e1d1da224 */ /* 0x010fe200078e02ff */
[----:B------:R-:W-:Y:S01]  /*0770*/  @!P2 MOV R31, R51 ;  /* 0x00000033001fa202 */ /* 0x000fe20000000f00 */
[----:B------:R4:W2:Y:S04]  /*0780*/  @!P0 LDG.E R33, desc[UR6][R24.64] ;  /* 0x0000000618218981 */ /* 0x0008a8000c1e1900 */
[----:B------:R-:W4:Y:S01]  /*0790*/  @!P3 LDC.64 R16, c[0x0][0x3f8] ;  /* 0x0000fe00ff10bb82 */ /* 0x000f220000000a00 */
[C---:B------:R-:W-:Y:S01]  /*07a0*/  @!P2 IMAD R15, R6.reuse, R15, R29 ;  /* 0x0000000f060fa224 */ /* 0x040fe200078e021d */
[C---:B-1----:R-:W-:Y:S01]  /*07b0*/  @!P1 IADD3 R28, P4, PT, R39.reuse, R8, RZ ;  /* 0x00000008271c9210 */ /* 0x042fe20007f9e0ff */
[----:B------:R-:W-:Y:S01]  /*07c0*/  @!P2 IMAD.WIDE.U32 R30, R6, R14, R30 ;  /* 0x0000000e061ea225 */ /* 0x000fe200078e001e */
[----:B---3--:R-:W-:-:S02]  /*07d0*/  @!P1 IADD3 R26, P0, PT, R39, R18, RZ ;  /* 0x00000012271a9210 */ /* 0x008fc40007f1e0ff */
[C---:B------:R-:W-:Y:S02]  /*07e0*/  @!P1 IADD3.X R29, PT, PT, R12.reuse, R9, RZ, P4, !PT ;  /* 0x000000090c1d9210 */ /* 0x040fe400027fe4ff */
[----:B------:R-:W-:Y:S02]  /*07f0*/  @!P2 IADD3 R9, PT, PT, R31, R15, RZ ;  /* 0x0000000f1f09a210 */ /* 0x000fe40007ffe0ff */
[----:B------:R-:W-:Y:S01]  /*0800*/  @!P1 IADD3.X R27, PT, PT, R12, R19, RZ, P0, !PT ;  /* 0x000000130c1b9210 */ /* 0x000fe200007fe4ff */
[----:B------:R-:W1:Y:S01]  /*0810*/  @!P3 LDC.64 R14, c[0x0][0x3a0] ;  /* 0x0000e800ff0ebb82 */ /* 0x000e620000000a00 */
[----:B------:R-:W-:Y:S01]  /*0820*/  ISETP.NE.AND P0, PT, RZ, UR4, PT ;  /* 0x00000004ff007c0c */ /* 0x000fe2000bf05270 */
[----:B------:R3:W2:Y:S01]  /*0830*/  @!P1 LDG.E R32, desc[UR6][R28.64] ;  /* 0x000000061c209981 */ /* 0x0006a2000c1e1900 */
[C---:B------:R-:W-:Y:S02]  /*0840*/  @!P2 SHF.L.U32 R31, R30.reuse, 0x1, RZ ;  /* 0x000000011e1fa819 */ /* 0x040fe400000006ff */
[----:B------:R-:W-:-:S03]  /*0850*/  @!P2 SHF.L.U64.HI R30, R30, 0x1, R9 ;  /* 0x000000011e1ea819 */ /* 0x000fc60000010209 */
[----:B------:R-:W1:Y:S01]  /*0860*/  @!P3 LDC.64 R8, c[0x0][0x398] ;  /* 0x0000e600ff08bb82 */ /* 0x000e620000000a00 */
[C---:B0-----:R-:W-:Y:S02]  /*0870*/  @!P2 IADD3 R12, P4, PT, R31.reuse, R20, RZ ;  /* 0x000000141f0ca210 */ /* 0x041fe40007f9e0ff */
[----:B------:R-:W-:Y:S02]  /*0880*/  @!P2 IADD3 R20, P5, PT, R31, R22, RZ ;  /* 0x000000161f14a210 */ /* 0x000fe40007fbe0ff */
[----:B----4-:R-:W-:Y:S01]  /*0890*/  @!P3 MOV R24, R48 ;  /* 0x000000300018b202 */ /* 0x010fe20000000f00 */
[-C--:B------:R-:W-:Y:S01]  /*08a0*/  @!P3 IMAD R6, R13, R16.reuse, RZ ;  /* 0x000000100d06b224 */ /* 0x080fe200078e02ff */
[----:B------:R-:W-:Y:S02]  /*08b0*/  @!P3 MOV R25, R51 ;  /* 0x000000330019b202 */ /* 0x000fe40000000f00 */
[----:B------:R-:W-:Y:S01]  /*08c0*/  @!P2 IADD3.X R13, PT, PT, R30, R21, RZ, P4, !PT ;  /* 0x000000151e0da210 */ /* 0x000fe200027fe4ff */
[----:B---3--:R-:W-:Y:S01]  /*08d0*/  @!P3 IMAD R29, R4, R17, R6 ;  /* 0x00000011041db224 */ /* 0x008fe200078e0206 */
[----:B------:R-:W-:Y:S01]  /*08e0*/  @!P2 IADD3.X R21, PT, PT, R30, R23, RZ, P5, !PT ;  /* 0x000000171e15a210 */ /* 0x000fe20002ffe4ff */
[----:B------:R-:W-:Y:S01]  /*08f0*/  @!P3 IMAD.WIDE.U32 R24, R4, R16, R24 ;  /* 0x000000100418b225 */ /* 0x000fe200078e0018 */
[----:B------:R-:W0:Y:S01]  /*0900*/  @P0 LDC.64 R22, c[0x0][0x3b0] ;  /* 0x0000ec00ff160b82 */ /* 0x000e220000000a00 */
[----:B------:R-:W-:-:S07]  /*0910*/  CS2R R18, SRZ ;  /* 0x0000000000127805 */ /* 0x000fce000001ff00 */
[----:B------:R-:W3:Y:S01]  /*0920*/  LDC.64 R16, c[0x0][0x3a8] ;  /* 0x0000ea00ff107b82 */ /* 0x000ee20000000a00 */
[----:B------:R-:W-:Y:S01]  /*0930*/  MOV R6, RZ ;  /* 0x000000ff00067202 */ /* 0x000fe20000000f00 */
[----:B------:R4:W2:Y:S01]  /*0940*/  @!P1 LDG.E R19, desc[UR6][R26.64] ;  /* 0x000000061a139981 */ /* 0x0008a2000c1e1900 */
[----:B------:R-:W-:Y:S02]  /*0950*/  @!P3 IADD3 R25, PT, PT, R25, R29, RZ ;  /* 0x0000001d1919b210 */ /* 0x000fe40007ffe0ff */
[----:B------:R-:W-:Y:S01]  /*0960*/  LOP3.LUT R4, R37, 0xffff, RZ, 0xc0, !PT ;  /* 0x0000ffff25047812 */ /* 0x000fe200078ec0ff */
[----:B------:R3:W2:Y:S01]  /*0970*/  @!P2 LDG.E R18, desc[UR6][R12.64] ;  /* 0x000000060c12a981 */ /* 0x0006a2000c1e1900 */
[----:B------:R-:W-:-:S03]  /*0980*/  @!P3 SHF.L.U64.HI R28, R24, 0x1, R25 ;  /* 0x00000001181cb819 */ /* 0x000fc60000010219 */
[----:B------:R-:W2:Y:S01]  /*0990*/  @!P2 LDG.E R6, desc[UR6][R20.64] ;  /* 0x000000061406a981 */ /* 0x000ea2000c1e1900 */
[----:B----4-:R-:W-:-:S04]  /*09a0*/  @!P3 SHF.L.U32 R27, R24, 0x1, RZ ;  /* 0x00000001181bb819 */ /* 0x010fc800000006ff */
[C---:B-1----:R-:W-:Y:S02]  /*09b0*/  @!P3 IADD3 R24, P1, PT, R27.reuse, R14, RZ ;  /* 0x0000000e1b18b210 */ /* 0x042fe40007f3e0ff */
[----:B------:R-:W-:Y:S02]  /*09c0*/  @!P3 IADD3 R26, P2, PT, R27, R8, RZ ;  /* 0x000000081b1ab210 */ /* 0x000fe40007f5e0ff */
[C---:B------:R-:W-:Y:S01]  /*09d0*/  @!P3 IADD3.X R25, PT, PT, R28.reuse, R15, RZ, P1, !PT ;  /* 0x0000000f1c19b210 */ /* 0x040fe20000ffe4ff */
[----:B------:R-:W-:Y:S01]  /*09e0*/  IMAD R15, R7, 0x38, R4 ;  /* 0x00000038070f7824 */ /* 0x000fe200078e0204 */
[----:B------:R-:W-:Y:S02]  /*09f0*/  @!P3 IADD3.X R27, PT, PT, R28, R9, RZ, P2, !PT ;  /* 0x000000091c1bb210 */ /* 0x000fe400017fe4ff */
[----:B------:R-:W-:Y:S01]  /*0a00*/  CS2R R8, SRZ ;  /* 0x0000000000087805 */ /* 0x000fe2000001ff00 */
[----:B0-----:R-:W-:-:S04]  /*0a10*/  @P0 IMAD.WIDE R22, R15, 0x4, R22 ;  /* 0x000000040f160825 */ /* 0x001fc800078e0216 */
[----:B---3--:R-:W-:Y:S01]  /*0a20*/  IMAD.WIDE R14, R15, 0x4, R16 ;  /* 0x000000040f0e7825 */ /* 0x008fe200078e0210 */
[----:B------:R-:W3:Y:S04]  /*0a30*/  @!P3 LDG.E R8, desc[UR6][R24.64] ;  /* 0x000000061808b981 */ /* 0x000ee8000c1e1900 */
[----:B------:R-:W4:Y:S04]  /*0a40*/  @!P3 LDG.E R9, desc[UR6][R26.64] ;  /* 0x000000061a09b981 */ /* 0x000f28000c1e1900 */
[----:B------:R-:W5:Y:S01]  /*0a50*/  LDG.E.64 R14, desc[UR6][R14.64] ;  /* 0x000000060e0e7981 */ /* 0x000f62000c1e1b00 */
[----:B------:R-:W-:-:S06]  /*0a60*/  CS2R R12, SRZ ;  /* 0x00000000000c7805 */ /* 0x000fcc000001ff00 */
[----:B------:R0:W5:Y:S01]  /*0a70*/  @P0 LDG.E.64 R12, desc[UR6][R22.64] ;  /* 0x00000006160c0981 */ /* 0x000162000c1e1b00 */
[----:B------:R-:W-:Y:S01]  /*0a80*/  MOV R46, 0x3f800000 ;  /* 0x3f800000002e7802 */ /* 0x000fe20000000f00 */
[----:B------:R-:W-:Y:S01]  /*0a90*/  UISETP.NE.AND UP0, UPT, UR4, URZ, UPT ;  /* 0x000000ff0400728c */ /* 0x000fe2000bf05270 */
[----:B--2---:R-:W-:-:S05]  /*0aa0*/  FFMA.FTZ R11, -R10, R10, R11 ;  /* 0x0000000a0a0b7223 */ /* 0x004fca000001010b */
[----:B------:R-:W-:-:S13]  /*0ab0*/  FSETP.GTU.FTZ.AND P0, PT, R11, RZ, PT ;  /* 0x000000ff0b00720b */ /* 0x000fda0003f1c000 */
[----:B------:R-:W1:Y:S01]  /*0ac0*/  @P0 LDC R16, c[0x0][0x3c0] ;  /* 0x0000f000ff100b82 */ /* 0x000e620000000800 */
[----:B------:R-:W-:Y:S02]  /*0ad0*/  PRMT R44, R34, 0x7632, R44 ;  /* 0x00007632222c7816 */ /* 0x000fe4000000002c */
[----:B------:R-:W-:Y:S01]  /*0ae0*/  PRMT R45, R33, 0x7632, R45 ;  /* 0x00007632212d7816 */ /* 0x000fe2000000002d */
[----:B-1----:R-:W-:-:S04]  /*0af0*/  @P0 FADD.FTZ R16, R11, R16 ;  /* 0x000000100b100221 */ /* 0x002fc80000010000 */
[----:B------:R0:W1:Y:S01]  /*0b00*/  @P0 MUFU.RSQ R46, R16 ;  /* 0x00000010002e0308 */ /* 0x0000620000001400 */
[----:B------:R-:W-:Y:S02]  /*0b10*/  PRMT R42, R32, 0x7632, R42 ;  /* 0x00007632202a7816 */ /* 0x000fe4000000002a */
[----:B------:R-:W-:Y:S02]  /*0b20*/  PRMT R43, R19, 0x7632, R43 ;  /* 0x00007632132b7816 */ /* 0x000fe4000000002b */
[----:B------:R-:W-:Y:S02]  /*0b30*/  PRMT R40, R18, 0x7632, R40 ;  /* 0x0000763212287816 */ /* 0x000fe40000000028 */
[----:B------:R-:W-:Y:S02]  /*0b40*/  PRMT R41, R6, 0x7632, R41 ;  /* 0x0000763206297816 */ /* 0x000fe40000000029 */
[----:B---3--:R-:W-:Y:S02]  /*0b50*/  PRMT R11, R8, 0x7632, R11 ;  /* 0x00007632080b7816 */ /* 0x008fe4000000000b */
[----:B----4-:R-:W-:Y:S01]  /*0b60*/  PRMT R39, R9, 0x7632, R39 ;  /* 0x0000763209277816 */ /* 0x010fe20000000027 */
[----:B01----:R-:W-:Y:S06]  /*0b70*/  BRA.U UP0, `(.L_x_2) ;  /* 0x0000000500247547 */ /* 0x003fec000b800000 */
[----:B------:R-:W-:Y:S02]  /*0b80*/  SHF.L.U32 R21, R34, 0x10, RZ ;  /* 0x0000001022157819 */ /* 0x000fe400000006ff */
[----:B------:R-:W-:Y:S02]  /*0b90*/  SHF.L.U32 R17, R33, 0x10, RZ ;  /* 0x0000001021117819 */ /* 0x000fe400000006ff */
[----:B------:R-:W-:Y:S01]  /*0ba0*/  SHF.L.U32 R23, R44, 0x10, RZ ;  /* 0x000000102c177819 */ /* 0x000fe200000006ff */
[----:B------:R-:W-:Y:S01]  /*0bb0*/  FADD.FTZ R21, -R10, R21 ;  /* 0x000000150a157221 */ /* 0x000fe20000010100 */
[----:B------:R-:W-:Y:S01]  /*0bc0*/  SHF.L.U32 R16, R45, 0x10, RZ ;  /* 0x000000102d107819 */ /* 0x000fe200000006ff */
[----:B-----5:R-:W-:Y:S01]  /*0bd0*/  FMUL.FTZ R25, R14, R17 ;  /* 0x000000110e197220 */ /* 0x020fe20000410000 */
[----:B------:R-:W-:Y:S01]  /*0be0*/  SHF.L.U32 R27, R42, 0x10, RZ ;  /* 0x000000102a1b7819 */ /* 0x000fe200000006ff */
[----:B------:R-:W-:Y:S01]  /*0bf0*/  FMUL.FTZ R20, R21, R46 ;  /* 0x0000002e15147220 */ /* 0x000fe20000410000 */
[----:B------:R-:W-:Y:S01]  /*0c00*/  FADD.FTZ R23, -R10, R23 ;  /* 0x000000170a177221 */ /* 0x000fe20000010100 */
[----:B------:R-:W-:Y:S01]  /*0c10*/  FADD.FTZ R21, RZ, R25 ;  /* 0x00000019ff157221 */ /* 0x000fe20000010000 */
[----:B------:R-:W-:Y:S01]  /*0c20*/  FMUL.FTZ R22, R15, R16 ;  /* 0x000000100f167220 */ /* 0x000fe20000410000 */
[----:B------:R-:W-:Y:S01]  /*0c30*/  FFMA.FTZ R24, R20, R25, RZ ;  /* 0x0000001914187223 */ /* 0x000fe200000100ff */
[----:B------:R-:W-:Y:S01]  /*0c40*/  SHF.L.U32 R25, R32, 0x10, RZ ;  /* 0x0000001020197819 */ /* 0x000fe200000006ff */
[----:B------:R-:W-:Y:S01]  /*0c50*/  FMUL.FTZ R23, R23, R46 ;  /* 0x0000002e17177220 */ /* 0x000fe20000410000 */
[----:B------:R-:W-:Y:S01]  /*0c60*/  SHF.L.U32 R29, R19, 0x10, RZ ;  /* 0x00000010131d7819 */ /* 0x000fe200000006ff */
[----:B------:R-:W-:Y:S01]  /*0c70*/  FADD.FTZ R27, -R10, R27 ;  /* 0x0000001b0a1b7221 */ /* 0x000fe20000010100 */
[----:B------:R-:W-:Y:S01]  /*0c80*/  FADD.FTZ R21, R22, R21 ;  /* 0x0000001516157221 */ /* 0x000fe20000010000 */
[----:B------:R-:W-:Y:S01]  /*0c90*/  FADD.FTZ R25, -R10, R25 ;  /* 0x000000190a197221 */ /* 0x000fe20000010100 */
[----:B------:R-:W-:Y:S01]  /*0ca0*/  FFMA.FTZ R24, R23, R22, R24 ;  /* 0x0000001617187223 */ /* 0x000fe20000010018 */
[----:B------:R-:W-:Y:S01]  /*0cb0*/  SHF.L.U32 R31, R18, 0x10, RZ ;  /* 0x00000010121f7819 */ /* 0x000fe200000006ff */
[----:B------:R-:W-:Y:S01]  /*0cc0*/  FFMA.FTZ R20, R17, R20, RZ ;  /* 0x0000001411147223 */ /* 0x000fe200000100ff */
[----:B------:R-:W-:Y:S01]  /*0cd0*/  SHF.L.U32 R22, R43, 0x10, RZ ;  /* 0x000000102b167819 */ /* 0x000fe200000006ff */
[----:B------:R-:W-:Y:S01]  /*0ce0*/  FADD.FTZ R26, RZ, R17 ;  /* 0x00000011ff1a7221 */ /* 0x000fe20000010000 */
[----:B------:R-:W-:Y:S01]  /*0cf0*/  FFMA.FTZ R23, R16, R23, RZ ;  /* 0x0000001710177223 */ /* 0x000fe200000100ff */
[----:B------:R-:W-:Y:S01]  /*0d00*/  FADD.FTZ R17, RZ, R16 ;  /* 0x00000010ff117221 */ /* 0x000fe20000010000 */
[-C--:B------:R-:W-:Y:S01]  /*0d10*/  FMUL.FTZ R27, R27, R46.reuse ;  /* 0x0000002e1b1b7220 */ /* 0x080fe20000410000 */
[----:B------:R-:W-:Y:S01]  /*0d20*/  FMUL.FTZ R25, R25, R46 ;  /* 0x0000002e19197220 */ /* 0x000fe20000410000 */
[----:B------:R-:W-:Y:S01]  /*0d30*/  FMUL.FTZ R28, R14, R29 ;  /* 0x0000001d0e1c7220 */ /* 0x000fe20000410000 */
[----:B------:R-:W-:Y:S01]  /*0d40*/  FADD.FTZ R31, -R10, R31 ;  /* 0x0000001f0a1f7221 */ /* 0x000fe20000010100 */
[C---:B------:R-:W-:Y:S01]  /*0d50*/  FADD.FTZ R16, R22.reuse, R17 ;  /* 0x0000001116107221 */ /* 0x040fe20000010000 */
[----:B------:R-:W-:Y:S01]  /*0d60*/  FFMA.FTZ R23, R22, R27, R23 ;  /* 0x0000001b16177223 */ /* 0x000fe20000010017 */
[----:B------:R-:W-:Y:S01]  /*0d70*/  FFMA.FTZ R20, R29, R25, R20 ;  /* 0x000000191d147223 */ /* 0x000fe20000010014 */
[----:B------:R-:W-:Y:S01]  /*0d80*/  FMUL.FTZ R22, R15, R22 ;  /* 0x000000160f167220 */ /* 0x000fe20000410000 */
[----:B------:R-:W-:Y:S01]  /*0d90*/  FADD.FTZ R21, R21, R28 ;  /* 0x0000001c15157221 */ /* 0x000fe20000010000 */
[----:B------:R-:W-:Y:S01]  /*0da0*/  FFMA.FTZ R24, R25, R28, R24 ;  /* 0x0000001c19187223 */ /* 0x000fe20000010018 */
[----:B------:R-:W-:Y:S01]  /*0db0*/  SHF.L.U32 R25, R6, 0x10, RZ ;  /* 0x0000001006197819 */ /* 0x000fe200000006ff */
[----:B------:R-:W-:Y:S01]  /*0dc0*/  FMUL.FTZ R31, R31, R46 ;  /* 0x0000002e1f1f7220 */ /* 0x000fe20000410000 */
[----:B------:R-:W-:Y:S01]  /*0dd0*/  SHF.L.U32 R17, R40, 0x10, RZ ;  /* 0x0000001028117819 */ /* 0x000fe200000006ff */
[----:B------:R-:W-:Y:S01]  /*0de0*/  FADD.FTZ R21, R22, R21 ;  /* 0x0000001516157221 */ /* 0x000fe20000010000 */
[----:B------:R-:W-:Y:S01]  /*0df0*/  FFMA.FTZ R22, R27, R22, R24 ;  /* 0x000000161b167223 */ /* 0x000fe20000010018 */
[----:B------:R-:W-:Y:S01]  /*0e00*/  FFMA.FTZ R24, R25, R31, R20 ;  /* 0x0000001f19187223 */ /* 0x000fe20000010014 */
[----:B------:R-:W-:Y:S01]  /*0e10*/  FMUL.FTZ R28, R14, R25 ;  /* 0x000000190e1c7220 */ /* 0x000fe20000410000 */
[----:B------:R-:W-:Y:S01]  /*0e20*/  FADD.FTZ R26, R29, R26 ;  /* 0x0000001a1d1a7221 */ /* 0x000fe20000010000 */
[----:B------:R-:W-:Y:S01]  /*0e30*/  SHF.L.U32 R20, R41, 0x10, RZ ;  /* 0x0000001029147819 */ /* 0x000fe200000006ff */
[----:B------:R-:W-:Y:S01]  /*0e40*/  FADD.FTZ R17, -R10, R17 ;  /* 0x000000110a117221 */ /* 0x000fe20000010100 */
[----:B------:R-:W-:Y:S01]  /*0e50*/  FADD.FTZ R21, R21, R28 ;  /* 0x0000001c15157221 */ /* 0x000fe20000010000 */
[----:B------:R-:W-:Y:S01]  /*0e60*/  FADD.FTZ R26, R26, R25 ;  /* 0x000000191a1a7221 */ /* 0x000fe20000010000 */
[----:B------:R-:W-:Y:S01]  /*0e70*/  FFMA.FTZ R28, R31, R28, R22 ;  /* 0x0000001c1f1c7223 */ /* 0x000fe20000010016 */
[----:B------:R-:W-:Y:S01]  /*0e80*/  SHF.L.U32 R25, R8, 0x10, RZ ;  /* 0x0000001008197819 */ /* 0x000fe200000006ff */
[----:B------:R-:W-:Y:S01]  /*0e90*/  FMUL.FTZ R17, R17, R46 ;  /* 0x0000002e11117220 */ /* 0x000fe20000410000 */
[----:B------:R-:W-:Y:S01]  /*0ea0*/  FMUL.FTZ R22, R15, R20 ;  /* 0x000000140f167220 */ /* 0x000fe20000410000 */
[----:B------:R-:W-:Y:S01]  /*0eb0*/  SHF.L.U32 R27, R9, 0x10, RZ ;  /* 0x00000010091b7819 */ /* 0x000fe200000006ff */
[----:B------:R-:W-:Y:S01]  /*0ec0*/  FADD.FTZ R16, R16, R20 ;  /* 0x0000001410107221 */ /* 0x000fe20000010000 */
[----:B------:R-:W-:Y:S01]  /*0ed0*/  FFMA.FTZ R23, R20, R17, R23 ;  /* 0x0000001114177223 */ /* 0x000fe20000010017 */
[----:B------:R-:W-:Y:S01]  /*0ee0*/  FFMA.FTZ R28, R17, R22, R28 ;  /* 0x00000016111c7223 */ /* 0x000fe2000001001c */
[----:B------:R-:W-:Y:S01]  /*0ef0*/  FADD.FTZ R25, -R10, R25 ;  /* 0x000000190a197221 */ /* 0x000fe20000010100 */
[----:B------:R-:W-:Y:S01]  /*0f00*/  SHF.L.U32 R17, R11, 0x10, RZ ;  /* 0x000000100b117819 */ /* 0x000fe200000006ff */
[----:B------:R-:W-:Y:S01]  /*0f10*/  FADD.FTZ R21, R22, R21 ;  /* 0x0000001516157221 */ /* 0x000fe20000010000 */
[----:B------:R-:W-:Y:S01]  /*0f20*/  FMUL.FTZ R30, R14, R27 ;  /* 0x0000001b0e1e7220 */ /* 0x000fe20000410000 */
[----:B------:R-:W-:Y:S01]  /*0f30*/  FMUL.FTZ R25, R25, R46 ;  /* 0x0000002e19197220 */ /* 0x000fe20000410000 */
[----:B------:R-:W-:Y:S01]  /*0f40*/  SHF.L.U32 R22, R39, 0x10, RZ ;  /* 0x0000001027167819 */ /* 0x000fe200000006ff */
[----:B------:R-:W-:Y:S01]  /*0f50*/  FADD.FTZ R17, -R10, R17 ;  /* 0x000000110a117221 */ /* 0x000fe20000010100 */
[----:B------:R-:W-:Y:S01]  /*0f60*/  FADD.FTZ R21, R21, R30 ;  /* 0x0000001e15157221 */ /* 0x000fe20000010000 */
[----:B------:R-:W-:Y:S01]  /*0f70*/  FFMA.FTZ R30, R25, R30, R28 ;  /* 0x0000001e191e7223 */ /* 0x000fe2000001001c */
[----:B------:R-:W-:Y:S01]  /*0f80*/  FADD.FTZ R26, R26, R27 ;  /* 0x0000001b1a1a7221 */ /* 0x000fe20000010000 */
[----:B------:R-:W-:Y:S01]  /*0f90*/  FMUL.FTZ R28, R15, R22 ;  /* 0x000000160f1c7220 */ /* 0x000fe20000410000 */
[----:B------:R-:W-:Y:S01]  /*0fa0*/  FMUL.FTZ R17, R17, R46 ;  /* 0x0000002e11117220 */ /* 0x000fe20000410000 */
[----:B------:R-:W-:Y:S01]  /*0fb0*/  FFMA.FTZ R24, R27, R25, R24 ;  /* 0x000000191b187223 */ /* 0x000fe20000010018 */
[----:B------:R-:W-:Y:S01]  /*0fc0*/  FADD.FTZ R27, R16, R22 ;  /* 0x00000016101b7221 */ /* 0x000fe20000010000 */
[----:B------:R-:W-:Y:S01]  /*0fd0*/  FADD.FTZ R21, R28, R21 ;  /* 0x000000151c157221 */ /* 0x000fe20000010000 */
[----:B------:R-:W-:Y:S01]  /*0fe0*/  FFMA.FTZ R30, R17, R28, R30 ;  /* 0x0000001c111e7223 */ /* 0x000fe2000001001e */
[----:B------:R-:W-:Y:S01]  /*0ff0*/  FFMA.FTZ R25, R22, R17, R23 ;  /* 0x0000001116197223 */ /* 0x000fe20000010017 */
[----:B------:R-:W-:Y:S06]  /*1000*/  BRA `(.L_x_3) ;  /* 0x0000000800407947 */ /* 0x000fec0003800000 */
.L_x_2:
[----:B------:R-:W-:Y:S02]  /*1010*/  SHF.L.U32 R17, R34, 0x10, RZ ;  /* 0x0000001022117819 */ /* 0x000fe400000006ff */
[----:B------:R-:W-:Y:S02]  /*1020*/  SHF.L.U32 R23, R44, 0x10, RZ ;  /* 0x000000102c177819 */ /* 0x000fe400000006ff */
[----:B------:R-:W-:Y:S01]  /*1030*/  SHF.L.U32 R47, R42, 0x10, RZ ;  /* 0x000000102a2f7819 */ /* 0x000fe200000006ff */
[C---:B------:R-:W-:Y:S01]  /*1040*/  FADD.FTZ R17, -R10.reuse, R17 ;  /* 0x000000110a117221 */ /* 0x040fe20000010100 */
[----:B------:R-:W-:Y:S01]  /*1050*/  SHF.L.U32 R31, R33, 0x10, RZ ;  /* 0x00000010211f7819 */ /* 0x000fe200000006ff */
[C---:B------:R-:W-:Y:S02]  /*1060*/  FADD.FTZ R23, -R10.reuse, R23 ;  /* 0x000000170a177221 */ /* 0x040fe40000010100 */
[-C--:B------:R-:W-:Y:S01]  /*1070*/  FMUL.FTZ R17, R17, R46.reuse ;  /* 0x0000002e11117220 */ /* 0x080fe20000410000 */
[----:B------:R-:W-:Y:S01]  /*1080*/  FADD.FTZ R47, -R10, R47 ;  /* 0x0000002f0a2f7221 */ /* 0x000fe20000010100 */
[----:B------:R-:W-:Y:S01]  /*1090*/  FMUL.FTZ R16, R23, R46 ;  /* 0x0000002e17107220 */ /* 0x000fe20000410000 */
[----:B------:R-:W-:Y:S01]  /*10a0*/  SHF.L.U32 R23, R32, 0x10, RZ ;  /* 0x0000001020177819 */ /* 0x000fe200000006ff */
[----:B-----5:R-:W-:-:S02]  /*10b0*/  FFMA.FTZ R21, R14, R17, R12 ;  /* 0x000000110e157223 */ /* 0x020fc4000001000c */
[----:B------:R-:W-:Y:S02]  /*10c0*/  FFMA.FTZ R27, R15, R16, R13 ;  /* 0x000000100f1b7223 */ /* 0x000fe4000001000d */
[----:B------:R-:W-:Y:S01]  /*10d0*/  FMUL.FTZ R20, R21, -1.4426950216293334961 ;  /* 0xbfb8aa3b15147820 */ /* 0x000fe20000410000 */
[----:B------:R-:W-:Y:S01]  /*10e0*/  FADD.FTZ R23, -R10, R23 ;  /* 0x000000170a177221 */ /* 0x000fe20000010100 */
[----:B------:R-:W-:-:S03]  /*10f0*/  FMUL.FTZ R25, R27, -1.4426950216293334961 ;  /* 0xbfb8aa3b1b197820 */ /* 0x000fc60000410000 */
[----:B------:R-:W-:Y:S01]  /*1100*/  FMUL.FTZ R23, R23, R46 ;  /* 0x0000002e17177220 */ /* 0x000fe20000410000 */
[----:B------:R-:W0:Y:S03]  /*1110*/  MUFU.EX2 R20, R20 ;  /* 0x0000001400147308 */ /* 0x000e260000000800 */
[----:B------:R-:W-:Y:S01]  /*1120*/  FFMA.FTZ R24, R14, R23, R12 ;  /* 0x000000170e187223 */ /* 0x000fe2000001000c */
[----:B------:R-:W1:Y:S03]  /*1130*/  MUFU.EX2 R25, R25 ;  /* 0x0000001900197308 */ /* 0x000e660000000800 */
[----:B------:R-:W-:-:S06]  /*1140*/  FMUL.FTZ R29, R24, -1.4426950216293334961 ;  /* 0xbfb8aa3b181d7820 */ /* 0x000fcc0000410000 */
[----:B------:R-:W2:Y:S01]  /*1150*/  MUFU.EX2 R29, R29 ;  /* 0x0000001d001d7308 */ /* 0x000ea20000000800 */
[----:B0-----:R-:W-:Y:S01]  /*1160*/  FADD.FTZ R22, R20, 1 ;  /* 0x3f80000014167421 */ /* 0x001fe20000010000 */
[----:B------:R-:W-:Y:S01]  /*1170*/  FMUL.FTZ R20, R47, R46 ;  /* 0x0000002e2f147220 */ /* 0x000fe20000410000 */
[----:B------:R-:W-:Y:S01]  /*1180*/  SHF.L.U32 R47, R18, 0x10, RZ ;  /* 0x00000010122f7819 */ /* 0x000fe200000006ff */
[----:B-1----:R-:W-:Y:S02]  /*1190*/  FADD.FTZ R28, R25, 1 ;  /* 0x3f800000191c7421 */ /* 0x002fe40000010000 */
[----:B------:R-:W-:Y:S01]  /*11a0*/  FFMA.FTZ R25, R15, R20, R13 ;  /* 0x000000140f197223 */ /* 0x000fe2000001000d */
[----:B------:R-:W0:Y:S01]  /*11b0*/  MUFU.RCP R22, R22 ;  /* 0x0000001600167308 */ /* 0x000e220000001000 */
[----:B--2---:R-:W-:-:S07]  /*11c0*/  FADD.FTZ R29, R29, 1 ;  /* 0x3f8000001d1d7421 */ /* 0x004fce0000010000 */
[----:B------:R-:W1:Y:S08]  /*11d0*/  MUFU.RCP R28, R28 ;  /* 0x0000001c001c7308 */ /* 0x000e700000001000 */
[----:B------:R-:W2:Y:S01]  /*11e0*/  MUFU.RCP R29, R29 ;  /* 0x0000001d001d7308 */ /* 0x000ea20000001000 */
[----:B0-----:R-:W-:Y:S01]  /*11f0*/  FADD.FTZ R26, -R22, 1 ;  /* 0x3f800000161a7421 */ /* 0x001fe20000010100 */
[----:B------:R-:W-:Y:S01]  /*1200*/  FMUL.FTZ R22, R31, R22 ;  /* 0x000000161f167220 */ /* 0x000fe20000410000 */
[----:B------:R-:W-:-:S02]  /*1210*/  FMUL.FTZ R31, R25, -1.4426950216293334961 ;  /* 0xbfb8aa3b191f7820 */ /* 0x000fc40000410000 */
[----:B------:R-:W-:-:S04]  /*1220*/  FFMA.FTZ R21, R21, R26, 1 ;  /* 0x3f80000015157423 */ /* 0x000fc8000001001a */
[----:B------:R-:W-:Y:S01]  /*1230*/  FMUL.FTZ R22, R22, R21 ;  /* 0x0000001516167220 */ /* 0x000fe20000410000 */
[----:B------:R-:W-:Y:S01]  /*1240*/  FADD.FTZ R21, -R10, R47 ;  /* 0x0000002f0a157221 */ /* 0x000fe20000010100 */
[----:B------:R-:W0:Y:S01]  /*1250*/  MUFU.EX2 R31, R31 ;  /* 0x0000001f001f7308 */ /* 0x000e220000000800 */
[----:B-1----:R-:W-:Y:S02]  /*1260*/  FADD.FTZ R30, -R28, 1 ;  /* 0x3f8000001c1e7421 */ /* 0x002fe40000010100 */
[----:B------:R-:W-:Y:S02]  /*1270*/  FMUL.FTZ R21, R21, R46 ;  /* 0x0000002e15157220 */ /* 0x000fe40000410000 */
[----:B------:R-:W-:Y:S01]  /*1280*/  FFMA.FTZ R27, R27, R30, 1 ;  /* 0x3f8000001b1b7423 */ /* 0x000fe2000001001e */
[----:B------:R-:W-:Y:S01]  /*1290*/  SHF.L.U32 R30, R19, 0x10, RZ ;  /* 0x00000010131e7819 */ /* 0x000fe200000006ff */
[----:B------:R-:W-:-:S04]  /*12a0*/  FFMA.FTZ R26, R14, R21, R12 ;  /* 0x000000150e1a7223 */ /* 0x000fc8000001000c */
[----:B------:R-:W-:Y:S01]  /*12b0*/  FMUL.FTZ R52, R26, -1.4426950216293334961 ;  /* 0xbfb8aa3b1a347820 */ /* 0x000fe20000410000 */
[----:B0-----:R-:W-:Y:S01]  /*12c0*/  FADD.FTZ R47, R31, 1 ;  /* 0x3f8000001f2f7421 */ /* 0x001fe20000010000 */
[----:B------:R-:W-:-:S04]  /*12d0*/  SHF.L.U32 R31, R45, 0x10, RZ ;  /* 0x000000102d1f7819 */ /* 0x000fc800000006ff */
[----:B------:R-:W0:Y:S01]  /*12e0*/  MUFU.EX2 R52, R52 ;  /* 0x0000003400347308 */ /* 0x000e220000000800 */
[----:B------:R-:W-:-:S03]  /*12f0*/  FMUL.FTZ R28, R31, R28 ;  /* 0x0000001c1f1c7220 */ /* 0x000fc60000410000 */
[----:B------:R-:W1:Y:S01]  /*1300*/  MUFU.RCP R47, R47 ;  /* 0x0000002f002f7308 */ /* 0x000e620000001000 */
[----:B--2---:R-:W-:Y:S01]  /*1310*/  FADD.FTZ R31, -R29, 1 ;  /* 0x3f8000001d1f7421 */ /* 0x004fe20000010100 */
[----:B------:R-:W-:-:S03]  /*1320*/  FMUL.FTZ R29, R30, R29 ;  /* 0x0000001d1e1d7220 */ /* 0x000fc60000410000 */
[----:B------:R-:W-:Y:S01]  /*1330*/  FFMA.FTZ R24, R24, R31, 1 ;  /* 0x3f80000018187423 */ /* 0x000fe2000001001f */
[----:B0-----:R-:W-:Y:S01]  /*1340*/  FADD.FTZ R53, R52, 1 ;  /* 0x3f80000034357421 */ /* 0x001fe20000010000 */
[----:B------:R-:W-:-:S05]  /*1350*/  SHF.L.U32 R52, R6, 0x10, RZ ;  /* 0x0000001006347819 */ /* 0x000fca00000006ff */
[----:B------:R-:W0:Y:S01]  /*1360*/  MUFU.RCP R53, R53 ;  /* 0x0000003500357308 */ /* 0x000e220000001000 */
[----:B-1----:R-:W-:-:S04]  /*1370*/  FADD.FTZ R30, -R47, 1 ;  /* 0x3f8000002f1e7421 */ /* 0x002fc80000010100 */
[----:B------:R-:W-:Y:S01]  /*1380*/  FFMA.FTZ R31, R25, R30, 1 ;  /* 0x3f800000191f7423 */ /* 0x000fe2000001001e */
[----:B------:R-:W-:-:S05]  /*1390*/  SHF.L.U32 R30, R43, 0x10, RZ ;  /* 0x000000102b1e7819 */ /* 0x000fca00000006ff */
[----:B------:R-:W-:Y:S01]  /*13a0*/  FMUL.FTZ R30, R30, R47 ;  /* 0x0000002f1e1e7220 */ /* 0x000fe20000410000 */
[----:B------:R-:W-:Y:S01]  /*13b0*/  FMUL.FTZ R47, R29, R24 ;  /* 0x000000181d2f7220 */ /* 0x000fe20000410000 */
[----:B------:R-:W-:Y:S01]  /*13c0*/  SHF.L.U32 R29, R40, 0x10, RZ ;  /* 0x00000010281d7819 */ /* 0x000fe200000006ff */
[----:B0-----:R-:W-:Y:S01]  /*13d0*/  FADD.FTZ R25, -R53, 1 ;  /* 0x3f80000035197421 */ /* 0x001fe20000010100 */
[----:B------:R-:W-:-:S03]  /*13e0*/  FMUL.FTZ R52, R52, R53 ;  /* 0x0000003534347220 */ /* 0x000fc60000410000 */
[----:B------:R-:W-:Y:S01]  /*13f0*/  FADD.FTZ R53, -R10, R29 ;  /* 0x0000001d0a357221 */ /* 0x000fe20000010100 */
[----:B------:R-:W-:Y:S01]  /*1400*/  FFMA.FTZ R55, R26, R25, 1 ;  /* 0x3f8000001a377423 */ /* 0x000fe20000010019 */
[----:B------:R-:W-:Y:S01]  /*1410*/  FMUL.FTZ R26, R14, R22 ;  /* 0x000000160e1a7220 */ /* 0x000fe20000410000 */
[----:B------:R-:W-:Y:S01]  /*1420*/  FMUL.FTZ R25, R28, R27 ;  /* 0x0000001b1c197220 */ /* 0x000fe20000410000 */
[----:B------:R-:W-:Y:S01]  /*1430*/  FMUL.FTZ R27, R30, R31 ;  /* 0x0000001f1e1b7220 */ /* 0x000fe20000410000 */
[----:B------:R-:W-:Y:S01]  /*1440*/  FMUL.FTZ R24, R52, R55 ;  /* 0x0000003734187220 */ /* 0x000fe20000410000 */
[----:B------:R-:W-:Y:S01]  /*1450*/  FFMA.FTZ R31, R17, R26, RZ ;  /* 0x0000001a111f7223 */ /* 0x000fe200000100ff */
[----:B------:R-:W-:Y:S01]  /*1460*/  FADD.FTZ R28, RZ, R26 ;  /* 0x0000001aff1c7221 */ /* 0x000fe20000010000 */
[----:B------:R-:W-:Y:S01]  /*1470*/  FMUL.FTZ R26, R53, R46 ;  /* 0x0000002e351a7220 */ /* 0x000fe20000410000 */
[----:B------:R-:W-:-:S03]  /*1480*/  FMUL.FTZ R29, R15, R25 ;  /* 0x000000190f1d7220 */ /* 0x000fc60000410000 */
[----:B------:R-:W-:Y:S01]  /*1490*/  FFMA.FTZ R52, R15, R26, R13 ;  /* 0x0000001a0f347223 */ /* 0x000fe2000001000d */
[----:B------:R-:W-:Y:S01]  /*14a0*/  FFMA.FTZ R30, R16, R29, R31 ;  /* 0x0000001d101e7223 */ /* 0x000fe2000001001f */
[----:B------:R-:W-:Y:S01]  /*14b0*/  FADD.FTZ R31, R29, R28 ;  /* 0x0000001c1d1f7221 */ /* 0x000fe20000010000 */
[----:B------:R-:W-:Y:S01]  /*14c0*/  FFMA.FTZ R28, R17, R22, RZ ;  /* 0x00000016111c7223 */ /* 0x000fe200000100ff */
[----:B------:R-:W-:Y:S01]  /*14d0*/  FMUL.FTZ R53, R52, -1.4426950216293334961 ;  /* 0xbfb8aa3b34357820 */ /* 0x000fe20000410000 */
[----:B------:R-:W-:Y:S02]  /*14e0*/  FADD.FTZ R29, RZ, R22 ;  /* 0x00000016ff1d7221 */ /* 0x000fe40000010000 */
[-C--:B------:R-:W-:Y:S02]  /*14f0*/  FFMA.FTZ R22, R23, R47.reuse, R28 ;  /* 0x0000002f17167223 */ /* 0x080fe4000001001c */
[----:B------:R-:W-:Y:S01]  /*1500*/  FADD.FTZ R29, R29, R47 ;  /* 0x0000002f1d1d7221 */ /* 0x000fe20000010000 */
[----:B------:R-:W0:Y:S01]  /*1510*/  MUFU.EX2 R53, R53 ;  /* 0x0000003500357308 */ /* 0x000e220000000800 */
[----:B------:R-:W-:Y:S01]  /*1520*/  FMUL.FTZ R47, R14, R47 ;  /* 0x0000002f0e2f7220 */ /* 0x000fe20000410000 */
[----:B------:R-:W-:-:S03]  /*1530*/  FFMA.FTZ R22, R21, R24, R22 ;  /* 0x0000001815167223 */ /* 0x000fc60000010016 */
[----:B------:R-:W-:Y:S01]  /*1540*/  FFMA.FTZ R30, R23, R47, R30 ;  /* 0x0000002f171e7223 */ /* 0x000fe2000001001e */
[----:B------:R-:W-:Y:S01]  /*1550*/  SHF.L.U32 R23, R41, 0x10, RZ ;  /* 0x0000001029177819 */ /* 0x000fe200000006ff */
[----:B------:R-:W-:Y:S01]  /*1560*/  FADD.FTZ R28, R31, R47 ;  /* 0x0000002f1f1c7221 */ /* 0x000fe20000010000 */
[----:B------:R-:W-:Y:S01]  /*1570*/  FFMA.FTZ R31, R16, R25, RZ ;  /* 0x00000019101f7223 */ /* 0x000fe200000100ff */
[----:B------:R-:W-:-:S03]  /*1580*/  FADD.FTZ R16, RZ, R25 ;  /* 0x00000019ff107221 */ /* 0x000fc60000010000 */
[-C--:B------:R-:W-:Y:S01]  /*1590*/  FFMA.FTZ R25, R20, R27.reuse, R31 ;  /* 0x0000001b14197223 */ /* 0x080fe2000001001f */
[----:B------:R-:W-:Y:S01]  /*15a0*/  FMUL.FTZ R31, R15, R27 ;  /* 0x0000001b0f1f7220 */ /* 0x000fe20000410000 */
[----:B0-----:R-:W-:Y:S01]  /*15b0*/  FADD.FTZ R54, R53, 1 ;  /* 0x3f80000035367421 */ /* 0x001fe20000010000 */
[----:B------:R-:W-:Y:S02]  /*15c0*/  FADD.FTZ R16, R16, R27 ;  /* 0x0000001b10107221 */ /* 0x000fe40000010000 */
[----:B------:R-:W-:Y:S01]  /*15d0*/  FFMA.FTZ R30, R20, R31, R30 ;  /* 0x0000001f141e7223 */ /* 0x000fe2000001001e */
[----:B------:R-:W-:Y:S01]  /*15e0*/  SHF.L.U32 R20, R9, 0x10, RZ ;  /* 0x0000001009147819 */ /* 0x000fe200000006ff */
[----:B------:R-:W-:Y:S01]  /*15f0*/  FADD.FTZ R31, R31, R28 ;  /* 0x0000001c1f1f7221 */ /* 0x000fe20000010000 */
[----:B------:R-:W0:Y:S01]  /*1600*/  MUFU.RCP R54, R54 ;  /* 0x0000003600367308 */ /* 0x000e220000001000 */
[----:B------:R-:W-:Y:S01]  /*1610*/  FADD.FTZ R28, R29, R24 ;  /* 0x000000181d1c7221 */ /* 0x000fe20000010000 */
[----:B------:R-:W-:Y:S01]  /*1620*/  FMUL.FTZ R29, R14, R24 ;  /* 0x000000180e1d7220 */ /* 0x000fe20000410000 */
[----:B------:R-:W-:-:S03]  /*1630*/  SHF.L.U32 R24, R39, 0x10, RZ ;  /* 0x0000001027187819 */ /* 0x000fc600000006ff */
[----:B------:R-:W-:Y:S01]  /*1640*/  FFMA.FTZ R30, R21, R29, R30 ;  /* 0x0000001d151e7223 */ /* 0x000fe2000001001e */
[----:B0-----:R-:W-:Y:S01]  /*1650*/  FADD.FTZ R17, -R54, 1 ;  /* 0x3f80000036117421 */ /* 0x001fe20000010100 */
[----:B------:R-:W-:-:S03]  /*1660*/  FMUL.FTZ R23, R23, R54 ;  /* 0x0000003617177220 */ /* 0x000fc60000410000 */
[----:B------:R-:W-:Y:S01]  /*1670*/  FFMA.FTZ R52, R52, R17, 1 ;  /* 0x3f80000034347423 */ /* 0x000fe20000010011 */
[----:B------:R-:W-:-:S03]  /*1680*/  SHF.L.U32 R17, R8, 0x10, RZ ;  /* 0x0000001008117819 */ /* 0x000fc600000006ff */
[----:B------:R-:W-:Y:S02]  /*1690*/  FMUL.FTZ R23, R23, R52 ;  /* 0x0000003417177220 */ /* 0x000fe40000410000 */
[----:B------:R-:W-:Y:S02]  /*16a0*/  FADD.FTZ R17, -R10, R17 ;  /* 0x000000110a117221 */ /* 0x000fe40000010100 */
[----:B------:R-:W-:Y:S01]  /*16b0*/  FFMA.FTZ R25, R26, R23, R25 ;  /* 0x000000171a197223 */ /* 0x000fe20000010019 */
[----:B------:R-:W-:Y:S01]  /*16c0*/  FADD.FTZ R16, R16, R23 ;  /* 0x0000001710107221 */ /* 0x000fe20000010000 */
[----:B------:R-:W-:-:S04]  /*16d0*/  FMUL.FTZ R17, R17, R46 ;  /* 0x0000002e11117220 */ /* 0x000fc80000410000 */
[----:B------:R-:W-:-:S04]  /*16e0*/  FFMA.FTZ R47, R14, R17, R12 ;  /* 0x000000110e2f7223 */ /* 0x000fc8000001000c */
[----:B------:R-:W-:-:S06]  /*16f0*/  FMUL.FTZ R52, R47, -1.4426950216293334961 ;  /* 0xbfb8aa3b2f347820 */ /* 0x000fcc0000410000 */
[----:B------:R-:W0:Y:S02]  /*1700*/  MUFU.EX2 R52, R52 ;  /* 0x0000003400347308 */ /* 0x000e240000000800 */
[----:B0-----:R-:W-:-:S06]  /*1710*/  FADD.FTZ R53, R52, 1 ;  /* 0x3f80000034357421 */ /* 0x001fcc0000010000 */
[----:B------:R-:W0:Y:S02]  /*1720*/  MUFU.RCP R53, R53 ;  /* 0x0000003500357308 */ /* 0x000e240000001000 */
[----:B0-----:R-:W-:Y:S01]  /*1730*/  FMUL.FTZ R27, R20, R53 ;  /* 0x00000035141b7220 */ /* 0x001fe20000410000 */
[----:B------:R-:W-:-:S04]  /*1740*/  FADD.FTZ R20, -R53, 1 ;  /* 0x3f80000035147421 */ /* 0x000fc80000010100 */
[----:B------:R-:W-:Y:S01]  /*1750*/  FFMA.FTZ R20, R47, R20, 1 ;  /* 0x3f8000002f147423 */ /* 0x000fe20000010014 */
[----:B------:R-:W-:-:S03]  /*1760*/  SHF.L.U32 R47, R11, 0x10, RZ ;  /* 0x000000100b2f7819 */ /* 0x000fc600000006ff */
[----:B------:R-:W-:Y:S02]  /*1770*/  FMUL.FTZ R27, R27, R20 ;  /* 0x000000141b1b7220 */ /* 0x000fe40000410000 */
[----:B------:R-:W-:-:S04]  /*1780*/  FADD.FTZ R47, -R10, R47 ;  /* 0x0000002f0a2f7221 */ /* 0x000fc80000010100 */
        /* <DEDUP_REMOVED lines=8> */
[----:B------:R-:W-:-:S04]  /*1810*/  FFMA.FTZ R24, R47, R24, 1 ;  /* 0x3f8000002f187423 */ /* 0x000fc80000010018 */
[----:B------:R-:W-:Y:S01]  /*1820*/  FMUL.FTZ R47, R21, R24 ;  /* 0x00000018152f7220 */ /* 0x000fe20000410000 */
[----:B------:R-:W-:Y:S01]  /*1830*/  FADD.FTZ R24, R31, R29 ;  /* 0x0000001d1f187221 */ /* 0x000fe20000010000 */
[----:B------:R-:W-:Y:S02]  /*1840*/  FMUL.FTZ R21, R15, R23 ;  /* 0x000000170f157220 */ /* 0x000fe40000410000 */
[----:B------:R-:W-:Y:S02]  /*1850*/  FFMA.FTZ R25, R20, R47, R25 ;  /* 0x0000002f14197223 */ /* 0x000fe40000010019 */
[----:B------:R-:W-:Y:S01]  /*1860*/  FFMA.FTZ R30, R26, R21, R30 ;  /* 0x000000151a1e7223 */ /* 0x000fe2000001001e */
[----:B------:R-:W-:Y:S01]  /*1870*/  FADD.FTZ R24, R21, R24 ;  /* 0x0000001815187221 */ /* 0x000fe20000010000 */
[----:B------:R-:W-:Y:S01]  /*1880*/  FMUL.FTZ R21, R14, R27 ;  /* 0x0000001b0e157220 */ /* 0x000fe20000410000 */
[----:B------:R-:W-:-:S03]  /*1890*/  FADD.FTZ R26, R28, R27 ;  /* 0x0000001b1c1a7221 */ /* 0x000fc60000010000 */
[----:B------:R-:W-:Y:S01]  /*18a0*/  FFMA.FTZ R29, R17, R21, R30 ;  /* 0x00000015111d7223 */ /* 0x000fe2000001001e */
[----:B------:R-:W-:Y:S01]  /*18b0*/  FADD.FTZ R24, R24, R21 ;  /* 0x0000001518187221 */ /* 0x000fe20000010000 */
[----:B------:R-:W-:-:S04]  /*18c0*/  FMUL.FTZ R21, R15, R47 ;  /* 0x0000002f0f157220 */ /* 0x000fc80000410000 */
[----:B------:R-:W-:Y:S01]  /*18d0*/  FFMA.FTZ R30, R20, R21, R29 ;  /* 0x00000015141e7223 */ /* 0x000fe2000001001d */
[----:B------:R-:W-:Y:S01]  /*18e0*/  FADD.FTZ R21, R21, R24 ;  /* 0x0000001815157221 */ /* 0x000fe20000010000 */
[----:B------:R-:W-:Y:S01]  /*18f0*/  FFMA.FTZ R24, R17, R27, R22 ;  /* 0x0000001b11187223 */ /* 0x000fe20000010016 */
[----:B------:R-:W-:-:S07]  /*1900*/  FADD.FTZ R27, R16, R47 ;  /* 0x0000002f101b7221 */ /* 0x000fce0000010000 */
.L_x_3:
[----:B------:R-:W0:Y:S01]  /*1910*/  SHFL.DOWN PT, R16, R30, 0x1, 0x1f ;  /* 0x08201f001e107f89 */ /* 0x000e2200000e0000 */
[C---:B------:R-:W-:Y:S01]  /*1920*/  ISETP.GT.AND P0, PT, R3.reuse, 0x1e, PT ;  /* 0x0000001e0300780c */ /* 0x040fe20003f04270 */
[----:B------:R-:W1:Y:S01]  /*1930*/  S2UR UR8, SR_CgaCtaId ;  /* 0x00000000000879c3 */ /* 0x000e620000008800 */
[----:B------:R-:W-:Y:S01]  /*1940*/  UMOV UR5, 0x400 ;  /* 0x0000040000057882 */ /* 0x000fe20000000000 */
[----:B------:R-:W2:Y:S01]  /*1950*/  SHFL.DOWN PT, R17, R21, 0x1, 0x1f ;  /* 0x08201f0015117f89 */ /* 0x000ea200000e0000 */
[----:B------:R-:W-:Y:S01]  /*1960*/  UIADD3 UR4, UPT, UPT, UR5, 0x90, URZ ;  /* 0x0000009005047890 */ /* 0x000fe2000fffe0ff */
[----:B------:R-:W-:Y:S01]  /*1970*/  ISETP.GT.AND P2, PT, R3, 0xf, PT ;  /* 0x0000000f0300780c */ /* 0x000fe20003f44270 */
[----:B------:R-:W-:Y:S01]  /*1980*/  BSSY.RECONVERGENT B0, `(.L_x_4) ;  /* 0x0000024000007945 */ /* 0x000fe20003800200 */
[C---:B------:R-:W-:Y:S02]  /*1990*/  ISETP.NE.AND P1, PT, R2.reuse, RZ, PT ;  /* 0x000000ff0200720c */ /* 0x040fe40003f25270 */
[----:B------:R-:W-:-:S04]  /*19a0*/  ISETP.GT.U32.AND P3, PT, R2, 0x1b, PT ;  /* 0x0000001b0200780c */ /* 0x000fc80003f64070 */
[----:B0-----:R-:W-:Y:S01]  /*19b0*/  @!P0 FADD.FTZ R30, R16, R30 ;  /* 0x0000001e101e8221 */ /* 0x001fe20000010000 */
[----:B-1----:R-:W-:Y:S01]  /*19c0*/  ULEA UR4, UR8, UR4, 0x18 ;  /* 0x0000000408047291 */ /* 0x002fe2000f8ec0ff */
[----:B--2---:R-:W-:-:S03]  /*19d0*/  @!P0 FADD.FTZ R21, R17, R21 ;  /* 0x0000001511158221 */ /* 0x004fc60000010000 */
[----:B------:R-:W0:Y:S01]  /*19e0*/  SHFL.DOWN PT, R16, R30, 0x2, 0x1f ;  /* 0x08401f001e107f89 */ /* 0x000e2200000e0000 */
[----:B------:R-:W-:Y:S02]  /*19f0*/  ISETP.GT.AND P0, PT, R3, 0x1d, PT ;  /* 0x0000001d0300780c */ /* 0x000fe40003f04270 */
[----:B------:R-:W-:Y:S01]  /*1a00*/  LEA R47, R2, UR4, 0x4 ;  /* 0x00000004022f7c11 */ /* 0x000fe2000f8e20ff */
[----:B------:R-:W1:Y:S04]  /*1a10*/  SHFL.DOWN PT, R17, R21, 0x2, 0x1f ;  /* 0x08401f0015117f89 */ /* 0x000e6800000e0000 */
[----:B------:R-:W-:Y:S06]  /*1a20*/  STS.128 [R47], R24 ;  /* 0x000000182f007388 */ /* 0x000fec0000000c00 */
[----:B0-----:R-:W-:Y:S01]  /*1a30*/  @!P0 FADD.FTZ R30, R30, R16 ;  /* 0x000000101e1e8221 */ /* 0x001fe20000010000 */
[----:B-1----:R-:W-:-:S04]  /*1a40*/  @!P0 FADD.FTZ R21, R21, R17 ;  /* 0x0000001115158221 */ /* 0x002fc80000010000 */
[----:B------:R-:W0:Y:S01]  /*1a50*/  SHFL.DOWN PT, R16, R30, 0x4, 0x1f ;  /* 0x08801f001e107f89 */ /* 0x000e2200000e0000 */
[----:B------:R-:W-:-:S03]  /*1a60*/  ISETP.GT.AND P0, PT, R3, 0x1b, PT ;  /* 0x0000001b0300780c */ /* 0x000fc60003f04270 */
[----:B------:R-:W1:Y:S10]  /*1a70*/  SHFL.DOWN PT, R17, R21, 0x4, 0x1f ;  /* 0x08801f0015117f89 */ /* 0x000e7400000e0000 */
[----:B0-----:R-:W-:Y:S01]  /*1a80*/  @!P0 FADD.FTZ R30, R30, R16 ;  /* 0x000000101e1e8221 */ /* 0x001fe20000010000 */
[----:B-1----:R-:W-:-:S04]  /*1a90*/  @!P0 FADD.FTZ R21, R21, R17 ;  /* 0x0000001115158221 */ /* 0x002fc80000010000 */
[----:B------:R-:W0:Y:S01]  /*1aa0*/  SHFL.DOWN PT, R16, R30, 0x8, 0x1f ;  /* 0x09001f001e107f89 */ /* 0x000e2200000e0000 */
[----:B------:R-:W-:-:S03]  /*1ab0*/  ISETP.GT.AND P0, PT, R3, 0x17, PT ;  /* 0x000000170300780c */ /* 0x000fc60003f04270 */
[----:B------:R-:W1:Y:S01]  /*1ac0*/  SHFL.DOWN PT, R17, R21, 0x8, 0x1f ;  /* 0x09001f0015117f89 */ /* 0x000e6200000e0000 */
[----:B0-----:R-:W-:Y:S01]  /*1ad0*/  FADD.FTZ R23, R30, R16 ;  /* 0x000000101e177221 */ /* 0x001fe20000010000 */
[----:B-1----:R-:W-:-:S04]  /*1ae0*/  FADD.FTZ R22, R21, R17 ;  /* 0x0000001115167221 */ /* 0x002fc80000010000 */
[----:B------:R-:W-:Y:S02]  /*1af0*/  FSEL R16, R30, R23, P0 ;  /* 0x000000171e107208 */ /* 0x000fe40000000000 */
[----:B------:R-:W-:-:S03]  /*1b00*/  FSEL R17, R21, R22, P0 ;  /* 0x0000001615117208 */ /* 0x000fc60000000000 */
[----:B------:R0:W1:Y:S04]  /*1b10*/  SHFL.DOWN PT, R28, R16, 0x10, 0x1f ;  /* 0x0a001f00101c7f89 */ /* 0x00006800000e0000 */
[----:B------:R0:W2:Y:S01]  /*1b20*/  SHFL.DOWN PT, R21, R17, 0x10, 0x1f ;  /* 0x0a001f0011157f89 */ /* 0x0000a200000e0000 */
[----:B------:R-:W-:Y:S05]  /*1b30*/  @P2 BRA `(.L_x_5) ;  /* 0x0000000000202947 */ /* 0x000fea0003800000 */
[----:B------:R-:W-:Y:S01]  /*1b40*/  ISETP.NE.AND P0, PT, R3, RZ, PT ;  /* 0x000000ff0300720c */ /* 0x000fe20003f05270 */
[----:B01----:R-:W-:Y:S01]  /*1b50*/  FADD.FTZ R16, R23, R28 ;  /* 0x0000001c17107221 */ /* 0x003fe20000010000 */
[----:B--2---:R-:W-:-:S11]  /*1b60*/  FADD.FTZ R17, R22, R21 ;  /* 0x0000001516117221 */ /* 0x004fd60000010000 */
[----:B------:R-:W-:Y:S01]  /*1b70*/  VOTEU.ALL UP0, P0 ;  /* 0x0000000000ff7886 */ /* 0x000fe20000000000 */
[----:B------:R-:W-:-:S04]  /*1b80*/  @!P0 SHF.R.U32.HI R20, RZ, 0x2, R2 ;  /* 0x00000002ff148819 */ /* 0x000fc80000011602 */
[----:B------:R-:W-:Y:S01]  /*1b90*/  @!UP0 ULEA UR4, UR8, UR5, 0x18 ;  /* 0x0000000508048291 */ /* 0x000fe2000f8ec0ff */
[----:B------:R-:W-:-:S08]  /*1ba0*/  @!P0 LOP3.LUT R20, R20, 0xf8, RZ, 0xc0, !PT ;  /* 0x000000f814148812 */ /* 0x000fd000078ec0ff */
[----:B------:R3:W-:Y:S03]  /*1bb0*/  @!P0 STS.64 [R20+UR4+0x10], R16 ;  /* 0x0000101014008988 */ /* 0x0007e60008000a04 */
.L_x_5:
[----:B------:R-:W-:Y:S05]  /*1bc0*/  BSYNC.RECONVERGENT B0 ;  /* 0x0000000000007941 */ /* 0x000fea0003800200 */
.L_x_4:
[----:B------:R-:W-:Y:S06]  /*1bd0*/  BAR.SYNC.DEFER_BLOCKING 0x0 ;  /* 0x0000000000007b1d */ /* 0x000fec0000010000 */
[----:B------:R-:W-:Y:S04]  /*1be0*/  BSSY.RECONVERGENT B0, `(.L_x_6) ;  /* 0x0000024000007945 */ /* 0x000fe80003800200 */
[----:B------:R-:W-:Y:S05]  /*1bf0*/  @P1 BRA `(.L_x_7) ;  /* 0x0000000000881947 */ /* 0x000fea0003800000 */
[----:B------:R-:W-:-:S09]  /*1c00*/  ULEA UR4, UR8, UR5, 0x18 ;  /* 0x0000000508047291 */ /* 0x000fd2000f8ec0ff */
[----:B-1----:R-:W1:Y:S04]  /*1c10*/  LDS.64 R28, [UR4+0x18] ;  /* 0x00001804ff1c7984 */ /* 0x002e680008000a00 */
[----:B--23--:R-:W2:Y:S01]  /*1c20*/  LDS.128 R20, [UR4+0x20] ;  /* 0x00002004ff147984 */ /* 0x00cea20008000c00 */
[----:B-1----:R-:W-:Y:S01]  /*1c30*/  FADD.FTZ R53, R16, R28 ;  /* 0x0000001c10357221 */ /* 0x002fe20000010000 */
[----:B0-----:R-:W-:Y:S02]  /*1c40*/  FADD.FTZ R16, R17, R29 ;  /* 0x0000001d11107221 */ /* 0x001fe40000010000 */
[----:B------:R-:W0:Y:S01]  /*1c50*/  LDS.128 R28, [UR4+0x30] ;  /* 0x00003004ff1c7984 */ /* 0x000e220008000c00 */
[----:B--2---:R-:W-:Y:S01]  /*1c60*/  FADD.FTZ R53, R53, R20 ;  /* 0x0000001435357221 */ /* 0x004fe20000010000 */
[----:B------:R-:W-:-:S03]  /*1c70*/  FADD.FTZ R16, R16, R21 ;  /* 0x0000001510107221 */ /* 0x000fc60000010000 */
[----:B------:R-:W-:Y:S01]  /*1c80*/  FADD.FTZ R53, R53, R22 ;  /* 0x0000001635357221 */ /* 0x000fe20000010000 */
[----:B------:R-:W-:Y:S02]  /*1c90*/  FADD.FTZ R16, R16, R23 ;  /* 0x0000001710107221 */ /* 0x000fe40000010000 */
[----:B------:R-:W1:Y:S01]  /*1ca0*/  LDS.128 R20, [UR4+0x40] ;  /* 0x00004004ff147984 */ /* 0x000e620008000c00 */
[----:B0-----:R-:W-:Y:S01]  /*1cb0*/  FADD.FTZ R53, R53, R28 ;  /* 0x0000001c35357221 */ /* 0x001fe20000010000 */
[----:B------:R-:W-:-:S03]  /*1cc0*/  FADD.FTZ R16, R16, R29 ;  /* 0x0000001d10107221 */ /* 0x000fc60000010000 */
[----:B------:R-:W-:Y:S01]  /*1cd0*/  FADD.FTZ R53, R53, R30 ;  /* 0x0000001e35357221 */ /* 0x000fe20000010000 */
[----:B------:R-:W-:Y:S02]  /*1ce0*/  FADD.FTZ R16, R16, R31 ;  /* 0x0000001f10107221 */ /* 0x000fe40000010000 */
[----:B------:R-:W0:Y:S01]  /*1cf0*/  LDS.128 R28, [UR4+0x50] ;  /* 0x00005004ff1c7984 */ /* 0x000e220008000c00 */
[----:B-1----:R-:W-:Y:S01]  /*1d00*/  FADD.FTZ R53, R53, R20 ;  /* 0x0000001435357221 */ /* 0x002fe20000010000 */
        /* <DEDUP_REMOVED lines=12> */
[----:B------:R-:W-:-:S03]  /*1dd0*/  FADD.FTZ R16, R16, R23 ;  /* 0x0000001710107221 */ /* 0x000fc60000010000 */
[----:B0-----:R-:W-:Y:S01]  /*1de0*/  FADD.FTZ R53, R53, R28 ;  /* 0x0000001c35357221 */ /* 0x001fe20000010000 */
[----:B------:R-:W-:-:S03]  /*1df0*/  FADD.FTZ R20, R16, R29 ;  /* 0x0000001d10147221 */ /* 0x000fc60000010000 */
[----:B------:R-:W-:Y:S01]  /*1e00*/  FADD.FTZ R16, R53, R30 ;  /* 0x0000001e35107221 */ /* 0x000fe20000010000 */
[----:B------:R-:W-:-:S07]  /*1e10*/  FADD.FTZ R17, R20, R31 ;  /* 0x0000001f14117221 */ /* 0x000fce0000010000 */
.L_x_7:
[----:B------:R-:W-:Y:S05]  /*1e20*/  BSYNC.RECONVERGENT B0 ;  /* 0x0000000000007941 */ /* 0x000fea0003800200 */
.L_x_6:
[----:B------:R-:W-:Y:S06]  /*1e30*/  BAR.SYNC.DEFER_BLOCKING 0x0 ;  /* 0x0000000000007b1d */ /* 0x000fec0000010000 */
[----:B------:R-:W-:Y:S04]  /*1e40*/  BSSY.RECONVERGENT B0, `(.L_x_8) ;  /* 0x000004d000007945 */ /* 0x000fe80003800200 */
[----:B------:R-:W-:Y:S05]  /*1e50*/  @P3 BRA `(.L_x_9) ;  /* 0x00000004002c3947 */ /* 0x000fea0003800000 */
[----:B-1----:R-:W1:Y:S04]  /*1e60*/  LDS.128 R28, [R47+0x1c0] ;  /* 0x0001c0002f1c7984 */ /* 0x002e680000000c00 */
[----:B--23--:R-:W2:Y:S01]  /*1e70*/  LDS.128 R20, [R47+0x380] ;  /* 0x000380002f147984 */ /* 0x00cea20000000c00 */
[----:B-1----:R-:W-:Y:S01]  /*1e80*/  FADD.FTZ R53, R24, R28 ;  /* 0x0000001c18357221 */ /* 0x002fe20000010000 */
[----:B------:R-:W-:Y:S01]  /*1e90*/  FADD.FTZ R28, R25, R29 ;  /* 0x0000001d191c7221 */ /* 0x000fe20000010000 */
[----:B------:R-:W-:Y:S01]  /*1ea0*/  FADD.FTZ R29, R26, R30 ;  /* 0x0000001e1a1d7221 */ /* 0x000fe20000010000 */
[----:B------:R-:W-:Y:S01]  /*1eb0*/  FADD.FTZ R30, R27, R31 ;  /* 0x0000001f1b1e7221 */ /* 0x000fe20000010000 */
[----:B--2---:R-:W-:Y:S01]  /*1ec0*/  FADD.FTZ R53, R53, R20 ;  /* 0x0000001435357221 */ /* 0x004fe20000010000 */
[----:B------:R-:W1:Y:S01]  /*1ed0*/  LDS.128 R24, [R47+0x540] ;  /* 0x000540002f187984 */ /* 0x000e620000000c00 */
[----:B------:R-:W-:Y:S01]  /*1ee0*/  FADD.FTZ R28, R28, R21 ;  /* 0x000000151c1c7221 */ /* 0x000fe20000010000 */
[----:B------:R-:W-:Y:S01]  /*1ef0*/  FADD.FTZ R29, R29, R22 ;  /* 0x000000161d1d7221 */ /* 0x000fe20000010000 */
[----:B------:R-:W-:-:S02]  /*1f00*/  FADD.FTZ R30, R30, R23 ;  /* 0x000000171e1e7221 */ /* 0x000fc40000010000 */
[----:B------:R-:W2:Y:S01]  /*1f10*/  LDS.128 R20, [R47+0x700] ;  /* 0x000700002f147984 */ /* 0x000ea20000000c00 */
[----:B-1----:R-:W-:Y:S01]  /*1f20*/  FADD.FTZ R53, R53, R24 ;  /* 0x0000001835357221 */ /* 0x002fe20000010000 */
[----:B------:R-:W-:Y:S01]  /*1f30*/  FADD.FTZ R28, R28, R25 ;  /* 0x000000191c1c7221 */ /* 0x000fe20000010000 */
[----:B------:R-:W-:Y:S01]  /*1f40*/  FADD.FTZ R29, R29, R26 ;  /* 0x0000001a1d1d7221 */ /* 0x000fe20000010000 */
[----:B------:R-:W-:Y:S02]  /*1f50*/  FADD.FTZ R30, R30, R27 ;  /* 0x0000001b1e1e7221 */ /* 0x000fe40000010000 */
[----:B------:R-:W1:Y:S01]  /*1f60*/  LDS.128 R24, [R47+0x8c0] ;  /* 0x0008c0002f187984 */ /* 0x000e620000000c00 */
[----:B--2---:R-:W-:Y:S01]  /*1f70*/  FADD.FTZ R53, R53, R20 ;  /* 0x0000001435357221 */ /* 0x004fe20000010000 */
        /* <DEDUP_REMOVED lines=47> */
[----:B------:R-:W-:Y:S01]  /*2270*/  FADD.FTZ R52, R52, R27 ;  /* 0x0000001b34347221 */ /* 0x000fe20000010000 */
[----:B------:R-:W1:Y:S01]  /*2280*/  LDS.128 R28, [R47+0x1a40] ;  /* 0x001a40002f1c7984 */ /* 0x000e620000000c00 */
[----:B--2---:R-:W-:Y:S01]  /*2290*/  FADD.FTZ R53, R53, R20 ;  /* 0x0000001435357221 */ /* 0x004fe20000010000 */
[----:B------:R-:W-:Y:S01]  /*22a0*/  FADD.FTZ R20, R24, R21 ;  /* 0x0000001518147221 */ /* 0x000fe20000010000 */
[----:B------:R-:W-:Y:S01]  /*22b0*/  FADD.FTZ R21, R25, R22 ;  /* 0x0000001619157221 */ /* 0x000fe20000010000 */
[----:B------:R-:W-:Y:S01]  /*22c0*/  FADD.FTZ R52, R52, R23 ;  /* 0x0000001734347221 */ /* 0x000fe20000010000 */
[----:B-1----:R-:W-:Y:S01]  /*22d0*/  FADD.FTZ R24, R53, R28 ;  /* 0x0000001c35187221 */ /* 0x002fe20000010000 */
[----:B------:R-:W-:Y:S01]  /*22e0*/  FADD.FTZ R25, R20, R29 ;  /* 0x0000001d14197221 */ /* 0x000fe20000010000 */
[----:B------:R-:W-:Y:S01]  /*22f0*/  FADD.FTZ R26, R21, R30 ;  /* 0x0000001e151a7221 */ /* 0x000fe20000010000 */
[----:B------:R-:W-:-:S07]  /*2300*/  FADD.FTZ R27, R52, R31 ;  /* 0x0000001f341b7221 */ /* 0x000fce0000010000 */
.L_x_9:
[----:B------:R-:W-:Y:S05]  /*2310*/  BSYNC.RECONVERGENT B0 ;  /* 0x0000000000007941 */ /* 0x000fea0003800200 */
.L_x_8:
[----:B-1----:R-:W1:Y:S01]  /*2320*/  LDC R28, c[0x0][0x370] ;  /* 0x0000dc00ff1c7b82 */ /* 0x002e620000000800 */
[----:B------:R-:W-:Y:S01]  /*2330*/  BSSY.RECONVERGENT B0, `(.L_x_10) ;  /* 0x000001e000007945 */ /* 0x000fe20003800200 */
[----:B-1----:R-:W-:-:S03]  /*2340*/  ISETP.GE.U32.AND P0, PT, R28, 0x2, PT ;  /* 0x000000021c00780c */ /* 0x002fc60003f06070 */
[----:B------:R-:W-:Y:S10]  /*2350*/  @P3 BRA `(.L_x_11) ;  /* 0x00000000006c3947 */ /* 0x000ff40003800000 */
[----:B--23--:R-:W1:Y:S01]  /*2360*/  LDC.64 R20, c[0x0][0x3f8] ;  /* 0x0000fe00ff147b82 */ /* 0x00ce620000000a00 */
[----:B------:R-:W-:-:S07]  /*2370*/  IMAD R7, R7, 0x1c, R2 ;  /* 0x0000001c07077824 */ /* 0x000fce00078e0202 */
[----:B------:R-:W2:Y:S01]  /*2380*/  LDC.64 R22, c[0x0][0x3d8] ;  /* 0x0000f600ff167b82 */ /* 0x000ea20000000a00 */
[----:B-1----:R-:W-:Y:S01]  /*2390*/  IMAD.WIDE.U32 R30, R20, 0x3, RZ ;  /* 0x00000003141e7825 */ /* 0x002fe200078e00ff */
[----:B------:R-:W-:-:S04]  /*23a0*/  LEA R29, R21, R21, 0x1 ;  /* 0x00000015151d7211 */ /* 0x000fc800078e08ff */
[----:B------:R-:W-:Y:S01]  /*23b0*/  IADD3 R29, PT, PT, R31, R29, RZ ;  /* 0x0000001d1f1d7210 */ /* 0x000fe20007ffe0ff */
[----:B--2---:R-:W-:-:S03]  /*23c0*/  IMAD.WIDE R22, R7, 0x4, R22 ;  /* 0x0000000407167825 */ /* 0x004fc600078e0216 */
[----:B------:R-:W-:-:S04]  /*23d0*/  LEA.HI R7, P2, R29, R30, RZ, 0x1 ;  /* 0x0000001e1d077211 */ /* 0x000fc800078508ff */
[----:B------:R-:W-:Y:S01]  /*23e0*/  IADD3.X R30, PT, PT, RZ, R29, RZ, P2, !PT ;  /* 0x0000001dff1e7210 */ /* 0x000fe200017fe4ff */
[----:B------:R1:W-:Y:S01]  /*23f0*/  REDG.E.ADD.F32.FTZ.RN.STRONG.GPU desc[UR6][R22.64], R24 ;  /* 0x00000018160079a6 */ /* 0x0003e2000c12f306 */
[----:B------:R-:W-:Y:S02]  /*2400*/  LEA.HI R47, P2, R21, R20, RZ, 0x1 ;  /* 0x00000014152f7211 */ /* 0x000fe400078508ff */
[----:B------:R-:W-:Y:S02]  /*2410*/  SHF.L.U64.HI R29, R7, 0x1, R30 ;  /* 0x00000001071d7819 */ /* 0x000fe4000001021e */
[----:B------:R-:W-:Y:S02]  /*2420*/  IADD3.X R30, PT, PT, RZ, R21, RZ, P2, !PT ;  /* 0x00000015ff1e7210 */ /* 0x000fe400017fe4ff */
[----:B------:R-:W-:Y:S02]  /*2430*/  SHF.L.U32 R53, R47, 0x1, RZ ;  /* 0x000000012f357819 */ /* 0x000fe400000006ff */
[----:B------:R-:W-:-:S02]  /*2440*/  SHF.L.U32 R7, R7, 0x1, RZ ;  /* 0x0000000107077819 */ /* 0x000fc400000006ff */
[----:B------:R-:W-:Y:S02]  /*2450*/  SHF.L.U64.HI R47, R47, 0x1, R30 ;  /* 0x000000012f2f7819 */ /* 0x000fe4000001021e */
[----:B------:R-:W-:Y:S02]  /*2460*/  LOP3.LUT R53, R53, 0xfffffffc, RZ, 0xc0, !PT ;  /* 0xfffffffc35357812 */ /* 0x000fe400078ec0ff */
[----:B------:R-:W-:Y:S02]  /*2470*/  LEA R30, P3, R20, R22, 0x2 ;  /* 0x00000016141e7211 */ /* 0x000fe400078610ff */
[----:B------:R-:W-:Y:S02]  /*2480*/  LOP3.LUT R7, R7, 0xfffffffc, RZ, 0xc0, !PT ;  /* 0xfffffffc07077812 */ /* 0x000fe400078ec0ff */
[----:B------:R-:W-:Y:S02]  /*2490*/  IADD3 R52, P2, PT, R22, R53, RZ ;  /* 0x0000003516347210 */ /* 0x000fe40007f5e0ff */
[----:B------:R-:W-:-:S02]  /*24a0*/  LEA.HI.X R31, R20, R23, R21, 0x2, P3 ;  /* 0x00000017141f7211 */ /* 0x000fc400018f1415 */
[----:B------:R-:W-:Y:S02]  /*24b0*/  IADD3 R20, P3, PT, R22, R7, RZ ;  /* 0x0000000716147210 */ /* 0x000fe40007f7e0ff */
[C---:B------:R-:W-:Y:S02]  /*24c0*/  IADD3.X R53, PT, PT, R23.reuse, R47, RZ, P2, !PT ;  /* 0x0000002f17357210 */ /* 0x040fe400017fe4ff */
[----:B------:R-:W-:-:S03]  /*24d0*/  IADD3.X R21, PT, PT, R23, R29, RZ, P3, !PT ;  /* 0x0000001d17157210 */ /* 0x000fc60001ffe4ff */
[----:B------:R1:W-:Y:S04]  /*24e0*/  REDG.E.ADD.F32.FTZ.RN.STRONG.GPU desc[UR6][R52.64], R25 ;  /* 0x00000019340079a6 */ /* 0x0003e8000c12f306 */
[----:B------:R1:W-:Y:S04]  /*24f0*/  REDG.E.ADD.F32.FTZ.RN.STRONG.GPU desc[UR6][R30.64], R26 ;  /* 0x0000001a1e0079a6 */ /* 0x0003e8000c12f306 */
[----:B------:R1:W-:Y:S02]  /*2500*/  REDG.E.ADD.F32.FTZ.RN.STRONG.GPU desc[UR6][R20.64], R27 ;  /* 0x0000001b140079a6 */ /* 0x0003e4000c12f306 */
.L_x_11:
[----:B------:R-:W-:Y:S05]  /*2510*/  BSYNC.RECONVERGENT B0 ;  /* 0x0000000000007941 */ /* 0x000fea0003800200 */
.L_x_10:
[----:B------:R-:W-:Y:S05]  /*2520*/  @!P0 BRA `(.L_x_12) ;  /* 0x0000000800948947 */ /* 0x000fea0003800000 */
[----:B-1----:R-:W1:Y:S01]  /*2530*/  LDC.64 R30, c[0x0][0x3d0] ;  /* 0x0000f400ff1e7b82 */ /* 0x002e620000000a00 */
[----:B---3--:R-:W-:Y:S02]  /*2540*/  LOP3.LUT R20, R35, 0x1, RZ, 0xc0, !PT ;  /* 0x0000000123147812 */ /* 0x008fe400078ec0ff */
[----:B------:R-:W-:-:S03]  /*2550*/  ISETP.GE.U32.AND P2, PT, R28, 0x8, PT ;  /* 0x000000081c00780c */ /* 0x000fc60003f46070 */
[----:B------:R-:W-:-:S04]  /*2560*/  IMAD R23, R20, R5, RZ ;  /* 0x0000000514177224 */ /* 0x000fc800078e02ff */
[----:B------:R-:W-:-:S05]  /*2570*/  IMAD R7, R23, R28, RZ ;  /* 0x0000001c17077224 */ /* 0x000fca00078e02ff */
[----:B------:R-:W-:-:S05]  /*2580*/  SHF.L.U32 R7, R7, 0x1, RZ ;  /* 0x0000000107077819 */ /* 0x000fca00000006ff */
[----:B-1----:R-:W-:Y:S01]  /*2590*/  IMAD.WIDE R30, R7, 0x4, R30 ;  /* 0x00000004071e7825 */ /* 0x002fe200078e021e */
[----:B------:R-:W-:Y:S06]  /*25a0*/  @P1 BRA `(.L_x_13) ;  /* 0x0000000000501947 */ /* 0x000fec0003800000 */
[----:B--2---:R-:W1:Y:S01]  /*25b0*/  LDC.64 R20, c[0x0][0x3c8] ;  /* 0x0000f200ff147b82 */ /* 0x004e620000000a00 */
[----:B------:R-:W-:Y:S01]  /*25c0*/  IADD3 R7, PT, PT, R23, R0, RZ ;  /* 0x0000000017077210 */ /* 0x000fe20007ffe0ff */
[----:B------:R-:W-:Y:S01]  /*25d0*/  IMAD R23, R5, UR9, R0 ;  /* 0x0000000905177c24 */ /* 0x000fe2000f8e0200 */
[----:B------:R-:W-:-:S03]  /*25e0*/  LOP3.LUT P0, R24, R35, 0x2, RZ, 0xc0, !PT ;  /* 0x0000000223187812 */ /* 0x000fc6000780c0ff */
[----:B------:R-:W-:-:S05]  /*25f0*/  IMAD.WIDE.U32 R22, R23, 0x8, R30 ;  /* 0x0000000817167825 */ /* 0x000fca00078e001e */
[----:B------:R3:W-:Y:S01]  /*2600*/  STG.E.64 desc[UR6][R22.64], R16 ;  /* 0x0000001016007986 */ /* 0x0007e2000c101b06 */
[----:B-1----:R-:W-:Y:S01]  /*2610*/  IMAD.WIDE.U32 R20, R7, 0x4, R20 ;  /* 0x0000000407147825 */ /* 0x002fe200078e0014 */
[----:B------:R-:W-:Y:S02]  /*2620*/  IADD3 R7, PT, PT, -R24, 0x1, RZ ;  /* 0x0000000118077810 */ /* 0x000fe40007ffe1ff */
[----:B------:R-:W-:Y:S01]  /*2630*/  SEL R24, R28, RZ, !P0 ;  /* 0x000000ff1c187207 */ /* 0x000fe20004000000 */
[----:B------:R-:W-:Y:S06]  /*2640*/  MEMBAR.ALL.GPU ;  /* 0x0000000000007992 */ /* 0x000fec000000a000 */
[----:B------:R-:W-:-:S00]  /*2650*/  ERRBAR ;  /* 0x00000000000079ab */ /* 0x000fc00000000000 */
[----:B------:R-:W-:Y:S06]  /*2660*/  CGAERRBAR ;  /* 0x00000000000075ab */ /* 0x000fec0000000000 */
[----:B------:R3:W-:Y:S01]  /*2670*/  REDG.E.ADD.S32.STRONG.GPU desc[UR6][R20.64], R7 ;  /* 0x000000071400798e */ /* 0x0007e2000c12e306 */
[----:B------:R-:W-:-:S13]  /*2680*/  ISETP.NE.AND P0, PT, R24, -0x1, PT ;  /* 0xffffffff1800780c */ /* 0x000fda0003f05270 */
[----:B---3--:R-:W-:Y:S05]  /*2690*/  @!P0 BRA `(.L_x_13) ;  /* 0x0000000000148947 */ /* 0x008fea0003800000 */
.L_x_14:
[----:B------:R-:W2:Y:S04]  /*26a0*/  LDG.E.STRONG.GPU R7, desc[UR6][R20.64] ;  /* 0x0000000614077981 */ /* 0x000ea8000c1ef900 */
[----:B--2---:R-:W-:Y:S01]  /*26b0*/  CCTL.IVALL ;  /* 0x00000000ff00798f */ /* 0x004fe20002000000 */
[----:B------:R-:W-:Y:S05]  /*26c0*/  YIELD ;  /* 0x0000000000007946 */ /* 0x000fea0003800000 */
[----:B------:R-:W-:-:S13]  /*26d0*/  ISETP.NE.AND P0, PT, R7, R24, PT ;  /* 0x000000180700720c */ /* 0x000fda0003f05270 */
[----:B------:R-:W-:Y:S05]  /*26e0*/  @P0 BRA `(.L_x_14) ;  /* 0xfffffffc00ec0947 */ /* 0x000fea000383ffff */
.L_x_13:
[----:B------:R-:W-:Y:S05]  /*26f0*/  WARPSYNC.ALL ;  /* 0x0000000000007948 */ /* 0x000fea0003800000 */
[----:B------:R-:W-:Y:S01]  /*2700*/  BAR.SYNC.DEFER_BLOCKING 0x0 ;  /* 0x0000000000007b1d */ /* 0x000fe20000010000 */
[----:B------:R-:W-:-:S05]  /*2710*/  HFMA2 R7, -RZ, RZ, 0, 0 ;  /* 0x00000000ff077431 */ /* 0x000fca00000001ff */
[----:B------:R-:W-:Y:S05]  /*2720*/  @!P2 BRA `(.L_x_15) ;  /* 0x00000004001ca947 */ /* 0x000fea0003800000 */
[C-C-:B------:R-:W-:Y:S01]  /*2730*/  IMAD R22, R5.reuse, 0x3, R0.reuse ;  /* 0x0000000305167824 */ /* 0x140fe200078e0200 */
[CC--:B------:R-:W-:Y:S01]  /*2740*/  LEA R27, R5.reuse, R0.reuse, 0x1 ;  /* 0x00000000051b7211 */ /* 0x0c0fe200078e08ff */
[C-C-:B------:R-:W-:Y:S01]  /*2750*/  IMAD R24, R5.reuse, 0x5, R0.reuse ;  /* 0x0000000505187824 */ /* 0x140fe200078e0200 */
[CC--:B------:R-:W-:Y:S01]  /*2760*/  LEA R7, R5.reuse, R0.reuse, 0x2 ;  /* 0x0000000005077211 */ /* 0x0c0fe200078e10ff */
[C-C-:B------:R-:W-:Y:S01]  /*2770*/  IMAD R26, R5.reuse, 0x7, R0.reuse ;  /* 0x00000007051a7824 */ /* 0x140fe200078e0200 */
[----:B------:R-:W-:Y:S01]  /*2780*/  IADD3 R47, PT, PT, R0, R5, RZ ;  /* 0x00000005002f7210 */ /* 0x000fe20007ffe0ff */
[----:B------:R-:W-:Y:S01]  /*2790*/  IMAD R23, R5, 0x6, R0 ;  /* 0x0000000605177824 */ /* 0x000fe200078e0200 */
[----:B------:R-:W-:Y:S01]  /*27a0*/  MOV R52, RZ ;  /* 0x000000ff00347202 */ /* 0x000fe20000000f00 */
[----:B------:R-:W-:Y:S01]  /*27b0*/  UIADD3 UR4, UPT, UPT, -UR9, URZ, URZ ;  /* 0x000000ff09047290 */ /* 0x000fe2000fffe1ff */
[----:B------:R-:W-:Y:S02]  /*27c0*/  MOV R29, R0 ;  /* 0x00000000001d7202 */ /* 0x000fe40000000f00 */
[----:B------:R-:W-:-:S09]  /*27d0*/  LOP3.LUT R25, R28, 0x7ffffff8, RZ, 0xc0, !PT ;  /* 0x7ffffff81c197812 */ /* 0x000fd200078ec0ff */
.L_x_16:
[----:B------:R-:W-:-:S13]  /*27e0*/  ISETP.EQ.OR P0, PT, RZ, UR4, P1 ;  /* 0x00000004ff007c0c */ /* 0x000fda0008f02670 */
[----:B------:R-:W-:-:S05]  /*27f0*/  @!P0 IMAD.WIDE.U32 R54, R29, 0x8, R30 ;  /* 0x000000081d368825 */ /* 0x000fca00078e001e */
[----:B--2---:R-:W0:Y:S02]  /*2800*/  @!P0 LDG.E.64 R20, desc[UR6][R54.64] ;  /* 0x0000000636148981 */ /* 0x004e24000c1e1b00 */
[----:B0-----:R-:W-:Y:S01]  /*2810*/  @!P0 FADD.FTZ R16, R16, R20 ;  /* 0x0000001410108221 */ /* 0x001fe20000010000 */
[----:B------:R-:W-:Y:S01]  /*2820*/  IADD3 R20, PT, PT, R52, 0x1, RZ ;  /* 0x0000000134147810 */ /* 0x000fe20007ffe0ff */
[----:B------:R-:W-:-:S03]  /*2830*/  @!P0 FADD.FTZ R17, R17, R21 ;  /* 0x0000001511118221 */ /* 0x000fc60000010000 */
[----:B------:R-:W-:-:S13]  /*2840*/  ISETP.EQ.OR P0, PT, R20, UR9, P1 ;  /* 0x0000000914007c0c */ /* 0x000fda0008f02670 */
[----:B------:R-:W-:-:S05]  /*2850*/  @!P0 IMAD.WIDE.U32 R56, R47, 0x8, R30 ;  /* 0x000000082f388825 */ /* 0x000fca00078e001e */
[----:B------:R-:W2:Y:S02]  /*2860*/  @!P0 LDG.E.64 R20, desc[UR6][R56.64] ;  /* 0x0000000638148981 */ /* 0x000ea4000c1e1b00 */
[----:B--2---:R-:W-:Y:S01]  /*2870*/  @!P0 FADD.FTZ R16, R16, R20 ;  /* 0x0000001410108221 */ /* 0x004fe20000010000 */
        /* <DEDUP_REMOVED lines=33> */
[----:B------:R-:W-:-:S06]  /*2a90*/  @!P0 IMAD.WIDE.U32 R20, R26, 0x8, R30 ;  /* 0x000000081a148825 */ /* 0x000fcc00078e001e */
[----:B------:R-:W2:Y:S01]  /*2aa0*/  @!P0 LDG.E.64 R20, desc[UR6][R20.64] ;  /* 0x0000000614148981 */ /* 0x000ea2000c1e1b00 */
[----:B------:R-:W-:Y:S01]  /*2ab0*/  IADD3 R52, PT, PT, R52, 0x8, RZ ;  /* 0x0000000834347810 */ /* 0x000fe20007ffe0ff */
[----:B------:R-:W-:Y:S01]  /*2ac0*/  UIADD3 UR4, UPT, UPT, UR4, 0x8, URZ ;  /* 0x0000000804047890 */ /* 0x000fe2000fffe0ff */
[C---:B------:R-:W-:Y:S02]  /*2ad0*/  LEA R29, R5.reuse, R29, 0x3 ;  /* 0x0000001d051d7211 */ /* 0x040fe400078e18ff */
[C---:B------:R-:W-:Y:S02]  /*2ae0*/  LEA R47, R5.reuse, R47, 0x3 ;  /* 0x0000002f052f7211 */ /* 0x040fe400078e18ff */
[C---:B------:R-:W-:Y:S02]  /*2af0*/  LEA R27, R5.reuse, R27, 0x3 ;  /* 0x0000001b051b7211 */ /* 0x040fe400078e18ff */
[C---:B------:R-:W-:Y:S02]  /*2b00*/  LEA R22, R5.reuse, R22, 0x3 ;  /* 0x0000001605167211 */ /* 0x040fe400078e18ff */
[----:B------:R-:W-:-:S02]  /*2b10*/  LEA R7, R5, R7, 0x3 ;  /* 0x0000000705077211 */ /* 0x000fc400078e18ff */
[C---:B------:R-:W-:Y:S02]  /*2b20*/  LEA R24, R5.reuse, R24, 0x3 ;  /* 0x0000001805187211 */ /* 0x040fe400078e18ff */
[C---:B------:R-:W-:Y:S02]  /*2b30*/  LEA R23, R5.reuse, R23, 0x3 ;  /* 0x0000001705177211 */ /* 0x040fe400078e18ff */
[----:B------:R-:W-:Y:S01]  /*2b40*/  LEA R26, R5, R26, 0x3 ;  /* 0x0000001a051a7211 */ /* 0x000fe200078e18ff */
[----:B--2---:R-:W-:Y:S01]  /*2b50*/  @!P0 FADD.FTZ R16, R16, R20 ;  /* 0x0000001410108221 */ /* 0x004fe20000010000 */
[----:B------:R-:W-:Y:S01]  /*2b60*/  @!P0 FADD.FTZ R17, R17, R21 ;  /* 0x0000001511118221 */ /* 0x000fe20000010000 */
[----:B------:R-:W-:-:S13]  /*2b70*/  ISETP.NE.AND P0, PT, R52, R25, PT ;  /* 0x000000193400720c */ /* 0x000fda0003f05270 */
[----:B------:R-:W-:Y:S05]  /*2b80*/  @P0 BRA `(.L_x_16) ;  /* 0xfffffffc00140947 */ /* 0x000fea000383ffff */
[----:B------:R-:W-:-:S07]  /*2b90*/  MOV R7, R25 ;  /* 0x0000001900077202 */ /* 0x000fce0000000f00 */
.L_x_15:
[----:B------:R-:W-:-:S13]  /*2ba0*/  LOP3.LUT P0, R20, R28, 0x7, RZ, 0xc0, !PT ;  /* 0x000000071c147812 */ /* 0x000fda000780c0ff */
[----:B------:R-:W-:Y:S05]  /*2bb0*/  @!P0 BRA `(.L_x_12) ;  /* 0x0000000000f08947 */ /* 0x000fea0003800000 */
[----:B------:R-:W-:-:S04]  /*2bc0*/  IADD3 R20, PT, PT, R20, -0x1, RZ ;  /* 0xffffffff14147810 */ /* 0x000fc80007ffe0ff */
[----:B------:R-:W-:-:S13]  /*2bd0*/  ISETP.GE.U32.AND P0, PT, R20, 0x3, PT ;  /* 0x000000031400780c */ /* 0x000fda0003f06070 */
[----:B------:R-:W-:Y:S05]  /*2be0*/  @!P0 BRA `(.L_x_17) ;  /* 0x0000000000708947 */ /* 0x000fea0003800000 */
[C---:B------:R-:W-:Y:S02]  /*2bf0*/  IADD3 R23, PT, PT, R7.reuse, 0x1, RZ ;  /* 0x0000000107177810 */ /* 0x040fe40007ffe0ff */
[C---:B------:R-:W-:Y:S02]  /*2c00*/  ISETP.EQ.OR P0, PT, R7.reuse, UR9, P1 ;  /* 0x0000000907007c0c */ /* 0x040fe40008f02670 */
[----:B------:R-:W-:Y:S02]  /*2c10*/  IADD3 R25, PT, PT, R7, 0x2, RZ ;  /* 0x0000000207197810 */ /* 0x000fe40007ffe0ff */
[----:B------:R-:W-:Y:S02]  /*2c20*/  ISETP.EQ.OR P2, PT, R23, UR9, P1 ;  /* 0x0000000917007c0c */ /* 0x000fe40008f42670 */
[----:B------:R-:W-:Y:S02]  /*2c30*/  ISETP.EQ.OR P3, PT, R25, UR9, P1 ;  /* 0x0000000919007c0c */ /* 0x000fe40008f62670 */
[----:B------:R-:W-:-:S04]  /*2c40*/  IADD3 R27, PT, PT, R7, 0x3, RZ ;  /* 0x00000003071b7810 */ /* 0x000fc80007ffe0ff */
[----:B------:R-:W-:Y:S01]  /*2c50*/  ISETP.EQ.OR P4, PT, R27, UR9, P1 ;  /* 0x000000091b007c0c */ /* 0x000fe20008f82670 */
[----:B--2---:R-:W-:-:S04]  /*2c60*/  @!P0 IMAD R21, R7, R5, R0 ;  /* 0x0000000507158224 */ /* 0x004fc800078e0200 */
[----:B------:R-:W-:Y:S02]  /*2c70*/  @!P2 IMAD R23, R23, R5, R0 ;  /* 0x000000051717a224 */ /* 0x000fe400078e0200 */
[----:B------:R-:W-:-:S04]  /*2c80*/  @!P0 IMAD.WIDE.U32 R20, R21, 0x8, R30 ;  /* 0x0000000815148825 */ /* 0x000fc800078e001e */
[-C--:B------:R-:W-:Y:S02]  /*2c90*/  @!P3 IMAD R25, R25, R5.reuse, R0 ;  /* 0x000000051919b224 */ /* 0x080fe400078e0200 */
[--C-:B------:R-:W-:Y:S01]  /*2ca0*/  @!P2 IMAD.WIDE.U32 R22, R23, 0x8, R30.reuse ;  /* 0x000000081716a825 */ /* 0x100fe200078e001e */
[----:B------:R-:W0:Y:S03]  /*2cb0*/  @!P0 LDG.E.64 R20, desc[UR6][R20.64] ;  /* 0x0000000614148981 */ /* 0x000e26000c1e1b00 */
[----:B------:R-:W-:Y:S02]  /*2cc0*/  @!P3 IMAD.WIDE.U32 R24, R25, 0x8, R30 ;  /* 0x000000081918b825 */ /* 0x000fe400078e001e */
[----:B------:R-:W2:Y:S02]  /*2cd0*/  @!P2 LDG.E.64 R22, desc[UR6][R22.64] ;  /* 0x000000061616a981 */ /* 0x000ea4000c1e1b00 */
[----:B------:R-:W-:-:S02]  /*2ce0*/  @!P4 IMAD R27, R27, R5, R0 ;  /* 0x000000051b1bc224 */ /* 0x000fc400078e0200 */
[----:B------:R-:W3:Y:S02]  /*2cf0*/  @!P3 LDG.E.64 R24, desc[UR6][R24.64] ;  /* 0x000000061818b981 */ /* 0x000ee4000c1e1b00 */
[----:B------:R-:W-:-:S06]  /*2d00*/  @!P4 IMAD.WIDE.U32 R26, R27, 0x8, R30 ;  /* 0x000000081b1ac825 */ /* 0x000fcc00078e001e */
[----:B------:R-:W4:Y:S01]  /*2d10*/  @!P4 LDG.E.64 R26, desc[UR6][R26.64] ;  /* 0x000000061a1ac981 */ /* 0x000f22000c1e1b00 */
[----:B------:R-:W-:Y:S01]  /*2d20*/  IADD3 R7, PT, PT, R7, 0x4, RZ ;  /* 0x0000000407077810 */ /* 0x000fe20007ffe0ff */
[----:B0-----:R-:W-:Y:S01]  /*2d30*/  @!P0 FADD.FTZ R16, R16, R20 ;  /* 0x0000001410108221 */ /* 0x001fe20000010000 */
[----:B------:R-:W-:-:S03]  /*2d40*/  @!P0 FADD.FTZ R17, R17, R21 ;  /* 0x0000001511118221 */ /* 0x000fc60000010000 */
[----:B--2---:R-:W-:Y:S01]  /*2d50*/  @!P2 FADD.FTZ R16, R16, R22 ;  /* 0x000000161010a221 */ /* 0x004fe20000010000 */
[----:B------:R-:W-:-:S03]  /*2d60*/  @!P2 FADD.FTZ R17, R17, R23 ;  /* 0x000000171111a221 */ /* 0x000fc60000010000 */
[----:B---3--:R-:W-:Y:S01]  /*2d70*/  @!P3 FADD.FTZ R16, R16, R24 ;  /* 0x000000181010b221 */ /* 0x008fe20000010000 */
[----:B------:R-:W-:-:S03]  /*2d80*/  @!P3 FADD.FTZ R17, R17, R25 ;  /* 0x000000191111b221 */ /* 0x000fc60000010000 */
[----:B----4-:R-:W-:Y:S01]  /*2d90*/  @!P4 FADD.FTZ R16, R16, R26 ;  /* 0x0000001a1010c221 */ /* 0x010fe20000010000 */
[----:B------:R-:W-:-:S07]  /*2da0*/  @!P4 FADD.FTZ R17, R17, R27 ;  /* 0x0000001b1111c221 */ /* 0x000fce0000010000 */
.L_x_17:
[----:B------:R-:W-:-:S13]  /*2db0*/  LOP3.LUT P0, R20, R28, 0x3, RZ, 0xc0, !PT ;  /* 0x000000031c147812 */ /* 0x000fda000780c0ff */
[----:B------:R-:W-:Y:S05]  /*2dc0*/  @!P0 BRA `(.L_x_12) ;  /* 0x00000000006c8947 */ /* 0x000fea0003800000 */
[----:B------:R-:W-:Y:S02]  /*2dd0*/  ISETP.NE.AND P0, PT, R20, 0x1, PT ;  /* 0x000000011400780c */ /* 0x000fe40003f05270 */
[----:B------:R-:W-:-:S11]  /*2de0*/  LOP3.LUT R28, R28, 0x1, RZ, 0xc0, !PT ;  /* 0x000000011c1c7812 */ /* 0x000fd600078ec0ff */
[----:B------:R-:W-:Y:S05]  /*2df0*/  @!P0 BRA `(.L_x_18) ;  /* 0x0000000000388947 */ /* 0x000fea0003800000 */
[C---:B------:R-:W-:Y:S02]  /*2e00*/  IADD3 R23, PT, PT, R7.reuse, 0x1, RZ ;  /* 0x0000000107177810 */ /* 0x040fe40007ffe0ff */
[----:B------:R-:W-:Y:S02]  /*2e10*/  ISETP.EQ.OR P2, PT, R7, UR9, P1 ;  /* 0x0000000907007c0c */ /* 0x000fe40008f42670 */
[----:B------:R-:W-:-:S11]  /*2e20*/  ISETP.EQ.OR P0, PT, R23, UR9, P1 ;  /* 0x0000000917007c0c */ /* 0x000fd60008f02670 */
[-CC-:B--2---:R-:W-:Y:S02]  /*2e30*/  @!P2 IMAD R21, R7, R5.reuse, R0.reuse ;  /* 0x000000050715a224 */ /* 0x184fe400078e0200 */
[----:B------:R-:W-:Y:S02]  /*2e40*/  @!P0 IMAD R23, R23, R5, R0 ;  /* 0x0000000517178224 */ /* 0x000fe400078e0200 */
[----:B------:R-:W-:-:S04]  /*2e50*/  @!P2 IMAD.WIDE.U32 R20, R21, 0x8, R30 ;  /* 0x000000081514a825 */ /* 0x000fc800078e001e */
[----:B------:R-:W-:Y:S02]  /*2e60*/  @!P0 IMAD.WIDE.U32 R22, R23, 0x8, R30 ;  /* 0x0000000817168825 */ /* 0x000fe400078e001e */
[----:B------:R-:W0:Y:S04]  /*2e70*/  @!P2 LDG.E.64 R20, desc[UR6][R20.64] ;  /* 0x000000061414a981 */ /* 0x000e28000c1e1b00 */
[----:B------:R-:W2:Y:S01]  /*2e80*/  @!P0 LDG.E.64 R22, desc[UR6][R22.64] ;  /* 0x0000000616168981 */ /* 0x000ea2000c1e1b00 */
[----:B------:R-:W-:Y:S01]  /*2e90*/  IADD3 R7, PT, PT, R7, 0x2, RZ ;  /* 0x0000000207077810 */ /* 0x000fe20007ffe0ff */
[----:B0-----:R-:W-:Y:S01]  /*2ea0*/  @!P2 FADD.FTZ R16, R16, R20 ;  /* 0x000000141010a221 */ /* 0x001fe20000010000 */
[----:B------:R-:W-:-:S03]  /*2eb0*/  @!P2 FADD.FTZ R17, R17, R21 ;  /* 0x000000151111a221 */ /* 0x000fc60000010000 */
[----:B--2---:R-:W-:Y:S01]  /*2ec0*/  @!P0 FADD.FTZ R16, R16, R22 ;  /* 0x0000001610108221 */ /* 0x004fe20000010000 */
[----:B------:R-:W-:-:S07]  /*2ed0*/  @!P0 FADD.FTZ R17, R17, R23 ;  /* 0x0000001711118221 */ /* 0x000fce0000010000 */
.L_x_18:
[----:B------:R-:W-:Y:S01]  /*2ee0*/  ISETP.EQ.OR P0, PT, R7, UR9, P1 ;  /* 0x0000000907007c0c */ /* 0x000fe20008f02670 */
[----:B------:R-:W-:Y:S03]  /*2ef0*/  BSSY.RECONVERGENT B0, `(.L_x_12) ;  /* 0x0000008000007945 */ /* 0x000fe60003800200 */
[----:B------:R-:W-:-:S13]  /*2f00*/  ISETP.NE.U32.OR P0, PT, R28, 0x1, P0 ;  /* 0x000000011c00780c */ /* 0x000fda0000705470 */
[----:B------:R-:W-:Y:S05]  /*2f10*/  @P0 BRA `(.L_x_19) ;  /* 0x0000000000140947 */ /* 0x000fea0003800000 */
[----:B------:R-:W-:-:S04]  /*2f20*/  IMAD R7, R5, R7, R0 ;  /* 0x0000000705077224 */ /* 0x000fc800078e0200 */
[----:B------:R-:W-:-:S06]  /*2f30*/  IMAD.WIDE.U32 R30, R7, 0x8, R30 ;  /* 0x00000008071e7825 */ /* 0x000fcc00078e001e */
[----:B------:R-:W0:Y:S02]  /*2f40*/  LDG.E.64 R30, desc[UR6][R30.64] ;  /* 0x000000061e1e7981 */ /* 0x000e24000c1e1b00 */
[----:B0-----:R-:W-:Y:S01]  /*2f50*/  FADD.FTZ R16, R16, R30 ;  /* 0x0000001e10107221 */ /* 0x001fe20000010000 */
[----:B------:R-:W-:-:S07]  /*2f60*/  FADD.FTZ R17, R17, R31 ;  /* 0x0000001f11117221 */ /* 0x000fce0000010000 */
.L_x_19:
[----:B------:R-:W-:Y:S05]  /*2f70*/  BSYNC.RECONVERGENT B0 ;  /* 0x0000000000007941 */ /* 0x000fea0003800200 */
.L_x_12:
[----:B------:R-:W4:Y:S01]  /*2f80*/  S2UR UR5, SR_CgaCtaId ;  /* 0x00000000000579c3 */ /* 0x000f220000008800 */
[----:B------:R-:W-:Y:S01]  /*2f90*/  UMOV UR4, 0x400 ;  /* 0x0000040000047882 */ /* 0x000fe20000000000 */
[----:B------:R-:W5:Y:S01]  /*2fa0*/  LDCU.64 UR10, c[0x0][0x400] ;  /* 0x00008000ff0a77ac */ /* 0x000f620008000a00 */
[----:B------:R-:W-:Y:S02]  /*2fb0*/  SHF.L.U32 R7, R34, 0x10, RZ ;  /* 0x0000001022077819 */ /* 0x000fe400000006ff */
[----:B-1----:R-:W-:Y:S02]  /*2fc0*/  SHF.L.U32 R23, R44, 0x10, RZ ;  /* 0x000000102c177819 */ /* 0x002fe400000006ff */
[----:B------:R-:W-:Y:S01]  /*2fd0*/  SHF.L.U32 R27, R32, 0x10, RZ ;  /* 0x00000010201b7819 */ /* 0x000fe200000006ff */
[----:B------:R-:W1:Y:S01]  /*2fe0*/  LDC R25, c[0x0][0x41c] ;  /* 0x00010700ff197b82 */ /* 0x000e620000000800 */
[----:B------:R-:W-:Y:S01]  /*2ff0*/  SHF.L.U32 R31, R42, 0x10, RZ ;  /* 0x000000102a1f7819 */ /* 0x000fe200000006ff */
[----:B------:R-:W-:Y:S01]  /*3000*/  FADD.FTZ R7, -R10, R7 ;  /* 0x000000070a077221 */ /* 0x000fe20000010100 */
[----:B------:R-:W-:Y:S01]  /*3010*/  SHF.L.U32 R47, R18, 0x10, RZ ;  /* 0x00000010122f7819 */ /* 0x000fe200000006ff */
[----:B------:R-:W-:Y:S01]  /*3020*/  FADD.FTZ R29, -R10, R23 ;  /* 0x000000170a1d7221 */ /* 0x000fe20000010100 */
[----:B------:R-:W-:Y:S01]  /*3030*/  SHF.L.U32 R55, R8, 0x10, RZ ;  /* 0x0000001008377819 */ /* 0x000fe200000006ff */
[C---:B------:R-:W-:Y:S01]  /*3040*/  FADD.FTZ R27, -R10.reuse, R27 ;  /* 0x0000001b0a1b7221 */ /* 0x040fe20000010100 */
[----:B------:R-:W-:Y:S01]  /*3050*/  SHF.L.U32 R11, R11, 0x10, RZ ;  /* 0x000000100b0b7819 */ /* 0x000fe200000006ff */
[C---:B------:R-:W-:Y:S01]  /*3060*/  FADD.FTZ R31, -R10.reuse, R31 ;  /* 0x0000001f0a1f7221 */ /* 0x040fe20000010100 */
[C---:B------:R-:W-:Y:S01]  /*3070*/  FADD.FTZ R23, -R10.reuse, R47 ;  /* 0x0000002f0a177221 */ /* 0x040fe20000010100 */
[C---:B------:R-:W-:Y:S01]  /*3080*/  FADD.FTZ R57, -R10.reuse, R55 ;  /* 0x000000370a397221 */ /* 0x040fe20000010100 */
[-C--:B------:R-:W-:Y:S01]  /*3090*/  FMUL.FTZ R55, R7, R46.reuse ;  /* 0x0000002e07377220 */ /* 0x080fe20000410000 */
[----:B------:R-:W-:Y:S01]  /*30a0*/  FADD.FTZ R59, -R10, R11 ;  /* 0x0000000b0a3b7221 */ /* 0x000fe20000010100 */
[----:B------:R-:W-:Y:S01]  /*30b0*/  SHF.L.U32 R47, R33, 0x10, RZ ;  /* 0x00000010212f7819 */ /* 0x000fe200000006ff */
[-C--:B------:R-:W-:Y:S01]  /*30c0*/  FMUL.FTZ R27, R27, R46.reuse ;  /* 0x0000002e1b1b7220 */ /* 0x080fe20000410000 */
[-C--:B------:R-:W-:Y:S01]  /*30d0*/  FMUL.FTZ R26, R31, R46.reuse ;  /* 0x0000002e1f1a7220 */ /* 0x080fe20000410000 */
[----:B----4-:R-:W-:Y:S01]  /*30e0*/  ULEA UR4, UR5, UR4, 0x18 ;  /* 0x0000000405047291 */ /* 0x010fe2000f8ec0ff */
[-C--:B------:R-:W-:Y:S01]  /*30f0*/  FMUL.FTZ R23, R23, R46.reuse ;  /* 0x0000002e17177220 */ /* 0x080fe20000410000 */
[----:B------:R-:W4:Y:S01]  /*3100*/  LDCU.U8 UR5, c[0x0][0x414] ;  /* 0x00008280ff0577ac */ /* 0x000f220008000000 */
[-C--:B------:R-:W-:Y:S01]  /*3110*/  FMUL.FTZ R8, R59, R46.reuse ;  /* 0x0000002e3b087220 */ /* 0x080fe20000410000 */
[----:B------:R-:W-:-:S05]  /*3120*/  FMUL.FTZ R42, R29, R46 ;  /* 0x0000002e1d2a7220 */ /* 0x000fca0000410000 */
[----:B------:R0:W-:Y:S01]  /*3130*/  @!P1 STS.64 [UR4+0x88], R16 ;  /* 0x00008810ff009988 */ /* 0x0001e20008000a04 */
[----:B------:R-:W-:Y:S01]  /*3140*/  BAR.SYNC.DEFER_BLOCKING 0x0 ;  /* 0x0000000000007b1d */ /* 0x000fe20000010000 */
[----:B0--3--:R-:W-:Y:S01]  /*3150*/  SHF.L.U32 R17, R40, 0x10, RZ ;  /* 0x0000001028117819 */ /* 0x009fe200000006ff */
[----:B----4-:R-:W-:Y:S01]  /*3160*/  UISETP.NE.AND UP0, UPT, UR5, URZ, UPT ;  /* 0x000000ff0500728c */ /* 0x010fe2000bf05270 */
[----:B------:R-:W-:-:S03]  /*3170*/  SHF.L.U32 R16, R45, 0x10, RZ ;  /* 0x000000102d107819 */ /* 0x000fc600000006ff */
[----:B------:R-:W-:Y:S01]  /*3180*/  FADD.FTZ R53, -R10, R17 ;  /* 0x000000110a357221 */ /* 0x000fe20000010100 */
[----:B-1----:R-:W-:-:S03]  /*3190*/  IMAD R17, R25, UR9, R38 ;  /* 0x0000000919117c24 */ /* 0x002fc6000f8e0226 */
[----:B------:R-:W-:Y:S02]  /*31a0*/  FMUL.FTZ R22, R53, R46 ;  /* 0x0000002e35167220 */ /* 0x000fe40000410000 */
[C---:B------:R-:W-:Y:S02]  /*31b0*/  IADD3 R24, PT, PT, R17.reuse, 0x10, RZ ;  /* 0x0000001011187810 */ /* 0x040fe40007ffe0ff */
[C---:B------:R-:W-:Y:S02]  /*31c0*/  IADD3 R18, PT, PT, R17.reuse, 0x20, RZ ;  /* 0x0000002011127810 */ /* 0x040fe40007ffe0ff */
[C---:B-----5:R-:W-:Y:S02]  /*31d0*/  ISETP.GE.U32.AND P0, PT, R17.reuse, UR10, PT ;  /* 0x0000000a11007c0c */ /* 0x060fe4000bf06070 */
[----:B------:R-:W-:Y:S01]  /*31e0*/  SHF.R.S32.HI R10, RZ, 0x1f, R17 ;  /* 0x0000001fff0a7819 */ /* 0x000fe20000011411 */
[----:B--2---:R-:W0:Y:S01]  /*31f0*/  LDS.64 R20, [UR4+0x88] ;  /* 0x00008804ff147984 */ /* 0x004e220008000a00 */
[----:B------:R-:W0:Y:S01]  /*3200*/  LDCU UR4, c[0x0][0x42c] ;  /* 0x00008580ff0477ac */ /* 0x000e220008000800 */
[----:B------:R-:W-:-:S02]  /*3210*/  IADD3 R7, PT, PT, R17, 0x30, RZ ;  /* 0x0000003011077810 */ /* 0x000fc40007ffe0ff */
[----:B------:R-:W-:Y:S02]  /*3220*/  ISETP.GE.U32.AND P2, PT, R24, UR10, PT ;  /* 0x0000000a18007c0c */ /* 0x000fe4000bf46070 */
[----:B------:R-:W-:Y:S02]  /*3230*/  ISETP.GE.U32.AND P3, PT, R18, UR10, PT ;  /* 0x0000000a12007c0c */ /* 0x000fe4000bf66070 */
[----:B------:R-:W-:Y:S02]  /*3240*/  SHF.R.S32.HI R25, RZ, 0x1f, R24 ;  /* 0x0000001fff197819 */ /* 0x000fe40000011418 */
[----:B------:R-:W-:Y:S02]  /*3250*/  ISETP.GE.AND.EX P1, PT, R10, UR11, PT, P0 ;  /* 0x0000000b0a007c0c */ /* 0x000fe4000bf26300 */
[----:B------:R-:W-:Y:S02]  /*3260*/  ISETP.GE.U32.AND P0, PT, R7, UR10, PT ;  /* 0x0000000a07007c0c */ /* 0x000fe4000bf06070 */
[----:B------:R-:W-:Y:S01]  /*3270*/  ISETP.GE.AND.EX P2, PT, R25, UR11, PT, P2 ;  /* 0x0000000b19007c0c */ /* 0x000fe2000bf46320 */
[----:B0-----:R-:W-:Y:S01]  /*3280*/  FMUL.FTZ R28, R20, UR4 ;  /* 0x00000004141c7c20 */ /* 0x001fe20008410000 */
[----:B------:R-:W-:Y:S01]  /*3290*/  SHF.R.S32.HI R20, RZ, 0x1f, R18 ;  /* 0x0000001fff147819 */ /* 0x000fe20000011412 */
[----:B------:R-:W-:Y:S01]  /*32a0*/  FMUL.FTZ R11, R21, UR4 ;  /* 0x00000004150b7c20 */ /* 0x000fe20008410000 */
[----:B------:R-:W-:-:S02]  /*32b0*/  FMUL.FTZ R21, R57, R46 ;  /* 0x0000002e39157220 */ /* 0x000fc40000410000 */
[----:B------:R-:W-:Y:S01]  /*32c0*/  ISETP.GE.AND.EX P3, PT, R20, UR11, PT, P3 ;  /* 0x0000000b14007c0c */ /* 0x000fe2000bf66330 */
[----:B------:R-:W-:-:S12]  /*32d0*/  BRA.U !UP0, `(.L_x_20) ;  /* 0x0000000108487547 */ /* 0x000fd8000b800000 */
[----:B------:R-:W-:Y:S01]  /*32e0*/  FFMA.FTZ R29, R14, R55, R12 ;  /* 0x000000370e1d7223 */ /* 0x000fe2000001000c */
[----:B------:R-:W-:-:S03]  /*32f0*/  FFMA.FTZ R30, R15, R42, R13 ;  /* 0x0000002a0f1e7223 */ /* 0x000fc6000001000d */
[----:B------:R-:W-:Y:S01]  /*3300*/  FMUL.FTZ R31, R29, -1.4426950216293334961 ;  /* 0xbfb8aa3b1d1f7820 */ /* 0x000fe20000410000 */
[----:B------:R-:W-:-:S05]  /*3310*/  FMUL.FTZ R33, R30, -1.4426950216293334961 ;  /* 0xbfb8aa3b1e217820 */ /* 0x000fca0000410000 */
[----:B------:R-:W0:Y:S04]  /*3320*/  MUFU.EX2 R31, R31 ;  /* 0x0000001f001f7308 */ /* 0x000e280000000800 */
[----:B------:R-:W1:Y:S01]  /*3330*/  MUFU.EX2 R33, R33 ;  /* 0x0000002100217308 */ /* 0x000e620000000800 */
[----:B0-----:R-:W-:Y:S01]  /*3340*/  FADD.FTZ R32, R31, 1 ;  /* 0x3f8000001f207421 */ /* 0x001fe20000010000 */
[----:B-1----:R-:W-:-:S05]  /*3350*/  FADD.FTZ R34, R33, 1 ;  /* 0x3f80000021227421 */ /* 0x002fca0000010000 */
[----:B------:R-:W0:Y:S08]  /*3360*/  MUFU.RCP R32, R32 ;  /* 0x0000002000207308 */ /* 0x000e300000001000 */
[----:B------:R-:W1:Y:S01]  /*3370*/  MUFU.RCP R45, R34 ;  /* 0x00000022002d7308 */ /* 0x000e620000001000 */
[----:B0-----:R-:W-:Y:S01]  /*3380*/  FADD.FTZ R40, -R32, 1 ;  /* 0x3f80000020287421 */ /* 0x001fe20000010100 */
[----:B------:R-:W-:-:S03]  /*3390*/  FMUL.FTZ R47, R47, R32 ;  /* 0x000000202f2f7220 */ /* 0x000fc60000410000 */
[----:B------:R-:W-:Y:S01]  /*33a0*/  FFMA.FTZ R40, R29, R40, 1 ;  /* 0x3f8000001d287423 */ /* 0x000fe20000010028 */
[----:B-1----:R-:W-:Y:S01]  /*33b0*/  FADD.FTZ R53, -R45, 1 ;  /* 0x3f8000002d357421 */ /* 0x002fe20000010100 */
[----:B------:R-:W-:Y:S02]  /*33c0*/  FMUL.FTZ R16, R16, R45 ;  /* 0x0000002d10107220 */ /* 0x000fe40000410000 */
[----:B------:R-:W-:Y:S01]  /*33d0*/  FMUL.FTZ R47, R47, R40 ;  /* 0x000000282f2f7220 */ /* 0x000fe20000410000 */
[----:B------:R-:W-:-:S04]  /*33e0*/  FFMA.FTZ R53, R30, R53, 1 ;  /* 0x3f8000001e357423 */ /* 0x000fc80000010035 */
[----:B------:R-:W-:-:S07]  /*33f0*/  FMUL.FTZ R16, R16, R53 ;  /* 0x0000003510107220 */ /* 0x000fce0000410000 */
.L_x_20:
[C-C-:B------:R-:W-:Y:S01]  /*3400*/  FFMA.FTZ R45, R28.reuse, R55, R11.reuse ;  /* 0x000000371c2d7223 */ /* 0x140fe2000001000b */
[C-C-:B------:R-:W-:Y:S01]  /*3410*/  FFMA.FTZ R34, R28.reuse, R42, R11.reuse ;  /* 0x0000002a1c227223 */ /* 0x140fe2000001000b */
[----:B------:R-:W-:Y:S01]  /*3420*/  BSSY.RECONVERGENT B0, `(.L_x_21) ;  /* 0x0000018000007945 */ /* 0x000fe20003800200 */
[C-C-:B------:R-:W-:Y:S01]  /*3430*/  FFMA.FTZ R33, R28.reuse, R27, R11.reuse ;  /* 0x0000001b1c217223 */ /* 0x140fe2000001000b */
[C-C-:B------:R-:W-:Y:S01]  /*3440*/  FFMA.FTZ R32, R28.reuse, R26, R11.reuse ;  /* 0x0000001a1c207223 */ /* 0x140fe2000001000b */
[C-C-:B------:R-:W-:Y:S01]  /*3450*/  FFMA.FTZ R31, R28.reuse, R23, R11.reuse ;  /* 0x000000171c1f7223 */ /* 0x140fe2000001000b */
[C-C-:B------:R-:W-:Y:S01]  /*3460*/  FFMA.FTZ R30, R28.reuse, R22, R11.reuse ;  /* 0x000000161c1e7223 */ /* 0x140fe2000001000b */
[----:B------:R-:W-:Y:S01]  /*3470*/  FFMA.FTZ R29, R28, R21, R11 ;  /* 0x000000151c1d7223 */ /* 0x000fe2000001000b */
[----:B------:R-:W-:Y:S01]  /*3480*/  FFMA.FTZ R45, R14, R47, -R45 ;  /* 0x0000002f0e2d7223 */ /* 0x000fe2000001082d */
[----:B------:R-:W-:Y:S01]  /*3490*/  FFMA.FTZ R28, R28, R8, R11 ;  /* 0x000000081c1c7223 */ /* 0x000fe2000001000b */
[----:B------:R-:W-:Y:S01]  /*34a0*/  FFMA.FTZ R47, R15, R16, -R34 ;  /* 0x000000100f2f7223 */ /* 0x000fe20000010822 */
[----:B------:R-:W-:Y:S06]  /*34b0*/  @P1 BRA `(.L_x_22) ;  /* 0x0000000000381947 */ /* 0x000fec0003800000 */
[----:B------:R-:W0:Y:S01]  /*34c0*/  LDCU.64 UR12, c[0x0][0x3f8] ;  /* 0x00007f00ff0c77ac */ /* 0x000e220008000a00 */
[----:B------:R-:W-:Y:S01]  /*34d0*/  MOV R11, R51 ;  /* 0x00000033000b7202 */ /* 0x000fe20000000f00 */
[-C--:B------:R-:W-:Y:S01]  /*34e0*/  FMUL.FTZ R45, R45, R46.reuse ;  /* 0x0000002e2d2d7220 */ /* 0x080fe20000410000 */
[----:B------:R-:W-:Y:S01]  /*34f0*/  FMUL.FTZ R34, R47, R46 ;  /* 0x0000002e2f227220 */ /* 0x000fe20000410000 */
[----:B------:R-:W1:Y:S01]  /*3500*/  LDCU.64 UR4, c[0x0][0x380] ;  /* 0x00007000ff0477ac */ /* 0x000e620008000a00 */
[----:B0-----:R-:W-:Y:S01]  /*3510*/  IMAD R16, R10, UR12, RZ ;  /* 0x0000000c0a107c24 */ /* 0x001fe2000f8e02ff */
[----:B------:R-:W-:-:S05]  /*3520*/  MOV R10, R48 ;  /* 0x00000030000a7202 */ /* 0x000fca0000000f00 */
[----:B------:R-:W-:-:S04]  /*3530*/  IMAD.WIDE.U32 R10, R17, UR12, R10 ;  /* 0x0000000c110a7c25 */ /* 0x000fc8000f8e000a */
[----:B------:R-:W-:Y:S01]  /*3540*/  IMAD R17, R17, UR13, R16 ;  /* 0x0000000d11117c24 */ /* 0x000fe2000f8e0210 */
[----:B-1----:R-:W-:-:S04]  /*3550*/  LEA R16, P1, R10, UR4, 0x1 ;  /* 0x000000040a107c11 */ /* 0x002fc8000f8208ff */
[----:B------:R-:W-:Y:S02]  /*3560*/  IADD3 R17, PT, PT, R11, R17, RZ ;  /* 0x000000110b117210 */ /* 0x000fe40007ffe0ff */
[----:B------:R-:W-:Y:S02]  /*3570*/  F2FP.BF16.F32.PACK_AB R11, R34, R45 ;  /* 0x0000002d220b723e */ /* 0x000fe400000010ff */
[----:B------:R-:W-:-:S05]  /*3580*/  LEA.HI.X R17, R10, UR5, R17, 0x1, P1 ;  /* 0x000000050a117c11 */ /* 0x000fca00088f0c11 */
[----:B------:R0:W-:Y:S02]  /*3590*/  STG.E desc[UR6][R16.64], R11 ;  /* 0x0000000b10007986 */ /* 0x0001e4000c101906 */
.L_x_22:
[----:B------:R-:W-:Y:S05]  /*35a0*/  BSYNC.RECONVERGENT B0 ;  /* 0x0000000000007941 */ /* 0x000fea0003800200 */
.L_x_21:
[----:B------:R-:W-:Y:S02]  /*35b0*/  SHF.L.U32 R19, R19, 0x10, RZ ;  /* 0x0000001013137819 */ /* 0x000fe400000006ff */
[----:B------:R-:W-:Y:S01]  /*35c0*/  SHF.L.U32 R43, R43, 0x10, RZ ;  /* 0x000000102b2b7819 */ /* 0x000fe200000006ff */
[----:B------:R-:W-:Y:S06]  /*35d0*/  BRA.U !UP0, `(.L_x_23) ;  /* 0x0000000108487547 */ /* 0x000fec000b800000 */
[----:B------:R-:W-:Y:S01]  /*35e0*/  FFMA.FTZ R26, R15, R26, R13 ;  /* 0x0000001a0f1a7223 */ /* 0x000fe2000001000d */
[----:B------:R-:W-:-:S03]  /*35f0*/  FFMA.FTZ R27, R14, R27, R12 ;  /* 0x0000001b0e1b7223 */ /* 0x000fc6000001000c */
[----:B0-----:R-:W-:Y:S01]  /*3600*/  FMUL.FTZ R17, R26, -1.4426950216293334961 ;  /* 0xbfb8aa3b1a117820 */ /* 0x001fe20000410000 */
        /* <DEDUP_REMOVED lines=15> */
.L_x_23:
[----:B------:R-:W-:Y:S01]  /*3700*/  BSSY.RECONVERGENT B0, `(.L_x_24) ;  /* 0x0000012000007945 */ /* 0x000fe20003800200 */
[----:B------:R-:W-:Y:S01]  /*3710*/  FFMA.FTZ R33, R14, R19, -R33 ;  /* 0x000000130e217223 */ /* 0x000fe20000010821 */
[----:B------:R-:W-:Y:S02]  /*3720*/  FFMA.FTZ R19, R15, R43, -R32 ;  /* 0x0000002b0f137223 */ /* 0x000fe40000010820 */
[----:B------:R-:W-:Y:S05]  /*3730*/  @P2 BRA `(.L_x_25) ;  /* 0x0000000000382947 */ /* 0x000fea0003800000 */
[----:B------:R-:W1:Y:S01]  /*3740*/  LDCU.64 UR4, c[0x0][0x3f8] ;  /* 0x00007f00ff0477ac */ /* 0x000e620008000a00 */
[----:B------:R-:W-:Y:S01]  /*3750*/  MOV R10, R48 ;  /* 0x00000030000a7202 */ /* 0x000fe20000000f00 */
[----:B------:R-:W-:Y:S01]  /*3760*/  FMUL.FTZ R19, R19, R46 ;  /* 0x0000002e13137220 */ /* 0x000fe20000410000 */
[----:B0-----:R-:W-:Y:S01]  /*3770*/  MOV R11, R51 ;  /* 0x00000033000b7202 */ /* 0x001fe20000000f00 */
[----:B------:R-:W0:Y:S01]  /*3780*/  LDCU.64 UR12, c[0x0][0x380] ;  /* 0x00007000ff0c77ac */ /* 0x000e220008000a00 */
[----:B-1----:R-:W-:Y:S02]  /*3790*/  IMAD R25, R25, UR4, RZ ;  /* 0x0000000419197c24 */ /* 0x002fe4000f8e02ff */
[----:B------:R-:W-:-:S04]  /*37a0*/  IMAD.WIDE.U32 R10, R24, UR4, R10 ;  /* 0x00000004180a7c25 */ /* 0x000fc8000f8e000a */
[----:B------:R-:W-:Y:S02]  /*37b0*/  IMAD R25, R24, UR5, R25 ;  /* 0x0000000518197c24 */ /* 0x000fe4000f8e0219 */
[----:B------:R-:W-:Y:S01]  /*37c0*/  FMUL.FTZ R24, R33, R46 ;  /* 0x0000002e21187220 */ /* 0x000fe20000410000 */
[C---:B0-----:R-:W-:Y:S02]  /*37d0*/  LEA R16, P1, R10.reuse, UR12, 0x1 ;  /* 0x0000000c0a107c11 */ /* 0x041fe4000f8208ff */
[----:B------:R-:W-:Y:S02]  /*37e0*/  IADD3 R25, PT, PT, R11, R25, RZ ;  /* 0x000000190b197210 */ /* 0x000fe40007ffe0ff */
[----:B------:R-:W-:Y:S02]  /*37f0*/  F2FP.BF16.F32.PACK_AB R19, R19, R24 ;  /* 0x000000181313723e */ /* 0x000fe400000010ff */
[----:B------:R-:W-:-:S05]  /*3800*/  LEA.HI.X R17, R10, UR13, R25, 0x1, P1 ;  /* 0x0000000d0a117c11 */ /* 0x000fca00088f0c19 */
[----:B------:R1:W-:Y:S02]  /*3810*/  STG.E desc[UR6][R16.64], R19 ;  /* 0x0000001310007986 */ /* 0x0003e4000c101906 */
.L_x_25:
[----:B------:R-:W-:Y:S05]  /*3820*/  BSYNC.RECONVERGENT B0 ;  /* 0x0000000000007941 */ /* 0x000fea0003800200 */
.L_x_24:
[----:B------:R-:W-:Y:S02]  /*3830*/  SHF.L.U32 R6, R6, 0x10, RZ ;  /* 0x0000001006067819 */ /* 0x000fe400000006ff */
[----:B------:R-:W-:Y:S01]  /*3840*/  SHF.L.U32 R41, R41, 0x10, RZ ;  /* 0x0000001029297819 */ /* 0x000fe200000006ff */
[----:B------:R-:W-:Y:S06]  /*3850*/  BRA.U !UP0, `(.L_x_26) ;  /* 0x0000000108487547 */ /* 0x000fec000b800000 */
[----:B------:R-:W-:Y:S01]  /*3860*/  FFMA.FTZ R23, R14, R23, R12 ;  /* 0x000000170e177223 */ /* 0x000fe2000001000c */
[----:B------:R-:W-:-:S03]  /*3870*/  FFMA.FTZ R22, R15, R22, R13 ;  /* 0x000000160f167223 */ /* 0x000fc6000001000d */
[----:B------:R-:W-:Y:S01]  /*3880*/  FMUL.FTZ R10, R23, -1.4426950216293334961 ;  /* 0xbfb8aa3b170a7820 */ /* 0x000fe20000410000 */
[----:B01----:R-:W-:-:S05]  /*3890*/  FMUL.FTZ R16, R22, -1.4426950216293334961 ;  /* 0xbfb8aa3b16107820 */ /* 0x003fca0000410000 */
        /* <DEDUP_REMOVED lines=14> */
.L_x_26:
[----:B------:R-:W-:Y:S01]  /*3980*/  BSSY.RECONVERGENT B0, `(.L_x_27) ;  /* 0x0000012000007945 */ /* 0x000fe20003800200 */
[----:B------:R-:W-:Y:S01]  /*3990*/  FFMA.FTZ R31, R14, R6, -R31 ;  /* 0x000000060e1f7223 */ /* 0x000fe2000001081f */
[----:B------:R-:W-:Y:S02]  /*39a0*/  FFMA.FTZ R41, R15, R41, -R30 ;  /* 0x000000290f297223 */ /* 0x000fe4000001081e */
[----:B------:R-:W-:Y:S05]  /*39b0*/  @P3 BRA `(.L_x_28) ;  /* 0x0000000000383947 */ /* 0x000fea0003800000 */
[----:B------:R-:W1:Y:S01]  /*39c0*/  LDCU.64 UR4, c[0x0][0x3f8] ;  /* 0x00007f00ff0477ac */ /* 0x000e620008000a00 */
[----:B------:R-:W-:Y:S01]  /*39d0*/  MOV R10, R48 ;  /* 0x00000030000a7202 */ /* 0x000fe20000000f00 */
[-C--:B------:R-:W-:Y:S01]  /*39e0*/  FMUL.FTZ R31, R31, R46.reuse ;  /* 0x0000002e1f1f7220 */ /* 0x080fe20000410000 */
[----:B0-----:R-:W-:Y:S01]  /*39f0*/  MOV R11, R51 ;  /* 0x00000033000b7202 */ /* 0x001fe20000000f00 */
[----:B------:R-:W0:Y:S01]  /*3a00*/  LDCU.64 UR12, c[0x0][0x380] ;  /* 0x00007000ff0c77ac */ /* 0x000e220008000a00 */
[----:B------:R-:W-:Y:S01]  /*3a10*/  FMUL.FTZ R6, R41, R46 ;  /* 0x0000002e29067220 */ /* 0x000fe20000410000 */
[----:B-1----:R-:W-:Y:S02]  /*3a20*/  IMAD R19, R20, UR4, RZ ;  /* 0x0000000414137c24 */ /* 0x002fe4000f8e02ff */
[----:B------:R-:W-:-:S04]  /*3a30*/  IMAD.WIDE.U32 R16, R18, UR4, R10 ;  /* 0x0000000412107c25 */ /* 0x000fc8000f8e000a */
[----:B------:R-:W-:Y:S01]  /*3a40*/  IMAD R19, R18, UR5, R19 ;  /* 0x0000000512137c24 */ /* 0x000fe2000f8e0213 */
[----:B0-----:R-:W-:-:S04]  /*3a50*/  LEA R10, P1, R16, UR12, 0x1 ;  /* 0x0000000c100a7c11 */ /* 0x001fc8000f8208ff */
[----:B------:R-:W-:Y:S02]  /*3a60*/  IADD3 R19, PT, PT, R17, R19, RZ ;  /* 0x0000001311137210 */ /* 0x000fe40007ffe0ff */
[----:B------:R-:W-:Y:S02]  /*3a70*/  F2FP.BF16.F32.PACK_AB R17, R6, R31 ;  /* 0x0000001f0611723e */ /* 0x000fe400000010ff */
[----:B------:R-:W-:-:S05]  /*3a80*/  LEA.HI.X R11, R16, UR13, R19, 0x1, P1 ;  /* 0x0000000d100b7c11 */ /* 0x000fca00088f0c13 */
[----:B------:R2:W-:Y:S02]  /*3a90*/  STG.E desc[UR6][R10.64], R17 ;  /* 0x000000110a007986 */ /* 0x0005e4000c101906 */
.L_x_28:
[----:B------:R-:W-:Y:S05]  /*3aa0*/  BSYNC.RECONVERGENT B0 ;  /* 0x0000000000007941 */ /* 0x000fea0003800200 */
.L_x_27:
[----:B------:R-:W-:Y:S02]  /*3ab0*/  SHF.L.U32 R9, R9, 0x10, RZ ;  /* 0x0000001009097819 */ /* 0x000fe400000006ff */
[----:B------:R-:W-:Y:S02]  /*3ac0*/  SHF.R.S32.HI R18, RZ, 0x1f, R7 ;  /* 0x0000001fff127819 */ /* 0x000fe40000011407 */
[----:B------:R-:W-:Y:S01]  /*3ad0*/  SHF.L.U32 R39, R39, 0x10, RZ ;  /* 0x0000001027277819 */ /* 0x000fe200000006ff */
[----:B------:R-:W-:Y:S06]  /*3ae0*/  BRA.U !UP0, `(.L_x_29) ;  /* 0x0000000108487547 */ /* 0x000fec000b800000 */
[----:B------:R-:W-:Y:S01]  /*3af0*/  FFMA.FTZ R12, R14, R21, R12 ;  /* 0x000000150e0c7223 */ /* 0x000fe2000001000c */
[----:B------:R-:W-:-:S03]  /*3b00*/  FFMA.FTZ R8, R15, R8, R13 ;  /* 0x000000080f087223 */ /* 0x000fc6000001000d */
[----:B------:R-:W-:Y:S01]  /*3b10*/  FMUL.FTZ R6, R12, -1.4426950216293334961 ;  /* 0xbfb8aa3b0c067820 */ /* 0x000fe20000410000 */
[----:B0-2---:R-:W-:-:S05]  /*3b20*/  FMUL.FTZ R11, R8, -1.4426950216293334961 ;  /* 0xbfb8aa3b080b7820 */ /* 0x005fca0000410000 */
[----:B------:R-:W0:Y:S04]  /*3b30*/  MUFU.EX2 R6, R6 ;  /* 0x0000000600067308 */ /* 0x000e280000000800 */
[----:B------:R-:W2:Y:S01]  /*3b40*/  MUFU.EX2 R11, R11 ;  /* 0x0000000b000b7308 */ /* 0x000ea20000000800 */
[----:B0-----:R-:W-:Y:S01]  /*3b50*/  FADD.FTZ R10, R6, 1 ;  /* 0x3f800000060a7421 */ /* 0x001fe20000010000 */
[----:B--2---:R-:W-:-:S05]  /*3b60*/  FADD.FTZ R13, R11, 1 ;  /* 0x3f8000000b0d7421 */ /* 0x004fca0000010000 */
[----:B------:R-:W0:Y:S08]  /*3b70*/  MUFU.RCP R10, R10 ;  /* 0x0000000a000a7308 */ /* 0x000e300000001000 */
[----:B-1----:R-:W1:Y:S01]  /*3b80*/  MUFU.RCP R16, R13 ;  /* 0x0000000d00107308 */ /* 0x002e620000001000 */
        /* <DEDUP_REMOVED lines=8> */
.L_x_29:
[----:B------:R-:W-:Y:S01]  /*3c10*/  ISETP.GE.AND.EX P0, PT, R18, UR11, PT, P0 ;  /* 0x0000000b12007c0c */ /* 0x000fe2000bf06300 */
[----:B------:R-:W-:Y:S01]  /*3c20*/  FFMA.FTZ R29, R14, R9, -R29 ;  /* 0x000000090e1d7223 */ /* 0x000fe2000001081d */
[----:B------:R-:W-:Y:S01]  /*3c30*/  FFMA.FTZ R15, R15, R39, -R28 ;  /* 0x000000270f0f7223 */ /* 0x000fe2000001081c */
[----:B------:R-:W-:Y:S02]  /*3c40*/  BSSY.RECONVERGENT B0, `(.L_x_30) ;  /* 0x000000f000007945 */ /* 0x000fe40003800200 */
[-C--:B------:R-:W-:Y:S01]  /*3c50*/  FMUL.FTZ R9, R29, R46.reuse ;  /* 0x0000002e1d097220 */ /* 0x080fe20000410000 */
[----:B------:R-:W-:-:S07]  /*3c60*/  FMUL.FTZ R46, R15, R46 ;  /* 0x0000002e0f2e7220 */ /* 0x000fce0000410000 */
[----:B------:R-:W-:Y:S05]  /*3c70*/  @P0 BRA `(.L_x_31) ;  /* 0x00000000002c0947 */ /* 0x000fea0003800000 */
[----:B------:R-:W3:Y:S01]  /*3c80*/  LDCU.64 UR4, c[0x0][0x3f8] ;  /* 0x00007f00ff0477ac */ /* 0x000ee20008000a00 */
[----:B------:R-:W-:Y:S02]  /*3c90*/  MOV R49, R51 ;  /* 0x0000003300317202 */ /* 0x000fe40000000f00 */
[----:B------:R-:W-:Y:S01]  /*3ca0*/  F2FP.BF16.F32.PACK_AB R9, R46, R9 ;  /* 0x000000092e09723e */ /* 0x000fe200000010ff */
[----:B------:R-:W4:Y:S01]  /*3cb0*/  LDCU.64 UR10, c[0x0][0x380] ;  /* 0x00007000ff0a77ac */ /* 0x000f220008000a00 */
[----:B---3--:R-:W-:Y:S02]  /*3cc0*/  IMAD R18, R18, UR4, RZ ;  /* 0x0000000412127c24 */ /* 0x008fe4000f8e02ff */
[----:B------:R-:W-:-:S04]  /*3cd0*/  IMAD.WIDE.U32 R48, R7, UR4, R48 ;  /* 0x0000000407307c25 */ /* 0x000fc8000f8e0030 */
[----:B------:R-:W-:Y:S01]  /*3ce0*/  IMAD R7, R7, UR5, R18 ;  /* 0x0000000507077c24 */ /* 0x000fe2000f8e0212 */
[----:B----4-:R-:W-:-:S04]  /*3cf0*/  LEA R6, P0, R48, UR10, 0x1 ;  /* 0x0000000a30067c11 */ /* 0x010fc8000f8008ff */
[----:B------:R-:W-:-:S04]  /*3d00*/  IADD3 R7, PT, PT, R49, R7, RZ ;  /* 0x0000000731077210 */ /* 0x000fc80007ffe0ff */
[----:B------:R-:W-:-:S05]  /*3d10*/  LEA.HI.X R7, R48, UR11, R7, 0x1, P0 ;  /* 0x0000000b30077c11 */ /* 0x000fca00080f0c07 */
[----:B------:R3:W-:Y:S02]  /*3d20*/  STG.E desc[UR6][R6.64], R9 ;  /* 0x0000000906007986 */ /* 0x0007e4000c101906 */
.L_x_31:
[----:B------:R-:W-:Y:S05]  /*3d30*/  BSYNC.RECONVERGENT B0 ;  /* 0x0000000000007941 */ /* 0x000fea0003800200 */
.L_x_30:
[----:B------:R-:W4:Y:S01]  /*3d40*/  LDCU UR4, c[0x0][0x410] ;  /* 0x00008200ff0477ac */ /* 0x000f220008000800 */
[----:B------:R-:W-:Y:S02]  /*3d50*/  IADD3 R36, PT, PT, R5, R36, RZ ;  /* 0x0000002405247210 */ /* 0x000fe40007ffe0ff */
[----:B------:R-:W-:Y:S01]  /*3d60*/  IADD3 R35, PT, PT, R35, 0x1, RZ ;  /* 0x0000000123237810 */ /* 0x000fe20007ffe0ff */
[----:B------:R-:W4:Y:S02]  /*3d70*/  LDCU UR5, c[0x0][0x3e0] ;  /* 0x00007c00ff0577ac */ /* 0x000f240008000800 */
[----:B----4-:R-:W-:-:S06]  /*3d80*/  UIMAD UR4, UR4, UR5, URZ ;  /* 0x00000005040472a4 */ /* 0x010fcc000f8e02ff */
[----:B------:R-:W-:-:S13]  /*3d90*/  ISETP.GE.AND P0, PT, R36, UR4, PT ;  /* 0x0000000424007c0c */ /* 0x000fda000bf06270 */
[----:B------:R-:W-:Y:S05]  /*3da0*/  @!P0 BRA `(.L_x_32) ;  /* 0xffffffc000f48947 */ /* 0x000fea000383ffff */
.L_x_1:
[----:B---3--:R-:W3:Y:S01]  /*3db0*/  LDC R6, c[0x0][0x370] ;  /* 0x0000dc00ff067b82 */ /* 0x008ee20000000800 */
[----:B------:R-:W-:Y:S01]  /*3dc0*/  ISETP.NE.AND P2, PT, R2, RZ, PT ;  /* 0x000000ff0200720c */ /* 0x000fe20003f45270 */
[----:B------:R-:W-:Y:S06]  /*3dd0*/  BSSY.RECONVERGENT B0, `(.L_x_33) ;  /* 0x0000011000007945 */ /* 0x000fec0003800200 */
[----:B------:R-:W4:Y:S08]  /*3de0*/  LDC R7, c[0x0][0x374] ;  /* 0x0000dd00ff077b82 */ /* 0x000f300000000800 */
[----:B------:R-:W5:Y:S01]  /*3df0*/  LDC.64 R4, c[0x0][0x3c8] ;  /* 0x0000f200ff047b82 */ /* 0x000f620000000a00 */
[----:B---3--:R-:W-:-:S02]  /*3e00*/  ISETP.NE.AND P1, PT, R6, 0x1, PT ;  /* 0x000000010600780c */ /* 0x008fc40003f25270 */
[----:B------:R-:W-:Y:S02]  /*3e10*/  IADD3 R8, PT, PT, R6, -0x1, RZ ;  /* 0xffffffff06087810 */ /* 0x000fe40007ffe0ff */
[----:B----4-:R-:W-:-:S04]  /*3e20*/  IADD3 R3, PT, PT, R7, -0x1, RZ ;  /* 0xffffffff07037810 */ /* 0x010fc80007ffe0ff */
[----:B------:R-:W-:Y:S02]  /*3e30*/  ISETP.NE.AND P0, PT, R0, R3, PT ;  /* 0x000000030000720c */ /* 0x000fe40003f05270 */
[----:B------:R-:W-:Y:S02]  /*3e40*/  SHF.L.U32 R0, R7, 0x1, RZ ;  /* 0x0000000107007819 */ /* 0x000fe400000006ff */
[----:B------:R-:W-:Y:S02]  /*3e50*/  ISETP.NE.OR P0, PT, R8, UR9, P0 ;  /* 0x0000000908007c0c */ /* 0x000fe40008705670 */
[----:B------:R-:W-:-:S05]  /*3e60*/  SEL R3, R0, RZ, P1 ;  /* 0x000000ff00037207 */ /* 0x000fca0000800000 */
[----:B-----5:R-:W-:Y:S01]  /*3e70*/  IMAD.WIDE.U32 R4, R3, 0x4, R4 ;  /* 0x0000000403047825 */ /* 0x020fe200078e0004 */
[----:B------:R-:W-:Y:S06]  /*3e80*/  @P2 BRA `(.L_x_34) ;  /* 0x0000000000142947 */ /* 0x000fec0003800000 */
[----:B------:R-:W-:Y:S01]  /*3e90*/  HFMA2 R3, -RZ, RZ, 0, 5.9604644775390625e-08 ;  /* 0x00000001ff037431 */ /* 0x000fe200000001ff */
[----:B------:R-:W-:Y:S06]  /*3ea0*/  MEMBAR.ALL.GPU ;  /* 0x0000000000007992 */ /* 0x000fec000000a000 */
[----:B------:R-:W-:-:S00]  /*3eb0*/  ERRBAR ;  /* 0x00000000000079ab */ /* 0x000fc00000000000 */
[----:B------:R-:W-:Y:S06]  /*3ec0*/  CGAERRBAR ;  /* 0x00000000000075ab */ /* 0x000fec0000000000 */
[----:B------:R3:W-:Y:S02]  /*3ed0*/  REDG.E.ADD.S32.STRONG.GPU desc[UR6][R4.64], R3 ;  /* 0x000000030400798e */ /* 0x0007e4000c12e306 */
.L_x_34:
[----:B------:R-:W-:Y:S05]  /*3ee0*/  BSYNC.RECONVERGENT B0 ;  /* 0x0000000000007941 */ /* 0x000fea0003800200 */
.L_x_33:
[----:B------:R-:W-:Y:S05]  /*3ef0*/  @P0 EXIT ;  /* 0x000000000000094d */ /* 0x000fea0003800000 */
[----:B------:R-:W-:Y:S05]  /*3f00*/  @P2 BRA `(.L_x_35) ;  /* 0x0000000000202947 */ /* 0x000fea0003800000 */
[----:B------:R-:W-:-:S05]  /*3f10*/  IMAD R0, R6, R7, RZ ;  /* 0x0000000706007224 */ /* 0x000fca00078e02ff */
[----:B------:R-:W-:-:S13]  /*3f20*/  ISETP.NE.AND P0, PT, R0, -0x1, PT ;  /* 0xffffffff0000780c */ /* 0x000fda0003f05270 */
[----:B------:R-:W-:Y:S05]  /*3f30*/  @!P0 BRA `(.L_x_35) ;  /* 0x0000000000148947 */ /* 0x000fea0003800000 */
.L_x_36:
[----:B---3--:R-:W3:Y:S04]  /*3f40*/  LDG.E.STRONG.GPU R3, desc[UR6][R4.64] ;  /* 0x0000000604037981 */ /* 0x008ee8000c1ef900 */
[----:B---3--:R-:W-:Y:S01]  /*3f50*/  CCTL.IVALL ;  /* 0x00000000ff00798f */ /* 0x008fe20002000000 */
[----:B------:R-:W-:Y:S05]  /*3f60*/  YIELD ;  /* 0x0000000000007946 */ /* 0x000fea0003800000 */
[----:B------:R-:W-:-:S13]  /*3f70*/  ISETP.NE.AND P0, PT, R3, R0, PT ;  /* 0x000000000300720c */ /* 0x000fda0003f05270 */
[----:B------:R-:W-:Y:S05]  /*3f80*/  @P0 BRA `(.L_x_36) ;  /* 0xfffffffc00ec0947 */ /* 0x000fea000383ffff */
.L_x_35:
[----:B------:R-:W-:Y:S05]  /*3f90*/  WARPSYNC.ALL ;  /* 0x0000000000007948 */ /* 0x000fea0003800000 */
[----:B------:R-:W3:Y:S08]  /*3fa0*/  LDC.64 R6, c[0x0][0x3f8] ;  /* 0x0000fe00ff067b82 */ /* 0x000ef00000000a00 */
[----:B------:R-:W-:Y:S01]  /*3fb0*/  BAR.SYNC.DEFER_BLOCKING 0x0 ;  /* 0x0000000000007b1d */ /* 0x000fe20000010000 */
[----:B---3--:R-:W-:-:S04]  /*3fc0*/  LEA.HI R3, P0, R7, R6, RZ, 0x1 ;  /* 0x0000000607037211 */ /* 0x008fc800078108ff */
[----:B------:R-:W-:-:S04]  /*3fd0*/  IADD3.X R0, PT, PT, RZ, R7, RZ, P0, !PT ;  /* 0x00000007ff007210 */ /* 0x000fc800007fe4ff */
[--C-:B------:R-:W-:Y:S02]  /*3fe0*/  SHF.R.S64 R3, R3, 0x1, R0.reuse ;  /* 0x0000000103037819 */ /* 0x100fe40000001000 */
[----:B------:R-:W-:Y:S02]  /*3ff0*/  SHF.R.S32.HI R0, RZ, 0x1, R0 ;  /* 0x00000001ff007819 */ /* 0x000fe40000011400 */
[----:B------:R-:W-:-:S04]  /*4000*/  ISETP.GT.U32.AND P0, PT, R3, R2, PT ;  /* 0x000000020300720c */ /* 0x000fc80003f04070 */
[----:B------:R-:W-:-:S13]  /*4010*/  ISETP.GT.AND.EX P0, PT, R0, RZ, PT, P0 ;  /* 0x000000ff0000720c */ /* 0x000fda0003f04300 */
[----:B------:R-:W-:Y:S05]  /*4020*/  @!P0 EXIT ;  /* 0x000000000000894d */ /* 0x000fea0003800000 */
[----:B------:R-:W-:Y:S01]  /*4030*/  IADD3 R4, P1, PT, R2, 0x1c0, RZ ;  /* 0x000001c002047810 */ /* 0x000fe20007f3e0ff */
[----:B------:R-:W-:Y:S01]  /*4040*/  BSSY.RECONVERGENT B0, `(.L_x_37) ;  /* 0x000005c000007945 */ /* 0x000fe20003800200 */
[----:B0-2---:R-:W-:Y:S02]  /*4050*/  MOV R11, RZ ;  /* 0x000000ff000b7202 */ /* 0x005fe40000000f00 */
[----:B------:R-:W-:Y:S02]  /*4060*/  ISETP.GT.U32.AND P0, PT, R3, R4, PT ;  /* 0x000000040300720c */ /* 0x000fe40003f04070 */
[----:B------:R-:W-:-:S04]  /*4070*/  IADD3.X R5, PT, PT, RZ, R11, RZ, P1, !PT ;  /* 0x0000000bff057210 */ /* 0x000fc80000ffe4ff */
[----:B------:R-:W-:-:S04]  /*4080*/  ISETP.GT.AND.EX P0, PT, R0, R5, PT, P0 ;  /* 0x000000050000720c */ /* 0x000fc80003f04300 */
[----:B------:R-:W-:Y:S02]  /*4090*/  SEL R13, R3, R4, P0 ;  /* 0x00000004030d7207 */ /* 0x000fe40000000000 */
[----:B------:R-:W-:Y:S02]  /*40a0*/  SEL R8, R0, R5, P0 ;  /* 0x0000000500087207 */ /* 0x000fe40000000000 */
[----:B------:R-:W-:-:S04]  /*40b0*/  IADD3 R13, P0, PT, R13, -0x1c0, RZ ;  /* 0xfffffe400d0d7810 */ /* 0x000fc80007f1e0ff */
[----:B------:R-:W-:Y:S02]  /*40c0*/  IADD3.X R8, PT, PT, R8, -0x1, RZ, P0, !PT ;  /* 0xffffffff08087810 */ /* 0x000fe400007fe4ff */
[----:B------:R-:W-:-:S04]  /*40d0*/  ISETP.NE.U32.AND P0, PT, R13, R2, PT ;  /* 0x000000020d00720c */ /* 0x000fc80003f05070 */
[----:B------:R-:W-:-:S04]  /*40e0*/  ISETP.NE.AND.EX P0, PT, R8, R11, PT, P0 ;  /* 0x0000000b0800720c */ /* 0x000fc80003f05300 */
[----:B-1----:R-:W-:-:S04]  /*40f0*/  SEL R17, RZ, 0x1, !P0 ;  /* 0x00000001ff117807 */ /* 0x002fc80004000000 */
[----:B------:R-:W-:-:S04]  /*4100*/  IADD3 R13, P0, P1, R13, -R17, -R2 ;  /* 0x800000110d0d7210 */ /* 0x000fc8000791e802 */
[----:B------:R-:W-:-:S04]  /*4110*/  IADD3.X R8, PT, PT, R8, -0x1, ~R11, P0, P1 ;  /* 0xffffffff08087810 */ /* 0x000fc800007e2c0b */
[--C-:B------:R-:W-:Y:S02]  /*4120*/  SHF.R.U32.HI R15, RZ, 0x6, R8.reuse ;  /* 0x00000006ff0f7819 */ /* 0x100fe40000011608 */
[----:B------:R-:W-:-:S03]  /*4130*/  SHF.R.U64 R13, R13, 0x6, R8 ;  /* 0x000000060d0d7819 */ /* 0x000fc60000001208 */
[----:B------:R-:W-:-:S04]  /*4140*/  IMAD.WIDE.U32 R4, R15, -0x6db6db6d, RZ ;  /* 0x924924930f047825 */ /* 0x000fc800078e00ff */
[----:B------:R-:W-:-:S04]  /*4150*/  IMAD.WIDE.U32 R8, P0, R13, 0x24924924, R4 ;  /* 0x249249240d087825 */ /* 0x000fc80007800004 */
[----:B------:R-:W-:Y:S01]  /*4160*/  IMAD.WIDE.U32 R4, R13, -0x6db6db6d, RZ ;  /* 0x924924930d047825 */ /* 0x000fe200078e00ff */
[----:B------:R-:W-:Y:S02]  /*4170*/  IADD3.X R13, PT, PT, RZ, RZ, RZ, P0, !PT ;  /* 0x000000ffff0d7210 */ /* 0x000fe400007fe4ff */
[----:B------:R-:W-:Y:S02]  /*4180*/  MOV R12, R9 ;  /* 0x00000009000c7202 */ /* 0x000fe40000000f00 */
[----:B------:R-:W-:Y:S01]  /*4190*/  IADD3 RZ, P0, PT, R5, R8, RZ ;  /* 0x0000000805ff7210 */ /* 0x000fe20007f1e0ff */
[----:B------:R-:W-:-:S04]  /*41a0*/  IMAD.WIDE.U32 R8, R6, 0x3, RZ ;  /* 0x0000000306087825 */ /* 0x000fc800078e00ff */
[----:B------:R-:W-:Y:S01]  /*41b0*/  IMAD.WIDE.U32.X R4, R15, 0x24924924, R12, P0 ;  /* 0x249249240f047825 */ /* 0x000fe200000e040c */
[----:B------:R-:W-:Y:S02]  /*41c0*/  LEA R13, R7, R7, 0x1 ;  /* 0x00000007070d7211 */ /* 0x000fe400078e08ff */
[----:B------:R-:W-:Y:S02]  /*41d0*/  IADD3 R17, P0, PT, R17, R4, RZ ;  /* 0x0000000411117210 */ /* 0x000fe40007f1e0ff */
[----:B------:R-:W-:Y:S02]  /*41e0*/  IADD3 R13, PT, PT, R9, R13, RZ ;  /* 0x0000000d090d7210 */ /* 0x000fe40007ffe0ff */
[----:B------:R-:W-:Y:S02]  /*41f0*/  LOP3.LUT R10, R17, 0x3, RZ, 0xc0, !PT ;  /* 0x00000003110a7812 */ /* 0x000fe400078ec0ff */
[----:B------:R-:W-:Y:S02]  /*4200*/  LEA.HI R30, P2, R13, R8, RZ, 0x1 ;  /* 0x000000080d1e7211 */ /* 0x000fe400078508ff */
[----:B------:R-:W-:-:S02]  /*4210*/  ISETP.NE.U32.AND P1, PT, R10, 0x3, PT ;  /* 0x000000030a00780c */ /* 0x000fc40003f25070 */
[----:B------:R-:W-:Y:S02]  /*4220*/  IADD3.X R4, PT, PT, RZ, R5, RZ, P0, !PT ;  /* 0x00000005ff047210 */ /* 0x000fe400007fe4ff */
[----:B------:R-:W-:Y:S02]  /*4230*/  ISETP.NE.AND.EX P1, PT, RZ, RZ, PT, P1 ;  /* 0x000000ffff00720c */ /* 0x000fe40003f25310 */
[----:B------:R-:W-:Y:S02]  /*4240*/  ISETP.GE.U32.AND P0, PT, R17, 0x3, PT ;  /* 0x000000031100780c */ /* 0x000fe40003f06070 */
[----:B------:R-:W-:Y:S02]  /*4250*/  IADD3.X R13, PT, PT, RZ, R13, RZ, P2, !PT ;  /* 0x0000000dff0d7210 */ /* 0x000fe400017fe4ff */
[----:B------:R-:W-:Y:S02]  /*4260*/  ISETP.GE.U32.AND.EX P0, PT, R4, RZ, PT, P0 ;  /* 0x000000ff0400720c */ /* 0x000fe40003f06100 */
[----:B------:R-:W-:-:S02]  /*4270*/  SHF.R.S64 R30, R30, 0x1, R13 ;  /* 0x000000011e1e7819 */ /* 0x000fc4000000100d */
[----:B------:R-:W-:-:S03]  /*4280*/  SHF.R.S32.HI R35, RZ, 0x1, R13 ;  /* 0x00000001ff237819 */ /* 0x000fc6000001140d */
[----:B------:R-:W-:Y:S06]  /*4290*/  @!P1 BRA `(.L_x_38) ;  /* 0x0000000000d89947 */ /* 0x000fec0003800000 */
[----:B------:R-:W0:Y:S01]  /*42a0*/  LDCU.64 UR4, c[0x0][0x3d8] ;  /* 0x00007b00ff0477ac */ /* 0x000e220008000a00 */
[----:B------:R-:W-:Y:S02]  /*42b0*/  IADD3 R9, PT, PT, R17, 0x1, RZ ;  /* 0x0000000111097810 */ /* 0x000fe40007ffe0ff */
[----:B------:R-:W-:Y:S01]  /*42c0*/  MOV R10, R2 ;  /* 0x00000002000a7202 */ /* 0x000fe20000000f00 */
[----:B------:R-:W1:Y:S01]  /*42d0*/  LDCU.64 UR8, c[0x0][0x390] ;  /* 0x00007200ff0877ac */ /* 0x000e620008000a00 */
[----:B------:R-:W-:Y:S02]  /*42e0*/  LOP3.LUT R9, R9, 0x3, RZ, 0xc0, !PT ;  /* 0x0000000309097812 */ /* 0x000fe400078ec0ff */
[C---:B------:R-:W-:Y:S01]  /*42f0*/  SHF.L.U32 R23, R2.reuse, 0x3, RZ ;  /* 0x0000000302177819 */ /* 0x040fe200000006ff */
[----:B------:R-:W2:Y:S01]  /*4300*/  LDCU.64 UR10, c[0x0][0x388] ;  /* 0x00007100ff0a77ac */ /* 0x000ea20008000a00 */
[--C-:B------:R-:W-:Y:S01]  /*4310*/  SHF.L.U64.HI R24, R2, 0x3, R11.reuse ;  /* 0x0000000302187819 */ /* 0x100fe2000001020b */
[----:B------:R-:W-:Y:S01]  /*4320*/  IMAD.WIDE.U32 R4, R9, 0x1c0, R10 ;  /* 0x000001c009047825 */ /* 0x000fe200078e000a */
[----:B------:R-:W-:-:S02]  /*4330*/  SHF.L.U32 R31, R7, 0x2, RZ ;  /* 0x00000002071f7819 */ /* 0x000fc400000006ff */
[----:B------:R-:W-:Y:S02]  /*4340*/  SHF.L.U64.HI R33, R3, 0x2, R0 ;  /* 0x0000000203217819 */ /* 0x000fe40000010200 */
[----:B------:R-:W-:Y:S02]  /*4350*/  SHF.L.U64.HI R29, R30, 0x2, R35 ;  /* 0x000000021e1d7819 */ /* 0x000fe40000010223 */
[C---:B0-----:R-:W-:Y:S01]  /*4360*/  LEA R27, P1, R2.reuse, UR4, 0x2 ;  /* 0x00000004021b7c11 */ /* 0x041fe2000f8210ff */
[----:B------:R-:W-:Y:S01]  /*4370*/  UMOV UR4, URZ ;  /* 0x000000ff00047c82 */ /* 0x000fe20008000000 */
[----:B-1----:R-:W-:Y:S02]  /*4380*/  IADD3 R25, P2, PT, R23, UR8, RZ ;  /* 0x0000000817197c10 */ /* 0x002fe4000ff5e0ff */
[----:B------:R-:W-:Y:S02]  /*4390*/  LEA.HI.X R28, R2, UR5, R11, 0x2, P1 ;  /* 0x00000005021c7c11 */ /* 0x000fe400088f140b */
[----:B------:R-:W-:-:S02]  /*43a0*/  IADD3 R11, PT, PT, R5, UR4, RZ ;  /* 0x00000004050b7c10 */ /* 0x000fc4000fffe0ff */
[----:B------:R-:W-:Y:S01]  /*43b0*/  MOV R2, R4 ;  /* 0x0000000400027202 */ /* 0x000fe20000000f00 */
[----:B------:R-:W-:Y:S01]  /*43c0*/  IMAD.WIDE.U32 R4, R6, 0x4, RZ ;  /* 0x0000000406047825 */ /* 0x000fe200078e00ff */
[C---:B------:R-:W-:Y:S02]  /*43d0*/  IADD3.X R26, PT, PT, R24.reuse, UR9, RZ, P2, !PT ;  /* 0x00000009181a7c10 */ /* 0x040fe400097fe4ff */
[----:B--2---:R-:W-:Y:S02]  /*43e0*/  IADD3 R23, P1, PT, R23, UR10, RZ ;  /* 0x0000000a17177c10 */ /* 0x004fe4000ff3e0ff */
[----:B------:R-:W-:Y:S02]  /*43f0*/  IADD3 R10, P2, PT, RZ, -R9, RZ ;  /* 0x80000009ff0a7210 */ /* 0x000fe40007f5e0ff */
[----:B------:R-:W-:Y:S02]  /*4400*/  IADD3.X R24, PT, PT, R24, UR11, RZ, P1, !PT ;  /* 0x0000000b18187c10 */ /* 0x000fe40008ffe4ff */
[----:B------:R-:W-:-:S02]  /*4410*/  IADD3 R31, PT, PT, R5, R31, RZ ;  /* 0x0000001f051f7210 */ /* 0x000fc40007ffe0ff */
[----:B------:R-:W-:-:S07]  /*4420*/  IADD3.X R22, PT, PT, RZ, -0x1, RZ, P2, !PT ;  /* 0xffffffffff167810 */ /* 0x000fce00017fe4ff */
.L_x_39:
[-C--:B0-----:R-:W-:Y:S02]  /*4430*/  LEA R12, P1, R3, R27.reuse, 0x2 ;  /* 0x0000001b030c7211 */ /* 0x081fe400078210ff */
[----:B------:R-:W-:Y:S02]  /*4440*/  IADD3 R14, P2, PT, R27, R4, RZ ;  /* 0x000000041b0e7210 */ /* 0x000fe40007f5e0ff */
[----:B------:R-:W-:Y:S02]  /*4450*/  LEA R16, P3, R30, R27, 0x2 ;  /* 0x0000001b1e107211 */ /* 0x000fe400078610ff */
[C---:B------:R-:W-:Y:S02]  /*4460*/  IADD3.X R13, PT, PT, R28.reuse, R33, RZ, P1, !PT ;  /* 0x000000211c0d7210 */ /* 0x040fe40000ffe4ff */
[----:B------:R-:W-:Y:S02]  /*4470*/  MOV R8, R27 ;  /* 0x0000001b00087202 */ /* 0x000fe40000000f00 */
[----:B------:R-:W-:Y:S01]  /*4480*/  MOV R9, R28 ;  /* 0x0000001c00097202 */ /* 0x000fe20000000f00 */
[----:B------:R0:W2:Y:S01]  /*4490*/  LDG.E R19, desc[UR6][R12.64] ;  /* 0x000000060c137981 */ /* 0x0000a2000c1e1900 */
[----:B------:R-:W-:-:S02]  /*44a0*/  IADD3.X R15, PT, PT, R28, R31, RZ, P2, !PT ;  /* 0x0000001f1c0f7210 */ /* 0x000fc400017fe4ff */
[----:B------:R-:W-:Y:S01]  /*44b0*/  IADD3.X R17, PT, PT, R28, R29, RZ, P3, !PT ;  /* 0x0000001d1c117210 */ /* 0x000fe20001ffe4ff */
[----:B------:R1:W2:Y:S04]  /*44c0*/  LDG.E R18, desc[UR6][R8.64] ;  /* 0x0000000608127981 */ /* 0x0002a8000c1e1900 */
[----:B------:R-:W3:Y:S04]  /*44d0*/  LDG.E R20, desc[UR6][R14.64] ;  /* 0x000000060e147981 */ /* 0x000ee8000c1e1900 */
[----:B------:R-:W3:Y:S01]  /*44e0*/  LDG.E R21, desc[UR6][R16.64] ;  /* 0x0000000610157981 */ /* 0x000ee2000c1e1900 */
[----:B0-----:R-:W-:-:S02]  /*44f0*/  MOV R12, R25 ;  /* 0x00000019000c7202 */ /* 0x001fc40000000f00 */
[----:B-1----:R-:W-:Y:S02]  /*4500*/  MOV R8, R23 ;  /* 0x0000001700087202 */ /* 0x002fe40000000f00 */
[----:B------:R-:W-:Y:S02]  /*4510*/  MOV R9, R24 ;  /* 0x0000001800097202 */ /* 0x000fe40000000f00 */
[----:B------:R-:W-:Y:S02]  /*4520*/  MOV R13, R26 ;  /* 0x0000001a000d7202 */ /* 0x000fe40000000f00 */
[----:B------:R-:W-:-:S04]  /*4530*/  IADD3 R10, P1, PT, R10, 0x1, RZ ;  /* 0x000000010a0a7810 */ /* 0x000fc80007f3e0ff */
[----:B------:R-:W-:Y:S02]  /*4540*/  IADD3.X R22, PT, PT, RZ, R22, RZ, P1, !PT ;  /* 0x00000016ff167210 */ /* 0x000fe40000ffe4ff */
[----:B------:R-:W-:-:S04]  /*4550*/  ISETP.NE.U32.AND P1, PT, R10, RZ, PT ;  /* 0x000000ff0a00720c */ /* 0x000fc80003f25070 */
[----:B------:R-:W-:Y:S02]  /*4560*/  ISETP.NE.AND.EX P1, PT, R22, RZ, PT, P1 ;  /* 0x000000ff1600720c */ /* 0x000fe40003f25310 */
[----:B------:R-:W-:Y:S02]  /*4570*/  IADD3 R27, P2, PT, R27, 0x700, RZ ;  /* 0x000007001b1b7810 */ /* 0x000fe40007f5e0ff */
[----:B------:R-:W-:Y:S02]  /*4580*/  IADD3 R25, P3, PT, R25, 0xe00, RZ ;  /* 0x00000e0019197810 */ /* 0x000fe40007f7e0ff */
[----:B------:R-:W-:Y:S02]  /*4590*/  IADD3 R23, P4, PT, R23, 0xe00, RZ ;  /* 0x00000e0017177810 */ /* 0x000fe40007f9e0ff */
[----:B------:R-:W-:Y:S02]  /*45a0*/  IADD3.X R28, PT, PT, RZ, R28, RZ, P2, !PT ;  /* 0x0000001cff1c7210 */ /* 0x000fe400017fe4ff */
[----:B------:R-:W-:-:S02]  /*45b0*/  IADD3.X R26, PT, PT, RZ, R26, RZ, P3, !PT ;  /* 0x0000001aff1a7210 */ /* 0x000fc40001ffe4ff */
[----:B------:R-:W-:Y:S01]  /*45c0*/  IADD3.X R24, PT, PT, RZ, R24, RZ, P4, !PT ;  /* 0x00000018ff187210 */ /* 0x000fe200027fe4ff */
[----:B--2---:R0:W-:Y:S04]  /*45d0*/  STG.E.64 desc[UR6][R8.64], R18 ;  /* 0x0000001208007986 */ /* 0x0041e8000c101b06 */
[----:B---3--:R0:W-:Y:S01]  /*45e0*/  STG.E.64 desc[UR6][R12.64], R20 ;  /* 0x000000140c007986 */ /* 0x0081e2000c101b06 */
[----:B------:R-:W-:Y:S05]  /*45f0*/  @P1 BRA `(.L_x_39) ;  /* 0xfffffffc008c1947 */ /* 0x000fea000383ffff */
.L_x_38:
[----:B------:R-:W-:Y:S05]  /*4600*/  BSYNC.RECONVERGENT B0 ;  /* 0x0000000000007941 */ /* 0x000fea0003800200 */
.L_x_37:
[----:B------:R-:W-:Y:S05]  /*4610*/  @!P0 EXIT ;  /* 0x000000000000894d */ /* 0x000fea0003800000 */
[C---:B------:R-:W-:Y:S01]  /*4620*/  SHF.L.U64.HI R4, R6.reuse, 0x2, R7 ;  /* 0x0000000206047819 */ /* 0x040fe20000010207 */
[----:B------:R-:W1:Y:S01]  /*4630*/  LDCU.64 UR4, c[0x0][0x3d8] ;  /* 0x00007b00ff0477ac */ /* 0x000e620008000a00 */
[----:B------:R-:W-:Y:S02]  /*4640*/  SHF.L.U32 R7, R6, 0x2, RZ ;  /* 0x0000000206077819 */ /* 0x000fe400000006ff */
[C---:B0-----:R-:W-:Y:S01]  /*4650*/  SHF.L.U64.HI R8, R30.reuse, 0x2, R35 ;  /* 0x000000021e087819 */ /* 0x041fe20000010223 */
[----:B------:R-:W0:Y:S01]  /*4660*/  LDCU.64 UR8, c[0x0][0x388] ;  /* 0x00007100ff0877ac */ /* 0x000e220008000a00 */
[----:B------:R-:W-:Y:S02]  /*4670*/  SHF.L.U32 R9, R30, 0x2, RZ ;  /* 0x000000021e097819 */ /* 0x000fe400000006ff */
[C---:B------:R-:W-:Y:S01]  /*4680*/  SHF.L.U64.HI R5, R3.reuse, 0x2, R0 ;  /* 0x0000000203057819 */ /* 0x040fe20000010200 */
[----:B------:R-:W2:Y:S01]  /*4690*/  LDCU.64 UR10, c[0x0][0x390] ;  /* 0x00007200ff0a77ac */ /* 0x000ea20008000a00 */
[----:B------:R-:W-:-:S07]  /*46a0*/  SHF.L.U32 R6, R3, 0x2, RZ ;  /* 0x0000000203067819 */ /* 0x000fce00000006ff */
.L_x_40:
[C---:B------:R-:W-:Y:S02]  /*46b0*/  SHF.L.U32 R10, R2.reuse, 0x2, RZ ;  /* 0x00000002020a7819 */ /* 0x040fe400000006ff */
[----:B---3--:R-:W-:Y:S02]  /*46c0*/  SHF.L.U64.HI R21, R2, 0x2, R11 ;  /* 0x0000000202157819 */ /* 0x008fe4000001020b */
[----:B-1----:R-:W-:-:S04]  /*46d0*/  IADD3 R12, P0, PT, R10, UR4, RZ ;  /* 0x000000040a0c7c10 */ /* 0x002fc8000ff1e0ff */
[----:B------:R-:W-:Y:S02]  /*46e0*/  IADD3.X R13, PT, PT, R21, UR5, RZ, P0, !PT ;  /* 0x00000005150d7c10 */ /* 0x000fe400087fe4ff */
[C---:B------:R-:W-:Y:S02]  /*46f0*/  IADD3 R14, P0, PT, R12.reuse, R6, RZ ;  /* 0x000000060c0e7210 */ /* 0x040fe40007f1e0ff */
[C---:B------:R-:W-:Y:S01]  /*4700*/  IADD3 R18, P1, PT, R12.reuse, R9, RZ ;  /* 0x000000090c127210 */ /* 0x040fe20007f3e0ff */
[----:B------:R1:W3:Y:S01]  /*4710*/  LDG.E R24, desc[UR6][R12.64] ;  /* 0x000000060c187981 */ /* 0x0002e2000c1e1900 */
[C---:B------:R-:W-:Y:S02]  /*4720*/  IADD3.X R15, PT, PT, R13.reuse, R5, RZ, P0, !PT ;  /* 0x000000050d0f7210 */ /* 0x040fe400007fe4ff */
[----:B------:R-:W-:Y:S02]  /*4730*/  IADD3 R16, P0, PT, R12, R7, RZ ;  /* 0x000000070c107210 */ /* 0x000fe40007f1e0ff */
[C---:B------:R-:W-:Y:S01]  /*4740*/  IADD3.X R19, PT, PT, R13.reuse, R8, RZ, P1, !PT ;  /* 0x000000080d137210 */ /* 0x040fe20000ffe4ff */
[----:B------:R4:W3:Y:S01]  /*4750*/  LDG.E R25, desc[UR6][R14.64] ;  /* 0x000000060e197981 */ /* 0x0008e2000c1e1900 */
[----:B------:R-:W-:-:S03]  /*4760*/  IADD3.X R17, PT, PT, R13, R4, RZ, P0, !PT ;  /* 0x000000040d117210 */ /* 0x000fc600007fe4ff */
[----:B------:R-:W5:Y:S04]  /*4770*/  LDG.E R27, desc[UR6][R18.64] ;  /* 0x00000006121b7981 */ /* 0x000f68000c1e1900 */
[----:B------:R4:W5:Y:S01]  /*4780*/  LDG.E R26, desc[UR6][R16.64] ;  /* 0x00000006101a7981 */ /* 0x000962000c1e1900 */
[C---:B------:R-:W-:Y:S02]  /*4790*/  SHF.L.U32 R33, R2.reuse, 0x3, RZ ;  /* 0x0000000302217819 */ /* 0x040fe400000006ff */
[----:B------:R-:W-:Y:S02]  /*47a0*/  SHF.L.U64.HI R34, R2, 0x3, R11 ;  /* 0x0000000302227819 */ /* 0x000fe4000001020b */
[----:B------:R-:W-:Y:S02]  /*47b0*/  LOP3.LUT R22, R33, 0xfffffff8, RZ, 0xc0, !PT ;  /* 0xfffffff821167812 */ /* 0x000fe400078ec0ff */
[----:B------:R-:W-:-:S02]  /*47c0*/  LOP3.LUT R10, R10, 0xfffffffc, RZ, 0xc0, !PT ;  /* 0xfffffffc0a0a7812 */ /* 0x000fc400078ec0ff */
[----:B-1----:R-:W-:Y:S02]  /*47d0*/  LOP3.LUT R12, R34, 0x3, RZ, 0xc0, !PT ;  /* 0x00000003220c7812 */ /* 0x002fe400078ec0ff */
[C---:B0-----:R-:W-:Y:S02]  /*47e0*/  IADD3 R20, P0, PT, R22.reuse, UR8, RZ ;  /* 0x0000000816147c10 */ /* 0x041fe4000ff1e0ff */
[----:B------:R-:W-:Y:S02]  /*47f0*/  LOP3.LUT R11, R21, 0x3, RZ, 0xc0, !PT ;  /* 0x00000003150b7812 */ /* 0x000fe400078ec0ff */
[----:B--2---:R-:W-:Y:S02]  /*4800*/  IADD3 R22, P1, PT, R22, UR10, RZ ;  /* 0x0000000a16167c10 */ /* 0x004fe4000ff3e0ff */
[----:B------:R-:W-:Y:S02]  /*4810*/  IADD3 R10, P2, PT, R10, UR4, RZ ;  /* 0x000000040a0a7c10 */ /* 0x000fe4000ff5e0ff */
[----:B------:R-:W-:-:S02]  /*4820*/  IADD3.X R21, PT, PT, R12, UR9, RZ, P0, !PT ;  /* 0x000000090c157c10 */ /* 0x000fc400087fe4ff */
[----:B------:R-:W-:Y:S02]  /*4830*/  IADD3.X R23, PT, PT, R12, UR11, RZ, P1, !PT ;  /* 0x0000000b0c177c10 */ /* 0x000fe40008ffe4ff */
[----:B------:R-:W-:Y:S02]  /*4840*/  IADD3.X R11, PT, PT, R11, UR5, RZ, P2, !PT ;  /* 0x000000050b0b7c10 */ /* 0x000fe400097fe4ff */
[C---:B----4-:R-:W-:Y:S02]  /*4850*/  IADD3 R14, P0, PT, R10.reuse, R6, RZ ;  /* 0x000000060a0e7210 */ /* 0x050fe40007f1e0ff */
[C---:B------:R-:W-:Y:S02]  /*4860*/  IADD3 R16, P1, PT, R10.reuse, R7, RZ ;  /* 0x000000070a107210 */ /* 0x040fe40007f3e0ff */
[----:B------:R-:W-:Y:S02]  /*4870*/  IADD3 R12, P2, PT, R10, R9, RZ ;  /* 0x000000090a0c7210 */ /* 0x000fe40007f5e0ff */
[----:B------:R-:W-:-:S02]  /*4880*/  IADD3.X R15, PT, PT, R11, R5, RZ, P0, !PT ;  /* 0x000000050b0f7210 */ /* 0x000fc400007fe4ff */
[C---:B------:R-:W-:Y:S02]  /*4890*/  IADD3.X R17, PT, PT, R11.reuse, R4, RZ, P1, !PT ;  /* 0x000000040b117210 */ /* 0x040fe40000ffe4ff */
[----:B------:R-:W-:Y:S01]  /*48a0*/  IADD3.X R13, PT, PT, R11, R8, RZ, P2, !PT ;  /* 0x000000080b0d7210 */ /* 0x000fe200017fe4ff */
[----:B---3--:R0:W-:Y:S04]  /*48b0*/  STG.E.64 desc[UR6][R20.64], R24 ;  /* 0x0000001814007986 */ /* 0x0081e8000c101b06 */
[----:B-----5:R1:W-:Y:S04]  /*48c0*/  STG.E.64 desc[UR6][R22.64], R26 ;  /* 0x0000001a16007986 */ /* 0x0203e8000c101b06 */
[----:B------:R-:W2:Y:S04]  /*48d0*/  LDG.E R28, desc[UR6][R10.64+0x700] ;  /* 0x000700060a1c7981 */ /* 0x000ea8000c1e1900 */
[----:B------:R-:W2:Y:S04]  /*48e0*/  LDG.E R29, desc[UR6][R14.64+0x700] ;  /* 0x000700060e1d7981 */ /* 0x000ea8000c1e1900 */
[----:B------:R-:W3:Y:S04]  /*48f0*/  LDG.E R30, desc[UR6][R16.64+0x700] ;  /* 0x00070006101e7981 */ /* 0x000ee8000c1e1900 */
[----:B------:R-:W3:Y:S01]  /*4900*/  LDG.E R31, desc[UR6][R12.64+0x700] ;  /* 0x000700060c1f7981 */ /* 0x000ee2000c1e1900 */
[----:B0-----:R-:W-:-:S04]  /*4910*/  IADD3 R20, P0, PT, R33, 0xe00, RZ ;  /* 0x00000e0021147810 */ /* 0x001fc80007f1e0ff */
[----:B------:R-:W-:Y:S02]  /*4920*/  IADD3.X R21, PT, PT, RZ, R34, RZ, P0, !PT ;  /* 0x00000022ff157210 */ /* 0x000fe400007fe4ff */
[----:B------:R-:W-:Y:S02]  /*4930*/  LOP3.LUT R20, R20, 0xfffffff8, RZ, 0xc0, !PT ;  /* 0xfffffff814147812 */ /* 0x000fe400078ec0ff */
[----:B------:R-:W-:Y:S02]  /*4940*/  LOP3.LUT R21, R21, 0x3, RZ, 0xc0, !PT ;  /* 0x0000000315157812 */ /* 0x000fe400078ec0ff */
[C---:B------:R-:W-:Y:S02]  /*4950*/  IADD3 R18, P0, PT, R20.reuse, UR8, RZ ;  /* 0x0000000814127c10 */ /* 0x040fe4000ff1e0ff */
[----:B------:R-:W-:Y:S02]  /*4960*/  IADD3 R20, P1, PT, R20, UR10, RZ ;  /* 0x0000000a14147c10 */ /* 0x000fe4000ff3e0ff */
[----:B------:R-:W-:-:S02]  /*4970*/  IADD3.X R19, PT, PT, R21, UR9, RZ, P0, !PT ;  /* 0x0000000915137c10 */ /* 0x000fc400087fe4ff */
[----:B------:R-:W-:-:S03]  /*4980*/  IADD3.X R21, PT, PT, R21, UR11, RZ, P1, !PT ;  /* 0x0000000b15157c10 */ /* 0x000fc60008ffe4ff */
[----:B--2---:R0:W-:Y:S04]  /*4990*/  STG.E.64 desc[UR6][R18.64], R28 ;  /* 0x0000001c12007986 */ /* 0x0041e8000c101b06 */
[----:B---3--:R2:W-:Y:S04]  /*49a0*/  STG.E.64 desc[UR6][R20.64], R30 ;  /* 0x0000001e14007986 */ /* 0x0085e8000c101b06 */
[----:B------:R-:W3:Y:S04]  /*49b0*/  LDG.E R24, desc[UR6][R10.64+0xe00] ;  /* 0x000e00060a187981 */ /* 0x000ee8000c1e1900 */
[----:B------:R-:W3:Y:S04]  /*49c0*/  LDG.E R25, desc[UR6][R14.64+0xe00] ;  /* 0x000e00060e197981 */ /* 0x000ee8000c1e1900 */
[----:B-1----:R-:W4:Y:S04]  /*49d0*/  LDG.E R26, desc[UR6][R16.64+0xe00] ;  /* 0x000e0006101a7981 */ /* 0x002f28000c1e1900 */
[----:B------:R-:W4:Y:S01]  /*49e0*/  LDG.E R27, desc[UR6][R12.64+0xe00] ;  /* 0x000e00060c1b7981 */ /* 0x000f22000c1e1900 */
[----:B------:R-:W-:-:S04]  /*49f0*/  IADD3 R23, P0, PT, R33, 0x1c00, RZ ;  /* 0x00001c0021177810 */ /* 0x000fc80007f1e0ff */
[----:B------:R-:W-:Y:S02]  /*4a00*/  IADD3.X R32, PT, PT, RZ, R34, RZ, P0, !PT ;  /* 0x00000022ff207210 */ /* 0x000fe400007fe4ff */
[----:B------:R-:W-:Y:S02]  /*4a10*/  LOP3.LUT R23, R23, 0xfffffff8, RZ, 0xc0, !PT ;  /* 0xfffffff817177812 */ /* 0x000fe400078ec0ff */
[----:B------:R-:W-:Y:S02]  /*4a20*/  LOP3.LUT R32, R32, 0x3, RZ, 0xc0, !PT ;  /* 0x0000000320207812 */ /* 0x000fe400078ec0ff */
[C---:B------:R-:W-:Y:S02]  /*4a30*/  IADD3 R22, P0, PT, R23.reuse, UR8, RZ ;  /* 0x0000000817167c10 */ /* 0x040fe4000ff1e0ff */
[----:B0-----:R-:W-:Y:S02]  /*4a40*/  IADD3 R18, P1, PT, R23, UR10, RZ ;  /* 0x0000000a17127c10 */ /* 0x001fe4000ff3e0ff */
[----:B------:R-:W-:-:S02]  /*4a50*/  IADD3.X R23, PT, PT, R32, UR9, RZ, P0, !PT ;  /* 0x0000000920177c10 */ /* 0x000fc400087fe4ff */
[----:B------:R-:W-:-:S03]  /*4a60*/  IADD3.X R19, PT, PT, R32, UR11, RZ, P1, !PT ;  /* 0x0000000b20137c10 */ /* 0x000fc60008ffe4ff */
[----:B---3--:R0:W-:Y:S04]  /*4a70*/  STG.E.64 desc[UR6][R22.64], R24 ;  /* 0x0000001816007986 */ /* 0x0081e8000c101b06 */
[----:B----4-:R3:W-:Y:S04]  /*4a80*/  STG.E.64 desc[UR6][R18.64], R26 ;  /* 0x0000001a12007986 */ /* 0x0107e8000c101b06 */
[----:B------:R1:W4:Y:S04]  /*4a90*/  LDG.E R28, desc[UR6][R10.64+0x1500] ;  /* 0x001500060a1c7981 */ /* 0x000328000c1e1900 */
[----:B------:R-:W4:Y:S04]  /*4aa0*/  LDG.E R29, desc[UR6][R14.64+0x1500] ;  /* 0x001500060e1d7981 */ /* 0x000f28000c1e1900 */
[----:B--2---:R-:W2:Y:S04]  /*4ab0*/  LDG.E R30, desc[UR6][R16.64+0x1500] ;  /* 0x00150006101e7981 */ /* 0x004ea8000c1e1900 */
[----:B------:R-:W2:Y:S01]  /*4ac0*/  LDG.E R31, desc[UR6][R12.64+0x1500] ;  /* 0x001500060c1f7981 */ /* 0x000ea2000c1e1900 */
[----:B------:R-:W-:-:S04]  /*4ad0*/  IADD3 R21, P0, PT, R33, 0x2a00, RZ ;  /* 0x00002a0021157810 */ /* 0x000fc80007f1e0ff */
[----:B------:R-:W-:Y:S02]  /*4ae0*/  IADD3.X R32, PT, PT, RZ, R34, RZ, P0, !PT ;  /* 0x00000022ff207210 */ /* 0x000fe400007fe4ff */
[----:B------:R-:W-:Y:S02]  /*4af0*/  LOP3.LUT R21, R21, 0xfffffff8, RZ, 0xc0, !PT ;  /* 0xfffffff815157812 */ /* 0x000fe400078ec0ff */
[----:B------:R-:W-:Y:S02]  /*4b00*/  LOP3.LUT R32, R32, 0x3, RZ, 0xc0, !PT ;  /* 0x0000000320207812 */ /* 0x000fe400078ec0ff */
[C---:B------:R-:W-:Y:S02]  /*4b10*/  IADD3 R20, P0, PT, R21.reuse, UR8, RZ ;  /* 0x0000000815147c10 */ /* 0x040fe4000ff1e0ff */
[----:B0-----:R-:W-:Y:S02]  /*4b20*/  IADD3 R22, P1, PT, R21, UR10, RZ ;  /* 0x0000000a15167c10 */ /* 0x001fe4000ff3e0ff */
[----:B------:R-:W-:-:S02]  /*4b30*/  IADD3.X R21, PT, PT, R32, UR9, RZ, P0, !PT ;  /* 0x0000000920157c10 */ /* 0x000fc400087fe4ff */
[----:B------:R-:W-:Y:S02]  /*4b40*/  IADD3.X R23, PT, PT, R32, UR11, RZ, P1, !PT ;  /* 0x0000000b20177c10 */ /* 0x000fe40008ffe4ff */
[----:B------:R-:W-:-:S04]  /*4b50*/  IADD3 R2, PT, PT, R2, 0x700, RZ ;  /* 0x0000070002027810 */ /* 0x000fc80007ffe0ff */
[----:B------:R-:W-:-:S04]  /*4b60*/  ISETP.GT.U32.AND P0, PT, R3, R2, PT ;  /* 0x000000020300720c */ /* 0x000fc80003f04070 */
[----:B------:R-:W-:Y:S01]  /*4b70*/  ISETP.GT.AND.EX P0, PT, R0, RZ, PT, P0 ;  /* 0x000000ff0000720c */ /* 0x000fe20003f04300 */
[----:B-1----:R-:W-:Y:S01]  /*4b80*/  HFMA2 R11, -RZ, RZ, 0, 0 ;  /* 0x00000000ff0b7431 */ /* 0x002fe200000001ff */
[----:B----4-:R3:W-:Y:S04]  /*4b90*/  STG.E.64 desc[UR6][R20.64], R28 ;  /* 0x0000001c14007986 */ /* 0x0107e8000c101b06 */
[----:B--2---:R3:W-:Y:S07]  /*4ba0*/  STG.E.64 desc[UR6][R22.64], R30 ;  /* 0x0000001e16007986 */ /* 0x0047ee000c101b06 */
[----:B------:R-:W-:Y:S05]  /*4bb0*/  @P0 BRA `(.L_x_40) ;  /* 0xfffffff800bc0947 */ /* 0x000fea000383ffff */
[----:B------:R-:W-:Y:S05]  /*4bc0*/  EXIT ;  /* 0x000000000000794d */ /* 0x000fea0003800000 */
.L_x_41:
        /* <DEDUP_REMOVED lines=11> */
.L_x_4493:


//--------------------- .text._Z35group_norm_nhwc_bwd_one_pass_kernelI11Bf16IOFp32WLi128ELi56ELi448EEv26Group_norm_nhwc_bwd_params --------------------------
	.section	.text._Z35group_norm_nhwc_bwd_one_pass_kernelI11Bf16IOFp32WLi128ELi56ELi448EEv26Group_norm_nhwc_bwd_params,"ax",@progbits
	.align	128
        .global         _Z35group_norm_nhwc_bwd_one_pass_kernelI11Bf16IOFp32WLi128ELi56ELi448EEv26Group_norm_nhwc_bwd_params
        .type           _Z35group_norm_nhwc_bwd_one_pass_kernelI11Bf16IOFp32WLi128ELi56ELi448EEv26Group_norm_nhwc_bwd_params,@function
        .size           _Z35group_norm_nhwc_bwd_one_pass_kernelI11Bf16IOFp32WLi128ELi56ELi448EEv26Group_norm_nhwc_bwd_params,(.L_x_4494 - _Z35group_norm_nhwc_bwd_one_pass_kernelI11Bf16IOFp32WLi128ELi56ELi448EEv26Group_norm_nhwc_bwd_params)
        .other          _Z35group_norm_nhwc_bwd_one_pass_kernelI11Bf16IOFp32WLi128ELi56ELi448EEv26Group_norm_nhwc_bwd_params,@"STO_CUDA_ENTRY STV_DEFAULT"
_Z35group_norm_nhwc_bwd_one_pass_kernelI11Bf16IOFp32WLi128ELi56ELi448EEv26Group_norm_nhwc_bwd_params:
.text._Z35group_norm_nhwc_bwd_one_pass_kernelI11Bf16IOFp32WLi128ELi56ELi448EEv26Group_norm_nhwc_bwd_params:
        /* <DEDUP_REMOVED lines=12> */
[----:B------:R-:W-:Y:S01]  /*00c0*/  UMOV UR5, 0x400 ;  /* 0x0000040000057882 */ /* 0x000fe20000000000 */
[----:B------:R-:W-:Y:S01]  /*00d0*/  SHF.R.U32.HI R66, RZ, 0x2, R4 ;  /* 0x00000002ff427819 */ /* 0x000fe20000011604 */
[----:B------:R-:W-:Y:S01]  /*00e0*/  UIADD3 UR6, UPT, UPT, UR5, 0x90, URZ ;  /* 0x0000009005067890 */ /* 0x000fe2000fffe0ff */
[----:B------:R-:W-:Y:S02]  /*00f0*/  IMAD R5, R0, 0x925, RZ ;  /* 0x0000092500057824 */ /* 0x000fe400078e02ff */
[----:B------:R-:W-:Y:S01]  /*0100*/  HFMA2 R55, -RZ, RZ, 0, 0 ;  /* 0x00000000ff377431 */ /* 0x000fe200000001ff */
[----:B------:R-:W1:Y:S01]  /*0110*/  S2R R0, SR_LANEID ;  /* 0x0000000000007919 */ /* 0x000e620000000000 */
[----:B------:R-:W-:Y:S01]  /*0120*/  MOV R54, R6 ;  /* 0x0000000600367202 */ /* 0x000fe20000000f00 */
[----:B------:R-:W2:Y:S01]  /*0130*/  S2UR UR7, SR_CgaCtaId ;  /* 0x00000000000779c3 */ /* 0x000ea20000008800 */
[----:B------:R-:W-:Y:S01]  /*0140*/  SHF.R.U32.HI R5, RZ, 0x10, R5 ;  /* 0x00000010ff057819 */ /* 0x000fe20000011605 */
[----:B------:R-:W3:Y:S01]  /*0150*/  LDCU.U8 UR11, c[0x0][0x414] ;  /* 0x00008280ff0b77ac */ /* 0x000ee20008000000 */
[----:B------:R-:W-:-:S02]  /*0160*/  LOP3.LUT R66, R66, 0xf8, RZ, 0xc0, !PT ;  /* 0x000000f842427812 */ /* 0x000fc400078ec0ff */
[----:B------:R-:W-:-:S03]  /*0170*/  PRMT R7, R5, 0x9910, RZ ;  /* 0x0000991005077816 */ /* 0x000fc600000000ff */
[----:B------:R-:W4:Y:S02]  /*0180*/  LDC R3, c[0x0][0x374] ;  /* 0x0000dd00ff037b82 */ /* 0x000f240000000800 */
[----:B------:R-:W-:-:S05]  /*0190*/  IMAD R7, R7, 0x1c, RZ ;  /* 0x0000001c07077824 */ /* 0x000fca00078e02ff */
[----:B------:R-:W-:Y:S01]  /*01a0*/  IADD3 R15, PT, PT, RZ, -R7, RZ ;  /* 0x80000007ff0f7210 */ /* 0x000fe20007ffe0ff */
[----:B------:R-:W5:Y:S01]  /*01b0*/  LDC R2, c[0x0][0x370] ;  /* 0x0000dc00ff027b82 */ /* 0x000f620000000800 */
[----:B0-----:R-:W-:Y:S02]  /*01c0*/  IMAD R69, R8, UR10, R5 ;  /* 0x0000000a08457c24 */ /* 0x001fe4000f8e0205 */
[----:B------:R-:W-:-:S03]  /*01d0*/  PRMT R15, R15, 0x7710, RZ ;  /* 0x000077100f0f7816 */ /* 0x000fc600000000ff */
[C---:B------:R-:W-:Y:S01]  /*01e0*/  IADD3 R63, PT, PT, R69.reuse, 0x10, RZ ;  /* 0x00000010453f7810 */ /* 0x040fe20007ffe0ff */
[----:B--2---:R-:W-:Y:S01]  /*01f0*/  ULEA UR6, UR7, UR6, 0x18 ;  /* 0x0000000607067291 */ /* 0x004fe2000f8ec0ff */
[C---:B------:R-:W-:Y:S01]  /*0200*/  IADD3 R62, PT, PT, R69.reuse, 0x20, RZ ;  /* 0x00000020453e7810 */ /* 0x040fe20007ffe0ff */
[----:B------:R-:W-:Y:S01]  /*0210*/  ULEA UR5, UR7, UR5, 0x18 ;  /* 0x0000000507057291 */ /* 0x000fe2000f8ec0ff */
[C---:B------:R-:W-:Y:S02]  /*0220*/  IADD3 R61, PT, PT, R69.reuse, 0x30, RZ ;  /* 0x00000030453d7810 */ /* 0x040fe40007ffe0ff */
[C---:B------:R-:W-:Y:S02]  /*0230*/  IADD3 R60, PT, PT, R69.reuse, 0x40, RZ ;  /* 0x00000040453c7810 */ /* 0x040fe40007ffe0ff */
[----:B------:R-:W-:Y:S01]  /*0240*/  IADD3 R59, PT, PT, R69, 0x50, RZ ;  /* 0x00000050453b7810 */ /* 0x000fe20007ffe0ff */
[--C-:B----4-:R-:W-:Y:S01]  /*0250*/  IMAD R65, R3, UR10, R6.reuse ;  /* 0x0000000a03417c24 */ /* 0x110fe2000f8e0206 */
[----:B------:R-:W-:Y:S01]  /*0260*/  IADD3 R58, PT, PT, R69, 0x60, RZ ;  /* 0x00000060453a7810 */ /* 0x000fe20007ffe0ff */
[----:B------:R-:W-:Y:S01]  /*0270*/  IMAD R56, R3, 0x7, R6 ;  /* 0x0000000703387824 */ /* 0x000fe200078e0206 */
[----:B------:R-:W-:-:S02]  /*0280*/  IADD3 R57, PT, PT, R69, 0x70, RZ ;  /* 0x0000007045397810 */ /* 0x000fc40007ffe0ff */
[----:B------:R-:W-:Y:S02]  /*0290*/  IADD3 R68, PT, PT, R15, R4, RZ ;  /* 0x000000040f447210 */ /* 0x000fe40007ffe0ff */
[----:B------:R-:W-:Y:S02]  /*02a0*/  LEA R67, R4, UR6, 0x4 ;  /* 0x0000000604437c11 */ /* 0x000fe4000f8e20ff */
[----:B-----5:R-:W-:Y:S02]  /*02b0*/  LOP3.LUT R64, R2, 0x7, RZ, 0xc0, !PT ;  /* 0x0000000702407812 */ /* 0x020fe400078ec0ff */
[----:B------:R-:W-:Y:S02]  /*02c0*/  SHF.R.S32.HI R5, RZ, 0x1f, R69 ;  /* 0x0000001fff057819 */ /* 0x000fe40000011445 */
[----:B------:R-:W-:Y:S02]  /*02d0*/  SHF.R.S32.HI R7, RZ, 0x1f, R63 ;  /* 0x0000001fff077819 */ /* 0x000fe4000001143f */
[----:B------:R-:W-:-:S02]  /*02e0*/  SHF.R.S32.HI R9, RZ, 0x1f, R62 ;  /* 0x0000001fff097819 */ /* 0x000fc4000001143e */
[----:B------:R-:W-:Y:S02]  /*02f0*/  SHF.R.S32.HI R11, RZ, 0x1f, R61 ;  /* 0x0000001fff0b7819 */ /* 0x000fe4000001143d */
[----:B------:R-:W-:Y:S02]  /*0300*/  SHF.R.S32.HI R13, RZ, 0x1f, R60 ;  /* 0x0000001fff0d7819 */ /* 0x000fe4000001143c */
[----:B------:R-:W-:Y:S02]  /*0310*/  SHF.R.S32.HI R15, RZ, 0x1f, R59 ;  /* 0x0000001fff0f7819 */ /* 0x000fe4000001143b */
[----:B------:R-:W-:Y:S02]  /*0320*/  SHF.R.S32.HI R17, RZ, 0x1f, R58 ;  /* 0x0000001fff117819 */ /* 0x000fe4000001143a */
[----:B------:R-:W-:Y:S02]  /*0330*/  SHF.R.S32.HI R19, RZ, 0x1f, R57 ;  /* 0x0000001fff137819 */ /* 0x000fe40000011439 */
[----:B-1-3--:R-:W-:-:S07]  /*0340*/  SHF.L.U32 R68, R68, 0x1, RZ ;  /* 0x0000000144447819 */ /* 0x00afce00000006ff */
.L_x_85:
[----:B0-----:R-:W0:Y:S01]  /*0350*/  LDC R27, c[0x0][0x410] ;  /* 0x00010400ff1b7b82 */ /* 0x001e220000000800 */
[----:B-1----:R-:W1:Y:S01]  /*0360*/  LDCU.128 UR12, c[0x0][0x400] ;  /* 0x00008000ff0c77ac */ /* 0x002e620008000c00 */
[----:B------:R-:W-:Y:S02]  /*0370*/  ISETP.GE.AND P2, PT, R54, RZ, PT ;  /* 0x000000ff3600720c */ /* 0x000fe40003f46270 */
[----:B------:R-:W-:Y:S02]  /*0380*/  LOP3.LUT R32, R68, 0xffff, RZ, 0xc0, !PT ;  /* 0x0000ffff44207812 */ /* 0x000fe400078ec0ff */
[----:B-1----:R-:W-:-:S04]  /*0390*/  ISETP.GE.U32.AND P0, PT, R63, UR12, PT ;  /* 0x0000000c3f007c0c */ /* 0x002fc8000bf06070 */
[----:B------:R-:W-:Y:S02]  /*03a0*/  ISETP.GE.AND.EX P0, PT, R7, UR13, PT, P0 ;  /* 0x0000000d07007c0c */ /* 0x000fe4000bf06300 */
[----:B0-----:R-:W-:-:S04]  /*03b0*/  IABS R23, R27 ;  /* 0x0000001b00177213 */ /* 0x001fc80000000000 */
[----:B------:R-:W0:Y:S07]  /*03c0*/  I2F.RP R8, R23 ;  /* 0x0000001700087306 */ /* 0x000e2e0000209400 */
[----:B--2---:R-:W1:Y:S01]  /*03d0*/  @!P0 LDC.64 R30, c[0x0][0x398] ;  /* 0x0000e600ff1e8b82 */ /* 0x004e620000000a00 */
[----:B0-----:R-:W0:Y:S02]  /*03e0*/  MUFU.RCP R8, R8 ;  /* 0x0000000800087308 */ /* 0x001e240000001000 */
[----:B0-----:R-:W-:-:S06]  /*03f0*/  IADD3 R20, PT, PT, R8, 0xffffffe, RZ ;  /* 0x0ffffffe08147810 */ /* 0x001fcc0007ffe0ff */
[----:B---3--:R0:W2:Y:S02]  /*0400*/  F2I.FTZ.U32.TRUNC.NTZ R21, R20 ;  /* 0x0000001400157305 */ /* 0x0080a4000021f000 */
[----:B0-----:R-:W-:Y:S02]  /*0410*/  MOV R20, RZ ;  /* 0x000000ff00147202 */ /* 0x001fe40000000f00 */
[----:B--2---:R-:W-:-:S05]  /*0420*/  IADD3 R10, PT, PT, RZ, -R21, RZ ;  /* 0x80000015ff0a7210 */ /* 0x004fca0007ffe0ff */
[----:B------:R-:W-:Y:S01]  /*0430*/  IMAD R25, R10, R23, RZ ;  /* 0x000000170a197224 */ /* 0x000fe200078e02ff */
[----:B------:R-:W-:-:S03]  /*0440*/  IABS R10, R54 ;  /* 0x00000036000a7213 */ /* 0x000fc60000000000 */
[----:B------:R-:W-:Y:S02]  /*0450*/  IMAD.HI.U32 R21, R21, R25, R20 ;  /* 0x0000001915157227 */ /* 0x000fe400078e0014 */
[----:B------:R-:W0:Y:S04]  /*0460*/  @!P0 LDC.64 R24, c[0x0][0x3f8] ;  /* 0x0000fe00ff188b82 */ /* 0x000e280000000a00 */
        /* <DEDUP_REMOVED lines=10> */
[----:B------:R-:W-:-:S04]  /*0510*/  IADD3 R23, PT, PT, R8, -R23, RZ ;  /* 0x8000001708177210 */ /* 0x000fc80007ffe0ff */
[----:B------:R-:W-:Y:S02]  /*0520*/  SEL R8, R23, R8, !P4 ;  /* 0x0000000817087207 */ /* 0x000fe40006000000 */
[----:B------:R-:W-:Y:S02]  /*0530*/  ISETP.NE.AND P4, PT, R27, RZ, PT ;  /* 0x000000ff1b00720c */ /* 0x000fe40003f85270 */
[----:B------:R-:W-:Y:S02]  /*0540*/  LOP3.LUT R23, RZ, R27, RZ, 0x33, !PT ;  /* 0x0000001bff177212 */ /* 0x000fe400078e33ff */
[----:B------:R-:W-:Y:S01]  /*0550*/  @P3 IADD3 R21, PT, PT, R21, 0x1, RZ ;  /* 0x0000000115153810 */ /* 0x000fe20007ffe0ff */
[----:B------:R-:W2:Y:S01]  /*0560*/  @!P0 LDC.64 R26, c[0x0][0x3a0] ;  /* 0x0000e800ff1a8b82 */ /* 0x000ea20000000a00 */
[----:B------:R-:W-:Y:S02]  /*0570*/  @!P2 IADD3 R8, PT, PT, -R8, RZ, RZ ;  /* 0x000000ff0808a210 */ /* 0x000fe40007ffe1ff */
[----:B------:R-:W-:-:S02]  /*0580*/  @!P1 IADD3 R21, PT, PT, -R21, RZ, RZ ;  /* 0x000000ff15159210 */ /* 0x000fc40007ffe1ff */
[C---:B------:R-:W-:Y:S02]  /*0590*/  SEL R87, R23.reuse, R8, !P4 ;  /* 0x0000000817577207 */ /* 0x040fe40006000000 */
[----:B------:R-:W-:Y:S02]  /*05a0*/  ISETP.GE.U32.AND P3, PT, R62, UR12, PT ;  /* 0x0000000c3e007c0c */ /* 0x000fe4000bf66070 */
[----:B------:R-:W-:Y:S01]  /*05b0*/  SEL R23, R23, R21, !P4 ;  /* 0x0000001517177207 */ /* 0x000fe20006000000 */
[----:B------:R-:W-:Y:S01]  /*05c0*/  IMAD R21, R87, 0x38, RZ ;  /* 0x0000003857157824 */ /* 0x000fe200078e02ff */
[----:B------:R-:W-:Y:S02]  /*05d0*/  ISETP.GE.AND.EX P3, PT, R9, UR13, PT, P3 ;  /* 0x0000000d09007c0c */ /* 0x000fe4000bf66330 */
[----:B------:R-:W-:Y:S02]  /*05e0*/  SHF.R.S32.HI R8, RZ, 0x1f, R23 ;  /* 0x0000001fff087819 */ /* 0x000fe40000011417 */
[----:B------:R-:W-:-:S02]  /*05f0*/  IADD3 R90, P1, PT, R32, R21, RZ ;  /* 0x00000015205a7210 */ /* 0x000fc40007f3e0ff */
[----:B------:R-:W-:Y:S01]  /*0600*/  ISETP.GE.U32.AND P2, PT, R61, UR12, PT ;  /* 0x0000000c3d007c0c */ /* 0x000fe2000bf46070 */
[----:B------:R-:W-:Y:S01]  /*0610*/  IMAD R8, R8, UR14, RZ ;  /* 0x0000000e08087c24 */ /* 0x000fe2000f8e02ff */
[----:B------:R-:W-:Y:S02]  /*0620*/  LEA.HI.X.SX32 R91, R21, RZ, 0x1, P1 ;  /* 0x000000ff155b7211 */ /* 0x000fe400008f0eff */
[----:B------:R-:W-:Y:S01]  /*0630*/  ISETP.GE.AND.EX P2, PT, R11, UR13, PT, P2 ;  /* 0x0000000d0b007c0c */ /* 0x000fe2000bf46320 */
[C---:B------:R-:W-:Y:S02]  /*0640*/  IMAD R89, R23.reuse, UR15, R8 ;  /* 0x0000000f17597c24 */ /* 0x040fe4000f8e0208 */
[----:B------:R-:W-:Y:S01]  /*0650*/  IMAD.WIDE.U32 R90, R23, UR14, R90 ;  /* 0x0000000e175a7c25 */ /* 0x000fe2000f8e005a */
[----:B------:R-:W3:Y:S03]  /*0660*/  @!P3 LDC.64 R28, c[0x0][0x3f8] ;  /* 0x0000fe00ff1cbb82 */ /* 0x000ee60000000a00 */
[----:B0-----:R-:W-:Y:S01]  /*0670*/  @!P0 IMAD R8, R7, R24, RZ ;  /* 0x0000001807088224 */ /* 0x001fe200078e02ff */
[----:B------:R-:W-:-:S02]  /*0680*/  IADD3 R89, PT, PT, R91, R89, RZ ;  /* 0x000000595b597210 */ /* 0x000fc40007ffe0ff */
[----:B------:R-:W-:Y:S01]  /*0690*/  @!P0 MOV R88, R90 ;  /* 0x0000005a00588202 */ /* 0x000fe20000000f00 */
[C---:B------:R-:W-:Y:S01]  /*06a0*/  @!P0 IMAD R25, R63.reuse, R25, R8 ;  /* 0x000000193f198224 */ /* 0x040fe200078e0208 */
[----:B------:R-:W0:Y:S03]  /*06b0*/  @!P3 LDC.64 R34, c[0x0][0x3a0] ;  /* 0x0000e800ff22bb82 */ /* 0x000e260000000a00 */
[----:B------:R-:W-:-:S05]  /*06c0*/  @!P0 IMAD.WIDE.U32 R22, R63, R24, R88 ;  /* 0x000000183f168225 */ /* 0x000fca00078e0058 */
[----:B------:R-:W-:Y:S01]  /*06d0*/  @!P0 IADD3 R23, PT, PT, R23, R25, RZ ;  /* 0x0000001917178210 */ /* 0x000fe20007ffe0ff */
[----:B------:R-:W4:Y:S01]  /*06e0*/  @!P2 LDC.64 R38, c[0x0][0x3f8] ;  /* 0x0000fe00ff26ab82 */ /* 0x000f220000000a00 */
[C---:B------:R-:W-:Y:S02]  /*06f0*/  @!P0 SHF.L.U32 R25, R22.reuse, 0x1, RZ ;  /* 0x0000000116198819 */ /* 0x040fe400000006ff */
[----:B------:R-:W-:Y:S02]  /*0700*/  @!P0 SHF.L.U64.HI R10, R22, 0x1, R23 ;  /* 0x00000001160a8819 */ /* 0x000fe40000010217 */
[----:B--2---:R-:W-:Y:S02]  /*0710*/  @!P0 IADD3 R22, P1, PT, R25, R26, RZ ;  /* 0x0000001a19168210 */ /* 0x004fe40007f3e0ff */
[----:B------:R-:W-:Y:S01]  /*0720*/  @!P3 MOV R26, R90 ;  /* 0x0000005a001ab202 */ /* 0x000fe20000000f00 */
[----:B---3--:R-:W-:Y:S01]  /*0730*/  @!P3 IMAD R8, R9, R28, RZ ;  /* 0x0000001c0908b224 */ /* 0x008fe200078e02ff */
[----:B------:R-:W-:Y:S01]  /*0740*/  @!P0 IADD3.X R23, PT, PT, R10, R27, RZ, P1, !PT ;  /* 0x0000001b0a178210 */ /* 0x000fe20000ffe4ff */
[----:B------:R-:W2:Y:S01]  /*0750*/  @!P3 LDC.64 R36, c[0x0][0x398] ;  /* 0x0000e600ff24bb82 */ /* 0x000ea20000000a00 */
[----:B------:R-:W-:Y:S01]  /*0760*/  @!P3 MOV R27, R89 ;  /* 0x00000059001bb202 */ /* 0x000fe20000000f00 */
[----:B------:R-:W-:Y:S01]  /*0770*/  @!P3 IMAD R29, R62, R29, R8 ;  /* 0x0000001d3e1db224 */ /* 0x000fe200078e0208 */
[----:B------:R-:W-:-:S02]  /*0780*/  ISETP.GE.U32.AND P1, PT, R60, UR12, PT ;  /* 0x0000000c3c007c0c */ /* 0x000fc4000bf26070 */
[----:B-1----:R-:W-:Y:S01]  /*0790*/  @!P0 IADD3 R24, P4, PT, R25, R30, RZ ;  /* 0x0000001e19188210 */ /* 0x002fe20007f9e0ff */
[----:B------:R-:W-:Y:S01]  /*07a0*/  @!P3 IMAD.WIDE.U32 R26, R62, R28, R26 ;  /* 0x0000001c3e1ab225 */ /* 0x000fe200078e001a */
[----:B------:R-:W-:Y:S01]  /*07b0*/  ISETP.GE.AND.EX P1, PT, R13, UR13, PT, P1 ;  /* 0x0000000d0d007c0c */ /* 0x000fe2000bf26310 */
[----:B------:R-:W1:Y:S01]  /*07c0*/  @!P2 LDC.64 R42, c[0x0][0x398] ;  /* 0x0000e600ff2aab82 */ /* 0x000e620000000a00 */
[----:B------:R-:W-:Y:S02]  /*07d0*/  MOV R8, RZ ;  /* 0x000000ff00087202 */ /* 0x000fe40000000f00 */
[----:B------:R-:W-:Y:S02]  /*07e0*/  @!P3 IADD3 R27, PT, PT, R27, R29, RZ ;  /* 0x0000001d1b1bb210 */ /* 0x000fe40007ffe0ff */
[----:B------:R-:W-:Y:S02]  /*07f0*/  @!P3 SHF.L.U32 R29, R26, 0x1, RZ ;  /* 0x000000011a1db819 */ /* 0x000fe400000006ff */
[----:B------:R-:W-:Y:S01]  /*0800*/  @!P0 IADD3.X R25, PT, PT, R10, R31, RZ, P4, !PT ;  /* 0x0000001f0a198210 */ /* 0x000fe200027fe4ff */
[----:B------:R3:W2:Y:S01]  /*0810*/  @!P0 LDG.E R8, desc[UR8][R22.64] ;  /* 0x0000000816088981 */ /* 0x0006a2000c1e1900 */
[----:B------:R-:W-:-:S02]  /*0820*/  MOV R10, RZ ;  /* 0x000000ff000a7202 */ /* 0x000fc40000000f00 */
[----:B------:R-:W-:Y:S01]  /*0830*/  @!P3 SHF.L.U64.HI R12, R26, 0x1, R27 ;  /* 0x000000011a0cb819 */ /* 0x000fe2000001021b */
[----:B------:R-:W1:Y:S01]  /*0840*/  @!P1 LDC.64 R44, c[0x0][0x3f8] ;  /* 0x0000fe00ff2c9b82 */ /* 0x000e620000000a00 */
[----:B0-----:R-:W-:Y:S02]  /*0850*/  @!P3 IADD3 R26, P4, PT, R29, R34, RZ ;  /* 0x000000221d1ab210 */ /* 0x001fe40007f9e0ff */
[----:B------:R-:W2:Y:S01]  /*0860*/  @!P0 LDG.E R10, desc[UR8][R24.64] ;  /* 0x00000008180a8981 */ /* 0x000ea2000c1e1900 */
[----:B----4-:R-:W-:Y:S01]  /*0870*/  @!P2 IMAD R14, R11, R38, RZ ;  /* 0x000000260b0ea224 */ /* 0x010fe200078e02ff */
[----:B------:R-:W-:Y:S02]  /*0880*/  @!P3 IADD3.X R27, PT, PT, R12, R35, RZ, P4, !PT ;  /* 0x000000230c1bb210 */ /* 0x000fe400027fe4ff */
[----:B------:R-:W-:Y:S01]  /*0890*/  ISETP.GE.U32.AND P0, PT, R59, UR12, PT ;  /* 0x0000000c3b007c0c */ /* 0x000fe2000bf06070 */
[----:B------:R-:W0:Y:S01]  /*08a0*/  @!P2 LDC.64 R34, c[0x0][0x3a0] ;  /* 0x0000e800ff22ab82 */ /* 0x000e220000000a00 */
[----:B---3--:R-:W-:-:S02]  /*08b0*/  @!P2 MOV R22, R90 ;  /* 0x0000005a0016a202 */ /* 0x008fc40000000f00 */
[----:B------:R-:W-:Y:S02]  /*08c0*/  ISETP.GE.AND.EX P0, PT, R15, UR13, PT, P0 ;  /* 0x0000000d0f007c0c */ /* 0x000fe4000bf06300 */
[----:B------:R-:W-:Y:S02]  /*08d0*/  @!P2 MOV R23, R89 ;  /* 0x000000590017a202 */ /* 0x000fe40000000f00 */
[----:B--2---:R-:W-:Y:S01]  /*08e0*/  @!P3 IADD3 R28, P5, PT, R29, R36, RZ ;  /* 0x000000241d1cb210 */ /* 0x004fe20007fbe0ff */
[C---:B------:R-:W-:Y:S01]  /*08f0*/  @!P2 IMAD R31, R61.reuse, R39, R14 ;  /* 0x000000273d1fa224 */ /* 0x040fe200078e020e */
[----:B------:R-:W-:Y:S01]  /*0900*/  MOV R14, RZ ;  /* 0x000000ff000e7202 */ /* 0x000fe20000000f00 */
[----:B------:R-:W-:Y:S01]  /*0910*/  @!P2 IMAD.WIDE.U32 R22, R61, R38, R22 ;  /* 0x000000263d16a225 */ /* 0x000fe200078e0016 */
[----:B------:R-:W-:Y:S02]  /*0920*/  @!P3 IADD3.X R29, PT, PT, R12, R37, RZ, P5, !PT ;  /* 0x000000250c1db210 */ /* 0x000fe40002ffe4ff */
[----:B------:R-:W2:Y:S02]  /*0930*/  @!P1 LDC.64 R36, c[0x0][0x398] ;  /* 0x0000e600ff249b82 */ /* 0x000ea40000000a00 */
[----:B------:R-:W-:Y:S01]  /*0940*/  @!P2 IADD3 R23, PT, PT, R23, R31, RZ ;  /* 0x0000001f1717a210 */ /* 0x000fe20007ffe0ff */
[----:B------:R3:W4:Y:S01]  /*0950*/  @!P3 LDG.E R14, desc[UR8][R28.64] ;  /* 0x000000081c0eb981 */ /* 0x000722000c1e1900 */
[----:B------:R-:W-:-:S04]  /*0960*/  @!P2 SHF.L.U32 R41, R22, 0x1, RZ ;  /* 0x000000011629a819 */ /* 0x000fc800000006ff */
[----:B------:R-:W2:Y:S01]  /*0970*/  @!P1 LDC.64 R30, c[0x0][0x3a0] ;  /* 0x0000e800ff1e9b82 */ /* 0x000ea20000000a00 */
[----:B------:R-:W-:-:S07]  /*0980*/  @!P2 SHF.L.U64.HI R18, R22, 0x1, R23 ;  /* 0x000000011612a819 */ /* 0x000fce0000010217 */
[----:B---3--:R-:W3:Y:S01]  /*0990*/  @!P0 LDC.64 R28, c[0x0][0x3f8] ;  /* 0x0000fe00ff1c8b82 */ /* 0x008ee20000000a00 */
[----:B0-----:R-:W-:Y:S02]  /*09a0*/  @!P2 IADD3 R38, P6, PT, R41, R34, RZ ;  /* 0x000000222926a210 */ /* 0x001fe40007fde0ff */
[----:B------:R-:W-:Y:S02]  /*09b0*/  ISETP.GE.U32.AND P4, PT, R58, UR12, PT ;  /* 0x0000000c3a007c0c */ /* 0x000fe4000bf86070 */
[----:B------:R-:W-:Y:S02]  /*09c0*/  @!P1 MOV R22, R90 ;  /* 0x0000005a00169202 */ /* 0x000fe40000000f00 */
[----:B------:R-:W-:Y:S01]  /*09d0*/  @!P1 MOV R23, R89 ;  /* 0x0000005900179202 */ /* 0x000fe20000000f00 */
[----:B-1----:R-:W-:Y:S01]  /*09e0*/  @!P1 IMAD R16, R13, R44, RZ ;  /* 0x0000002c0d109224 */ /* 0x002fe200078e02ff */
[----:B------:R-:W-:Y:S02]  /*09f0*/  @!P2 IADD3.X R39, PT, PT, R18, R35, RZ, P6, !PT ;  /* 0x000000231227a210 */ /* 0x000fe400037fe4ff */
[----:B------:R-:W-:Y:S01]  /*0a00*/  @!P2 IADD3 R40, P6, PT, R41, R42, RZ ;  /* 0x0000002a2928a210 */ /* 0x000fe20007fde0ff */
[----:B------:R-:W-:Y:S01]  /*0a10*/  @!P1 IMAD.WIDE.U32 R22, R60, R44, R22 ;  /* 0x0000002c3c169225 */ /* 0x000fe200078e0016 */
[----:B------:R-:W-:Y:S01]  /*0a20*/  ISETP.GE.AND.EX P4, PT, R17, UR13, PT, P4 ;  /* 0x0000000d11007c0c */ /* 0x000fe2000bf86340 */
[----:B------:R-:W0:Y:S01]  /*0a30*/  LDC.64 R34, c[0x0][0x3b8] ;  /* 0x0000ee00ff227b82 */ /* 0x000e220000000a00 */
[----:B------:R-:W-:Y:S01]  /*0a40*/  @!P2 IADD3.X R41, PT, PT, R18, R43, RZ, P6, !PT ;  /* 0x0000002b1229a210 */ /* 0x000fe200037fe4ff */
[----:B------:R-:W-:Y:S01]  /*0a50*/  @!P1 IMAD R25, R60, R45, R16 ;  /* 0x0000002d3c199224 */ /* 0x000fe200078e0210 */
[----:B------:R-:W-:-:S02]  /*0a60*/  MOV R16, RZ ;  /* 0x000000ff00107202 */ /* 0x000fc40000000f00 */
[----:B------:R-:W-:Y:S02]  /*0a70*/  MOV R18, RZ ;  /* 0x000000ff00127202 */ /* 0x000fe40000000f00 */
[----:B------:R-:W-:Y:S02]  /*0a80*/  MOV R12, RZ ;  /* 0x000000ff000c7202 */ /* 0x000fe40000000f00 */
[----:B------:R-:W-:Y:S01]  /*0a90*/  @!P1 SHF.L.U32 R33, R22, 0x1, RZ ;  /* 0x0000000116219819 */ /* 0x000fe200000006ff */
[----:B------:R-:W4:Y:S01]  /*0aa0*/  @!P2 LDG.E R16, desc[UR8][R38.64] ;  /* 0x000000082610a981 */ /* 0x000f22000c1e1900 */
[----:B------:R-:W-:-:S03]  /*0ab0*/  @!P1 IADD3 R23, PT, PT, R23, R25, RZ ;  /* 0x0000001917179210 */ /* 0x000fc60007ffe0ff */
[----:B------:R-:W4:Y:S01]  /*0ac0*/  @!P2 LDG.E R18, desc[UR8][R40.64] ;  /* 0x000000082812a981 */ /* 0x000f22000c1e1900 */
[----:B--2---:R-:W-:Y:S01]  /*0ad0*/  @!P1 IADD3 R42, P2, PT, R33, R30, RZ ;  /* 0x0000001e212a9210 */ /* 0x004fe20007f5e0ff */
[----:B---3--:R-:W-:Y:S01]  /*0ae0*/  @!P0 IMAD R30, R15, R28, RZ ;  /* 0x0000001c0f1e8224 */ /* 0x008fe200078e02ff */
[----:B------:R-:W-:Y:S01]  /*0af0*/  @!P1 SHF.L.U64.HI R20, R22, 0x1, R23 ;  /* 0x0000000116149819 */ /* 0x000fe20000010217 */
[----:B------:R1:W2:Y:S01]  /*0b00*/  @!P3 LDG.E R12, desc[UR8][R26.64] ;  /* 0x000000081a0cb981 */ /* 0x0002a2000c1e1900 */
[----:B------:R-:W-:Y:S01]  /*0b10*/  @!P1 IADD3 R36, P6, PT, R33, R36, RZ ;  /* 0x0000002421249210 */ /* 0x000fe20007fde0ff */
[----:B------:R-:W-:Y:S01]  /*0b20*/  @!P0 IMAD R33, R59, R29, R30 ;  /* 0x0000001d3b218224 */ /* 0x000fe200078e021e */
[----:B------:R-:W-:Y:S01]  /*0b30*/  ISETP.GE.U32.AND P3, PT, R69, UR12, PT ;  /* 0x0000000c45007c0c */ /* 0x000fe2000bf66070 */
[----:B------:R-:W3:Y:S01]  /*0b40*/  @!P0 LDC.64 R24, c[0x0][0x3a0] ;  /* 0x0000e800ff188b82 */ /* 0x000ee20000000a00 */
[----:B------:R-:W-:Y:S02]  /*0b50*/  @!P1 IADD3.X R43, PT, PT, R20, R31, RZ, P2, !PT ;  /* 0x0000001f142b9210 */ /* 0x000fe400017fe4ff */
[----:B------:R-:W-:-:S02]  /*0b60*/  @!P0 MOV R30, R90 ;  /* 0x0000005a001e8202 */ /* 0x000fc40000000f00 */
[----:B------:R-:W-:-:S03]  /*0b70*/  @!P0 MOV R31, R89 ;  /* 0x00000059001f8202 */ /* 0x000fc60000000f00 */
[----:B-1----:R-:W1:Y:S01]  /*0b80*/  @!P4 LDC.64 R26, c[0x0][0x3f8] ;  /* 0x0000fe00ff1acb82 */ /* 0x002e620000000a00 */
[----:B------:R-:W-:Y:S01]  /*0b90*/  ISETP.GE.AND.EX P3, PT, R5, UR13, PT, P3 ;  /* 0x0000000d05007c0c */ /* 0x000fe2000bf66330 */
[----:B------:R-:W-:Y:S01]  /*0ba0*/  @!P0 IMAD.WIDE.U32 R30, R59, R28, R30 ;  /* 0x0000001c3b1e8225 */ /* 0x000fe200078e001e */
[----:B------:R-:W-:-:S04]  /*0bb0*/  ISETP.GE.U32.AND P5, PT, R57, UR12, PT ;  /* 0x0000000c39007c0c */ /* 0x000fc8000bfa6070 */
[----:B------:R-:W-:Y:S01]  /*0bc0*/  @!P0 IADD3 R31, PT, PT, R31, R33, RZ ;  /* 0x000000211f1f8210 */ /* 0x000fe20007ffe0ff */
[----:B------:R-:W0:Y:S01]  /*0bd0*/  @!P0 LDC.64 R22, c[0x0][0x398] ;  /* 0x0000e600ff168b82 */ /* 0x000e220000000a00 */
[----:B------:R-:W-:Y:S02]  /*0be0*/  ISETP.GE.AND.EX P5, PT, R19, UR13, PT, P5 ;  /* 0x0000000d13007c0c */ /* 0x000fe4000bfa6350 */
[C---:B------:R-:W-:Y:S02]  /*0bf0*/  @!P0 SHF.L.U32 R39, R30.reuse, 0x1, RZ ;  /* 0x000000011e278819 */ /* 0x040fe400000006ff */
[----:B------:R-:W-:Y:S02]  /*0c00*/  @!P0 SHF.L.U64.HI R48, R30, 0x1, R31 ;  /* 0x000000011e308819 */ /* 0x000fe4000001021f */
[----:B------:R-:W-:Y:S01]  /*0c10*/  IADD3 R32, PT, PT, R32, R21, RZ ;  /* 0x0000001520207210 */ /* 0x000fe20007ffe0ff */
[----:B------:R-:W0:Y:S01]  /*0c20*/  @!P4 LDC.64 R28, c[0x0][0x3a0] ;  /* 0x0000e800ff1ccb82 */ /* 0x000e220000000a00 */
[----:B------:R-:W-:-:S02]  /*0c30*/  @!P1 IADD3.X R37, PT, PT, R20, R37, RZ, P6, !PT ;  /* 0x0000002514259210 */ /* 0x000fc400037fe4ff */
[----:B------:R-:W-:Y:S02]  /*0c40*/  CS2R R20, SRZ ;  /* 0x0000000000147805 */ /* 0x000fe4000001ff00 */
[----:B------:R-:W-:-:S03]  /*0c50*/  @!P4 MOV R40, R90 ;  /* 0x0000005a0028c202 */ /* 0x000fc60000000f00 */
[----:B------:R-:W0:Y:S01]  /*0c60*/  @!P3 LDC.64 R30, c[0x0][0x3f8] ;  /* 0x0000fe00ff1ebb82 */ /* 0x000e220000000a00 */
[----:B------:R-:W-:Y:S01]  /*0c70*/  @!P4 MOV R41, R89 ;  /* 0x000000590029c202 */ /* 0x000fe20000000f00 */
[-C--:B-1----:R-:W-:Y:S01]  /*0c80*/  @!P4 IMAD R33, R17, R26.reuse, RZ ;  /* 0x0000001a1121c224 */ /* 0x082fe200078e02ff */
[----:B------:R1:W2:Y:S03]  /*0c90*/  @!P1 LDG.E R21, desc[UR8][R36.64] ;  /* 0x0000000824159981 */ /* 0x0002a6000c1e1900 */
[C---:B------:R-:W-:Y:S01]  /*0ca0*/  @!P4 IMAD R33, R58.reuse, R27, R33 ;  /* 0x0000001b3a21c224 */ /* 0x040fe200078e0221 */
[----:B------:R0:W2:Y:S01]  /*0cb0*/  @!P1 LDG.E R20, desc[UR8][R42.64] ;  /* 0x000000082a149981 */ /* 0x0000a2000c1e1900 */
[----:B------:R-:W-:Y:S02]  /*0cc0*/  @!P4 IMAD.WIDE.U32 R40, R58, R26, R40 ;  /* 0x0000001a3a28c225 */ /* 0x000fe400078e0028 */
[----:B------:R-:W0:Y:S08]  /*0cd0*/  @!P5 LDC.64 R26, c[0x0][0x3f8] ;  /* 0x0000fe00ff1adb82 */ /* 0x000e300000000a00 */
[----:B-1----:R-:W1:Y:S01]  /*0ce0*/  @!P4 LDC.64 R36, c[0x0][0x398] ;  /* 0x0000e600ff24cb82 */ /* 0x002e620000000a00 */
[----:B---3--:R-:W-:-:S02]  /*0cf0*/  @!P0 IADD3 R44, P1, PT, R39, R24, RZ ;  /* 0x00000018272c8210 */ /* 0x008fc40007f3e0ff */
[----:B0-----:R-:W-:Y:S01]  /*0d00*/  @!P0 IADD3 R38, P2, PT, R39, R22, RZ ;  /* 0x0000001627268210 */ /* 0x001fe20007f5e0ff */
[----:B------:R-:W-:Y:S01]  /*0d10*/  IMAD.WIDE R34, R54, 0x8, R34 ;  /* 0x0000000836227825 */ /* 0x000fe200078e0222 */
[----:B------:R-:W-:Y:S02]  /*0d20*/  @!P4 IADD3 R39, PT, PT, R41, R33, RZ ;  /* 0x000000212927c210 */ /* 0x000fe40007ffe0ff */
[----:B------:R-:W-:Y:S02]  /*0d30*/  @!P4 SHF.L.U32 R33, R40, 0x1, RZ ;  /* 0x000000012821c819 */ /* 0x000fe400000006ff */
[----:B------:R-:W-:Y:S02]  /*0d40*/  MOV R22, RZ ;  /* 0x000000ff00167202 */ /* 0x000fe40000000f00 */
[----:B------:R-:W-:Y:S02]  /*0d50*/  @!P0 IADD3.X R45, PT, PT, R48, R25, RZ, P1, !PT ;  /* 0x00000019302d8210 */ /* 0x000fe40000ffe4ff */
[----:B------:R-:W-:Y:S01]  /*0d60*/  @!P4 SHF.L.U64.HI R50, R40, 0x1, R39 ;  /* 0x000000012832c819 */ /* 0x000fe20000010227 */
[----:B------:R-:W3:Y:S01]  /*0d70*/  LDG.E.64 R24, desc[UR8][R34.64] ;  /* 0x0000000822187981 */ /* 0x000ee2000c1e1b00 */
[----:B------:R-:W-:Y:S01]  /*0d80*/  @!P4 IADD3 R46, P1, PT, R33, R28, RZ ;  /* 0x0000001c212ec210 */ /* 0x000fe20007f3e0ff */
[----:B------:R-:W-:Y:S01]  /*0d90*/  @!P3 IMAD R28, R5, R30, RZ ;  /* 0x0000001e051cb224 */ /* 0x000fe200078e02ff */
[----:B------:R-:W-:Y:S01]  /*0da0*/  @!P3 MOV R42, R90 ;  /* 0x0000005a002ab202 */ /* 0x000fe20000000f00 */
[----:B------:R0:W3:Y:S01]  /*0db0*/  @!P0 LDG.E R22, desc[UR8][R44.64] ;  /* 0x000000082c168981 */ /* 0x0000e2000c1e1900 */
[----:B------:R-:W-:Y:S01]  /*0dc0*/  @!P3 MOV R43, R89 ;  /* 0x00000059002bb202 */ /* 0x000fe20000000f00 */
[----:B------:R-:W1:Y:S01]  /*0dd0*/  @!P3 LDC.64 R40, c[0x0][0x3a0] ;  /* 0x0000e800ff28bb82 */ /* 0x000e620000000a00 */
[----:B------:R-:W-:-:S02]  /*0de0*/  @!P0 IADD3.X R39, PT, PT, R48, R23, RZ, P2, !PT ;  /* 0x0000001730278210 */ /* 0x000fc400017fe4ff */
[----:B------:R-:W-:Y:S01]  /*0df0*/  MOV R23, RZ ;  /* 0x000000ff00177202 */ /* 0x000fe20000000f00 */
[----:B------:R-:W-:Y:S01]  /*0e00*/  @!P3 IMAD.WIDE.U32 R42, R69, R30, R42 ;  /* 0x0000001e452ab225 */ /* 0x000fe200078e002a */
[----:B------:R-:W-:-:S03]  /*0e10*/  CS2R R48, SRZ ;  /* 0x0000000000307805 */ /* 0x000fc6000001ff00 */
[----:B0-----:R-:W-:Y:S01]  /*0e20*/  @!P3 IMAD R45, R69, R31, R28 ;  /* 0x0000001f452db224 */ /* 0x001fe200078e021c */
[C---:B------:R-:W-:Y:S01]  /*0e30*/  @!P4 IADD3.X R47, PT, PT, R50.reuse, R29, RZ, P1, !PT ;  /* 0x0000001d322fc210 */ /* 0x040fe20000ffe4ff */
[----:B------:R-:W3:Y:S01]  /*0e40*/  @!P0 LDG.E R23, desc[UR8][R38.64] ;  /* 0x0000000826178981 */ /* 0x000ee2000c1e1900 */
[----:B-1----:R-:W-:Y:S01]  /*0e50*/  @!P4 IADD3 R44, P0, PT, R33, R36, RZ ;  /* 0x00000024212cc210 */ /* 0x002fe20007f1e0ff */
[----:B------:R-:W-:Y:S01]  /*0e60*/  @!P5 IMAD R36, R19, R26, RZ ;  /* 0x0000001a1324d224 */ /* 0x000fe200078e02ff */
[----:B------:R-:W-:Y:S01]  /*0e70*/  ISETP.NE.AND P1, PT, RZ, UR11, PT ;  /* 0x0000000bff007c0c */ /* 0x000fe2000bf25270 */
[----:B------:R0:W3:Y:S01]  /*0e80*/  @!P4 LDG.E R48, desc[UR8][R46.64] ;  /* 0x000000082e30c981 */ /* 0x0000e2000c1e1900 */
[----:B------:R-:W-:Y:S01]  /*0e90*/  @!P3 IADD3 R33, PT, PT, R43, R45, RZ ;  /* 0x0000002d2b21b210 */ /* 0x000fe20007ffe0ff */
[----:B------:R-:W1:Y:S01]  /*0ea0*/  @!P3 LDC.64 R28, c[0x0][0x398] ;  /* 0x0000e600ff1cbb82 */ /* 0x000e620000000a00 */
[----:B------:R-:W-:Y:S02]  /*0eb0*/  @!P4 IADD3.X R45, PT, PT, R50, R37, RZ, P0, !PT ;  /* 0x00000025322dc210 */ /* 0x000fe400007fe4ff */
[----:B------:R-:W-:-:S05]  /*0ec0*/  @!P5 MOV R37, R89 ;  /* 0x000000590025d202 */ /* 0x000fca0000000f00 */
[----:B------:R-:W1:Y:S01]  /*0ed0*/  @!P5 LDC.64 R34, c[0x0][0x3a0] ;  /* 0x0000e800ff22db82 */ /* 0x000e620000000a00 */
[----:B0-----:R-:W-:Y:S01]  /*0ee0*/  @!P3 SHF.L.U64.HI R46, R42, 0x1, R33 ;  /* 0x000000012a2eb819 */ /* 0x001fe20000010221 */
[C---:B------:R-:W-:Y:S01]  /*0ef0*/  @!P5 IMAD R33, R57.reuse, R27, R36 ;  /* 0x0000001b3921d224 */ /* 0x040fe200078e0224 */
[----:B------:R-:W-:Y:S01]  /*0f00*/  @!P5 MOV R36, R90 ;  /* 0x0000005a0024d202 */ /* 0x000fe20000000f00 */
[----:B------:R-:W3:Y:S04]  /*0f10*/  @!P4 LDG.E R49, desc[UR8][R44.64] ;  /* 0x000000082c31c981 */ /* 0x000ee8000c1e1900 */
[----:B------:R-:W0:Y:S01]  /*0f20*/  @!P5 LDC.64 R30, c[0x0][0x398] ;  /* 0x0000e600ff1edb82 */ /* 0x000e220000000a00 */
[----:B------:R-:W-:-:S07]  /*0f30*/  @!P5 IMAD.WIDE.U32 R26, R57, R26, R36 ;  /* 0x0000001a391ad225 */ /* 0x000fce00078e0024 */
[----:B------:R-:W0:Y:S01]  /*0f40*/  LDC.64 R36, c[0x0][0x3a8] ;  /* 0x0000ea00ff247b82 */ /* 0x000e220000000a00 */
[----:B------:R-:W-:-:S07]  /*0f50*/  @!P3 SHF.L.U32 R43, R42, 0x1, RZ ;  /* 0x000000012a2bb819 */ /* 0x000fce00000006ff */
[----:B------:R-:W0:Y:S01]  /*0f60*/  @P1 LDC.64 R38, c[0x0][0x3b0] ;  /* 0x0000ec00ff261b82 */ /* 0x000e220000000a00 */
[----:B------:R-:W-:Y:S02]  /*0f70*/  @!P3 IADD3 R40, P0, PT, R43, R40, RZ ;  /* 0x000000282b28b210 */ /* 0x000fe40007f1e0ff */
[----:B------:R-:W-:Y:S02]  /*0f80*/  @!P5 IADD3 R33, PT, PT, R27, R33, RZ ;  /* 0x000000211b21d210 */ /* 0x000fe40007ffe0ff */
[----:B------:R-:W-:Y:S02]  /*0f90*/  @!P5 SHF.L.U32 R27, R26, 0x1, RZ ;  /* 0x000000011a1bd819 */ /* 0x000fe400000006ff */
[----:B------:R-:W-:Y:S02]  /*0fa0*/  @!P3 IADD3.X R41, PT, PT, R46, R41, RZ, P0, !PT ;  /* 0x000000292e29b210 */ /* 0x000fe400007fe4ff */
[----:B-1----:R-:W-:Y:S02]  /*0fb0*/  @!P3 IADD3 R42, P0, PT, R43, R28, RZ ;  /* 0x0000001c2b2ab210 */ /* 0x002fe40007f1e0ff */
[----:B------:R-:W-:-:S02]  /*0fc0*/  @!P5 SHF.L.U64.HI R26, R26, 0x1, R33 ;  /* 0x000000011a1ad819 */ /* 0x000fc40000010221 */
[C---:B------:R-:W-:Y:S02]  /*0fd0*/  @!P5 IADD3 R34, P2, PT, R27.reuse, R34, RZ ;  /* 0x000000221b22d210 */ /* 0x040fe40007f5e0ff */
[----:B0-----:R-:W-:Y:S02]  /*0fe0*/  @!P5 IADD3 R30, P4, PT, R27, R30, RZ ;  /* 0x0000001e1b1ed210 */ /* 0x001fe40007f9e0ff */
[----:B------:R-:W-:Y:S02]  /*0ff0*/  CS2R R50, SRZ ;  /* 0x0000000000327805 */ /* 0x000fe4000001ff00 */
[----:B------:R-:W-:Y:S02]  /*1000*/  CS2R R52, SRZ ;  /* 0x0000000000347805 */ /* 0x000fe4000001ff00 */
[----:B------:R-:W-:Y:S02]  /*1010*/  @!P3 IADD3.X R43, PT, PT, R46, R29, RZ, P0, !PT ;  /* 0x0000001d2e2bb210 */ /* 0x000fe400007fe4ff */
[----:B------:R-:W-:-:S02]  /*1020*/  @!P5 IADD3.X R35, PT, PT, R26, R35, RZ, P2, !PT ;  /* 0x000000231a23d210 */ /* 0x000fc400017fe4ff */
[----:B------:R-:W-:Y:S02]  /*1030*/  @!P5 IADD3.X R31, PT, PT, R26, R31, RZ, P4, !PT ;  /* 0x0000001f1a1fd210 */ /* 0x000fe400027fe4ff */
[----:B------:R-:W-:Y:S01]  /*1040*/  CS2R R26, SRZ ;  /* 0x00000000001a7805 */ /* 0x000fe2000001ff00 */
[C---:B------:R-:W-:Y:S01]  /*1050*/  IMAD.WIDE R28, R32.reuse, 0x4, R36 ;  /* 0x00000004201c7825 */ /* 0x040fe200078e0224 */
[----:B------:R-:W3:Y:S03]  /*1060*/  @!P3 LDG.E R50, desc[UR8][R40.64] ;  /* 0x000000082832b981 */ /* 0x000ee6000c1e1900 */
[----:B------:R-:W-:Y:S01]  /*1070*/  @P1 IMAD.WIDE R38, R32, 0x4, R38 ;  /* 0x0000000420261825 */ /* 0x000fe200078e0226 */
[----:B------:R-:W3:Y:S04]  /*1080*/  @!P3 LDG.E R51, desc[UR8][R42.64] ;  /* 0x000000082a33b981 */ /* 0x000ee8000c1e1900 */
[----:B------:R-:W3:Y:S04]  /*1090*/  @!P5 LDG.E R52, desc[UR8][R34.64] ;  /* 0x000000082234d981 */ /* 0x000ee8000c1e1900 */
[----:B------:R-:W3:Y:S04]  /*10a0*/  @!P5 LDG.E R53, desc[UR8][R30.64] ;  /* 0x000000081e35d981 */ /* 0x000ee8000c1e1900 */
[----:B------:R0:W5:Y:S04]  /*10b0*/  @P1 LDG.E.64 R26, desc[UR8][R38.64] ;  /* 0x00000008261a1981 */ /* 0x000168000c1e1b00 */
[----:B------:R-:W5:Y:S01]  /*10c0*/  LDG.E.64 R28, desc[UR8][R28.64] ;  /* 0x000000081c1c7981 */ /* 0x000f62000c1e1b00 */
[----:B------:R-:W-:Y:S01]  /*10d0*/  UISETP.NE.AND UP0, UPT, UR11, URZ, UPT ;  /* 0x000000ff0b00728c */ /* 0x000fe2000bf05270 */
[----:B------:R-:W-:-:S02]  /*10e0*/  MOV R85, 0x3f800000 ;  /* 0x3f80000000557802 */ /* 0x000fc40000000f00 */
[----:B------:R-:W-:Y:S02]  /*10f0*/  PRMT R81, R8, 0x7632, R81 ;  /* 0x0000763208517816 */ /* 0x000fe40000000051 */
[----:B------:R-:W-:Y:S02]  /*1100*/  PRMT R82, R10, 0x7632, R82 ;  /* 0x000076320a527816 */ /* 0x000fe40000000052 */
[----:B----4-:R-:W-:Y:S02]  /*1110*/  PRMT R80, R14, 0x7632, R80 ;  /* 0x000076320e507816 */ /* 0x010fe40000000050 */
[----:B------:R-:W-:Y:S02]  /*1120*/  PRMT R77, R16, 0x7632, R77 ;  /* 0x00007632104d7816 */ /* 0x000fe4000000004d */
[----:B------:R-:W-:Y:S02]  /*1130*/  PRMT R78, R18, 0x7632, R78 ;  /* 0x00007632124e7816 */ /* 0x000fe4000000004e */
[----:B--2---:R-:W-:Y:S01]  /*1140*/  PRMT R79, R12, 0x7632, R79 ;  /* 0x000076320c4f7816 */ /* 0x004fe2000000004f */
[----:B---3--:R-:W-:-:S05]  /*1150*/  FFMA.FTZ R32, -R24, R24, R25 ;  /* 0x0000001818207223 */ /* 0x008fca0000010119 */
[----:B------:R-:W-:-:S13]  /*1160*/  FSETP.GTU.FTZ.AND P0, PT, R32, RZ, PT ;  /* 0x000000ff2000720b */ /* 0x000fda0003f1c000 */
[----:B------:R-:W1:Y:S01]  /*1170*/  @P0 LDC R25, c[0x0][0x3c0] ;  /* 0x0000f000ff190b82 */ /* 0x000e620000000800 */
[----:B------:R-:W-:Y:S02]  /*1180*/  PRMT R75, R20, 0x7632, R75 ;  /* 0x00007632144b7816 */ /* 0x000fe4000000004b */
[----:B------:R-:W-:Y:S02]  /*1190*/  PRMT R76, R21, 0x7632, R76 ;  /* 0x00007632154c7816 */ /* 0x000fe4000000004c */
[----:B------:R-:W-:Y:S02]  /*11a0*/  PRMT R73, R22, 0x7632, R73 ;  /* 0x0000763216497816 */ /* 0x000fe40000000049 */
[----:B------:R-:W-:Y:S02]  /*11b0*/  PRMT R74, R23, 0x7632, R74 ;  /* 0x00007632174a7816 */ /* 0x000fe4000000004a */
[----:B------:R-:W-:Y:S02]  /*11c0*/  PRMT R71, R48, 0x7632, R71 ;  /* 0x0000763230477816 */ /* 0x000fe40000000047 */
[----:B------:R-:W-:Y:S01]  /*11d0*/  PRMT R72, R49, 0x7632, R72 ;  /* 0x0000763231487816 */ /* 0x000fe20000000048 */
[----:B-1----:R-:W-:-:S04]  /*11e0*/  @P0 FADD.FTZ R25, R32, R25 ;  /* 0x0000001920190221 */ /* 0x002fc80000010000 */
[----:B------:R1:W2:Y:S01]  /*11f0*/  @P0 MUFU.RSQ R85, R25 ;  /* 0x0000001900550308 */ /* 0x0002a20000001400 */
[----:B------:R-:W-:Y:S02]  /*1200*/  PRMT R83, R50, 0x7632, R83 ;  /* 0x0000763232537816 */ /* 0x000fe40000000053 */
[----:B------:R-:W-:Y:S02]  /*1210*/  PRMT R84, R51, 0x7632, R84 ;  /* 0x0000763233547816 */ /* 0x000fe40000000054 */
[----:B-1----:R-:W-:Y:S02]  /*1220*/  PRMT R25, R52, 0x7632, R25 ;  /* 0x0000763234197816 */ /* 0x002fe40000000019 */
[----:B------:R-:W-:Y:S01]  /*1230*/  PRMT R70, R53, 0x7632, R70 ;  /* 0x0000763235467816 */ /* 0x000fe20000000046 */
[----:B0-2---:R-:W-:Y:S06]  /*1240*/  BRA.U UP0, `(.L_x_43) ;  /* 0x0000000900447547 */ /* 0x005fec000b800000 */
[----:B------:R-:W-:Y:S02]  /*1250*/  SHF.L.U32 R33, R50, 0x10, RZ ;  /* 0x0000001032217819 */ /* 0x000fe400000006ff */
[----:B------:R-:W-:Y:S02]  /*1260*/  SHF.L.U32 R35, R83, 0x10, RZ ;  /* 0x0000001053237819 */ /* 0x000fe400000006ff */
[----:B------:R-:W-:Y:S01]  /*1270*/  SHF.L.U32 R31, R51, 0x10, RZ ;  /* 0x00000010331f7819 */ /* 0x000fe200000006ff */
[----:B------:R-:W-:Y:S01]  /*1280*/  FADD.FTZ R32, -R24, R33 ;  /* 0x0000002118207221 */ /* 0x000fe20000010100 */
[----:B------:R-:W-:Y:S01]  /*1290*/  SHF.L.U32 R37, R8, 0x10, RZ ;  /* 0x0000001008257819 */ /* 0x000fe200000006ff */
[----:B------:R-:W-:Y:S01]  /*12a0*/  FADD.FTZ R34, -R24, R35 ;  /* 0x0000002318227221 */ /* 0x000fe20000010100 */
[----:B------:R-:W-:Y:S01]  /*12b0*/  SHF.L.U32 R30, R84, 0x10, RZ ;  /* 0x00000010541e7819 */ /* 0x000fe200000006ff */
[----:B-----5:R-:W-:Y:S01]  /*12c0*/  FMUL.FTZ R35, R28, R31 ;  /* 0x0000001f1c237220 */ /* 0x020fe20000410000 */
[-C--:B------:R-:W-:Y:S01]  /*12d0*/  FMUL.FTZ R32, R32, R85.reuse ;  /* 0x0000005520207220 */ /* 0x080fe20000410000 */
[----:B------:R-:W-:Y:S01]  /*12e0*/  FADD.FTZ R38, -R24, R37 ;  /* 0x0000002518267221 */ /* 0x000fe20000010100 */
[----:B------:R-:W-:Y:S01]  /*12f0*/  FMUL.FTZ R33, R34, R85 ;  /* 0x0000005522217220 */ /* 0x000fe20000410000 */
[----:B------:R-:W-:Y:S01]  /*1300*/  SHF.L.U32 R39, R10, 0x10, RZ ;  /* 0x000000100a277819 */ /* 0x000fe200000006ff */
[----:B------:R-:W-:Y:S01]  /*1310*/  FMUL.FTZ R36, R29, R30 ;  /* 0x0000001e1d247220 */ /* 0x000fe20000410000 */
[----:B------:R-:W-:Y:S01]  /*1320*/  FADD.FTZ R37, RZ, R35 ;  /* 0x00000023ff257221 */ /* 0x000fe20000010000 */
[----:B------:R-:W-:Y:S01]  /*1330*/  FFMA.FTZ R34, R32, R35, RZ ;  /* 0x0000002320227223 */ /* 0x000fe200000100ff */
[----:B------:R-:W-:Y:S01]  /*1340*/  FFMA.FTZ R32, R31, R32, RZ ;  /* 0x000000201f207223 */ /* 0x000fe200000100ff */
[----:B------:R-:W-:Y:S01]  /*1350*/  FADD.FTZ R40, RZ, R31 ;  /* 0x0000001fff287221 */ /* 0x000fe20000010000 */
[----:B------:R-:W-:Y:S01]  /*1360*/  FADD.FTZ R37, R36, R37 ;  /* 0x0000002524257221 */ /* 0x000fe20000010000 */
[----:B------:R-:W-:Y:S01]  /*1370*/  FFMA.FTZ R34, R33, R36, R34 ;  /* 0x0000002421227223 */ /* 0x000fe20000010022 */
[----:B------:R-:W-:Y:S01]  /*1380*/  FMUL.FTZ R36, R28, R39 ;  /* 0x000000271c247220 */ /* 0x000fe20000410000 */
[----:B------:R-:W-:Y:S01]  /*1390*/  FMUL.FTZ R35, R38, R85 ;  /* 0x0000005526237220 */ /* 0x000fe20000410000 */
[----:B------:R-:W-:Y:S01]  /*13a0*/  SHF.L.U32 R31, R81, 0x10, RZ ;  /* 0x00000010511f7819 */ /* 0x000fe200000006ff */
[----:B------:R-:W-:Y:S01]  /*13b0*/  FADD.FTZ R40, R39, R40 ;  /* 0x0000002827287221 */ /* 0x000fe20000010000 */
[----:B------:R-:W-:Y:S01]  /*13c0*/  FADD.FTZ R37, R37, R36 ;  /* 0x0000002425257221 */ /* 0x000fe20000010000 */
[----:B------:R-:W-:Y:S01]  /*13d0*/  FFMA.FTZ R36, R35, R36, R34 ;  /* 0x0000002423247223 */ /* 0x000fe20000010022 */
[----:B------:R-:W-:Y:S01]  /*13e0*/  SHF.L.U32 R41, R12, 0x10, RZ ;  /* 0x000000100c297819 */ /* 0x000fe200000006ff */
[----:B------:R-:W-:Y:S01]  /*13f0*/  FADD.FTZ R34, -R24, R31 ;  /* 0x0000001f18227221 */ /* 0x000fe20000010100 */
[----:B------:R-:W-:Y:S01]  /*1400*/  FFMA.FTZ R39, R39, R35, R32 ;  /* 0x0000002327277223 */ /* 0x000fe20000010020 */
[----:B------:R-:W-:Y:S01]  /*1410*/  SHF.L.U32 R32, R82, 0x10, RZ ;  /* 0x0000001052207819 */ /* 0x000fe200000006ff */
[----:B------:R-:W-:Y:S01]  /*1420*/  FFMA.FTZ R33, R30, R33, RZ ;  /* 0x000000211e217223 */ /* 0x000fe200000100ff */
[----:B------:R-:W-:Y:S01]  /*1430*/  FADD.FTZ R35, RZ, R30 ;  /* 0x0000001eff237221 */ /* 0x000fe20000010000 */
[----:B------:R-:W-:Y:S01]  /*1440*/  FADD.FTZ R30, -R24, R41 ;  /* 0x00000029181e7221 */ /* 0x000fe20000010100 */
[-C--:B------:R-:W-:Y:S01]  /*1450*/  FMUL.FTZ R31, R34, R85.reuse ;  /* 0x00000055221f7220 */ /* 0x080fe20000410000 */
[----:B------:R-:W-:Y:S01]  /*1460*/  SHF.L.U32 R38, R14, 0x10, RZ ;  /* 0x000000100e267819 */ /* 0x000fe200000006ff */
[----:B------:R-:W-:Y:S01]  /*1470*/  FADD.FTZ R35, R32, R35 ;  /* 0x0000002320237221 */ /* 0x000fe20000010000 */
[----:B------:R-:W-:Y:S01]  /*1480*/  FMUL.FTZ R43, R30, R85 ;  /* 0x000000551e2b7220 */ /* 0x000fe20000410000 */
[----:B------:R-:W-:Y:S01]  /*1490*/  FFMA.FTZ R33, R32, R31, R33 ;  /* 0x0000001f20217223 */ /* 0x000fe20000010021 */
[----:B------:R-:W-:Y:S01]  /*14a0*/  SHF.L.U32 R41, R79, 0x10, RZ ;  /* 0x000000104f297819 */ /* 0x000fe200000006ff */
[----:B------:R-:W-:Y:S01]  /*14b0*/  FMUL.FTZ R32, R29, R32 ;  /* 0x000000201d207220 */ /* 0x000fe20000410000 */
[----:B------:R-:W-:Y:S01]  /*14c0*/  FADD.FTZ R40, R40, R38 ;  /* 0x0000002628287221 */ /* 0x000fe20000010000 */
[----:B------:R-:W-:Y:S01]  /*14d0*/  FFMA.FTZ R39, R38, R43, R39 ;  /* 0x0000002b26277223 */ /* 0x000fe20000010027 */
[----:B------:R-:W-:Y:S01]  /*14e0*/  FMUL.FTZ R38, R28, R38 ;  /* 0x000000261c267220 */ /* 0x000fe20000410000 */
[----:B------:R-:W-:Y:S01]  /*14f0*/  FADD.FTZ R37, R32, R37 ;  /* 0x0000002520257221 */ /* 0x000fe20000010000 */
[----:B------:R-:W-:Y:S01]  /*1500*/  FFMA.FTZ R36, R31, R32, R36 ;  /* 0x000000201f247223 */ /* 0x000fe20000010024 */
[----:B------:R-:W-:Y:S01]  /*1510*/  FADD.FTZ R32, -R24, R41 ;  /* 0x0000002918207221 */ /* 0x000fe20000010100 */
[----:B------:R-:W-:Y:S01]  /*1520*/  SHF.L.U32 R30, R80, 0x10, RZ ;  /* 0x00000010501e7819 */ /* 0x000fe200000006ff */
[----:B------:R-:W-:Y:S01]  /*1530*/  FADD.FTZ R34, R37, R38 ;  /* 0x0000002625227221 */ /* 0x000fe20000010000 */
[----:B------:R-:W-:Y:S01]  /*1540*/  SHF.L.U32 R37, R16, 0x10, RZ ;  /* 0x0000001010257819 */ /* 0x000fe200000006ff */
[----:B------:R-:W-:Y:S01]  /*1550*/  FMUL.FTZ R32, R32, R85 ;  /* 0x0000005520207220 */ /* 0x000fe20000410000 */
[----:B------:R-:W-:Y:S01]  /*1560*/  SHF.L.U32 R41, R77, 0x10, RZ ;  /* 0x000000104d297819 */ /* 0x000fe200000006ff */
[----:B------:R-:W-:Y:S01]  /*1570*/  FFMA.FTZ R43, R43, R38, R36 ;  /* 0x000000262b2b7223 */ /* 0x000fe20000010024 */
[----:B------:R-:W-:Y:S01]  /*1580*/  FMUL.FTZ R31, R29, R30 ;  /* 0x0000001e1d1f7220 */ /* 0x000fe20000410000 */
[----:B------:R-:W-:Y:S01]  /*1590*/  FADD.FTZ R35, R35, R30 ;  /* 0x0000001e23237221 */ /* 0x000fe20000010000 */
[----:B------:R-:W-:Y:S01]  /*15a0*/  FFMA.FTZ R33, R30, R32, R33 ;  /* 0x000000201e217223 */ /* 0x000fe20000010021 */
[----:B------:R-:W-:Y:S01]  /*15b0*/  FADD.FTZ R36, -R24, R37 ;  /* 0x0000002518247221 */ /* 0x000fe20000010100 */
[----:B------:R-:W-:Y:S01]  /*15c0*/  SHF.L.U32 R30, R18, 0x10, RZ ;  /* 0x00000010121e7819 */ /* 0x000fe200000006ff */
[----:B------:R-:W-:Y:S01]  /*15d0*/  FADD.FTZ R38, -R24, R41 ;  /* 0x0000002918267221 */ /* 0x000fe20000010100 */
[----:B------:R-:W-:Y:S01]  /*15e0*/  FFMA.FTZ R43, R32, R31, R43 ;  /* 0x0000001f202b7223 */ /* 0x000fe2000001002b */
[----:B------:R-:W-:Y:S01]  /*15f0*/  FADD.FTZ R34, R31, R34 ;  /* 0x000000221f227221 */ /* 0x000fe20000010000 */
[----:B------:R-:W-:Y:S01]  /*1600*/  SHF.L.U32 R32, R78, 0x10, RZ ;  /* 0x000000104e207819 */ /* 0x000fe200000006ff */
[-C--:B------:R-:W-:Y:S01]  /*1610*/  FMUL.FTZ R36, R36, R85.reuse ;  /* 0x0000005524247220 */ /* 0x080fe20000410000 */
[----:B------:R-:W-:Y:S01]  /*1620*/  SHF.L.U32 R41, R20, 0x10, RZ ;  /* 0x0000001014297819 */ /* 0x000fe200000006ff */
[----:B------:R-:W-:Y:S01]  /*1630*/  FMUL.FTZ R38, R38, R85 ;  /* 0x0000005526267220 */ /* 0x000fe20000410000 */
[----:B------:R-:W-:Y:S01]  /*1640*/  FMUL.FTZ R31, R28, R30 ;  /* 0x0000001e1c1f7220 */ /* 0x000fe20000410000 */
[----:B------:R-:W-:Y:S01]  /*1650*/  FADD.FTZ R40, R40, R30 ;  /* 0x0000001e28287221 */ /* 0x000fe20000010000 */
[----:B------:R-:W-:Y:S01]  /*1660*/  FFMA.FTZ R39, R30, R36, R39 ;  /* 0x000000241e277223 */ /* 0x000fe20000010027 */
[----:B------:R-:W-:Y:S01]  /*1670*/  FADD.FTZ R35, R35, R32 ;  /* 0x0000002023237221 */ /* 0x000fe20000010000 */
[----:B------:R-:W-:Y:S01]  /*1680*/  FFMA.FTZ R33, R32, R38, R33 ;  /* 0x0000002620217223 */ /* 0x000fe20000010021 */
[----:B------:R-:W-:Y:S01]  /*1690*/  FMUL.FTZ R37, R29, R32 ;  /* 0x000000201d257220 */ /* 0x000fe20000410000 */
[----:B------:R-:W-:Y:S01]  /*16a0*/  FADD.FTZ R34, R34, R31 ;  /* 0x0000001f22227221 */ /* 0x000fe20000010000 */
[----:B------:R-:W-:Y:S01]  /*16b0*/  FFMA.FTZ R43, R36, R31, R43 ;  /* 0x0000001f242b7223 */ /* 0x000fe2000001002b */
[----:B------:R-:W-:Y:S01]  /*16c0*/  SHF.L.U32 R30, R21, 0x10, RZ ;  /* 0x00000010151e7819 */ /* 0x000fe200000006ff */
[----:B------:R-:W-:Y:S01]  /*16d0*/  FADD.FTZ R32, -R24, R41 ;  /* 0x0000002918207221 */ /* 0x000fe20000010100 */
[----:B------:R-:W-:Y:S01]  /*16e0*/  SHF.L.U32 R41, R22, 0x10, RZ ;  /* 0x0000001016297819 */ /* 0x000fe200000006ff */
[----:B------:R-:W-:Y:S01]  /*16f0*/  FADD.FTZ R34, R37, R34 ;  /* 0x0000002225227221 */ /* 0x000fe20000010000 */
[----:B------:R-:W-:Y:S01]  /*1700*/  FFMA.FTZ R43, R38, R37, R43 ;  /* 0x00000025262b7223 */ /* 0x000fe2000001002b */
[----:B------:R-:W-:Y:S01]  /*1710*/  FMUL.FTZ R32, R32, R85 ;  /* 0x0000005520207220 */ /* 0x000fe20000410000 */
[----:B------:R-:W-:Y:S01]  /*1720*/  SHF.L.U32 R31, R75, 0x10, RZ ;  /* 0x000000104b1f7819 */ /* 0x000fe200000006ff */
[----:B------:R-:W-:Y:S01]  /*1730*/  FMUL.FTZ R37, R28, R30 ;  /* 0x0000001e1c257220 */ /* 0x000fe20000410000 */
[----:B------:R-:W-:Y:S01]  /*1740*/  FADD.FTZ R38, -R24, R41 ;  /* 0x0000002918267221 */ /* 0x000fe20000010100 */
[----:B------:R-:W-:Y:S01]  /*1750*/  FFMA.FTZ R39, R30, R32, R39 ;  /* 0x000000201e277223 */ /* 0x000fe20000010027 */
[----:B------:R-:W-:Y:S01]  /*1760*/  SHF.L.U32 R36, R23, 0x10, RZ ;  /* 0x0000001017247819 */ /* 0x000fe200000006ff */
[----:B------:R-:W-:Y:S01]  /*1770*/  FFMA.FTZ R43, R32, R37, R43 ;  /* 0x00000025202b7223 */ /* 0x000fe2000001002b */
[----:B------:R-:W-:Y:S01]  /*1780*/  FADD.FTZ R34, R34, R37 ;  /* 0x0000002522227221 */ /* 0x000fe20000010000 */
[----:B------:R-:W-:Y:S01]  /*1790*/  FADD.FTZ R32, -R24, R31 ;  /* 0x0000001f18207221 */ /* 0x000fe20000010100 */
[----:B------:R-:W-:Y:S01]  /*17a0*/  FADD.FTZ R40, R40, R30 ;  /* 0x0000001e28287221 */ /* 0x000fe20000010000 */
[----:B------:R-:W-:Y:S01]  /*17b0*/  SHF.L.U32 R37, R73, 0x10, RZ ;  /* 0x0000001049257819 */ /* 0x000fe200000006ff */
[-C--:B------:R-:W-:Y:S01]  /*17c0*/  FMUL.FTZ R38, R38, R85.reuse ;  /* 0x0000005526267220 */ /* 0x080fe20000410000 */
[----:B------:R-:W-:Y:S01]  /*17d0*/  SHF.L.U32 R30, R76, 0x10, RZ ;  /* 0x000000104c1e7819 */ /* 0x000fe200000006ff */
[-C--:B------:R-:W-:Y:S01]  /*17e0*/  FMUL.FTZ R32, R32, R85.reuse ;  /* 0x0000005520207220 */ /* 0x080fe20000410000 */
[----:B------:R-:W-:Y:S01]  /*17f0*/  FADD.FTZ R40, R40, R36 ;  /* 0x0000002428287221 */ /* 0x000fe20000010000 */
[----:B------:R-:W-:Y:S01]  /*1800*/  FFMA.FTZ R39, R36, R38, R39 ;  /* 0x0000002624277223 */ /* 0x000fe20000010027 */
[----:B------:R-:W-:Y:S01]  /*1810*/  FMUL.FTZ R41, R28, R36 ;  /* 0x000000241c297220 */ /* 0x000fe20000410000 */
[----:B------:R-:W-:Y:S01]  /*1820*/  FADD.FTZ R36, -R24, R37 ;  /* 0x0000002518247221 */ /* 0x000fe20000010100 */
[----:B------:R-:W-:Y:S01]  /*1830*/  FMUL.FTZ R31, R29, R30 ;  /* 0x0000001e1d1f7220 */ /* 0x000fe20000410000 */
[----:B------:R-:W-:Y:S01]  /*1840*/  FADD.FTZ R35, R35, R30 ;  /* 0x0000001e23237221 */ /* 0x000fe20000010000 */
[----:B------:R-:W-:Y:S01]  /*1850*/  FFMA.FTZ R33, R30, R32, R33 ;  /* 0x000000201e217223 */ /* 0x000fe20000010021 */
[----:B------:R-:W-:Y:S01]  /*1860*/  SHF.L.U32 R30, R74, 0x10, RZ ;  /* 0x000000104a1e7819 */ /* 0x000fe200000006ff */
[----:B------:R-:W-:Y:S01]  /*1870*/  FMUL.FTZ R36, R36, R85 ;  /* 0x0000005524247220 */ /* 0x000fe20000410000 */
[----:B------:R-:W-:Y:S01]  /*1880*/  FADD.FTZ R34, R31, R34 ;  /* 0x000000221f227221 */ /* 0x000fe20000010000 */
[----:B------:R-:W-:Y:S01]  /*1890*/  FFMA.FTZ R43, R32, R31, R43 ;  /* 0x0000001f202b7223 */ /* 0x000fe2000001002b */
[----:B------:R-:W-:Y:S01]  /*18a0*/  SHF.L.U32 R37, R48, 0x10, RZ ;  /* 0x0000001030257819 */ /* 0x000fe200000006ff */
        /* <DEDUP_REMOVED lines=10> */
[----:B------:R-:W-:Y:S01]  /*1950*/  SHF.L.U32 R32, R72, 0x10, RZ ;  /* 0x0000001048207819 */ /* 0x000fe200000006ff */
[----:B------:R-:W-:Y:S01]  /*1960*/  FMUL.FTZ R38, R38, R85 ;  /* 0x0000005526267220 */ /* 0x000fe20000410000 */
[----:B------:R-:W-:Y:S01]  /*1970*/  FMUL.FTZ R31, R28, R30 ;  /* 0x0000001e1c1f7220 */ /* 0x000fe20000410000 */
[----:B------:R-:W-:Y:S01]  /*1980*/  FADD.FTZ R36, -R24, R41 ;  /* 0x0000002918247221 */ /* 0x000fe20000010100 */
[----:B------:R-:W-:Y:S01]  /*1990*/  SHF.L.U32 R37, R52, 0x10, RZ ;  /* 0x0000001034257819 */ /* 0x000fe200000006ff */
[----:B------:R-:W-:Y:S01]  /*19a0*/  FADD.FTZ R40, R40, R30 ;  /* 0x0000001e28287221 */ /* 0x000fe20000010000 */
[----:B------:R-:W-:Y:S01]  /*19b0*/  FADD.FTZ R34, R34, R31 ;  /* 0x0000001f22227221 */ /* 0x000fe20000010000 */
[----:B------:R-:W-:Y:S01]  /*19c0*/  FFMA.FTZ R43, R38, R31, R43 ;  /* 0x0000001f262b7223 */ /* 0x000fe2000001002b */
[----:B------:R-:W-:Y:S01]  /*19d0*/  FMUL.FTZ R36, R36, R85 ;  /* 0x0000005524247220 */ /* 0x000fe20000410000 */
[----:B------:R-:W-:Y:S01]  /*19e0*/  FMUL.FTZ R31, R29, R32 ;  /* 0x000000201d1f7220 */ /* 0x000fe20000410000 */
[----:B------:R-:W-:Y:S01]  /*19f0*/  FFMA.FTZ R39, R30, R38, R39 ;  /* 0x000000261e277223 */ /* 0x000fe20000010027 */
[----:B------:R-:W-:Y:S01]  /*1a00*/  SHF.L.U32 R30, R53, 0x10, RZ ;  /* 0x00000010351e7819 */ /* 0x000fe200000006ff */
[----:B------:R-:W-:Y:S01]  /*1a10*/  FADD.FTZ R38, -R24, R37 ;  /* 0x0000002518267221 */ /* 0x000fe20000010100 */
[----:B------:R-:W-:Y:S01]  /*1a20*/  FADD.FTZ R34, R31, R34 ;  /* 0x000000221f227221 */ /* 0x000fe20000010000 */
[----:B------:R-:W-:Y:S01]  /*1a30*/  FFMA.FTZ R43, R36, R31, R43 ;  /* 0x0000001f242b7223 */ /* 0x000fe2000001002b */
[----:B------:R-:W-:Y:S01]  /*1a40*/  SHF.L.U32 R31, R25, 0x10, RZ ;  /* 0x00000010191f7819 */ /* 0x000fe200000006ff */
[----:B------:R-:W-:Y:S01]  /*1a50*/  FFMA.FTZ R33, R32, R36, R33 ;  /* 0x0000002420217223 */ /* 0x000fe20000010021 */
[----:B------:R-:W-:Y:S01]  /*1a60*/  SHF.L.U32 R36, R70, 0x10, RZ ;  /* 0x0000001046247819 */ /* 0x000fe200000006ff */
[----:B------:R-:W-:Y:S01]  /*1a70*/  FMUL.FTZ R37, R28, R30 ;  /* 0x0000001e1c257220 */ /* 0x000fe20000410000 */
[----:B------:R-:W-:Y:S01]  /*1a80*/  FMUL.FTZ R42, R38, R85 ;  /* 0x00000055262a7220 */ /* 0x000fe20000410000 */
[----:B------:R-:W-:Y:S01]  /*1a90*/  FADD.FTZ R38, -R24, R31 ;  /* 0x0000001f18267221 */ /* 0x000fe20000010100 */
[----:B------:R-:W-:Y:S01]  /*1aa0*/  FADD.FTZ R35, R35, R32 ;  /* 0x0000002023237221 */ /* 0x000fe20000010000 */
[----:B------:R-:W-:Y:S01]  /*1ab0*/  FADD.FTZ R34, R34, R37 ;  /* 0x0000002522227221 */ /* 0x000fe20000010000 */
[----:B------:R-:W-:Y:S01]  /*1ac0*/  FMUL.FTZ R31, R29, R36 ;  /* 0x000000241d1f7220 */ /* 0x000fe20000410000 */
[----:B------:R-:W-:Y:S01]  /*1ad0*/  FFMA.FTZ R43, R42, R37, R43 ;  /* 0x000000252a2b7223 */ /* 0x000fe2000001002b */
[----:B------:R-:W-:Y:S01]  /*1ae0*/  FMUL.FTZ R38, R38, R85 ;  /* 0x0000005526267220 */ /* 0x000fe20000410000 */
[----:B------:R-:W-:Y:S01]  /*1af0*/  FFMA.FTZ R32, R30, R42, R39 ;  /* 0x0000002a1e207223 */ /* 0x000fe20000010027 */
[----:B------:R-:W-:Y:S01]  /*1b00*/  FADD.FTZ R37, R31, R34 ;  /* 0x000000221f257221 */ /* 0x000fe20000010000 */
[----:B------:R-:W-:Y:S01]  /*1b10*/  FADD.FTZ R34, R40, R30 ;  /* 0x0000001e28227221 */ /* 0x000fe20000010000 */
[----:B------:R-:W-:Y:S01]  /*1b20*/  FFMA.FTZ R31, R38, R31, R43 ;  /* 0x0000001f261f7223 */ /* 0x000fe2000001002b */
[----:B------:R-:W-:Y:S01]  /*1b30*/  FADD.FTZ R35, R35, R36 ;  /* 0x0000002423237221 */ /* 0x000fe20000010000 */
[----:B------:R-:W-:Y:S01]  /*1b40*/  FFMA.FTZ R33, R36, R38, R33 ;  /* 0x0000002624217223 */ /* 0x000fe20000010021 */
[----:B------:R-:W-:Y:S06]  /*1b50*/  BRA `(.L_x_44) ;  /* 0x0000001000807947 */ /* 0x000fec0003800000 */
.L_x_43:
[----:B------:R-:W-:Y:S02]  /*1b60*/  SHF.L.U32 R31, R50, 0x10, RZ ;  /* 0x00000010321f7819 */ /* 0x000fe400000006ff */
[----:B------:R-:W-:Y:S02]  /*1b70*/  SHF.L.U32 R33, R83, 0x10, RZ ;  /* 0x0000001053217819 */ /* 0x000fe400000006ff */
[----:B------:R-:W-:Y:S01]  /*1b80*/  SHF.L.U32 R39, R81, 0x10, RZ ;  /* 0x0000001051277819 */ /* 0x000fe200000006ff */
[----:B------:R-:W-:Y:S01]  /*1b90*/  FADD.FTZ R30, -R24, R31 ;  /* 0x0000001f181e7221 */ /* 0x000fe20000010100 */
[----:B------:R-:W-:Y:S02]  /*1ba0*/  SHF.L.U32 R45, R12, 0x10, RZ ;  /* 0x000000100c2d7819 */ /* 0x000fe400000006ff */
[----:B------:R-:W-:Y:S01]  /*1bb0*/  SHF.L.U32 R86, R84, 0x10, RZ ;  /* 0x0000001054567819 */ /* 0x000fe200000006ff */
[----:B------:R-:W-:Y:S01]  /*1bc0*/  FMUL.FTZ R31, R30, R85 ;  /* 0x000000551e1f7220 */ /* 0x000fe20000410000 */
[----:B------:R-:W-:Y:S01]  /*1bd0*/  FADD.FTZ R30, -R24, R33 ;  /* 0x00000021181e7221 */ /* 0x000fe20000010100 */
[----:B------:R-:W-:Y:S01]  /*1be0*/  SHF.L.U32 R33, R8, 0x10, RZ ;  /* 0x0000001008217819 */ /* 0x000fe200000006ff */
[----:B------:R-:W-:Y:S01]  /*1bf0*/  FADD.FTZ R42, -R24, R39 ;  /* 0x00000027182a7221 */ /* 0x000fe20000010100 */
[--C-:B-----5:R-:W-:Y:S01]  /*1c00*/  FFMA.FTZ R34, R28, R31, R26.reuse ;  /* 0x0000001f1c227223 */ /* 0x120fe2000001001a */
[-C--:B------:R-:W-:Y:S01]  /*1c10*/  FMUL.FTZ R30, R30, R85.reuse ;  /* 0x000000551e1e7220 */ /* 0x080fe20000410000 */
[C---:B------:R-:W-:Y:S01]  /*1c20*/  FADD.FTZ R46, -R24.reuse, R45 ;  /* 0x0000002d182e7221 */ /* 0x040fe20000010100 */
[----:B------:R-:W-:Y:S01]  /*1c30*/  FADD.FTZ R40, -R24, R33 ;  /* 0x0000002118287221 */ /* 0x000fe20000010100 */
[----:B------:R-:W-:Y:S01]  /*1c40*/  FMUL.FTZ R32, R34, -1.4426950216293334961 ;  /* 0xbfb8aa3b22207820 */ /* 0x000fe20000410000 */
[----:B------:R-:W-:Y:S01]  /*1c50*/  FFMA.FTZ R36, R29, R30, R27 ;  /* 0x0000001e1d247223 */ /* 0x000fe2000001001b */
[----:B------:R-:W-:Y:S01]  /*1c60*/  SHF.L.U32 R47, R16, 0x10, RZ ;  /* 0x00000010102f7819 */ /* 0x000fe200000006ff */
[----:B------:R-:W-:Y:S01]  /*1c70*/  FMUL.FTZ R33, R40, R85 ;  /* 0x0000005528217220 */ /* 0x000fe20000410000 */
[----:B------:R-:W-:Y:S01]  /*1c80*/  SHF.L.U32 R93, R80, 0x10, RZ ;  /* 0x00000010505d7819 */ /* 0x000fe200000006ff */
[----:B------:R-:W-:Y:S01]  /*1c90*/  FMUL.FTZ R38, R36, -1.4426950216293334961 ;  /* 0xbfb8aa3b24267820 */ /* 0x000fe20000410000 */
[----:B------:R-:W0:Y:S01]  /*1ca0*/  MUFU.EX2 R32, R32 ;  /* 0x0000002000207308 */ /* 0x000e220000000800 */
[----:B------:R-:W-:Y:S01]  /*1cb0*/  FFMA.FTZ R40, R28, R33, R26 ;  /* 0x000000211c287223 */ /* 0x000fe2000001001a */
[----:B------:R-:W-:-:S03]  /*1cc0*/  SHF.L.U32 R94, R78, 0x10, RZ ;  /* 0x000000104e5e7819 */ /* 0x000fc600000006ff */
[----:B------:R-:W1:Y:S01]  /*1cd0*/  MUFU.EX2 R38, R38 ;  /* 0x0000002600267308 */ /* 0x000e620000000800 */
[----:B0-----:R-:W-:Y:S01]  /*1ce0*/  FADD.FTZ R35, R32, 1 ;  /* 0x3f80000020237421 */ /* 0x001fe20000010000 */
[----:B------:R-:W-:Y:S01]  /*1cf0*/  FMUL.FTZ R32, R42, R85 ;  /* 0x000000552a207220 */ /* 0x000fe20000410000 */
[----:B------:R-:W-:Y:S02]  /*1d00*/  FMUL.FTZ R42, R40, -1.4426950216293334961 ;  /* 0xbfb8aa3b282a7820 */ /* 0x000fe40000410000 */
[----:B------:R-:W0:Y:S01]  /*1d10*/  MUFU.RCP R37, R35 ;  /* 0x0000002300257308 */ /* 0x000e220000001000 */
[----:B------:R-:W-:Y:S01]  /*1d20*/  FFMA.FTZ R44, R29, R32, R27 ;  /* 0x000000201d2c7223 */ /* 0x000fe2000001001b */
[----:B-1----:R-:W-:Y:S01]  /*1d30*/  FADD.FTZ R39, R38, 1 ;  /* 0x3f80000026277421 */ /* 0x002fe20000010000 */
[----:B------:R-:W-:Y:S02]  /*1d40*/  SHF.L.U32 R38, R51, 0x10, RZ ;  /* 0x0000001033267819 */ /* 0x000fe400000006ff */
[----:B------:R-:W-:-:S03]  /*1d50*/  FMUL.FTZ R43, R44, -1.4426950216293334961 ;  /* 0xbfb8aa3b2c2b7820 */ /* 0x000fc60000410000 */
[----:B------:R-:W1:Y:S04]  /*1d60*/  MUFU.EX2 R42, R42 ;  /* 0x0000002a002a7308 */ /* 0x000e680000000800 */
[----:B------:R-:W2:Y:S01]  /*1d70*/  MUFU.RCP R39, R39 ;  /* 0x0000002700277308 */ /* 0x000ea20000001000 */
[----:B0-----:R-:W-:-:S07]  /*1d80*/  FADD.FTZ R35, -R37, 1 ;  /* 0x3f80000025237421 */ /* 0x001fce0000010100 */
[----:B------:R-:W0:Y:S01]  /*1d90*/  MUFU.EX2 R43, R43 ;  /* 0x0000002b002b7308 */ /* 0x000e220000000800 */
[----:B------:R-:W-:Y:S01]  /*1da0*/  FFMA.FTZ R41, R34, R35, 1 ;  /* 0x3f80000022297423 */ /* 0x000fe20000010023 */
[----:B------:R-:W-:Y:S01]  /*1db0*/  FMUL.FTZ R35, R46, R85 ;  /* 0x000000552e237220 */ /* 0x000fe20000410000 */
[----:B-1----:R-:W-:Y:S01]  /*1dc0*/  FADD.FTZ R34, R42, 1 ;  /* 0x3f8000002a227421 */ /* 0x002fe20000010000 */
[----:B------:R-:W-:Y:S02]  /*1dd0*/  FMUL.FTZ R42, R38, R37 ;  /* 0x00000025262a7220 */ /* 0x000fe40000410000 */
[----:B------:R-:W-:Y:S02]  /*1de0*/  FFMA.FTZ R45, R28, R35, R26 ;  /* 0x000000231c2d7223 */ /* 0x000fe4000001001a */
[----:B------:R-:W-:Y:S01]  /*1df0*/  FMUL.FTZ R42, R42, R41 ;  /* 0x000000292a2a7220 */ /* 0x000fe20000410000 */
[----:B------:R-:W1:Y:S01]  /*1e00*/  MUFU.RCP R34, R34 ;  /* 0x0000002200227308 */ /* 0x000e620000001000 */
[----:B------:R-:W-:Y:S01]  /*1e10*/  FMUL.FTZ R46, R45, -1.4426950216293334961 ;  /* 0xbfb8aa3b2d2e7820 */ /* 0x000fe20000410000 */
[----:B--2---:R-:W-:Y:S01]  /*1e20*/  FADD.FTZ R37, -R39, 1 ;  /* 0x3f80000027257421 */ /* 0x004fe20000010100 */
[----:B------:R-:W-:Y:S01]  /*1e30*/  SHF.L.U32 R41, R82, 0x10, RZ ;  /* 0x0000001052297819 */ /* 0x000fe200000006ff */
[----:B0-----:R-:W-:Y:S01]  /*1e40*/  FADD.FTZ R38, R43, 1 ;  /* 0x3f8000002b267421 */ /* 0x001fe20000010000 */
[----:B------:R-:W-:Y:S01]  /*1e50*/  SHF.L.U32 R43, R10, 0x10, RZ ;  /* 0x000000100a2b7819 */ /* 0x000fe200000006ff */
[----:B------:R-:W-:Y:S01]  /*1e60*/  FFMA.FTZ R37, R36, R37, 1 ;  /* 0x3f80000024257423 */ /* 0x000fe20000010025 */
[----:B------:R-:W-:Y:S01]  /*1e70*/  FMUL.FTZ R36, R86, R39 ;  /* 0x0000002756247220 */ /* 0x000fe20000410000 */
[----:B------:R-:W0:Y:S01]  /*1e80*/  MUFU.EX2 R46, R46 ;  /* 0x0000002e002e7308 */ /* 0x000e220000000800 */
[----:B------:R-:W-:-:S02]  /*1e90*/  FADD.FTZ R86, -R24, R47 ;  /* 0x0000002f18567221 */ /* 0x000fc40000010100 */
[----:B------:R-:W-:Y:S01]  /*1ea0*/  FMUL.FTZ R36, R36, R37 ;  /* 0x0000002524247220 */ /* 0x000fe20000410000 */
[----:B------:R-:W2:Y:S01]  /*1eb0*/  MUFU.RCP R38, R38 ;  /* 0x0000002600267308 */ /* 0x000ea20000001000 */
[----:B------:R-:W-:Y:S01]  /*1ec0*/  SHF.L.U32 R37, R79, 0x10, RZ ;  /* 0x000000104f257819 */ /* 0x000fe200000006ff */
[----:B-1----:R-:W-:Y:S01]  /*1ed0*/  FADD.FTZ R39, -R34, 1 ;  /* 0x3f80000022277421 */ /* 0x002fe20000010100 */
[----:B------:R-:W-:-:S03]  /*1ee0*/  FMUL.FTZ R43, R43, R34 ;  /* 0x000000222b2b7220 */ /* 0x000fc60000410000 */
[----:B------:R-:W-:Y:S01]  /*1ef0*/  FADD.FTZ R34, -R24, R37 ;  /* 0x0000002518227221 */ /* 0x000fe20000010100 */
[----:B0-----:R-:W-:Y:S01]  /*1f00*/  FADD.FTZ R46, R46, 1 ;  /* 0x3f8000002e2e7421 */ /* 0x001fe20000010000 */
[----:B------:R-:W-:Y:S02]  /*1f10*/  FFMA.FTZ R40, R40, R39, 1 ;  /* 0x3f80000028287423 */ /* 0x000fe40000010027 */
[----:B------:R-:W-:Y:S02]  /*1f20*/  FMUL.FTZ R34, R34, R85 ;  /* 0x0000005522227220 */ /* 0x000fe40000410000 */
[----:B------:R-:W-:Y:S01]  /*1f30*/  FMUL.FTZ R43, R43, R40 ;  /* 0x000000282b2b7220 */ /* 0x000fe20000410000 */
[----:B------:R-:W0:Y:S01]  /*1f40*/  MUFU.RCP R46, R46 ;  /* 0x0000002e002e7308 */ /* 0x000e220000001000 */
[----:B--2---:R-:W-:Y:S01]  /*1f50*/  FADD.FTZ R37, -R38, 1 ;  /* 0x3f80000026257421 */ /* 0x004fe20000010100 */
[----:B------:R-:W-:Y:S01]  /*1f60*/  FMUL.FTZ R41, R41, R38 ;  /* 0x0000002629297220 */ /* 0x000fe20000410000 */
[----:B------:R-:W-:-:S02]  /*1f70*/  FFMA.FTZ R38, R29, R34, R27 ;  /* 0x000000221d267223 */ /* 0x000fc4000001001b */
[----:B------:R-:W-:Y:S01]  /*1f80*/  FFMA.FTZ R44, R44, R37, 1 ;  /* 0x3f8000002c2c7423 */ /* 0x000fe20000010025 */
[----:B------:R-:W-:Y:S01]  /*1f90*/  SHF.L.U32 R37, R14, 0x10, RZ ;  /* 0x000000100e257819 */ /* 0x000fe200000006ff */
[----:B------:R-:W-:Y:S02]  /*1fa0*/  FMUL.FTZ R39, R38, -1.4426950216293334961 ;  /* 0xbfb8aa3b26277820 */ /* 0x000fe40000410000 */
[----:B------:R-:W-:-:S04]  /*1fb0*/  FMUL.FTZ R41, R41, R44 ;  /* 0x0000002c29297220 */ /* 0x000fc80000410000 */
[----:B------:R-:W1:Y:S01]  /*1fc0*/  MUFU.EX2 R39, R39 ;  /* 0x0000002700277308 */ /* 0x000e620000000800 */
[----:B0-----:R-:W-:Y:S01]  /*1fd0*/  FADD.FTZ R40, -R46, 1 ;  /* 0x3f8000002e287421 */ /* 0x001fe20000010100 */
[----:B------:R-:W-:Y:S01]  /*1fe0*/  FMUL.FTZ R46, R37, R46 ;  /* 0x0000002e252e7220 */ /* 0x000fe20000410000 */
[----:B------:R-:W-:Y:S02]  /*1ff0*/  FMUL.FTZ R37, R86, R85 ;  /* 0x0000005556257220 */ /* 0x000fe40000410000 */
[----:B------:R-:W-:Y:S02]  /*2000*/  FFMA.FTZ R45, R45, R40, 1 ;  /* 0x3f8000002d2d7423 */ /* 0x000fe40000010028 */
[----:B------:R-:W-:Y:S01]  /*2010*/  FFMA.FTZ R92, R28, R37, R26 ;  /* 0x000000251c5c7223 */ /* 0x000fe2000001001a */
[----:B-1----:R-:W-:-:S03]  /*2020*/  FADD.FTZ R40, R39, 1 ;  /* 0x3f80000027287421 */ /* 0x002fc60000010000 */
[----:B------:R-:W-:Y:S01]  /*2030*/  FMUL.FTZ R47, R92, -1.4426950216293334961 ;  /* 0xbfb8aa3b5c2f7820 */ /* 0x000fe20000410000 */
[----:B------:R-:W-:Y:S01]  /*2040*/  FMUL.FTZ R39, R46, R45 ;  /* 0x0000002d2e277220 */ /* 0x000fe20000410000 */
[----:B------:R-:W-:Y:S01]  /*2050*/  FADD.FTZ R46, RZ, R42 ;  /* 0x0000002aff2e7221 */ /* 0x000fe20000010000 */
[----:B------:R-:W0:Y:S03]  /*2060*/  MUFU.RCP R40, R40 ;  /* 0x0000002800287308 */ /* 0x000e260000001000 */
[----:B------:R-:W-:-:S05]  /*2070*/  FADD.FTZ R46, R46, R43 ;  /* 0x0000002b2e2e7221 */ /* 0x000fca0000010000 */
[----:B------:R-:W1:Y:S01]  /*2080*/  MUFU.EX2 R47, R47 ;  /* 0x0000002f002f7308 */ /* 0x000e620000000800 */
[----:B0-----:R-:W-:Y:S01]  /*2090*/  FADD.FTZ R45, -R40, 1 ;  /* 0x3f800000282d7421 */ /* 0x001fe20000010100 */
[----:B-1----:R-:W-:-:S03]  /*20a0*/  FADD.FTZ R44, R47, 1 ;  /* 0x3f8000002f2c7421 */ /* 0x002fc60000010000 */
[----:B------:R-:W-:Y:S01]  /*20b0*/  FFMA.FTZ R45, R38, R45, 1 ;  /* 0x3f800000262d7423 */ /* 0x000fe2000001002d */
[----:B------:R-:W-:Y:S01]  /*20c0*/  FMUL.FTZ R38, R93, R40 ;  /* 0x000000285d267220 */ /* 0x000fe20000410000 */
[----:B------:R-:W-:Y:S01]  /*20d0*/  FMUL.FTZ R40, R28, R42 ;  /* 0x0000002a1c287220 */ /* 0x000fe20000410000 */
[----:B------:R-:W0:Y:S02]  /*20e0*/  MUFU.RCP R44, R44 ;  /* 0x0000002c002c7308 */ /* 0x000e240000001000 */
[----:B------:R-:W-:Y:S01]  /*20f0*/  FMUL.FTZ R38, R38, R45 ;  /* 0x0000002d26267220 */ /* 0x000fe20000410000 */
[----:B------:R-:W-:Y:S01]  /*2100*/  FFMA.FTZ R47, R31, R40, RZ ;  /* 0x000000281f2f7223 */ /* 0x000fe200000100ff */
[----:B------:R-:W-:Y:S01]  /*2110*/  FMUL.FTZ R45, R29, R36 ;  /* 0x000000241d2d7220 */ /* 0x000fe20000410000 */
[----:B------:R-:W-:-:S03]  /*2120*/  FADD.FTZ R40, RZ, R40 ;  /* 0x00000028ff287221 */ /* 0x000fc60000010000 */
[----:B------:R-:W-:Y:S01]  /*2130*/  FFMA.FTZ R86, R30, R45, R47 ;  /* 0x0000002d1e567223 */ /* 0x000fe2000001002f */
[----:B------:R-:W-:Y:S01]  /*2140*/  SHF.L.U32 R47, R18, 0x10, RZ ;  /* 0x00000010122f7819 */ /* 0x000fe200000006ff */
[----:B------:R-:W-:-:S04]  /*2150*/  FADD.FTZ R45, R45, R40 ;  /* 0x000000282d2d7221 */ /* 0x000fc80000010000 */
[----:B0-----:R-:W-:Y:S01]  /*2160*/  FMUL.FTZ R40, R47, R44 ;  /* 0x0000002c2f287220 */ /* 0x001fe20000410000 */
[----:B------:R-:W-:Y:S01]  /*2170*/  FADD.FTZ R47, -R44, 1 ;  /* 0x3f8000002c2f7421 */ /* 0x000fe20000010100 */
[----:B------:R-:W-:Y:S01]  /*2180*/  FFMA.FTZ R44, R31, R42, RZ ;  /* 0x0000002a1f2c7223 */ /* 0x000fe200000100ff */
[----:B------:R-:W-:Y:S02]  /*2190*/  SHF.L.U32 R31, R77, 0x10, RZ ;  /* 0x000000104d1f7819 */ /* 0x000fe400000006ff */
[----:B------:R-:W-:Y:S01]  /*21a0*/  FFMA.FTZ R47, R92, R47, 1 ;  /* 0x3f8000005c2f7423 */ /* 0x000fe2000001002f */
[CC--:B------:R-:W-:Y:S01]  /*21b0*/  FFMA.FTZ R44, R33.reuse, R43.reuse, R44 ;  /* 0x0000002b212c7223 */ /* 0x0c0fe2000001002c */
[----:B------:R-:W-:Y:S01]  /*21c0*/  FMUL.FTZ R43, R28, R43 ;  /* 0x0000002b1c2b7220 */ /* 0x000fe20000410000 */
[----:B------:R-:W-:Y:S01]  /*21d0*/  FADD.FTZ R42, -R24, R31 ;  /* 0x0000001f182a7221 */ /* 0x000fe20000010100 */
[----:B------:R-:W-:Y:S02]  /*21e0*/  FMUL.FTZ R40, R40, R47 ;  /* 0x0000002f28287220 */ /* 0x000fe40000410000 */
[----:B------:R-:W-:Y:S01]  /*21f0*/  FFMA.FTZ R86, R33, R43, R86 ;  /* 0x0000002b21567223 */ /* 0x000fe20000010056 */
[----:B------:R-:W-:Y:S01]  /*2200*/  FMUL.FTZ R42, R42, R85 ;  /* 0x000000552a2a7220 */ /* 0x000fe20000410000 */
[----:B------:R-:W-:Y:S01]  /*2210*/  FADD.FTZ R92, R45, R43 ;  /* 0x0000002b2d5c7221 */ /* 0x000fe20000010000 */
[----:B------:R-:W-:-:S02]  /*2220*/  SHF.L.U32 R43, R20, 0x10, RZ ;  /* 0x00000010142b7819 */ /* 0x000fc400000006ff */
        /* <DEDUP_REMOVED lines=8> */
[----:B------:R-:W-:Y:S01]  /*22b0*/  FFMA.FTZ R31, R30, R36, RZ ;  /* 0x000000241e1f7223 */ /* 0x000fe200000100ff */
[----:B------:R-:W-:Y:S01]  /*22c0*/  FADD.FTZ R30, -R24, R43 ;  /* 0x0000002b181e7221 */ /* 0x000fe20000010100 */
[----:B------:R-:W-:Y:S01]  /*22d0*/  FADD.FTZ R36, RZ, R36 ;  /* 0x00000024ff247221 */ /* 0x000fe20000010000 */
[----:B------:R-:W-:Y:S01]  /*22e0*/  FMUL.FTZ R33, R33, R94 ;  /* 0x0000005e21217220 */ /* 0x000fe20000410000 */
[----:B------:R-:W-:Y:S01]  /*22f0*/  FFMA.FTZ R45, R32, R41, R31 ;  /* 0x00000029202d7223 */ /* 0x000fe2000001001f */
[----:B------:R-:W-:Y:S01]  /*2300*/  FMUL.FTZ R31, R30, R85 ;  /* 0x000000551e1f7220 */ /* 0x000fe20000410000 */
[----:B------:R-:W-:Y:S01]  /*2310*/  FADD.FTZ R43, R36, R41 ;  /* 0x00000029242b7221 */ /* 0x000fe20000010000 */
[----:B------:R-:W-:Y:S01]  /*2320*/  FMUL.FTZ R41, R29, R41 ;  /* 0x000000291d297220 */ /* 0x000fe20000410000 */
[----:B------:R-:W-:Y:S01]  /*2330*/  FFMA.FTZ R45, R34, R38, R45 ;  /* 0x00000026222d7223 */ /* 0x000fe2000001002d */
[----:B------:R-:W-:-:S02]  /*2340*/  FFMA.FTZ R30, R28, R31, R26 ;  /* 0x0000001f1c1e7223 */ /* 0x000fc4000001001a */
[----:B------:R-:W-:Y:S01]  /*2350*/  FFMA.FTZ R86, R32, R41, R86 ;  /* 0x0000002920567223 */ /* 0x000fe20000010056 */
[----:B------:R-:W-:Y:S01]  /*2360*/  FADD.FTZ R92, R41, R92 ;  /* 0x0000005c295c7221 */ /* 0x000fe20000010000 */
[----:B------:R-:W-:Y:S01]  /*2370*/  FMUL.FTZ R36, R30, -1.4426950216293334961 ;  /* 0xbfb8aa3b1e247820 */ /* 0x000fe20000410000 */
[----:B------:R-:W-:Y:S01]  /*2380*/  SHF.L.U32 R32, R21, 0x10, RZ ;  /* 0x0000001015207819 */ /* 0x000fe200000006ff */
[----:B------:R-:W-:-:S04]  /*2390*/  FFMA.FTZ R45, R42, R33, R45 ;  /* 0x000000212a2d7223 */ /* 0x000fc8000001002d */
[----:B------:R-:W0:Y:S02]  /*23a0*/  MUFU.EX2 R36, R36 ;  /* 0x0000002400247308 */ /* 0x000e240000000800 */
[----:B0-----:R-:W-:Y:S01]  /*23b0*/  FADD.FTZ R47, R36, 1 ;  /* 0x3f800000242f7421 */ /* 0x001fe20000010000 */
[----:B------:R-:W-:-:S05]  /*23c0*/  SHF.L.U32 R36, R76, 0x10, RZ ;  /* 0x000000104c247819 */ /* 0x000fca00000006ff */
[----:B------:R-:W0:Y:S02]  /*23d0*/  MUFU.RCP R47, R47 ;  /* 0x0000002f002f7308 */ /* 0x000e240000001000 */
[----:B0-----:R-:W-:Y:S01]  /*23e0*/  FADD.FTZ R41, -R47, 1 ;  /* 0x3f8000002f297421 */ /* 0x001fe20000010100 */
[----:B------:R-:W-:-:S03]  /*23f0*/  FMUL.FTZ R32, R32, R47 ;  /* 0x0000002f20207220 */ /* 0x000fc60000410000 */
[----:B------:R-:W-:-:S04]  /*2400*/  FFMA.FTZ R41, R30, R41, 1 ;  /* 0x3f8000001e297423 */ /* 0x000fc80000010029 */
[----:B------:R-:W-:Y:S01]  /*2410*/  FMUL.FTZ R32, R32, R41 ;  /* 0x0000002920207220 */ /* 0x000fe20000410000 */
[----:B------:R-:W-:-:S05]  /*2420*/  SHF.L.U32 R41, R75, 0x10, RZ ;  /* 0x000000104b297819 */ /* 0x000fca00000006ff */
[----:B------:R-:W-:Y:S01]  /*2430*/  FADD.FTZ R30, -R24, R41 ;  /* 0x00000029181e7221 */ /* 0x000fe20000010100 */
[----:B------:R-:W-:Y:S01]  /*2440*/  FADD.FTZ R41, R46, R39 ;  /* 0x000000272e297221 */ /* 0x000fe20000010000 */
[-C--:B------:R-:W-:Y:S01]  /*2450*/  FFMA.FTZ R46, R35, R39.reuse, R44 ;  /* 0x00000027232e7223 */ /* 0x080fe2000001002c */
[----:B------:R-:W-:Y:S01]  /*2460*/  FMUL.FTZ R39, R28, R39 ;  /* 0x000000271c277220 */ /* 0x000fe20000410000 */
[----:B------:R-:W-:Y:S01]  /*2470*/  FMUL.FTZ R30, R30, R85 ;  /* 0x000000551e1e7220 */ /* 0x000fe20000410000 */
[----:B------:R-:W-:Y:S01]  /*2480*/  FADD.FTZ R41, R41, R40 ;  /* 0x0000002829297221 */ /* 0x000fe20000010000 */
[----:B------:R-:W-:Y:S01]  /*2490*/  FFMA.FTZ R46, R37, R40, R46 ;  /* 0x00000028252e7223 */ /* 0x000fe2000001002e */
[----:B------:R-:W-:Y:S01]  /*24a0*/  FFMA.FTZ R86, R35, R39, R86 ;  /* 0x0000002723567223 */ /* 0x000fe20000010056 */
[C---:B------:R-:W-:Y:S01]  /*24b0*/  FFMA.FTZ R35, R29.reuse, R30, R27 ;  /* 0x0000001e1d237223 */ /* 0x040fe2000001001b */
[----:B------:R-:W-:Y:S01]  /*24c0*/  FADD.FTZ R92, R92, R39 ;  /* 0x000000275c5c7221 */ /* 0x000fe20000010000 */
[----:B------:R-:W-:Y:S01]  /*24d0*/  FMUL.FTZ R39, R29, R38 ;  /* 0x000000261d277220 */ /* 0x000fe20000410000 */
[----:B------:R-:W-:Y:S01]  /*24e0*/  FFMA.FTZ R46, R31, R32, R46 ;  /* 0x000000201f2e7223 */ /* 0x000fe2000001002e */
[----:B------:R-:W-:-:S02]  /*24f0*/  FMUL.FTZ R44, R35, -1.4426950216293334961 ;  /* 0xbfb8aa3b232c7820 */ /* 0x000fc40000410000 */
[----:B------:R-:W-:Y:S01]  /*2500*/  FFMA.FTZ R86, R34, R39, R86 ;  /* 0x0000002722567223 */ /* 0x000fe20000010056 */
[----:B------:R-:W-:-:S03]  /*2510*/  FADD.FTZ R92, R39, R92 ;  /* 0x0000005c275c7221 */ /* 0x000fc60000010000 */
[----:B------:R-:W0:Y:S02]  /*2520*/  MUFU.EX2 R44, R44 ;  /* 0x0000002c002c7308 */ /* 0x000e240000000800 */
[----:B0-----:R-:W-:Y:S01]  /*2530*/  FADD.FTZ R47, R44, 1 ;  /* 0x3f8000002c2f7421 */ /* 0x001fe20000010000 */
[----:B------:R-:W-:-:S05]  /*2540*/  FADD.FTZ R44, R43, R38 ;  /* 0x000000262b2c7221 */ /* 0x000fca0000010000 */
[----:B------:R-:W0:Y:S02]  /*2550*/  MUFU.RCP R47, R47 ;  /* 0x0000002f002f7308 */ /* 0x000e240000001000 */
[----:B0-----:R-:W-:Y:S01]  /*2560*/  FADD.FTZ R94, -R47, 1 ;  /* 0x3f8000002f5e7421 */ /* 0x001fe20000010100 */
[----:B------:R-:W-:-:S03]  /*2570*/  FMUL.FTZ R36, R36, R47 ;  /* 0x0000002f24247220 */ /* 0x000fc60000410000 */
[----:B------:R-:W-:-:S04]  /*2580*/  FFMA.FTZ R35, R35, R94, 1 ;  /* 0x3f80000023237423 */ /* 0x000fc8000001005e */
[----:B------:R-:W-:Y:S01]  /*2590*/  FMUL.FTZ R36, R36, R35 ;  /* 0x0000002324247220 */ /* 0x000fe20000410000 */
[----:B------:R-:W-:-:S03]  /*25a0*/  SHF.L.U32 R35, R22, 0x10, RZ ;  /* 0x0000001016237819 */ /* 0x000fc600000006ff */
[----:B------:R-:W-:Y:S02]  /*25b0*/  FFMA.FTZ R45, R30, R36, R45 ;  /* 0x000000241e2d7223 */ /* 0x000fe4000001002d */
[----:B------:R-:W-:-:S04]  /*25c0*/  FADD.FTZ R94, -R24, R35 ;  /* 0x00000023185e7221 */ /* 0x000fc80000010100 */
[----:B------:R-:W-:Y:S01]  /*25d0*/  FMUL.FTZ R35, R94, R85 ;  /* 0x000000555e237220 */ /* 0x000fe20000410000 */
[----:B------:R-:W-:-:S03]  /*25e0*/  SHF.L.U32 R94, R23, 0x10, RZ ;  /* 0x00000010175e7819 */ /* 0x000fc600000006ff */
[----:B------:R-:W-:-:S04]  /*25f0*/  FFMA.FTZ R34, R28, R35, R26 ;  /* 0x000000231c227223 */ /* 0x000fc8000001001a */
[----:B------:R-:W-:-:S06]  /*2600*/  FMUL.FTZ R38, R34, -1.4426950216293334961 ;  /* 0xbfb8aa3b22267820 */ /* 0x000fcc0000410000 */
[----:B------:R-:W0:Y:S02]  /*2610*/  MUFU.EX2 R38, R38 ;  /* 0x0000002600267308 */ /* 0x000e240000000800 */
[----:B0-----:R-:W-:-:S06]  /*2620*/  FADD.FTZ R43, R38, 1 ;  /* 0x3f800000262b7421 */ /* 0x001fcc0000010000 */
[----:B------:R-:W0:Y:S02]  /*2630*/  MUFU.RCP R43, R43 ;  /* 0x0000002b002b7308 */ /* 0x000e240000001000 */
[----:B0-----:R-:W-:Y:S01]  /*2640*/  FADD.FTZ R47, -R43, 1 ;  /* 0x3f8000002b2f7421 */ /* 0x001fe20000010100 */
[----:B------:R-:W-:Y:S01]  /*2650*/  FMUL.FTZ R39, R94, R43 ;  /* 0x0000002b5e277220 */ /* 0x000fe20000410000 */
[----:B------:R-:W-:Y:S02]  /*2660*/  FADD.FTZ R43, R44, R33 ;  /* 0x000000212c2b7221 */ /* 0x000fe40000010000 */
[----:B------:R-:W-:-:S04]  /*2670*/  FFMA.FTZ R34, R34, R47, 1 ;  /* 0x3f80000022227423 */ /* 0x000fc8000001002f */
[----:B------:R-:W-:Y:S01]  /*2680*/  FMUL.FTZ R34, R39, R34 ;  /* 0x0000002227227220 */ /* 0x000fe20000410000 */
[----:B------:R-:W-:-:S03]  /*2690*/  SHF.L.U32 R39, R73, 0x10, RZ ;  /* 0x0000001049277819 */ /* 0x000fc600000006ff */
[----:B------:R-:W-:Y:S02]  /*26a0*/  FFMA.FTZ R46, R35, R34, R46 ;  /* 0x00000022232e7223 */ /* 0x000fe4000001002e */
[----:B------:R-:W-:Y:S01]  /*26b0*/  FADD.FTZ R94, -R24, R39 ;  /* 0x00000027185e7221 */ /* 0x000fe20000010100 */
[----:B------:R-:W-:-:S03]  /*26c0*/  FMUL.FTZ R39, R28, R40 ;  /* 0x000000281c277220 */ /* 0x000fc60000410000 */
[----:B------:R-:W-:Y:S01]  /*26d0*/  FMUL.FTZ R38, R94, R85 ;  /* 0x000000555e267220 */ /* 0x000fe20000410000 */
[----:B------:R-:W-:Y:S01]  /*26e0*/  FFMA.FTZ R86, R37, R39, R86 ;  /* 0x0000002725567223 */ /* 0x000fe20000010056 */
[----:B------:R-:W-:Y:S01]  /*26f0*/  SHF.L.U32 R94, R74, 0x10, RZ ;  /* 0x000000104a5e7819 */ /* 0x000fe200000006ff */
[----:B------:R-:W-:Y:S01]  /*2700*/  FADD.FTZ R92, R92, R39 ;  /* 0x000000275c5c7221 */ /* 0x000fe20000010000 */
        /* <DEDUP_REMOVED lines=15> */
[----:B------:R-:W-:Y:S01]  /*2800*/  FADD.FTZ R92, R39, R92 ;  /* 0x0000005c275c7221 */ /* 0x000fe20000010000 */
[----:B------:R-:W-:Y:S01]  /*2810*/  SHF.L.U32 R39, R49, 0x10, RZ ;  /* 0x0000001031277819 */ /* 0x000fe200000006ff */
[----:B------:R-:W-:-:S04]  /*2820*/  FFMA.FTZ R40, R28, R33, R26 ;  /* 0x000000211c287223 */ /* 0x000fc8000001001a */
[----:B------:R-:W-:-:S06]  /*2830*/  FMUL.FTZ R42, R40, -1.4426950216293334961 ;  /* 0xbfb8aa3b282a7820 */ /* 0x000fcc0000410000 */
[----:B------:R-:W0:Y:S02]  /*2840*/  MUFU.EX2 R42, R42 ;  /* 0x0000002a002a7308 */ /* 0x000e240000000800 */
[----:B0-----:R-:W-:-:S06]  /*2850*/  FADD.FTZ R44, R42, 1 ;  /* 0x3f8000002a2c7421 */ /* 0x001fcc0000010000 */
[----:B------:R-:W0:Y:S02]  /*2860*/  MUFU.RCP R44, R44 ;  /* 0x0000002c002c7308 */ /* 0x000e240000001000 */
[----:B0-----:R-:W-:Y:S01]  /*2870*/  FADD.FTZ R47, -R44, 1 ;  /* 0x3f8000002c2f7421 */ /* 0x001fe20000010100 */
[----:B------:R-:W-:-:S03]  /*2880*/  FMUL.FTZ R39, R39, R44 ;  /* 0x0000002c27277220 */ /* 0x000fc60000410000 */
[----:B------:R-:W-:Y:S01]  /*2890*/  FFMA.FTZ R40, R40, R47, 1 ;  /* 0x3f80000028287423 */ /* 0x000fe2000001002f */
[----:B------:R-:W-:-:S03]  /*28a0*/  SHF.L.U32 R47, R71, 0x10, RZ ;  /* 0x00000010472f7819 */ /* 0x000fc600000006ff */
[----:B------:R-:W-:Y:S02]  /*28b0*/  FMUL.FTZ R39, R39, R40 ;  /* 0x0000002827277220 */ /* 0x000fe40000410000 */
[----:B------:R-:W-:Y:S01]  /*28c0*/  FADD.FTZ R40, -R24, R47 ;  /* 0x0000002f18287221 */ /* 0x000fe20000010100 */
[----:B------:R-:W-:Y:S01]  /*28d0*/  FADD.FTZ R47, R41, R32 ;  /* 0x00000020292f7221 */ /* 0x000fe20000010000 */
[----:B------:R-:W-:Y:S01]  /*28e0*/  FMUL.FTZ R41, R28, R32 ;  /* 0x000000201c297220 */ /* 0x000fe20000410000 */
[----:B------:R-:W-:Y:S01]  /*28f0*/  FFMA.FTZ R46, R33, R39, R46 ;  /* 0x00000027212e7223 */ /* 0x000fe2000001002e */
[----:B------:R-:W-:Y:S02]  /*2900*/  FMUL.FTZ R32, R40, R85 ;  /* 0x0000005528207220 */ /* 0x000fe40000410000 */
[----:B------:R-:W-:Y:S01]  /*2910*/  FFMA.FTZ R86, R31, R41, R86 ;  /* 0x000000291f567223 */ /* 0x000fe20000010056 */
[----:B------:R-:W-:Y:S01]  /*2920*/  FADD.FTZ R92, R92, R41 ;  /* 0x000000295c5c7221 */ /* 0x000fe20000010000 */
[----:B------:R-:W-:Y:S01]  /*2930*/  FFMA.FTZ R31, R29, R32, R27 ;  /* 0x000000201d1f7223 */ /* 0x000fe2000001001b */
[----:B------:R-:W-:-:S03]  /*2940*/  SHF.L.U32 R41, R72, 0x10, RZ ;  /* 0x0000001048297819 */ /* 0x000fc600000006ff */
[----:B------:R-:W-:-:S06]  /*2950*/  FMUL.FTZ R40, R31, -1.4426950216293334961 ;  /* 0xbfb8aa3b1f287820 */ /* 0x000fcc0000410000 */
[----:B------:R-:W0:Y:S02]  /*2960*/  MUFU.EX2 R40, R40 ;  /* 0x0000002800287308 */ /* 0x000e240000000800 */
[----:B0-----:R-:W-:Y:S01]  /*2970*/  FADD.FTZ R42, R40, 1 ;  /* 0x3f800000282a7421 */ /* 0x001fe20000010000 */
[----:B------:R-:W-:Y:S01]  /*2980*/  FADD.FTZ R40, R43, R36 ;  /* 0x000000242b287221 */ /* 0x000fe20000010000 */
[----:B------:R-:W-:-:S03]  /*2990*/  FMUL.FTZ R43, R29, R36 ;  /* 0x000000241d2b7220 */ /* 0x000fc60000410000 */
[----:B------:R-:W-:Y:S01]  /*29a0*/  FADD.FTZ R40, R40, R37 ;  /* 0x0000002528287221 */ /* 0x000fe20000010000 */
[----:B------:R-:W0:Y:S01]  /*29b0*/  MUFU.RCP R42, R42 ;  /* 0x0000002a002a7308 */ /* 0x000e220000001000 */
[----:B------:R-:W-:Y:S01]  /*29c0*/  FFMA.FTZ R86, R30, R43, R86 ;  /* 0x0000002b1e567223 */ /* 0x000fe20000010056 */
[----:B------:R-:W-:Y:S01]  /*29d0*/  FADD.FTZ R92, R43, R92 ;  /* 0x0000005c2b5c7221 */ /* 0x000fe20000010000 */
[----:B------:R-:W-:Y:S01]  /*29e0*/  SHF.L.U32 R43, R53, 0x10, RZ ;  /* 0x00000010352b7819 */ /* 0x000fe200000006ff */
[----:B------:R-:W-:Y:S01]  /*29f0*/  FMUL.FTZ R37, R29, R37 ;  /* 0x000000251d257220 */ /* 0x000fe20000410000 */
[----:B0-----:R-:W-:Y:S01]  /*2a00*/  FADD.FTZ R44, -R42, 1 ;  /* 0x3f8000002a2c7421 */ /* 0x001fe20000010100 */
[----:B------:R-:W-:-:S03]  /*2a10*/  FMUL.FTZ R41, R41, R42 ;  /* 0x0000002a29297220 */ /* 0x000fc60000410000 */
[----:B------:R-:W-:-:S04]  /*2a20*/  FFMA.FTZ R44, R31, R44, 1 ;  /* 0x3f8000001f2c7423 */ /* 0x000fc8000001002c */
[----:B------:R-:W-:Y:S01]  /*2a30*/  FMUL.FTZ R31, R41, R44 ;  /* 0x0000002c291f7220 */ /* 0x000fe20000410000 */
[----:B------:R-:W-:-:S03]  /*2a40*/  SHF.L.U32 R41, R52, 0x10, RZ ;  /* 0x0000001034297819 */ /* 0x000fc600000006ff */
[----:B------:R-:W-:Y:S01]  /*2a50*/  FFMA.FTZ R45, R32, R31, R45 ;  /* 0x0000001f202d7223 */ /* 0x000fe2000001002d */
[----:B------:R-:W-:Y:S01]  /*2a60*/  FADD.FTZ R40, R40, R31 ;  /* 0x0000001f28287221 */ /* 0x000fe20000010000 */
[----:B------:R-:W-:-:S04]  /*2a70*/  FADD.FTZ R44, -R24, R41 ;  /* 0x00000029182c7221 */ /* 0x000fc80000010100 */
[----:B------:R-:W-:-:S04]  /*2a80*/  FMUL.FTZ R41, R44, R85 ;  /* 0x000000552c297220 */ /* 0x000fc80000410000 */
[----:B------:R-:W-:-:S04]  /*2a90*/  FFMA.FTZ R30, R28, R41, R26 ;  /* 0x000000291c1e7223 */ /* 0x000fc8000001001a */
[----:B------:R-:W-:-:S06]  /*2aa0*/  FMUL.FTZ R36, R30, -1.4426950216293334961 ;  /* 0xbfb8aa3b1e247820 */ /* 0x000fcc0000410000 */
        /* <DEDUP_REMOVED lines=8> */
[----:B------:R-:W-:-:S05]  /*2b30*/  SHF.L.U32 R43, R25, 0x10, RZ ;  /* 0x00000010192b7819 */ /* 0x000fca00000006ff */
[----:B------:R-:W-:Y:S01]  /*2b40*/  FADD.FTZ R44, -R24, R43 ;  /* 0x0000002b182c7221 */ /* 0x000fe20000010100 */
[----:B------:R-:W-:-:S03]  /*2b50*/  FMUL.FTZ R43, R28, R34 ;  /* 0x000000221c2b7220 */ /* 0x000fc60000410000 */
[----:B------:R-:W-:Y:S01]  /*2b60*/  FMUL.FTZ R94, R44, R85 ;  /* 0x000000552c5e7220 */ /* 0x000fe20000410000 */
[----:B------:R-:W-:Y:S01]  /*2b70*/  FFMA.FTZ R86, R35, R43, R86 ;  /* 0x0000002b23567223 */ /* 0x000fe20000010056 */
[----:B------:R-:W-:Y:S01]  /*2b80*/  FADD.FTZ R92, R92, R43 ;  /* 0x0000002b5c5c7221 */ /* 0x000fe20000010000 */
[----:B------:R-:W-:Y:S01]  /*2b90*/  SHF.L.U32 R43, R70, 0x10, RZ ;  /* 0x00000010462b7819 */ /* 0x000fe200000006ff */
[----:B------:R-:W-:Y:S01]  /*2ba0*/  FFMA.FTZ R34, R29, R94, R27 ;  /* 0x0000005e1d227223 */ /* 0x000fe2000001001b */
[----:B------:R-:W-:Y:S01]  /*2bb0*/  FFMA.FTZ R86, R38, R37, R86 ;  /* 0x0000002526567223 */ /* 0x000fe20000010056 */
[----:B------:R-:W-:Y:S01]  /*2bc0*/  FADD.FTZ R92, R37, R92 ;  /* 0x0000005c255c7221 */ /* 0x000fe20000010000 */
[----:B------:R-:W-:Y:S01]  /*2bd0*/  FMUL.FTZ R37, R28, R39 ;  /* 0x000000271c257220 */ /* 0x000fe20000410000 */
[----:B------:R-:W-:-:S03]  /*2be0*/  FMUL.FTZ R35, R34, -1.4426950216293334961 ;  /* 0xbfb8aa3b22237820 */ /* 0x000fc60000410000 */
[----:B------:R-:W-:-:S03]  /*2bf0*/  FADD.FTZ R92, R92, R37 ;  /* 0x000000255c5c7221 */ /* 0x000fc60000010000 */
[----:B------:R-:W0:Y:S02]  /*2c00*/  MUFU.EX2 R35, R35 ;  /* 0x0000002300237308 */ /* 0x000e240000000800 */
[----:B0-----:R-:W-:Y:S01]  /*2c10*/  FADD.FTZ R42, R35, 1 ;  /* 0x3f800000232a7421 */ /* 0x001fe20000010000 */
[----:B------:R-:W-:Y:S01]  /*2c20*/  FADD.FTZ R35, R36, R39 ;  /* 0x0000002724237221 */ /* 0x000fe20000010000 */
[----:B------:R-:W-:Y:S01]  /*2c30*/  FFMA.FTZ R39, R33, R37, R86 ;  /* 0x0000002521277223 */ /* 0x000fe20000010056 */
[----:B------:R-:W-:-:S03]  /*2c40*/  FMUL.FTZ R33, R29, R31 ;  /* 0x0000001f1d217220 */ /* 0x000fc60000410000 */
[----:B------:R-:W0:Y:S01]  /*2c50*/  MUFU.RCP R42, R42 ;  /* 0x0000002a002a7308 */ /* 0x000e220000001000 */
[----:B------:R-:W-:Y:S01]  /*2c60*/  FADD.FTZ R92, R33, R92 ;  /* 0x0000005c215c7221 */ /* 0x000fe20000010000 */
[----:B0-----:R-:W-:Y:S01]  /*2c70*/  FADD.FTZ R47, -R42, 1 ;  /* 0x3f8000002a2f7421 */ /* 0x001fe20000010100 */
[----:B------:R-:W-:-:S03]  /*2c80*/  FMUL.FTZ R43, R43, R42 ;  /* 0x0000002a2b2b7220 */ /* 0x000fc60000410000 */
[----:B------:R-:W-:-:S04]  /*2c90*/  FFMA.FTZ R34, R34, R47, 1 ;  /* 0x3f80000022227423 */ /* 0x000fc8000001002f */
[----:B------:R-:W-:Y:S01]  /*2ca0*/  FMUL.FTZ R44, R43, R34 ;  /* 0x000000222b2c7220 */ /* 0x000fe20000410000 */
[----:B------:R-:W-:Y:S01]  /*2cb0*/  FFMA.FTZ R34, R32, R33, R39 ;  /* 0x0000002120227223 */ /* 0x000fe20000010027 */
[-C--:B------:R-:W-:Y:S01]  /*2cc0*/  FMUL.FTZ R33, R28, R30.reuse ;  /* 0x0000001e1c217220 */ /* 0x080fe20000410000 */
[----:B------:R-:W-:Y:S01]  /*2cd0*/  FFMA.FTZ R32, R41, R30, R46 ;  /* 0x0000001e29207223 */ /* 0x000fe2000001002e */
[-C--:B------:R-:W-:Y:S02]  /*2ce0*/  FMUL.FTZ R37, R29, R44.reuse ;  /* 0x0000002c1d257220 */ /* 0x080fe40000410000 */
[----:B------:R-:W-:Y:S01]  /*2cf0*/  FFMA.FTZ R34, R41, R33, R34 ;  /* 0x0000002129227223 */ /* 0x000fe20000010022 */
[----:B------:R-:W-:Y:S01]  /*2d00*/  FADD.FTZ R92, R92, R33 ;  /* 0x000000215c5c7221 */ /* 0x000fe20000010000 */
[C---:B------:R-:W-:Y:S02]  /*2d10*/  FFMA.FTZ R33, R94.reuse, R44, R45 ;  /* 0x0000002c5e217223 */ /* 0x040fe4000001002d */
[----:B------:R-:W-:Y:S01]  /*2d20*/  FFMA.FTZ R31, R94, R37, R34 ;  /* 0x000000255e1f7223 */ /* 0x000fe20000010022 */
[----:B------:R-:W-:Y:S01]  /*2d30*/  FADD.FTZ R34, R35, R30 ;  /* 0x0000001e23227221 */ /* 0x000fe20000010000 */
[----:B------:R-:W-:Y:S01]  /*2d40*/  FADD.FTZ R37, R37, R92 ;  /* 0x0000005c25257221 */ /* 0x000fe20000010000 */
[----:B------:R-:W-:-:S07]  /*2d50*/  FADD.FTZ R35, R40, R44 ;  /* 0x0000002c28237221 */ /* 0x000fce0000010000 */
.L_x_44:
[----:B------:R-:W-:Y:S01]  /*2d60*/  MOV R39, R31 ;  /* 0x0000001f00277202 */ /* 0x000fe20000000f00 */
[----:B------:R-:W-:Y:S01]  /*2d70*/  STS.128 [R67], R32 ;  /* 0x0000002043007388 */ /* 0x000fe20000000c00 */
[C---:B------:R-:W-:Y:S01]  /*2d80*/  ISETP.GT.AND P0, PT, R0.reuse, 0x1e, PT ;  /* 0x0000001e0000780c */ /* 0x040fe20003f04270 */
[----:B------:R-:W-:Y:S01]  /*2d90*/  BSSY.RECONVERGENT B0, `(.L_x_45) ;  /* 0x0000021000007945 */ /* 0x000fe20003800200 */
[C---:B------:R-:W-:Y:S01]  /*2da0*/  ISETP.GT.AND P6, PT, R0.reuse, 0xf, PT ;  /* 0x0000000f0000780c */ /* 0x040fe20003fc4270 */
[----:B------:R-:W0:Y:S01]  /*2db0*/  SHFL.DOWN PT, R30, R39, 0x1, 0x1f ;  /* 0x08201f00271e7f89 */ /* 0x000e2200000e0000 */
[----:B------:R-:W-:Y:S02]  /*2dc0*/  ISETP.GT.AND P5, PT, R0, 0x17, PT ;  /* 0x000000170000780c */ /* 0x000fe40003fa4270 */
[----:B------:R-:W-:Y:S01]  /*2dd0*/  ISETP.NE.AND P2, PT, R4, RZ, PT ;  /* 0x000000ff0400720c */ /* 0x000fe20003f45270 */
[----:B------:R-:W1:Y:S01]  /*2de0*/  SHFL.DOWN PT, R31, R37, 0x1, 0x1f ;  /* 0x08201f00251f7f89 */ /* 0x000e6200000e0000 */
[----:B------:R-:W-:-:S05]  /*2df0*/  ISETP.GE.U32.AND P4, PT, R2, 0x2, PT ;  /* 0x000000020200780c */ /* 0x000fca0003f86070 */
        /* <DEDUP_REMOVED lines=13> */
[----:B------:R-:W-:-:S03]  /*2ed0*/  ISETP.GT.U32.AND P0, PT, R4, 0x1b, PT ;  /* 0x0000001b0400780c */ /* 0x000fc60003f04070 */
        /* <DEDUP_REMOVED lines=11> */
[----:B------:R3:W-:Y:S02]  /*2f90*/  @!P5 STS.64 [R66+UR5+0x10], R30 ;  /* 0x0000101e4200d988 */ /* 0x0007e40008000a05 */
.L_x_46:
[----:B------:R-:W-:Y:S05]  /*2fa0*/  BSYNC.RECONVERGENT B0 ;  /* 0x0000000000007941 */ /* 0x000fea0003800200 */
.L_x_45:
[----:B------:R-:W-:Y:S06]  /*2fb0*/  BAR.SYNC.DEFER_BLOCKING 0x0 ;  /* 0x0000000000007b1d */ /* 0x000fec0000010000 */
[----:B------:R-:W-:Y:S04]  /*2fc0*/  BSSY.RECONVERGENT B0, `(.L_x_47) ;  /* 0x0000026000007945 */ /* 0x000fe80003800200 */
[----:B------:R-:W-:Y:S05]  /*2fd0*/  @P2 BRA `(.L_x_48) ;  /* 0x0000000000902947 */ /* 0x000fea0003800000 */
[----:B------:R-:W4:Y:S01]  /*2fe0*/  S2UR UR7, SR_CgaCtaId ;  /* 0x00000000000779c3 */ /* 0x000f220000008800 */
[----:B------:R-:W-:Y:S02]  /*2ff0*/  UMOV UR6, 0x400 ;  /* 0x0000040000067882 */ /* 0x000fe40000000000 */
[----:B----4-:R-:W-:-:S09]  /*3000*/  ULEA UR6, UR7, UR6, 0x18 ;  /* 0x0000000607067291 */ /* 0x010fd2000f8ec0ff */
[----:B------:R-:W4:Y:S04]  /*3010*/  LDS.64 R44, [UR6+0x18] ;  /* 0x00001806ff2c7984 */ /* 0x000f280008000a00 */
[----:B------:R-:W5:Y:S04]  /*3020*/  LDS.128 R40, [UR6+0x20] ;  /* 0x00002006ff287984 */ /* 0x000f680008000c00 */
[----:B-12---:R-:W1:Y:S01]  /*3030*/  LDS.128 R36, [UR6+0x30] ;  /* 0x00003006ff247984 */ /* 0x006e620008000c00 */
[----:B----4-:R-:W-:Y:S01]  /*3040*/  FADD.FTZ R93, R30, R44 ;  /* 0x0000002c1e5d7221 */ /* 0x010fe20000010000 */
[----:B0--3--:R-:W-:-:S02]  /*3050*/  FADD.FTZ R30, R31, R45 ;  /* 0x0000002d1f1e7221 */ /* 0x009fc40000010000 */
[----:B------:R-:W0:Y:S01]  /*3060*/  LDS.128 R44, [UR6+0x40] ;  /* 0x00004006ff2c7984 */ /* 0x000e220008000c00 */
[----:B-----5:R-:W-:Y:S01]  /*3070*/  FADD.FTZ R93, R93, R40 ;  /* 0x000000285d5d7221 */ /* 0x020fe20000010000 */
[----:B------:R-:W-:-:S03]  /*3080*/  FADD.FTZ R30, R30, R41 ;  /* 0x000000291e1e7221 */ /* 0x000fc60000010000 */
[----:B------:R-:W-:Y:S01]  /*3090*/  FADD.FTZ R93, R93, R42 ;  /* 0x0000002a5d5d7221 */ /* 0x000fe20000010000 */
[----:B------:R-:W-:Y:S02]  /*30a0*/  FADD.FTZ R30, R30, R43 ;  /* 0x0000002b1e1e7221 */ /* 0x000fe40000010000 */
[----:B------:R-:W2:Y:S01]  /*30b0*/  LDS.128 R40, [UR6+0x50] ;  /* 0x00005006ff287984 */ /* 0x000ea20008000c00 */
        /* <DEDUP_REMOVED lines=10> */
[----:B--2---:R-:W-:Y:S01]  /*3160*/  FADD.FTZ R93, R93, R40 ;  /* 0x000000285d5d7221 */ /* 0x004fe20000010000 */
[----:B------:R-:W-:-:S03]  /*3170*/  FADD.FTZ R30, R30, R41 ;  /* 0x000000291e1e7221 */ /* 0x000fc60000010000 */
[----:B------:R-:W-:Y:S01]  /*3180*/  FADD.FTZ R93, R93, R42 ;  /* 0x0000002a5d5d7221 */ /* 0x000fe20000010000 */
[----:B------:R-:W-:-:S03]  /*3190*/  FADD.FTZ R30, R30, R43 ;  /* 0x0000002b1e1e7221 */ /* 0x000fc60000010000 */
        /* <DEDUP_REMOVED lines=8> */
.L_x_48:
[----:B------:R-:W-:Y:S05]  /*3220*/  BSYNC.RECONVERGENT B0 ;  /* 0x0000000000007941 */ /* 0x000fea0003800200 */
.L_x_47:
[----:B------:R-:W-:Y:S06]  /*3230*/  BAR.SYNC.DEFER_BLOCKING 0x0 ;  /* 0x0000000000007b1d */ /* 0x000fec0000010000 */
[----:B------:R-:W-:Y:S04]  /*3240*/  BSSY.RECONVERGENT B0, `(.L_x_49) ;  /* 0x000004d000007945 */ /* 0x000fe80003800200 */
[----:B------:R-:W-:Y:S05]  /*3250*/  @P0 BRA `(.L_x_50) ;  /* 0x00000004002c0947 */ /* 0x000fea0003800000 */
[----:B-12---:R-:W1:Y:S04]  /*3260*/  LDS.128 R36, [R67+0x1c0] ;  /* 0x0001c00043247984 */ /* 0x006e680000000c00 */
[----:B------:R-:W2:Y:S04]  /*3270*/  LDS.128 R40, [R67+0x380] ;  /* 0x0003800043287984 */ /* 0x000ea80000000c00 */
[----:B------:R-:W4:Y:S01]  /*3280*/  LDS.128 R44, [R67+0x540] ;  /* 0x00054000432c7984 */ /* 0x000f220000000c00 */
[----:B-1----:R-:W-:Y:S01]  /*3290*/  FADD.FTZ R93, R32, R36 ;  /* 0x00000024205d7221 */ /* 0x002fe20000010000 */
[----:B------:R-:W-:Y:S01]  /*32a0*/  FADD.FTZ R32, R33, R37 ;  /* 0x0000002521207221 */ /* 0x000fe20000010000 */
[----:B------:R-:W-:Y:S01]  /*32b0*/  FADD.FTZ R33, R34, R38 ;  /* 0x0000002622217221 */ /* 0x000fe20000010000 */
[----:B------:R-:W-:Y:S01]  /*32c0*/  FADD.FTZ R34, R35, R39 ;  /* 0x0000002723227221 */ /* 0x000fe20000010000 */
[----:B--2---:R-:W-:Y:S01]  /*32d0*/  FADD.FTZ R93, R93, R40 ;  /* 0x000000285d5d7221 */ /* 0x004fe20000010000 */
[----:B------:R-:W-:Y:S01]  /*32e0*/  FADD.FTZ R32, R32, R41 ;  /* 0x0000002920207221 */ /* 0x000fe20000010000 */
[----:B------:R-:W-:Y:S01]  /*32f0*/  FADD.FTZ R37, R33, R42 ;  /* 0x0000002a21257221 */ /* 0x000fe20000010000 */
[----:B------:R-:W-:Y:S01]  /*3300*/  FADD.FTZ R36, R34, R43 ;  /* 0x0000002b22247221 */ /* 0x000fe20000010000 */
[----:B----4-:R-:W-:Y:S01]  /*3310*/  FADD.FTZ R93, R93, R44 ;  /* 0x0000002c5d5d7221 */ /* 0x010fe20000010000 */
[----:B------:R-:W-:Y:S01]  /*3320*/  FADD.FTZ R44, R32, R45 ;  /* 0x0000002d202c7221 */ /* 0x000fe20000010000 */
[----:B------:R-:W-:Y:S01]  /*3330*/  LDS.128 R40, [R67+0x8c0] ;  /* 0x0008c00043287984 */ /* 0x000fe20000000c00 */
[----:B------:R-:W-:Y:S01]  /*3340*/  FADD.FTZ R45, R37, R46 ;  /* 0x0000002e252d7221 */ /* 0x000fe20000010000 */
[----:B------:R-:W-:-:S02]  /*3350*/  FADD.FTZ R46, R36, R47 ;  /* 0x0000002f242e7221 */ /* 0x000fc40000010000 */
[----:B------:R-:W1:Y:S04]  /*3360*/  LDS.128 R32, [R67+0x700] ;  /* 0x0007000043207984 */ /* 0x000e680000000c00 */
[----:B------:R-:W2:Y:S01]  /*3370*/  LDS.128 R36, [R67+0xa80] ;  /* 0x000a800043247984 */ /* 0x000ea20000000c00 */
[----:B-1----:R-:W-:Y:S01]  /*3380*/  FADD.FTZ R93, R93, R32 ;  /* 0x000000205d5d7221 */ /* 0x002fe20000010000 */
[----:B------:R-:W-:Y:S01]  /*3390*/  FADD.FTZ R44, R44, R33 ;  /* 0x000000212c2c7221 */ /* 0x000fe20000010000 */
[----:B------:R-:W-:Y:S01]  /*33a0*/  FADD.FTZ R45, R45, R34 ;  /* 0x000000222d2d7221 */ /* 0x000fe20000010000 */
[----:B------:R-:W-:Y:S01]  /*33b0*/  FADD.FTZ R46, R46, R35 ;  /* 0x000000232e2e7221 */ /* 0x000fe20000010000 */
[----:B------:R-:W-:Y:S01]  /*33c0*/  FADD.FTZ R93, R93, R40 ;  /* 0x000000285d5d7221 */ /* 0x000fe20000010000 */
[----:B------:R-:W1:Y:S01]  /*33d0*/  LDS.128 R32, [R67+0xc40] ;  /* 0x000c400043207984 */ /* 0x000e620000000c00 */
[----:B------:R-:W-:Y:S01]  /*33e0*/  FADD.FTZ R44, R44, R41 ;  /* 0x000000292c2c7221 */ /* 0x000fe20000010000 */
[----:B------:R-:W-:Y:S01]  /*33f0*/  FADD.FTZ R45, R45, R42 ;  /* 0x0000002a2d2d7221 */ /* 0x000fe20000010000 */
[----:B------:R-:W-:Y:S01]  /*3400*/  FADD.FTZ R46, R46, R43 ;  /* 0x0000002b2e2e7221 */ /* 0x000fe20000010000 */
[----:B--2---:R-:W-:Y:S01]  /*3410*/  FADD.FTZ R93, R93, R36 ;  /* 0x000000245d5d7221 */ /* 0x004fe20000010000 */
[----:B------:R-:W2:Y:S01]  /*3420*/  LDS.128 R40, [R67+0xe00] ;  /* 0x000e000043287984 */ /* 0x000ea20000000c00 */
[----:B------:R-:W-:Y:S01]  /*3430*/  FADD.FTZ R44, R44, R37 ;  /* 0x000000252c2c7221 */ /* 0x000fe20000010000 */
[----:B------:R-:W-:Y:S01]  /*3440*/  FADD.FTZ R45, R45, R38 ;  /* 0x000000262d2d7221 */ /* 0x000fe20000010000 */
[----:B------:R-:W-:-:S02]  /*3450*/  FADD.FTZ R46, R46, R39 ;  /* 0x000000272e2e7221 */ /* 0x000fc40000010000 */
[----:B------:R-:W4:Y:S01]  /*3460*/  LDS.128 R36, [R67+0xfc0] ;  /* 0x000fc00043247984 */ /* 0x000f220000000c00 */
        /* <DEDUP_REMOVED lines=8> */
[----:B------:R-:W-:Y:S01]  /*34f0*/  FADD.FTZ R46, R46, R43 ;  /* 0x0000002b2e2e7221 */ /* 0x000fe20000010000 */
[----:B----4-:R-:W-:Y:S01]  /*3500*/  FADD.FTZ R93, R93, R36 ;  /* 0x000000245d5d7221 */ /* 0x010fe20000010000 */
        /* <DEDUP_REMOVED lines=15> */
[----:B------:R-:W-:Y:S01]  /*3600*/  FADD.FTZ R44, R44, R37 ;  /* 0x000000252c2c7221 */ /* 0x000fe20000010000 */
[----:B------:R-:W-:Y:S01]  /*3610*/  FADD.FTZ R45, R45, R38 ;  /* 0x000000262d2d7221 */ /* 0x000fe20000010000 */
[----:B------:R-:W-:Y:S01]  /*3620*/  FADD.FTZ R46, R46, R39 ;  /* 0x000000272e2e7221 */ /* 0x000fe20000010000 */
[----:B------:R-:W-:Y:S04]  /*3630*/  LDS.128 R40, [R67+0x1a40] ;  /* 0x001a400043287984 */ /* 0x000fe80000000c00 */
[----:B------:R-:W2:Y:S01]  /*3640*/  LDS.128 R36, [R67+0x1880] ;  /* 0x0018800043247984 */ /* 0x000ea20000000c00 */
        /* <DEDUP_REMOVED lines=8> */
[----:B------:R-:W-:Y:S01]  /*36d0*/  FADD.FTZ R32, R93, R40 ;  /* 0x000000285d207221 */ /* 0x000fe20000010000 */
[----:B------:R-:W-:Y:S01]  /*36e0*/  FADD.FTZ R33, R44, R41 ;  /* 0x000000292c217221 */ /* 0x000fe20000010000 */
[----:B------:R-:W-:Y:S01]  /*36f0*/  FADD.FTZ R34, R45, R42 ;  /* 0x0000002a2d227221 */ /* 0x000fe20000010000 */
[----:B------:R-:W-:-:S07]  /*3700*/  FADD.FTZ R35, R46, R43 ;  /* 0x0000002b2e237221 */ /* 0x000fce0000010000 */
.L_x_50:
[----:B------:R-:W-:Y:S05]  /*3710*/  BSYNC.RECONVERGENT B0 ;  /* 0x0000000000007941 */ /* 0x000fea0003800200 */
.L_x_49:
[----:B------:R-:W-:Y:S04]  /*3720*/  BSSY.RECONVERGENT B0, `(.L_x_51) ;  /* 0x000001d000007945 */ /* 0x000fe80003800200 */
[----:B------:R-:W-:Y:S05]  /*3730*/  @P0 BRA `(.L_x_52) ;  /* 0x00000000006c0947 */ /* 0x000fea0003800000 */
[----:B-1----:R-:W2:Y:S01]  /*3740*/  LDC.64 R36, c[0x0][0x3f8] ;  /* 0x0000fe00ff247b82 */ /* 0x002ea20000000a00 */
[----:B------:R-:W-:-:S07]  /*3750*/  IMAD R87, R87, 0x1c, R4 ;  /* 0x0000001c57577824 */ /* 0x000fce00078e0204 */
[----:B------:R-:W1:Y:S01]  /*3760*/  LDC.64 R42, c[0x0][0x3d8] ;  /* 0x0000f600ff2a7b82 */ /* 0x000e620000000a00 */
[----:B--2---:R-:W-:Y:S01]  /*3770*/  IMAD.WIDE.U32 R38, R36, 0x3, RZ ;  /* 0x0000000324267825 */ /* 0x004fe200078e00ff */
[----:B------:R-:W-:-:S04]  /*3780*/  LEA R45, R37, R37, 0x1 ;  /* 0x00000025252d7211 */ /* 0x000fc800078e08ff */
[----:B------:R-:W-:Y:S01]  /*3790*/  IADD3 R45, PT, PT, R39, R45, RZ ;  /* 0x0000002d272d7210 */ /* 0x000fe20007ffe0ff */
[----:B-1----:R-:W-:-:S03]  /*37a0*/  IMAD.WIDE R42, R87, 0x4, R42 ;  /* 0x00000004572a7825 */ /* 0x002fc600078e022a */
[----:B------:R-:W-:-:S04]  /*37b0*/  LEA.HI R38, P0, R45, R38, RZ, 0x1 ;  /* 0x000000262d267211 */ /* 0x000fc800078108ff */
[----:B------:R-:W-:Y:S01]  /*37c0*/  IADD3.X R45, PT, PT, RZ, R45, RZ, P0, !PT ;  /* 0x0000002dff2d7210 */ /* 0x000fe200007fe4ff */
[----:B------:R4:W-:Y:S01]  /*37d0*/  REDG.E.ADD.F32.FTZ.RN.STRONG.GPU desc[UR8][R42.64], R32 ;  /* 0x000000202a0079a6 */ /* 0x0009e2000c12f308 */
[----:B------:R-:W-:Y:S02]  /*37e0*/  LEA.HI R47, P0, R37, R36, RZ, 0x1 ;  /* 0x00000024252f7211 */ /* 0x000fe400078108ff */
[C---:B------:R-:W-:Y:S02]  /*37f0*/  SHF.L.U64.HI R45, R38.reuse, 0x1, R45 ;  /* 0x00000001262d7819 */ /* 0x040fe4000001022d */
[----:B------:R-:W-:Y:S02]  /*3800*/  SHF.L.U32 R41, R38, 0x1, RZ ;  /* 0x0000000126297819 */ /* 0x000fe400000006ff */
[----:B------:R-:W-:Y:S02]  /*3810*/  IADD3.X R38, PT, PT, RZ, R37, RZ, P0, !PT ;  /* 0x00000025ff267210 */ /* 0x000fe400007fe4ff */
        /* <DEDUP_REMOVED lines=13> */
.L_x_52:
[----:B------:R-:W-:Y:S05]  /*38f0*/  BSYNC.RECONVERGENT B0 ;  /* 0x0000000000007941 */ /* 0x000fea0003800200 */
.L_x_51:
[----:B------:R-:W-:Y:S05]  /*3900*/  @!P4 BRA `(.L_x_53) ;  /* 0x000000080090c947 */ /* 0x000fea0003800000 */
[----:B--2-4-:R-:W2:Y:S01]  /*3910*/  LDC.64 R38, c[0x0][0x3d0] ;  /* 0x0000f400ff267b82 */ /* 0x014ea20000000a00 */
[----:B------:R-:W-:Y:S02]  /*3920*/  LOP3.LUT R32, R55, 0x1, RZ, 0xc0, !PT ;  /* 0x0000000137207812 */ /* 0x000fe400078ec0ff */
[----:B------:R-:W-:-:S03]  /*3930*/  ISETP.GE.U32.AND P4, PT, R2, 0x8, PT ;  /* 0x000000080200780c */ /* 0x000fc60003f86070 */
[----:B-1----:R-:W-:-:S04]  /*3940*/  IMAD R37, R32, R3, RZ ;  /* 0x0000000320257224 */ /* 0x002fc800078e02ff */
[----:B------:R-:W-:-:S05]  /*3950*/  IMAD R32, R37, R2, RZ ;  /* 0x0000000225207224 */ /* 0x000fca00078e02ff */
[----:B------:R-:W-:-:S05]  /*3960*/  SHF.L.U32 R33, R32, 0x1, RZ ;  /* 0x0000000120217819 */ /* 0x000fca00000006ff */
[----:B--2---:R-:W-:Y:S01]  /*3970*/  IMAD.WIDE R38, R33, 0x4, R38 ;  /* 0x0000000421267825 */ /* 0x004fe200078e0226 */
[----:B------:R-:W-:Y:S06]  /*3980*/  @P2 BRA `(.L_x_54) ;  /* 0x00000000004c2947 */ /* 0x000fec0003800000 */
[----:B------:R-:W1:Y:S01]  /*3990*/  LDC.64 R32, c[0x0][0x3c8] ;  /* 0x0000f200ff207b82 */ /* 0x000e620000000a00 */
[----:B------:R-:W-:Y:S01]  /*39a0*/  LOP3.LUT P0, R36, R55, 0x2, RZ, 0xc0, !PT ;  /* 0x0000000237247812 */ /* 0x000fe2000780c0ff */
[----:B------:R-:W-:Y:S01]  /*39b0*/  IMAD.WIDE.U32 R34, R65, 0x8, R38 ;  /* 0x0000000841227825 */ /* 0x000fe200078e0026 */
[----:B------:R-:W-:Y:S02]  /*39c0*/  IADD3 R37, PT, PT, R37, R6, RZ ;  /* 0x0000000625257210 */ /* 0x000fe40007ffe0ff */
[----:B------:R-:W-:Y:S02]  /*39d0*/  SEL R41, R2, RZ, !P0 ;  /* 0x000000ff02297207 */ /* 0x000fe40004000000 */
[----:B------:R2:W-:Y:S02]  /*39e0*/  STG.E.64 desc[UR8][R34.64], R30 ;  /* 0x0000001e22007986 */ /* 0x0005e4000c101b08 */
[----:B------:R-:W-:Y:S01]  /*39f0*/  ISETP.NE.AND P0, PT, R41, -0x1, PT ;  /* 0xffffffff2900780c */ /* 0x000fe20003f05270 */
[----:B-1----:R-:W-:Y:S01]  /*3a00*/  IMAD.WIDE.U32 R32, R37, 0x4, R32 ;  /* 0x0000000425207825 */ /* 0x002fe200078e0020 */
[----:B------:R-:W-:Y:S01]  /*3a10*/  IADD3 R37, PT, PT, -R36, 0x1, RZ ;  /* 0x0000000124257810 */ /* 0x000fe20007ffe1ff */
[----:B------:R-:W-:Y:S06]  /*3a20*/  MEMBAR.ALL.GPU ;  /* 0x0000000000007992 */ /* 0x000fec000000a000 */
[----:B------:R-:W-:-:S00]  /*3a30*/  ERRBAR ;  /* 0x00000000000079ab */ /* 0x000fc00000000000 */
[----:B------:R-:W-:Y:S06]  /*3a40*/  CGAERRBAR ;  /* 0x00000000000075ab */ /* 0x000fec0000000000 */
[----:B------:R2:W-:Y:S01]  /*3a50*/  REDG.E.ADD.S32.STRONG.GPU desc[UR8][R32.64], R37 ;  /* 0x000000252000798e */ /* 0x0005e2000c12e308 */
[----:B------:R-:W-:Y:S05]  /*3a60*/  @!P0 BRA `(.L_x_54) ;  /* 0x0000000000148947 */ /* 0x000fea0003800000 */
.L_x_55:
[----:B--2---:R-:W2:Y:S04]  /*3a70*/  LDG.E.STRONG.GPU R34, desc[UR8][R32.64] ;  /* 0x0000000820227981 */ /* 0x004ea8000c1ef900 */
[----:B--2---:R-:W-:Y:S01]  /*3a80*/  CCTL.IVALL ;  /* 0x00000000ff00798f */ /* 0x004fe20002000000 */
[----:B------:R-:W-:Y:S05]  /*3a90*/  YIELD ;  /* 0x0000000000007946 */ /* 0x000fea0003800000 */
[----:B------:R-:W-:-:S13]  /*3aa0*/  ISETP.NE.AND P0, PT, R34, R41, PT ;  /* 0x000000292200720c */ /* 0x000fda0003f05270 */
[----:B------:R-:W-:Y:S05]  /*3ab0*/  @P0 BRA `(.L_x_55) ;  /* 0xfffffffc00ec0947 */ /* 0x000fea000383ffff */
.L_x_54:
        /* <DEDUP_REMOVED lines=8> */
[----:B------:R-:W-:Y:S01]  /*3b40*/  IMAD R44, R3, 0x5, R6 ;  /* 0x00000005032c7824 */ /* 0x000fe200078e0206 */
[----:B------:R-:W-:Y:S01]  /*3b50*/  IADD3 R45, PT, PT, R6, R3, RZ ;  /* 0x00000003062d7210 */ /* 0x000fe20007ffe0ff */
[----:B------:R-:W-:Y:S01]  /*3b60*/  UIADD3 UR6, UPT, UPT, -UR10, URZ, URZ ;  /* 0x000000ff0a067290 */ /* 0x000fe2000fffe1ff */
[----:B------:R-:W-:Y:S02]  /*3b70*/  MOV R46, RZ ;  /* 0x000000ff002e7202 */ /* 0x000fe40000000f00 */
[----:B------:R-:W-:Y:S02]  /*3b80*/  MOV R47, R6 ;  /* 0x00000006002f7202 */ /* 0x000fe40000000f00 */
[----:B------:R-:W-:-:S02]  /*3b90*/  MOV R86, R56 ;  /* 0x0000003800567202 */ /* 0x000fc40000000f00 */
[----:B------:R-:W-:-:S07]  /*3ba0*/  LOP3.LUT R87, R2, 0x7ffffff8, RZ, 0xc0, !PT ;  /* 0x7ffffff802577812 */ /* 0x000fce00078ec0ff */
.L_x_57:
[----:B------:R-:W-:Y:S02]  /*3bb0*/  ISETP.EQ.OR P5, PT, RZ, UR6, P2 ;  /* 0x00000006ff007c0c */ /* 0x000fe400097a2670 */
[----:B--2---:R-:W-:-:S04]  /*3bc0*/  IADD3 R32, PT, PT, R46, 0x1, RZ ;  /* 0x000000012e207810 */ /* 0x004fc80007ffe0ff */
[----:B------:R-:W-:-:S07]  /*3bd0*/  ISETP.EQ.OR P6, PT, R32, UR10, P2 ;  /* 0x0000000a20007c0c */ /* 0x000fce00097c2670 */
[----:B------:R-:W-:-:S06]  /*3be0*/  @!P5 IMAD.WIDE.U32 R32, R47, 0x8, R38 ;  /* 0x000000082f20d825 */ /* 0x000fcc00078e0026 */
[----:B------:R-:W0:Y:S01]  /*3bf0*/  @!P5 LDG.E.64 R32, desc[UR8][R32.64] ;  /* 0x000000082020d981 */ /* 0x000e22000c1e1b00 */
[----:B------:R-:W-:Y:S01]  /*3c00*/  @!P6 IMAD.WIDE.U32 R34, R45, 0x8, R38 ;  /* 0x000000082d22e825 */ /* 0x000fe200078e0026 */
[----:B------:R-:W-:-:S04]  /*3c10*/  IADD3 R36, PT, PT, R46, 0x2, RZ ;  /* 0x000000022e247810 */ /* 0x000fc80007ffe0ff */
[----:B------:R-:W-:Y:S01]  /*3c20*/  ISETP.EQ.OR P0, PT, R36, UR10, P2 ;  /* 0x0000000a24007c0c */ /* 0x000fe20009702670 */
[----:B------:R-:W2:Y:S01]  /*3c30*/  @!P6 LDG.E.64 R34, desc[UR8][R34.64] ;  /* 0x000000082222e981 */ /* 0x000ea2000c1e1b00 */
[----:B------:R-:W-:-:S04]  /*3c40*/  IADD3 R36, PT, PT, R46, 0x3, RZ ;  /* 0x000000032e247810 */ /* 0x000fc80007ffe0ff */
[----:B------:R-:W-:-:S07]  /*3c50*/  ISETP.EQ.OR P4, PT, R36, UR10, P2 ;  /* 0x0000000a24007c0c */ /* 0x000fce0009782670 */
[----:B------:R-:W-:-:S06]  /*3c60*/  @!P0 IMAD.WIDE.U32 R36, R41, 0x8, R38 ;  /* 0x0000000829248825 */ /* 0x000fcc00078e0026 */
[----:B------:R-:W4:Y:S01]  /*3c70*/  @!P0 LDG.E.64 R36, desc[UR8][R36.64] ;  /* 0x0000000824248981 */ /* 0x000f22000c1e1b00 */
[----:B0--3--:R-:W-:Y:S01]  /*3c80*/  @!P5 FADD.FTZ R30, R30, R32 ;  /* 0x000000201e1ed221 */ /* 0x009fe20000010000 */
[----:B------:R-:W-:Y:S01]  /*3c90*/  @!P5 FADD.FTZ R31, R31, R33 ;  /* 0x000000211f1fd221 */ /* 0x000fe20000010000 */
[----:B------:R-:W-:-:S04]  /*3ca0*/  @!P4 IMAD.WIDE.U32 R32, R40, 0x8, R38 ;  /* 0x000000082820c825 */ /* 0x000fc800078e0026 */
[----:B--2---:R-:W-:Y:S02]  /*3cb0*/  @!P6 FADD.FTZ R30, R30, R34 ;  /* 0x000000221e1ee221 */ /* 0x004fe40000010000 */
[----:B------:R-:W2:Y:S01]  /*3cc0*/  @!P4 LDG.E.64 R32, desc[UR8][R32.64] ;  /* 0x000000082020c981 */ /* 0x000ea2000c1e1b00 */
[----:B------:R-:W-:-:S04]  /*3cd0*/  IADD3 R34, PT, PT, R46, 0x4, RZ ;  /* 0x000000042e227810 */ /* 0x000fc80007ffe0ff */
[----:B------:R-:W-:Y:S01]  /*3ce0*/  ISETP.EQ.OR P5, PT, R34, UR10, P2 ;  /* 0x0000000a22007c0c */ /* 0x000fe200097a2670 */
[----:B------:R-:W-:Y:S01]  /*3cf0*/  @!P6 FADD.FTZ R31, R31, R35 ;  /* 0x000000231f1fe221 */ /* 0x000fe20000010000 */
[----:B----4-:R-:W-:-:S03]  /*3d00*/  @!P0 FADD.FTZ R30, R30, R36 ;  /* 0x000000241e1e8221 */ /* 0x010fc60000010000 */
[----:B------:R-:W-:-:S08]  /*3d10*/  @!P0 FADD.FTZ R31, R31, R37 ;  /* 0x000000251f1f8221 */ /* 0x000fd00000010000 */
[----:B------:R-:W-:-:S06]  /*3d20*/  @!P5 IMAD.WIDE.U32 R36, R43, 0x8, R38 ;  /* 0x000000082b24d825 */ /* 0x000fcc00078e0026 */
[----:B------:R-:W3:Y:S01]  /*3d30*/  @!P5 LDG.E.64 R36, desc[UR8][R36.64] ;  /* 0x000000082424d981 */ /* 0x000ee2000c1e1b00 */
[----:B------:R-:W-:-:S04]  /*3d40*/  IADD3 R34, PT, PT, R46, 0x5, RZ ;  /* 0x000000052e227810 */ /* 0x000fc80007ffe0ff */
[----:B------:R-:W-:-:S13]  /*3d50*/  ISETP.EQ.OR P6, PT, R34, UR10, P2 ;  /* 0x0000000a22007c0c */ /* 0x000fda00097c2670 */
[----:B------:R-:W-:-:S06]  /*3d60*/  @!P6 IMAD.WIDE.U32 R34, R44, 0x8, R38 ;  /* 0x000000082c22e825 */ /* 0x000fcc00078e0026 */
[----:B------:R-:W4:Y:S01]  /*3d70*/  @!P6 LDG.E.64 R34, desc[UR8][R34.64] ;  /* 0x000000082222e981 */ /* 0x000f22000c1e1b00 */
[----:B--2---:R-:W-:Y:S01]  /*3d80*/  @!P4 FADD.FTZ R30, R30, R32 ;  /* 0x000000201e1ec221 */ /* 0x004fe20000010000 */
[----:B------:R-:W-:-:S04]  /*3d90*/  IADD3 R32, PT, PT, R46, 0x6, RZ ;  /* 0x000000062e207810 */ /* 0x000fc80007ffe0ff */
[----:B------:R-:W-:Y:S02]  /*3da0*/  ISETP.EQ.OR P0, PT, R32, UR10, P2 ;  /* 0x0000000a20007c0c */ /* 0x000fe40009702670 */
[----:B------:R-:W-:Y:S01]  /*3db0*/  IADD3 R32, PT, PT, R46, 0x7, RZ ;  /* 0x000000072e207810 */ /* 0x000fe20007ffe0ff */
[----:B------:R-:W-:-:S03]  /*3dc0*/  @!P4 FADD.FTZ R31, R31, R33 ;  /* 0x000000211f1fc221 */ /* 0x000fc60000010000 */
[----:B------:R-:W-:-:S07]  /*3dd0*/  ISETP.EQ.OR P4, PT, R32, UR10, P2 ;  /* 0x0000000a20007c0c */ /* 0x000fce0009782670 */
[----:B------:R-:W-:-:S06]  /*3de0*/  @!P0 IMAD.WIDE.U32 R32, R42, 0x8, R38 ;  /* 0x000000082a208825 */ /* 0x000fcc00078e0026 */
[----:B------:R-:W2:Y:S01]  /*3df0*/  @!P0 LDG.E.64 R32, desc[UR8][R32.64] ;  /* 0x0000000820208981 */ /* 0x000ea2000c1e1b00 */
[----:B---3--:R-:W-:Y:S01]  /*3e00*/  @!P5 FADD.FTZ R30, R30, R36 ;  /* 0x000000241e1ed221 */ /* 0x008fe20000010000 */
[----:B------:R-:W-:Y:S01]  /*3e10*/  @!P5 FADD.FTZ R31, R31, R37 ;  /* 0x000000251f1fd221 */ /* 0x000fe20000010000 */
[----:B------:R-:W-:-:S06]  /*3e20*/  @!P4 IMAD.WIDE.U32 R36, R86, 0x8, R38 ;  /* 0x000000085624c825 */ /* 0x000fcc00078e0026 */
[----:B------:R-:W3:Y:S01]  /*3e30*/  @!P4 LDG.E.64 R36, desc[UR8][R36.64] ;  /* 0x000000082424c981 */ /* 0x000ee2000c1e1b00 */
[----:B------:R-:W-:Y:S01]  /*3e40*/  IADD3 R46, PT, PT, R46, 0x8, RZ ;  /* 0x000000082e2e7810 */ /* 0x000fe20007ffe0ff */
[----:B----4-:R-:W-:Y:S01]  /*3e50*/  @!P6 FADD.FTZ R30, R30, R34 ;  /* 0x000000221e1ee221 */ /* 0x010fe20000010000 */
[----:B------:R-:W-:Y:S01]  /*3e60*/  @!P6 FADD.FTZ R31, R31, R35 ;  /* 0x000000231f1fe221 */ /* 0x000fe20000010000 */
[----:B------:R-:W-:Y:S01]  /*3e70*/  UIADD3 UR6, UPT, UPT, UR6, 0x8, URZ ;  /* 0x0000000806067890 */ /* 0x000fe2000fffe0ff */
[C---:B------:R-:W-:Y:S02]  /*3e80*/  LEA R47, R3.reuse, R47, 0x3 ;  /* 0x0000002f032f7211 */ /* 0x040fe400078e18ff */
[C---:B------:R-:W-:Y:S02]  /*3e90*/  LEA R45, R3.reuse, R45, 0x3 ;  /* 0x0000002d032d7211 */ /* 0x040fe400078e18ff */
[C---:B------:R-:W-:Y:S02]  /*3ea0*/  LEA R41, R3.reuse, R41, 0x3 ;  /* 0x0000002903297211 */ /* 0x040fe400078e18ff */
[----:B------:R-:W-:-:S02]  /*3eb0*/  LEA R40, R3, R40, 0x3 ;  /* 0x0000002803287211 */ /* 0x000fc400078e18ff */
[C---:B------:R-:W-:Y:S02]  /*3ec0*/  LEA R43, R3.reuse, R43, 0x3 ;  /* 0x0000002b032b7211 */ /* 0x040fe400078e18ff */
[C---:B------:R-:W-:Y:S02]  /*3ed0*/  LEA R44, R3.reuse, R44, 0x3 ;  /* 0x0000002c032c7211 */ /* 0x040fe400078e18ff */
[C---:B------:R-:W-:Y:S02]  /*3ee0*/  LEA R42, R3.reuse, R42, 0x3 ;  /* 0x0000002a032a7211 */ /* 0x040fe400078e18ff */
[----:B------:R-:W-:Y:S01]  /*3ef0*/  LEA R86, R3, R86, 0x3 ;  /* 0x0000005603567211 */ /* 0x000fe200078e18ff */
[----:B--2---:R-:W-:Y:S01]  /*3f00*/  @!P0 FADD.FTZ R30, R30, R32 ;  /* 0x000000201e1e8221 */ /* 0x004fe20000010000 */
[----:B------:R-:W-:Y:S01]  /*3f10*/  @!P0 FADD.FTZ R31, R31, R33 ;  /* 0x000000211f1f8221 */ /* 0x000fe20000010000 */
[----:B------:R-:W-:Y:S02]  /*3f20*/  ISETP.NE.AND P0, PT, R46, R87, PT ;  /* 0x000000572e00720c */ /* 0x000fe40003f05270 */
[----:B---3--:R-:W-:Y:S01]  /*3f30*/  @!P4 FADD.FTZ R30, R30, R36 ;  /* 0x000000241e1ec221 */ /* 0x008fe20000010000 */
[----:B------:R-:W-:-:S10]  /*3f40*/  @!P4 FADD.FTZ R31, R31, R37 ;  /* 0x000000251f1fc221 */ /* 0x000fd40000010000 */
[----:B------:R-:W-:Y:S05]  /*3f50*/  @P0 BRA `(.L_x_57) ;  /* 0xfffffffc00140947 */ /* 0x000fea000383ffff */
[----:B------:R-:W-:-:S07]  /*3f60*/  MOV R40, R87 ;  /* 0x0000005700287202 */ /* 0x000fce0000000f00 */
.L_x_56:
[----:B------:R-:W-:-:S13]  /*3f70*/  ISETP.NE.AND P0, PT, R64, RZ, PT ;  /* 0x000000ff4000720c */ /* 0x000fda0003f05270 */
[----:B------:R-:W-:Y:S05]  /*3f80*/  @!P0 BRA `(.L_x_53) ;  /* 0x0000000000f08947 */ /* 0x000fea0003800000 */
[----:B--2---:R-:W-:Y:S02]  /*3f90*/  IADD3 R32, PT, PT, R64, -0x1, RZ ;  /* 0xffffffff40207810 */ /* 0x004fe40007ffe0ff */
[----:B------:R-:W-:Y:S02]  /*3fa0*/  LOP3.LUT P0, R42, R2, 0x3, RZ, 0xc0, !PT ;  /* 0x00000003022a7812 */ /* 0x000fe4000780c0ff */
[----:B------:R-:W-:-:S13]  /*3fb0*/  ISETP.GE.U32.AND P4, PT, R32, 0x3, PT ;  /* 0x000000032000780c */ /* 0x000fda0003f86070 */
[----:B------:R-:W-:Y:S05]  /*3fc0*/  @!P4 BRA `(.L_x_58) ;  /* 0x000000000070c947 */ /* 0x000fea0003800000 */
[----:B------:R-:W-:-:S13]  /*3fd0*/  ISETP.EQ.OR P6, PT, R40, UR10, P2 ;  /* 0x0000000a28007c0c */ /* 0x000fda00097c2670 */
[----:B------:R-:W-:-:S04]  /*3fe0*/  @!P6 IMAD R33, R40, R3, R6 ;  /* 0x000000032821e224 */ /* 0x000fc800078e0206 */
[----:B------:R-:W-:-:S06]  /*3ff0*/  @!P6 IMAD.WIDE.U32 R32, R33, 0x8, R38 ;  /* 0x000000082120e825 */ /* 0x000fcc00078e0026 */
[----:B------:R-:W0:Y:S01]  /*4000*/  @!P6 LDG.E.64 R32, desc[UR8][R32.64] ;  /* 0x000000082020e981 */ /* 0x000e22000c1e1b00 */
[C---:B------:R-:W-:Y:S02]  /*4010*/  IADD3 R35, PT, PT, R40.reuse, 0x1, RZ ;  /* 0x0000000128237810 */ /* 0x040fe40007ffe0ff */
[C---:B------:R-:W-:Y:S02]  /*4020*/  IADD3 R37, PT, PT, R40.reuse, 0x2, RZ ;  /* 0x0000000228257810 */ /* 0x040fe40007ffe0ff */
[----:B------:R-:W-:Y:S02]  /*4030*/  ISETP.EQ.OR P5, PT, R35, UR10, P2 ;  /* 0x0000000a23007c0c */ /* 0x000fe400097a2670 */
[----:B------:R-:W-:Y:S02]  /*4040*/  IADD3 R41, PT, PT, R40, 0x3, RZ ;  /* 0x0000000328297810 */ /* 0x000fe40007ffe0ff */
[----:B------:R-:W-:-:S09]  /*4050*/  ISETP.EQ.OR P4, PT, R37, UR10, P2 ;  /* 0x0000000a25007c0c */ /* 0x000fd20009782670 */
[----:B------:R-:W-:-:S04]  /*4060*/  @!P5 IMAD R35, R35, R3, R6 ;  /* 0x000000032323d224 */ /* 0x000fc800078e0206 */
[----:B------:R-:W-:Y:S02]  /*4070*/  @!P4 IMAD R37, R37, R3, R6 ;  /* 0x000000032525c224 */ /* 0x000fe400078e0206 */
[----:B0--3--:R-:W-:Y:S01]  /*4080*/  @!P6 FADD.FTZ R30, R30, R32 ;  /* 0x000000201e1ee221 */ /* 0x009fe20000010000 */
[----:B------:R-:W-:Y:S01]  /*4090*/  @!P6 FADD.FTZ R31, R31, R33 ;  /* 0x000000211f1fe221 */ /* 0x000fe20000010000 */
[----:B------:R-:W-:Y:S01]  /*40a0*/  ISETP.EQ.OR P6, PT, R41, UR10, P2 ;  /* 0x0000000a29007c0c */ /* 0x000fe200097c2670 */
[----:B------:R-:W-:-:S04]  /*40b0*/  @!P5 IMAD.WIDE.U32 R32, R35, 0x8, R38 ;  /* 0x000000082320d825 */ /* 0x000fc800078e0026 */
[----:B------:R-:W-:Y:S02]  /*40c0*/  @!P4 IMAD.WIDE.U32 R34, R37, 0x8, R38 ;  /* 0x000000082522c825 */ /* 0x000fe400078e0026 */
[----:B------:R-:W2:Y:S04]  /*40d0*/  @!P5 LDG.E.64 R32, desc[UR8][R32.64] ;  /* 0x000000082020d981 */ /* 0x000ea8000c1e1b00 */
[----:B------:R-:W3:Y:S02]  /*40e0*/  @!P4 LDG.E.64 R34, desc[UR8][R34.64] ;  /* 0x000000082222c981 */ /* 0x000ee4000c1e1b00 */
[----:B------:R-:W-:-:S04]  /*40f0*/  @!P6 IMAD R41, R41, R3, R6 ;  /* 0x000000032929e224 */ /* 0x000fc800078e0206 */
[----:B------:R-:W-:-:S06]  /*4100*/  @!P6 IMAD.WIDE.U32 R36, R41, 0x8, R38 ;  /* 0x000000082924e825 */ /* 0x000fcc00078e0026 */
[----:B------:R-:W4:Y:S01]  /*4110*/  @!P6 LDG.E.64 R36, desc[UR8][R36.64] ;  /* 0x000000082424e981 */ /* 0x000f22000c1e1b00 */
[----:B------:R-:W-:Y:S01]  /*4120*/  IADD3 R40, PT, PT, R40, 0x4, RZ ;  /* 0x0000000428287810 */ /* 0x000fe20007ffe0ff */
[----:B--2---:R-:W-:Y:S01]  /*4130*/  @!P5 FADD.FTZ R30, R30, R32 ;  /* 0x000000201e1ed221 */ /* 0x004fe20000010000 */
[----:B------:R-:W-:-:S03]  /*4140*/  @!P5 FADD.FTZ R31, R31, R33 ;  /* 0x000000211f1fd221 */ /* 0x000fc60000010000 */
[----:B---3--:R-:W-:Y:S01]  /*4150*/  @!P4 FADD.FTZ R30, R30, R34 ;  /* 0x000000221e1ec221 */ /* 0x008fe20000010000 */
[----:B------:R-:W-:-:S03]  /*4160*/  @!P4 FADD.FTZ R31, R31, R35 ;  /* 0x000000231f1fc221 */ /* 0x000fc60000010000 */
[----:B----4-:R-:W-:Y:S01]  /*4170*/  @!P6 FADD.FTZ R30, R30, R36 ;  /* 0x000000241e1ee221 */ /* 0x010fe20000010000 */
[----:B------:R-:W-:-:S07]  /*4180*/  @!P6 FADD.FTZ R31, R31, R37 ;  /* 0x000000251f1fe221 */ /* 0x000fce0000010000 */
.L_x_58:
[----:B------:R-:W-:Y:S05]  /*4190*/  @!P0 BRA `(.L_x_53) ;  /* 0x00000000006c8947 */ /* 0x000fea0003800000 */
[----:B------:R-:W-:Y:S02]  /*41a0*/  ISETP.NE.AND P0, PT, R42, 0x1, PT ;  /* 0x000000012a00780c */ /* 0x000fe40003f05270 */
[----:B------:R-:W-:-:S11]  /*41b0*/  LOP3.LUT R36, R2, 0x1, RZ, 0xc0, !PT ;  /* 0x0000000102247812 */ /* 0x000fd600078ec0ff */
[----:B------:R-:W-:Y:S05]  /*41c0*/  @!P0 BRA `(.L_x_59) ;  /* 0x0000000000388947 */ /* 0x000fea0003800000 */
[C---:B------:R-:W-:Y:S02]  /*41d0*/  IADD3 R35, PT, PT, R40.reuse, 0x1, RZ ;  /* 0x0000000128237810 */ /* 0x040fe40007ffe0ff */
[----:B------:R-:W-:Y:S02]  /*41e0*/  ISETP.EQ.OR P4, PT, R40, UR10, P2 ;  /* 0x0000000a28007c0c */ /* 0x000fe40009782670 */
[----:B------:R-:W-:-:S11]  /*41f0*/  ISETP.EQ.OR P0, PT, R35, UR10, P2 ;  /* 0x0000000a23007c0c */ /* 0x000fd60009702670 */
[-CC-:B------:R-:W-:Y:S02]  /*4200*/  @!P4 IMAD R33, R40, R3.reuse, R6.reuse ;  /* 0x000000032821c224 */ /* 0x180fe400078e0206 */
[----:B------:R-:W-:Y:S02]  /*4210*/  @!P0 IMAD R35, R35, R3, R6 ;  /* 0x0000000323238224 */ /* 0x000fe400078e0206 */
[----:B------:R-:W-:-:S04]  /*4220*/  @!P4 IMAD.WIDE.U32 R32, R33, 0x8, R38 ;  /* 0x000000082120c825 */ /* 0x000fc800078e0026 */
[----:B------:R-:W-:Y:S02]  /*4230*/  @!P0 IMAD.WIDE.U32 R34, R35, 0x8, R38 ;  /* 0x0000000823228825 */ /* 0x000fe400078e0026 */
[----:B------:R-:W0:Y:S04]  /*4240*/  @!P4 LDG.E.64 R32, desc[UR8][R32.64] ;  /* 0x000000082020c981 */ /* 0x000e28000c1e1b00 */
[----:B------:R-:W2:Y:S01]  /*4250*/  @!P0 LDG.E.64 R34, desc[UR8][R34.64] ;  /* 0x0000000822228981 */ /* 0x000ea2000c1e1b00 */
[----:B------:R-:W-:Y:S01]  /*4260*/  IADD3 R40, PT, PT, R40, 0x2, RZ ;  /* 0x0000000228287810 */ /* 0x000fe20007ffe0ff */
[----:B0--3--:R-:W-:Y:S01]  /*4270*/  @!P4 FADD.FTZ R30, R30, R32 ;  /* 0x000000201e1ec221 */ /* 0x009fe20000010000 */
[----:B------:R-:W-:-:S03]  /*4280*/  @!P4 FADD.FTZ R31, R31, R33 ;  /* 0x000000211f1fc221 */ /* 0x000fc60000010000 */
[----:B--2---:R-:W-:Y:S01]  /*4290*/  @!P0 FADD.FTZ R30, R30, R34 ;  /* 0x000000221e1e8221 */ /* 0x004fe20000010000 */
[----:B------:R-:W-:-:S07]  /*42a0*/  @!P0 FADD.FTZ R31, R31, R35 ;  /* 0x000000231f1f8221 */ /* 0x000fce0000010000 */
.L_x_59:
[----:B------:R-:W-:Y:S01]  /*42b0*/  ISETP.EQ.OR P0, PT, R40, UR10, P2 ;  /* 0x0000000a28007c0c */ /* 0x000fe20009702670 */
[----:B------:R-:W-:Y:S03]  /*42c0*/  BSSY.RECONVERGENT B0, `(.L_x_53) ;  /* 0x0000008000007945 */ /* 0x000fe60003800200 */
[----:B------:R-:W-:-:S13]  /*42d0*/  ISETP.NE.U32.OR P0, PT, R36, 0x1, P0 ;  /* 0x000000012400780c */ /* 0x000fda0000705470 */
[----:B------:R-:W-:Y:S05]  /*42e0*/  @P0 BRA `(.L_x_60) ;  /* 0x0000000000140947 */ /* 0x000fea0003800000 */
[----:B------:R-:W-:-:S04]  /*42f0*/  IMAD R33, R3, R40, R6 ;  /* 0x0000002803217224 */ /* 0x000fc800078e0206 */
[----:B------:R-:W-:-:S06]  /*4300*/  IMAD.WIDE.U32 R32, R33, 0x8, R38 ;  /* 0x0000000821207825 */ /* 0x000fcc00078e0026 */
[----:B------:R-:W0:Y:S02]  /*4310*/  LDG.E.64 R32, desc[UR8][R32.64] ;  /* 0x0000000820207981 */ /* 0x000e24000c1e1b00 */
[----:B0--3--:R-:W-:Y:S01]  /*4320*/  FADD.FTZ R30, R30, R32 ;  /* 0x000000201e1e7221 */ /* 0x009fe20000010000 */
[----:B------:R-:W-:-:S07]  /*4330*/  FADD.FTZ R31, R31, R33 ;  /* 0x000000211f1f7221 */ /* 0x000fce0000010000 */
.L_x_60:
[----:B------:R-:W-:Y:S05]  /*4340*/  BSYNC.RECONVERGENT B0 ;  /* 0x0000000000007941 */ /* 0x000fea0003800200 */
.L_x_53:
[----:B------:R-:W5:Y:S01]  /*4350*/  S2UR UR7, SR_CgaCtaId ;  /* 0x00000000000779c3 */ /* 0x000f620000008800 */
[----:B------:R-:W-:Y:S01]  /*4360*/  UMOV UR6, 0x400 ;  /* 0x0000040000067882 */ /* 0x000fe20000000000 */
[----:B--2-4-:R-:W-:Y:S01]  /*4370*/  SHF.L.U32 R35, R50, 0x10, RZ ;  /* 0x0000001032237819 */ /* 0x014fe200000006ff */
[----:B------:R-:W2:Y:S01]  /*4380*/  LDCU.64 UR14, c[0x0][0x400] ;  /* 0x00008000ff0e77ac */ /* 0x000ea20008000a00 */
[----:B------:R-:W-:Y:S02]  /*4390*/  SHF.L.U32 R83, R83, 0x10, RZ ;  /* 0x0000001053537819 */ /* 0x000fe400000006ff */
[----:B-1----:R-:W-:Y:S01]  /*43a0*/  SHF.L.U32 R37, R8, 0x10, RZ ;  /* 0x0000001008257819 */ /* 0x002fe200000006ff */
[----:B------:R-:W-:Y:S01]  /*43b0*/  FADD.FTZ R8, -R24, R35 ;  /* 0x0000002318087221 */ /* 0x000fe20000010100 */
[----:B------:R-:W-:Y:S02]  /*43c0*/  SHF.L.U32 R81, R81, 0x10, RZ ;  /* 0x0000001051517819 */ /* 0x000fe400000006ff */
[----:B------:R-:W-:Y:S01]  /*43d0*/  SHF.L.U32 R39, R12, 0x10, RZ ;  /* 0x000000100c277819 */ /* 0x000fe200000006ff */
[C---:B------:R-:W-:Y:S01]  /*43e0*/  FADD.FTZ R34, -R24.reuse, R37 ;  /* 0x0000002518227221 */ /* 0x040fe20000010100 */
[----:B------:R-:W-:Y:S01]  /*43f0*/  SHF.L.U32 R79, R79, 0x10, RZ ;  /* 0x000000104f4f7819 */ /* 0x000fe200000006ff */
[----:B------:R-:W-:Y:S01]  /*4400*/  FADD.FTZ R36, -R24, R81 ;  /* 0x0000005118247221 */ /* 0x000fe20000010100 */
[----:B------:R-:W-:Y:S01]  /*4410*/  SHF.L.U32 R41, R16, 0x10, RZ ;  /* 0x0000001010297819 */ /* 0x000fe200000006ff */
[C---:B------:R-:W-:Y:S01]  /*4420*/  FADD.FTZ R16, -R24.reuse, R83 ;  /* 0x0000005318107221 */ /* 0x040fe20000010100 */
[----:B------:R-:W-:Y:S01]  /*4430*/  SHF.L.U32 R77, R77, 0x10, RZ ;  /* 0x000000104d4d7819 */ /* 0x000fe200000006ff */
[C---:B------:R-:W-:Y:S01]  /*4440*/  FADD.FTZ R46, -R24.reuse, R39 ;  /* 0x00000027182e7221 */ /* 0x040fe20000010100 */
[----:B------:R-:W-:Y:S01]  /*4450*/  SHF.L.U32 R75, R75, 0x10, RZ ;  /* 0x000000104b4b7819 */ /* 0x000fe200000006ff */
[----:B------:R-:W-:Y:S01]  /*4460*/  FADD.FTZ R44, -R24, R79 ;  /* 0x0000004f182c7221 */ /* 0x000fe20000010100 */
[----:B------:R-:W-:Y:S01]  /*4470*/  SHF.L.U32 R43, R22, 0x10, RZ ;  /* 0x00000010162b7819 */ /* 0x000fe200000006ff */
[C---:B------:R-:W-:Y:S01]  /*4480*/  FADD.FTZ R38, -R24.reuse, R41 ;  /* 0x0000002918267221 */ /* 0x040fe20000010100 */
[----:B------:R-:W-:Y:S01]  /*4490*/  SHF.L.U32 R73, R73, 0x10, RZ ;  /* 0x0000001049497819 */ /* 0x000fe200000006ff */
[----:B------:R-:W-:Y:S01]  /*44a0*/  FADD.FTZ R40, -R24, R77 ;  /* 0x0000004d18287221 */ /* 0x000fe20000010100 */
[----:B-----5:R-:W-:Y:S01]  /*44b0*/  ULEA UR6, UR7, UR6, 0x18 ;  /* 0x0000000607067291 */ /* 0x020fe2000f8ec0ff */
        /* <DEDUP_REMOVED lines=8> */
[----:B------:R0:W-:Y:S01]  /*4540*/  @!P2 STS.64 [UR6+0x88], R30 ;  /* 0x0000881eff00a988 */ /* 0x0001e20008000a06 */
[C---:B------:R-:W-:Y:S01]  /*4550*/  FADD.FTZ R92, -R24.reuse, R71 ;  /* 0x00000047185c7221 */ /* 0x040fe20000010100 */
[C---:B------:R-:W-:Y:S01]  /*4560*/  FADD.FTZ R94, -R24.reuse, R47 ;  /* 0x0000002f185e7221 */ /* 0x040fe20000010100 */
[----:B------:R-:W-:Y:S01]  /*4570*/  FADD.FTZ R96, -R24, R25 ;  /* 0x0000001918607221 */ /* 0x000fe20000010100 */
[----:B------:R-:W-:Y:S01]  /*4580*/  BAR.SYNC.DEFER_BLOCKING 0x0 ;  /* 0x0000000000007b1d */ /* 0x000fe20000010000 */
[----:B------:R-:W-:Y:S01]  /*4590*/  SHF.L.U32 R51, R51, 0x10, RZ ;  /* 0x0000001033337819 */ /* 0x000fe200000006ff */
[----:B------:R-:W-:Y:S01]  /*45a0*/  FMUL.FTZ R37, R8, R85 ;  /* 0x0000005508257220 */ /* 0x000fe20000410000 */
[----:B------:R-:W-:-:S02]  /*45b0*/  SHF.L.U32 R84, R84, 0x10, RZ ;  /* 0x0000001054547819 */ /* 0x000fc400000006ff */
[----:B0--3--:R-:W-:Y:S01]  /*45c0*/  SHF.L.U32 R31, R20, 0x10, RZ ;  /* 0x00000010141f7819 */ /* 0x009fe200000006ff */
[----:B------:R-:W-:-:S04]  /*45d0*/  FMUL.FTZ R30, R16, R85 ;  /* 0x00000055101e7220 */ /* 0x000fc80000410000 */
[----:B------:R-:W-:Y:S01]  /*45e0*/  FADD.FTZ R42, -R24, R31 ;  /* 0x0000001f182a7221 */ /* 0x000fe20000010100 */
[----:B------:R-:W0:Y:S01]  /*45f0*/  LDS.64 R32, [UR6+0x88] ;  /* 0x00008806ff207984 */ /* 0x000e220008000a00 */
[----:B------:R-:W0:Y:S02]  /*4600*/  LDCU UR6, c[0x0][0x42c] ;  /* 0x00008580ff0677ac */ /* 0x000e240008000800 */
[----:B0-----:R-:W-:Y:S01]  /*4610*/  FMUL.FTZ R12, R32, UR6 ;  /* 0x00000006200c7c20 */ /* 0x001fe20008410000 */
[----:B------:R-:W-:Y:S01]  /*4620*/  FMUL.FTZ R31, R33, UR6 ;  /* 0x00000006211f7c20 */ /* 0x000fe20008410000 */
[----:B--2---:R-:W-:Y:S06]  /*4630*/  @!P1 BRA `(.L_x_61) ;  /* 0x0000000000489947 */ /* 0x004fec0003800000 */
        /* <DEDUP_REMOVED lines=18> */
.L_x_61:
[----:B------:R-:W-:Y:S04]  /*4760*/  BSSY.RECONVERGENT B0, `(.L_x_62) ;  /* 0x0000014000007945 */ /* 0x000fe80003800200 */
[----:B------:R-:W-:Y:S05]  /*4770*/  @P3 BRA `(.L_x_63) ;  /* 0x0000000000483947 */ /* 0x000fea0003800000 */
[----:B------:R-:W0:Y:S01]  /*4780*/  LDCU.64 UR12, c[0x0][0x3f8] ;  /* 0x00007f00ff0c77ac */ /* 0x000e220008000a00 */
[C-C-:B------:R-:W-:Y:S01]  /*4790*/  FFMA.FTZ R25, R12.reuse, R37, R31.reuse ;  /* 0x000000250c197223 */ /* 0x140fe2000001001f */
[----:B------:R-:W-:Y:S01]  /*47a0*/  MOV R24, R90 ;  /* 0x0000005a00187202 */ /* 0x000fe20000000f00 */
[----:B------:R-:W-:Y:S01]  /*47b0*/  FFMA.FTZ R16, R12, R30, R31 ;  /* 0x0000001e0c107223 */ /* 0x000fe2000001001f */
[----:B------:R-:W1:Y:S01]  /*47c0*/  LDCU.64 UR6, c[0x0][0x380] ;  /* 0x00007000ff0677ac */ /* 0x000e620008000a00 */
[----:B------:R-:W-:Y:S01]  /*47d0*/  FFMA.FTZ R8, R28, R51, -R25 ;  /* 0x000000331c087223 */ /* 0x000fe20000010819 */
[----:B------:R-:W-:Y:S01]  /*47e0*/  MOV R25, R89 ;  /* 0x0000005900197202 */ /* 0x000fe20000000f00 */
[----:B------:R-:W-:Y:S02]  /*47f0*/  FFMA.FTZ R16, R29, R84, -R16 ;  /* 0x000000541d107223 */ /* 0x000fe40000010810 */
[-C--:B------:R-:W-:Y:S02]  /*4800*/  FMUL.FTZ R35, R8, R85.reuse ;  /* 0x0000005508237220 */ /* 0x080fe40000410000 */
[----:B------:R-:W-:Y:S01]  /*4810*/  FMUL.FTZ R8, R16, R85 ;  /* 0x0000005510087220 */ /* 0x000fe20000410000 */
[----:B0-----:R-:W-:-:S02]  /*4820*/  IMAD R20, R5, UR12, RZ ;  /* 0x0000000c05147c24 */ /* 0x001fc4000f8e02ff */
[----:B------:R-:W-:-:S04]  /*4830*/  IMAD.WIDE.U32 R24, R69, UR12, R24 ;  /* 0x0000000c45187c25 */ /* 0x000fc8000f8e0018 */
[----:B------:R-:W-:Y:S01]  /*4840*/  IMAD R33, R69, UR13, R20 ;  /* 0x0000000d45217c24 */ /* 0x000fe2000f8e0214 */
[----:B-1----:R-:W-:-:S04]  /*4850*/  LEA R32, P0, R24, UR6, 0x1 ;  /* 0x0000000618207c11 */ /* 0x002fc8000f8008ff */
[----:B------:R-:W-:Y:S02]  /*4860*/  IADD3 R33, PT, PT, R25, R33, RZ ;  /* 0x0000002119217210 */ /* 0x000fe40007ffe0ff */
[----:B------:R-:W-:Y:S02]  /*4870*/  F2FP.BF16.F32.PACK_AB R25, R8, R35 ;  /* 0x000000230819723e */ /* 0x000fe400000010ff */
[----:B------:R-:W-:-:S05]  /*4880*/  LEA.HI.X R33, R24, UR7, R33, 0x1, P0 ;  /* 0x0000000718217c11 */ /* 0x000fca00080f0c21 */
[----:B------:R0:W-:Y:S02]  /*4890*/  STG.E desc[UR8][R32.64], R25 ;  /* 0x0000001920007986 */ /* 0x0001e4000c101908 */
.L_x_63:
[----:B------:R-:W-:Y:S05]  /*48a0*/  BSYNC.RECONVERGENT B0 ;  /* 0x0000000000007941 */ /* 0x000fea0003800200 */
.L_x_62:
[----:B------:R-:W-:Y:S01]  /*48b0*/  UISETP.NE.AND UP0, UPT, UR11, URZ, UPT ;  /* 0x000000ff0b00728c */ /* 0x000fe2000bf05270 */
[-C--:B------:R-:W-:Y:S01]  /*48c0*/  FMUL.FTZ R75, R34, R85.reuse ;  /* 0x00000055224b7220 */ /* 0x080fe20000410000 */
        /* <DEDUP_REMOVED lines=8> */
[-C--:B0-----:R-:W-:Y:S01]  /*4950*/  FMUL.FTZ R32, R52, R85.reuse ;  /* 0x0000005534207220 */ /* 0x081fe20000410000 */
[-C--:B------:R-:W-:Y:S01]  /*4960*/  FMUL.FTZ R37, R86, R85.reuse ;  /* 0x0000005556257220 */ /* 0x080fe20000410000 */
[-C--:B------:R-:W-:Y:S01]  /*4970*/  FMUL.FTZ R16, R92, R85.reuse ;  /* 0x000000555c107220 */ /* 0x080fe20000410000 */
[-C--:B------:R-:W-:Y:S01]  /*4980*/  FMUL.FTZ R33, R94, R85.reuse ;  /* 0x000000555e217220 */ /* 0x080fe20000410000 */
[----:B------:R-:W-:Y:S01]  /*4990*/  ISETP.GE.U32.AND P2, PT, R63, UR14, PT ;  /* 0x0000000e3f007c0c */ /* 0x000fe2000bf46070 */
[----:B------:R-:W-:Y:S01]  /*49a0*/  FMUL.FTZ R8, R96, R85 ;  /* 0x0000005560087220 */ /* 0x000fe20000410000 */
[----:B------:R-:W-:Y:S01]  /*49b0*/  ISETP.GE.U32.AND P1, PT, R62, UR14, PT ;  /* 0x0000000e3e007c0c */ /* 0x000fe2000bf26070 */
[C-C-:B------:R-:W-:Y:S01]  /*49c0*/  FFMA.FTZ R81, R12.reuse, R75, R31.reuse ;  /* 0x0000004b0c517223 */ /* 0x140fe2000001001f */
[----:B------:R-:W-:Y:S01]  /*49d0*/  ISETP.GE.U32.AND P0, PT, R61, UR14, PT ;  /* 0x0000000e3d007c0c */ /* 0x000fe2000bf06070 */
[--C-:B------:R-:W-:Y:S01]  /*49e0*/  FFMA.FTZ R84, R12, R24, R31.reuse ;  /* 0x000000180c547223 */ /* 0x100fe2000001001f */
[----:B------:R-:W-:Y:S01]  /*49f0*/  ISETP.GE.U32.AND P6, PT, R60, UR14, PT ;  /* 0x0000000e3c007c0c */ /* 0x000fe2000bfc6070 */
[C-C-:B------:R-:W-:Y:S01]  /*4a00*/  FFMA.FTZ R73, R12.reuse, R46, R31.reuse ;  /* 0x0000002e0c497223 */ /* 0x140fe2000001001f */
[----:B------:R-:W-:Y:S01]  /*4a10*/  ISETP.GE.U32.AND P4, PT, R59, UR14, PT ;  /* 0x0000000e3b007c0c */ /* 0x000fe2000bf86070 */
[--C-:B------:R-:W-:Y:S01]  /*4a20*/  FFMA.FTZ R42, R12, R44, R31.reuse ;  /* 0x0000002c0c2a7223 */ /* 0x100fe2000001001f */
[----:B------:R-:W-:Y:S01]  /*4a30*/  ISETP.GE.U32.AND P5, PT, R58, UR14, PT ;  /* 0x0000000e3a007c0c */ /* 0x000fe2000bfa6070 */
[C-C-:B------:R-:W-:Y:S01]  /*4a40*/  FFMA.FTZ R71, R12.reuse, R51, R31.reuse ;  /* 0x000000330c477223 */ /* 0x140fe2000001001f */
        /* <DEDUP_REMOVED lines=8> */
[----:B------:R-:W-:Y:S01]  /*4ad0*/  ISETP.GE.U32.AND P3, PT, R57, UR14, PT ;  /* 0x0000000e39007c0c */ /* 0x000fe2000bf66070 */
[----:B------:R-:W-:Y:S01]  /*4ae0*/  FFMA.FTZ R12, R12, R8, R31 ;  /* 0x000000080c0c7223 */ /* 0x000fe2000001001f */
[----:B------:R-:W-:-:S02]  /*4af0*/  ISETP.GE.AND.EX P2, PT, R7, UR15, PT, P2 ;  /* 0x0000000f07007c0c */ /* 0x000fc4000bf46320 */
[----:B------:R-:W-:Y:S02]  /*4b00*/  ISETP.GE.AND.EX P1, PT, R9, UR15, PT, P1 ;  /* 0x0000000f09007c0c */ /* 0x000fe4000bf26310 */
[----:B------:R-:W-:Y:S02]  /*4b10*/  ISETP.GE.AND.EX P0, PT, R11, UR15, PT, P0 ;  /* 0x0000000f0b007c0c */ /* 0x000fe4000bf06300 */
[----:B------:R-:W-:Y:S02]  /*4b20*/  ISETP.GE.AND.EX P6, PT, R13, UR15, PT, P6 ;  /* 0x0000000f0d007c0c */ /* 0x000fe4000bfc6360 */
[----:B------:R-:W-:Y:S02]  /*4b30*/  ISETP.GE.AND.EX P4, PT, R15, UR15, PT, P4 ;  /* 0x0000000f0f007c0c */ /* 0x000fe4000bf86340 */
[----:B------:R-:W-:Y:S02]  /*4b40*/  ISETP.GE.AND.EX P5, PT, R17, UR15, PT, P5 ;  /* 0x0000000f11007c0c */ /* 0x000fe4000bfa6350 */
[----:B------:R-:W-:-:S02]  /*4b50*/  SHF.L.U32 R25, R10, 0x10, RZ ;  /* 0x000000100a197819 */ /* 0x000fc400000006ff */
[----:B------:R-:W-:Y:S01]  /*4b60*/  SHF.L.U32 R82, R82, 0x10, RZ ;  /* 0x0000001052527819 */ /* 0x000fe200000006ff */
[----:B------:R-:W-:Y:S08]  /*4b70*/  BRA.U !UP0, `(.L_x_64) ;  /* 0x0000000108487547 */ /* 0x000ff0000b800000 */
[----:B------:R-:W-:Y:S01]  /*4b80*/  FFMA.FTZ R10, R28, R75, R26 ;  /* 0x0000004b1c0a7223 */ /* 0x000fe2000001001a */
[----:B------:R-:W-:-:S03]  /*4b90*/  FFMA.FTZ R24, R29, R24, R27 ;  /* 0x000000181d187223 */ /* 0x000fc6000001001b */
[----:B------:R-:W-:Y:S01]  /*4ba0*/  FMUL.FTZ R30, R10, -1.4426950216293334961 ;  /* 0xbfb8aa3b0a1e7820 */ /* 0x000fe20000410000 */
[----:B------:R-:W-:-:S05]  /*4bb0*/  FMUL.FTZ R50, R24, -1.4426950216293334961 ;  /* 0xbfb8aa3b18327820 */ /* 0x000fca0000410000 */
[----:B------:R-:W0:Y:S04]  /*4bc0*/  MUFU.EX2 R30, R30 ;  /* 0x0000001e001e7308 */ /* 0x000e280000000800 */
[----:B------:R-:W1:Y:S01]  /*4bd0*/  MUFU.EX2 R50, R50 ;  /* 0x0000003200327308 */ /* 0x000e620000000800 */
[----:B0-----:R-:W-:Y:S01]  /*4be0*/  FADD.FTZ R31, R30, 1 ;  /* 0x3f8000001e1f7421 */ /* 0x001fe20000010000 */
[----:B-1----:R-:W-:-:S03]  /*4bf0*/  FADD.FTZ R52, R50, 1 ;  /* 0x3f80000032347421 */ /* 0x002fc60000010000 */
        /* <DEDUP_REMOVED lines=10> */
.L_x_64:
[----:B------:R-:W-:Y:S01]  /*4ca0*/  BSSY.RECONVERGENT B0, `(.L_x_65) ;  /* 0x0000012000007945 */ /* 0x000fe20003800200 */
[----:B------:R-:W-:Y:S01]  /*4cb0*/  FFMA.FTZ R10, R28, R25, -R81 ;  /* 0x000000191c0a7223 */ /* 0x000fe20000010851 */
[----:B------:R-:W-:Y:S02]  /*4cc0*/  FFMA.FTZ R84, R29, R82, -R84 ;  /* 0x000000521d547223 */ /* 0x000fe40000010854 */
[----:B------:R-:W-:Y:S05]  /*4cd0*/  @P2 BRA `(.L_x_66) ;  /* 0x0000000000382947 */ /* 0x000fea0003800000 */
[----:B------:R-:W0:Y:S01]  /*4ce0*/  LDCU.64 UR6, c[0x0][0x3f8] ;  /* 0x00007f00ff0677ac */ /* 0x000e220008000a00 */
[----:B------:R-:W-:Y:S01]  /*4cf0*/  MOV R24, R90 ;  /* 0x0000005a00187202 */ /* 0x000fe20000000f00 */
[----:B------:R-:W-:Y:S01]  /*4d00*/  FMUL.FTZ R75, R10, R85 ;  /* 0x000000550a4b7220 */ /* 0x000fe20000410000 */
[----:B------:R-:W-:Y:S01]  /*4d10*/  MOV R25, R89 ;  /* 0x0000005900197202 */ /* 0x000fe20000000f00 */
[----:B------:R-:W1:Y:S01]  /*4d20*/  LDCU.64 UR12, c[0x0][0x380] ;  /* 0x00007000ff0c77ac */ /* 0x000e620008000a00 */
[----:B------:R-:W-:Y:S01]  /*4d30*/  FMUL.FTZ R10, R84, R85 ;  /* 0x00000055540a7220 */ /* 0x000fe20000410000 */
[----:B0-----:R-:W-:Y:S02]  /*4d40*/  IMAD R30, R7, UR6, RZ ;  /* 0x00000006071e7c24 */ /* 0x001fe4000f8e02ff */
[----:B------:R-:W-:-:S04]  /*4d50*/  IMAD.WIDE.U32 R24, R63, UR6, R24 ;  /* 0x000000063f187c25 */ /* 0x000fc8000f8e0018 */
[----:B------:R-:W-:Y:S01]  /*4d60*/  IMAD R31, R63, UR7, R30 ;  /* 0x000000073f1f7c24 */ /* 0x000fe2000f8e021e */
[----:B-1----:R-:W-:-:S04]  /*4d70*/  LEA R30, P2, R24, UR12, 0x1 ;  /* 0x0000000c181e7c11 */ /* 0x002fc8000f8408ff */
[----:B------:R-:W-:Y:S02]  /*4d80*/  IADD3 R31, PT, PT, R25, R31, RZ ;  /* 0x0000001f191f7210 */ /* 0x000fe40007ffe0ff */
[----:B------:R-:W-:Y:S02]  /*4d90*/  F2FP.BF16.F32.PACK_AB R25, R10, R75 ;  /* 0x0000004b0a19723e */ /* 0x000fe400000010ff */
[----:B------:R-:W-:-:S05]  /*4da0*/  LEA.HI.X R31, R24, UR13, R31, 0x1, P2 ;  /* 0x0000000d181f7c11 */ /* 0x000fca00090f0c1f */
[----:B------:R0:W-:Y:S02]  /*4db0*/  STG.E desc[UR8][R30.64], R25 ;  /* 0x000000191e007986 */ /* 0x0001e4000c101908 */
.L_x_66:
[----:B------:R-:W-:Y:S05]  /*4dc0*/  BSYNC.RECONVERGENT B0 ;  /* 0x0000000000007941 */ /* 0x000fea0003800200 */
.L_x_65:
        /* <DEDUP_REMOVED lines=21> */
.L_x_67:
        /* <DEDUP_REMOVED lines=18> */
.L_x_69:
[----:B------:R-:W-:Y:S05]  /*5040*/  BSYNC.RECONVERGENT B0 ;  /* 0x0000000000007941 */ /* 0x000fea0003800200 */
.L_x_68:
[----:B------:R-:W-:Y:S02]  /*5050*/  SHF.L.U32 R18, R18, 0x10, RZ ;  /* 0x0000001012127819 */ /* 0x000fe400000006ff */
[----:B------:R-:W-:Y:S01]  /*5060*/  SHF.L.U32 R78, R78, 0x10, RZ ;  /* 0x000000104e4e7819 */ /* 0x000fe200000006ff */
[----:B------:R-:W-:Y:S06]  /*5070*/  BRA.U !UP0, `(.L_x_70) ;  /* 0x0000000108487547 */ /* 0x000fec000b800000 */
[----:B------:R-:W-:Y:S01]  /*5080*/  FFMA.FTZ R51, R28, R51, R26 ;  /* 0x000000331c337223 */ /* 0x000fe2000001001a */
[----:B------:R-:W-:-:S03]  /*5090*/  FFMA.FTZ R38, R29, R38, R27 ;  /* 0x000000261d267223 */ /* 0x000fc6000001001b */
[----:B------:R-:W-:Y:S01]  /*50a0*/  FMUL.FTZ R10, R51, -1.4426950216293334961 ;  /* 0xbfb8aa3b330a7820 */ /* 0x000fe20000410000 */
[----:B------:R-:W-:-:S05]  /*50b0*/  FMUL.FTZ R24, R38, -1.4426950216293334961 ;  /* 0xbfb8aa3b26187820 */ /* 0x000fca0000410000 */
[----:B------:R-:W2:Y:S04]  /*50c0*/  MUFU.EX2 R10, R10 ;  /* 0x0000000a000a7308 */ /* 0x000ea80000000800 */
[----:B------:R-:W0:Y:S01]  /*50d0*/  MUFU.EX2 R24, R24 ;  /* 0x0000001800187308 */ /* 0x000e220000000800 */
[----:B--2---:R-:W-:Y:S01]  /*50e0*/  FADD.FTZ R14, R10, 1 ;  /* 0x3f8000000a0e7421 */ /* 0x004fe20000010000 */
[----:B01----:R-:W-:-:S03]  /*50f0*/  FADD.FTZ R30, R24, 1 ;  /* 0x3f800000181e7421 */ /* 0x003fc60000010000 */
        /* <DEDUP_REMOVED lines=10> */
.L_x_70:
[----:B------:R-:W-:Y:S01]  /*51a0*/  BSSY.RECONVERGENT B0, `(.L_x_71) ;  /* 0x0000012000007945 */ /* 0x000fe20003800200 */
[----:B------:R-:W-:Y:S01]  /*51b0*/  FFMA.FTZ R18, R28, R18, -R71 ;  /* 0x000000121c127223 */ /* 0x000fe20000010847 */
[----:B------:R-:W-:Y:S02]  /*51c0*/  FFMA.FTZ R10, R29, R78, -R40 ;  /* 0x0000004e1d0a7223 */ /* 0x000fe40000010828 */
[----:B------:R-:W-:Y:S05]  /*51d0*/  @P0 BRA `(.L_x_72) ;  /* 0x0000000000380947 */ /* 0x000fea0003800000 */
[----:B------:R-:W2:Y:S01]  /*51e0*/  LDCU.64 UR6, c[0x0][0x3f8] ;  /* 0x00007f00ff0677ac */ /* 0x000ea20008000a00 */
[----:B------:R-:W-:Y:S01]  /*51f0*/  MOV R24, R90 ;  /* 0x0000005a00187202 */ /* 0x000fe20000000f00 */
[----:B------:R-:W-:Y:S01]  /*5200*/  FMUL.FTZ R51, R18, R85 ;  /* 0x0000005512337220 */ /* 0x000fe20000410000 */
[----:B01----:R-:W-:Y:S01]  /*5210*/  MOV R25, R89 ;  /* 0x0000005900197202 */ /* 0x003fe20000000f00 */
[----:B------:R-:W0:Y:S01]  /*5220*/  LDCU.64 UR12, c[0x0][0x380] ;  /* 0x00007000ff0c77ac */ /* 0x000e220008000a00 */
[----:B------:R-:W-:Y:S01]  /*5230*/  FMUL.FTZ R10, R10, R85 ;  /* 0x000000550a0a7220 */ /* 0x000fe20000410000 */
[----:B--2---:R-:W-:Y:S02]  /*5240*/  IMAD R14, R11, UR6, RZ ;  /* 0x000000060b0e7c24 */ /* 0x004fe4000f8e02ff */
[----:B------:R-:W-:-:S04]  /*5250*/  IMAD.WIDE.U32 R24, R61, UR6, R24 ;  /* 0x000000063d187c25 */ /* 0x000fc8000f8e0018 */
[----:B------:R-:W-:Y:S01]  /*5260*/  IMAD R31, R61, UR7, R14 ;  /* 0x000000073d1f7c24 */ /* 0x000fe2000f8e020e */
[----:B0-----:R-:W-:-:S04]  /*5270*/  LEA R30, P0, R24, UR12, 0x1 ;  /* 0x0000000c181e7c11 */ /* 0x001fc8000f8008ff */
[----:B------:R-:W-:Y:S02]  /*5280*/  IADD3 R31, PT, PT, R25, R31, RZ ;  /* 0x0000001f191f7210 */ /* 0x000fe40007ffe0ff */
[----:B------:R-:W-:Y:S02]  /*5290*/  F2FP.BF16.F32.PACK_AB R25, R10, R51 ;  /* 0x000000330a19723e */ /* 0x000fe400000010ff */
[----:B------:R-:W-:-:S05]  /*52a0*/  LEA.HI.X R31, R24, UR13, R31, 0x1, P0 ;  /* 0x0000000d181f7c11 */ /* 0x000fca00080f0c1f */
[----:B------:R2:W-:Y:S02]  /*52b0*/  STG.E desc[UR8][R30.64], R25 ;  /* 0x000000191e007986 */ /* 0x0005e4000c101908 */
.L_x_72:
[----:B------:R-:W-:Y:S05]  /*52c0*/  BSYNC.RECONVERGENT B0 ;  /* 0x0000000000007941 */ /* 0x000fea0003800200 */
.L_x_71:
[----:B------:R-:W-:Y:S02]  /*52d0*/  SHF.L.U32 R21, R21, 0x10, RZ ;  /* 0x0000001015157819 */ /* 0x000fe400000006ff */
[----:B------:R-:W-:Y:S01]  /*52e0*/  SHF.L.U32 R76, R76, 0x10, RZ ;  /* 0x000000104c4c7819 */ /* 0x000fe200000006ff */
[----:B------:R-:W-:Y:S06]  /*52f0*/  BRA.U !UP0, `(.L_x_73) ;  /* 0x0000000108487547 */ /* 0x000fec000b800000 */
[----:B------:R-:W-:Y:S01]  /*5300*/  FFMA.FTZ R45, R28, R45, R26 ;  /* 0x0000002d1c2d7223 */ /* 0x000fe2000001001a */
[----:B------:R-:W-:-:S03]  /*5310*/  FFMA.FTZ R34, R29, R34, R27 ;  /* 0x000000221d227223 */ /* 0x000fc6000001001b */
[----:B------:R-:W-:Y:S01]  /*5320*/  FMUL.FTZ R10, R45, -1.4426950216293334961 ;  /* 0xbfb8aa3b2d0a7820 */ /* 0x000fe20000410000 */
[----:B------:R-:W-:-:S05]  /*5330*/  FMUL.FTZ R18, R34, -1.4426950216293334961 ;  /* 0xbfb8aa3b22127820 */ /* 0x000fca0000410000 */
[----:B------:R-:W3:Y:S04]  /*5340*/  MUFU.EX2 R10, R10 ;  /* 0x0000000a000a7308 */ /* 0x000ee80000000800 */
[----:B------:R-:W4:Y:S01]  /*5350*/  MUFU.EX2 R18, R18 ;  /* 0x0000001200127308 */ /* 0x000f220000000800 */
[----:B---3--:R-:W-:Y:S01]  /*5360*/  FADD.FTZ R14, R10, 1 ;  /* 0x3f8000000a0e7421 */ /* 0x008fe20000010000 */
[----:B----4-:R-:W-:-:S05]  /*5370*/  FADD.FTZ R24, R18, 1 ;  /* 0x3f80000012187421 */ /* 0x010fca0000010000 */
[----:B------:R-:W3:Y:S08]  /*5380*/  MUFU.RCP R14, R14 ;  /* 0x0000000e000e7308 */ /* 0x000ef00000001000 */
[----:B012---:R-:W0:Y:S01]  /*5390*/  MUFU.RCP R25, R24 ;  /* 0x0000001800197308 */ /* 0x007e220000001000 */
[----:B---3--:R-:W-:Y:S01]  /*53a0*/  FADD.FTZ R30, -R14, 1 ;  /* 0x3f8000000e1e7421 */ /* 0x008fe20000010100 */
[----:B------:R-:W-:-:S03]  /*53b0*/  FMUL.FTZ R21, R21, R14 ;  /* 0x0000000e15157220 */ /* 0x000fc60000410000 */
[----:B------:R-:W-:Y:S01]  /*53c0*/  FFMA.FTZ R30, R45, R30, 1 ;  /* 0x3f8000002d1e7423 */ /* 0x000fe2000001001e */
[----:B0-----:R-:W-:Y:S01]  /*53d0*/  FADD.FTZ R31, -R25, 1 ;  /* 0x3f800000191f7421 */ /* 0x001fe20000010100 */
[----:B------:R-:W-:Y:S02]  /*53e0*/  FMUL.FTZ R76, R76, R25 ;  /* 0x000000194c4c7220 */ /* 0x000fe40000410000 */
[----:B------:R-:W-:Y:S01]  /*53f0*/  FMUL.FTZ R21, R21, R30 ;  /* 0x0000001e15157220 */ /* 0x000fe20000410000 */
[----:B------:R-:W-:-:S04]  /*5400*/  FFMA.FTZ R31, R34, R31, 1 ;  /* 0x3f800000221f7423 */ /* 0x000fc8000001001f */
[----:B------:R-:W-:-:S07]  /*5410*/  FMUL.FTZ R76, R76, R31 ;  /* 0x0000001f4c4c7220 */ /* 0x000fce0000410000 */
.L_x_73:
[----:B------:R-:W-:Y:S01]  /*5420*/  BSSY.RECONVERGENT B0, `(.L_x_74) ;  /* 0x0000012000007945 */ /* 0x000fe20003800200 */
[----:B------:R-:W-:Y:S01]  /*5430*/  FFMA.FTZ R10, R28, R21, -R47 ;  /* 0x000000151c0a7223 */ /* 0x000fe2000001082f */
[----:B------:R-:W-:Y:S02]  /*5440*/  FFMA.FTZ R36, R29, R76, -R36 ;  /* 0x0000004c1d247223 */ /* 0x000fe40000010824 */
[----:B------:R-:W-:Y:S05]  /*5450*/  @P6 BRA `(.L_x_75) ;  /* 0x0000000000386947 */ /* 0x000fea0003800000 */
[----:B------:R-:W3:Y:S01]  /*5460*/  LDCU.64 UR6, c[0x0][0x3f8] ;  /* 0x00007f00ff0677ac */ /* 0x000ee20008000a00 */
[----:B------:R-:W-:Y:S02]  /*5470*/  MOV R24, R90 ;  /* 0x0000005a00187202 */ /* 0x000fe40000000f00 */
[----:B012---:R-:W-:Y:S01]  /*5480*/  MOV R25, R89 ;  /* 0x0000005900197202 */ /* 0x007fe20000000f00 */
[----:B------:R-:W0:Y:S01]  /*5490*/  LDCU.64 UR12, c[0x0][0x380] ;  /* 0x00007000ff0c77ac */ /* 0x000e220008000a00 */
[----:B---3--:R-:W-:Y:S02]  /*54a0*/  IMAD R21, R13, UR6, RZ ;  /* 0x000000060d157c24 */ /* 0x008fe4000f8e02ff */
[----:B------:R-:W-:-:S04]  /*54b0*/  IMAD.WIDE.U32 R30, R60, UR6, R24 ;  /* 0x000000063c1e7c25 */ /* 0x000fc8000f8e0018 */
[----:B------:R-:W-:Y:S02]  /*54c0*/  IMAD R25, R60, UR7, R21 ;  /* 0x000000073c197c24 */ /* 0x000fe4000f8e0215 */
[-C--:B------:R-:W-:Y:S01]  /*54d0*/  FMUL.FTZ R21, R10, R85.reuse ;  /* 0x000000550a157220 */ /* 0x080fe20000410000 */
[----:B------:R-:W-:Y:S01]  /*54e0*/  FMUL.FTZ R10, R36, R85 ;  /* 0x00000055240a7220 */ /* 0x000fe20000410000 */
[----:B0-----:R-:W-:Y:S02]  /*54f0*/  LEA R24, P0, R30, UR12, 0x1 ;  /* 0x0000000c1e187c11 */ /* 0x001fe4000f8008ff */
[----:B------:R-:W-:Y:S02]  /*5500*/  IADD3 R25, PT, PT, R31, R25, RZ ;  /* 0x000000191f197210 */ /* 0x000fe40007ffe0ff */
[----:B------:R-:W-:Y:S02]  /*5510*/  F2FP.BF16.F32.PACK_AB R21, R10, R21 ;  /* 0x000000150a15723e */ /* 0x000fe400000010ff */
[----:B------:R-:W-:-:S05]  /*5520*/  LEA.HI.X R25, R30, UR13, R25, 0x1, P0 ;  /* 0x0000000d1e197c11 */ /* 0x000fca00080f0c19 */
[----:B------:R3:W-:Y:S02]  /*5530*/  STG.E desc[UR8][R24.64], R21 ;  /* 0x0000001518007986 */ /* 0x0007e4000c101908 */
.L_x_75:
[----:B------:R-:W-:Y:S05]  /*5540*/  BSYNC.RECONVERGENT B0 ;  /* 0x0000000000007941 */ /* 0x000fea0003800200 */
.L_x_74:
[----:B------:R-:W-:Y:S02]  /*5550*/  SHF.L.U32 R23, R23, 0x10, RZ ;  /* 0x0000001017177819 */ /* 0x000fe400000006ff */
[----:B------:R-:W-:Y:S01]  /*5560*/  SHF.L.U32 R74, R74, 0x10, RZ ;  /* 0x000000104a4a7819 */ /* 0x000fe200000006ff */
[----:B------:R-:W-:Y:S06]  /*5570*/  BRA.U !UP0, `(.L_x_76) ;  /* 0x0000000108487547 */ /* 0x000fec000b800000 */
[----:B------:R-:W-:Y:S01]  /*5580*/  FFMA.FTZ R43, R28, R43, R26 ;  /* 0x0000002b1c2b7223 */ /* 0x000fe2000001001a */
[----:B------:R-:W-:-:S03]  /*5590*/  FFMA.FTZ R32, R29, R32, R27 ;  /* 0x000000201d207223 */ /* 0x000fc6000001001b */
[----:B------:R-:W-:Y:S01]  /*55a0*/  FMUL.FTZ R10, R43, -1.4426950216293334961 ;  /* 0xbfb8aa3b2b0a7820 */ /* 0x000fe20000410000 */
[----:B------:R-:W-:-:S05]  /*55b0*/  FMUL.FTZ R18, R32, -1.4426950216293334961 ;  /* 0xbfb8aa3b20127820 */ /* 0x000fca0000410000 */
[----:B------:R-:W4:Y:S04]  /*55c0*/  MUFU.EX2 R10, R10 ;  /* 0x0000000a000a7308 */ /* 0x000f280000000800 */
[----:B------:R-:W3:Y:S01]  /*55d0*/  MUFU.EX2 R18, R18 ;  /* 0x0000001200127308 */ /* 0x000ee20000000800 */
[----:B----4-:R-:W-:Y:S01]  /*55e0*/  FADD.FTZ R14, R10, 1 ;  /* 0x3f8000000a0e7421 */ /* 0x010fe20000010000 */
[----:B---3--:R-:W-:-:S05]  /*55f0*/  FADD.FTZ R21, R18, 1 ;  /* 0x3f80000012157421 */ /* 0x008fca0000010000 */
[----:B------:R-:W3:Y:S08]  /*5600*/  MUFU.RCP R14, R14 ;  /* 0x0000000e000e7308 */ /* 0x000ef00000001000 */
[----:B------:R-:W0:Y:S01]  /*5610*/  MUFU.RCP R21, R21 ;  /* 0x0000001500157308 */ /* 0x000e220000001000 */
[----:B---3--:R-:W-:Y:S01]  /*5620*/  FADD.FTZ R24, -R14, 1 ;  /* 0x3f8000000e187421 */ /* 0x008fe20000010100 */
[----:B------:R-:W-:-:S03]  /*5630*/  FMUL.FTZ R23, R23, R14 ;  /* 0x0000000e17177220 */ /* 0x000fc60000410000 */
[----:B------:R-:W-:Y:S01]  /*5640*/  FFMA.FTZ R24, R43, R24, 1 ;  /* 0x3f8000002b187423 */ /* 0x000fe20000010018 */
[----:B012---:R-:W-:Y:S01]  /*5650*/  FADD.FTZ R25, -R21, 1 ;  /* 0x3f80000015197421 */ /* 0x007fe20000010100 */
[----:B------:R-:W-:Y:S02]  /*5660*/  FMUL.FTZ R74, R74, R21 ;  /* 0x000000154a4a7220 */ /* 0x000fe40000410000 */
[----:B------:R-:W-:Y:S01]  /*5670*/  FMUL.FTZ R23, R23, R24 ;  /* 0x0000001817177220 */ /* 0x000fe20000410000 */
[----:B------:R-:W-:-:S04]  /*5680*/  FFMA.FTZ R25, R32, R25, 1 ;  /* 0x3f80000020197423 */ /* 0x000fc80000010019 */
[----:B------:R-:W-:-:S07]  /*5690*/  FMUL.FTZ R74, R74, R25 ;  /* 0x000000194a4a7220 */ /* 0x000fce0000410000 */
.L_x_76:
[----:B------:R-:W-:Y:S01]  /*56a0*/  BSSY.RECONVERGENT B0, `(.L_x_77) ;  /* 0x0000012000007945 */ /* 0x000fe20003800200 */
[----:B------:R-:W-:Y:S01]  /*56b0*/  FFMA.FTZ R10, R28, R23, -R41 ;  /* 0x000000171c0a7223 */ /* 0x000fe20000010829 */
[----:B------:R-:W-:Y:S02]  /*56c0*/  FFMA.FTZ R74, R29, R74, -R22 ;  /* 0x0000004a1d4a7223 */ /* 0x000fe40000010816 */
[----:B------:R-:W-:Y:S05]  /*56d0*/  @P4 BRA `(.L_x_78) ;  /* 0x0000000000384947 */ /* 0x000fea0003800000 */
[----:B------:R-:W4:Y:S01]  /*56e0*/  LDCU.64 UR6, c[0x0][0x3f8] ;  /* 0x00007f00ff0677ac */ /* 0x000f220008000a00 */
[----:B------:R-:W-:Y:S01]  /*56f0*/  MOV R22, R90 ;  /* 0x0000005a00167202 */ /* 0x000fe20000000f00 */
[----:B---3--:R-:W-:Y:S01]  /*5700*/  FMUL.FTZ R21, R10, R85 ;  /* 0x000000550a157220 */ /* 0x008fe20000410000 */
[----:B------:R-:W-:Y:S01]  /*5710*/  MOV R23, R89 ;  /* 0x0000005900177202 */ /* 0x000fe20000000f00 */
[----:B------:R-:W3:Y:S01]  /*5720*/  LDCU.64 UR12, c[0x0][0x380] ;  /* 0x00007000ff0c77ac */ /* 0x000ee20008000a00 */
[----:B------:R-:W-:-:S05]  /*5730*/  FMUL.FTZ R10, R74, R85 ;  /* 0x000000554a0a7220 */ /* 0x000fca0000410000 */
[----:B------:R-:W-:Y:S01]  /*5740*/  F2FP.BF16.F32.PACK_AB R21, R10, R21 ;  /* 0x000000150a15723e */ /* 0x000fe200000010ff */
[----:B----4-:R-:W-:Y:S02]  /*5750*/  IMAD R14, R15, UR6, RZ ;  /* 0x000000060f0e7c24 */ /* 0x010fe4000f8e02ff */
[----:B012---:R-:W-:-:S04]  /*5760*/  IMAD.WIDE.U32 R24, R59, UR6, R22 ;  /* 0x000000063b187c25 */ /* 0x007fc8000f8e0016 */
[----:B------:R-:W-:Y:S01]  /*5770*/  IMAD R23, R59, UR7, R14 ;  /* 0x000000073b177c24 */ /* 0x000fe2000f8e020e */
[----:B---3--:R-:W-:-:S04]  /*5780*/  LEA R22, P0, R24, UR12, 0x1 ;  /* 0x0000000c18167c11 */ /* 0x008fc8000f8008ff */
[----:B------:R-:W-:-:S04]  /*5790*/  IADD3 R23, PT, PT, R25, R23, RZ ;  /* 0x0000001719177210 */ /* 0x000fc80007ffe0ff */
[----:B------:R-:W-:-:S05]  /*57a0*/  LEA.HI.X R23, R24, UR13, R23, 0x1, P0 ;  /* 0x0000000d18177c11 */ /* 0x000fca00080f0c17 */
[----:B------:R4:W-:Y:S02]  /*57b0*/  STG.E desc[UR8][R22.64], R21 ;  /* 0x0000001516007986 */ /* 0x0009e4000c101908 */
.L_x_78:
[----:B------:R-:W-:Y:S05]  /*57c0*/  BSYNC.RECONVERGENT B0 ;  /* 0x0000000000007941 */ /* 0x000fea0003800200 */
.L_x_77:
[----:B------:R-:W-:Y:S02]  /*57d0*/  SHF.L.U32 R49, R49, 0x10, RZ ;  /* 0x0000001031317819 */ /* 0x000fe400000006ff */
[----:B------:R-:W-:Y:S01]  /*57e0*/  SHF.L.U32 R72, R72, 0x10, RZ ;  /* 0x0000001048487819 */ /* 0x000fe200000006ff */
[----:B------:R-:W-:Y:S06]  /*57f0*/  BRA.U !UP0, `(.L_x_79) ;  /* 0x0000000108487547 */ /* 0x000fec000b800000 */
[----:B------:R-:W-:Y:S01]  /*5800*/  FFMA.FTZ R37, R28, R37, R26 ;  /* 0x000000251c257223 */ /* 0x000fe2000001001a */
[----:B------:R-:W-:-:S03]  /*5810*/  FFMA.FTZ R16, R29, R16, R27 ;  /* 0x000000101d107223 */ /* 0x000fc6000001001b */
[----:B------:R-:W-:Y:S01]  /*5820*/  FMUL.FTZ R10, R37, -1.4426950216293334961 ;  /* 0xbfb8aa3b250a7820 */ /* 0x000fe20000410000 */
[----:B------:R-:W-:-:S05]  /*5830*/  FMUL.FTZ R18, R16, -1.4426950216293334961 ;  /* 0xbfb8aa3b10127820 */ /* 0x000fca0000410000 */
[----:B------:R-:W5:Y:S04]  /*5840*/  MUFU.EX2 R10, R10 ;  /* 0x0000000a000a7308 */ /* 0x000f680000000800 */
[----:B------:R-:W3:Y:S01]  /*5850*/  MUFU.EX2 R18, R18 ;  /* 0x0000001200127308 */ /* 0x000ee20000000800 */
[----:B-----5:R-:W-:Y:S01]  /*5860*/  FADD.FTZ R14, R10, 1 ;  /* 0x3f8000000a0e7421 */ /* 0x020fe20000010000 */
[----:B---34-:R-:W-:-:S05]  /*5870*/  FADD.FTZ R21, R18, 1 ;  /* 0x3f80000012157421 */ /* 0x018fca0000010000 */
[----:B------:R-:W3:Y:S08]  /*5880*/  MUFU.RCP R14, R14 ;  /* 0x0000000e000e7308 */ /* 0x000ef00000001000 */
[----:B------:R-:W4:Y:S01]  /*5890*/  MUFU.RCP R21, R21 ;  /* 0x0000001500157308 */ /* 0x000f220000001000 */
[----:B---3--:R-:W-:Y:S01]  /*58a0*/  FADD.FTZ R22, -R14, 1 ;  /* 0x3f8000000e167421 */ /* 0x008fe20000010100 */
[----:B------:R-:W-:-:S03]  /*58b0*/  FMUL.FTZ R49, R49, R14 ;  /* 0x0000000e31317220 */ /* 0x000fc60000410000 */
[----:B------:R-:W-:Y:S01]  /*58c0*/  FFMA.FTZ R22, R37, R22, 1 ;  /* 0x3f80000025167423 */ /* 0x000fe20000010016 */
[----:B----4-:R-:W-:Y:S01]  /*58d0*/  FADD.FTZ R23, -R21, 1 ;  /* 0x3f80000015177421 */ /* 0x010fe20000010100 */
[----:B------:R-:W-:Y:S02]  /*58e0*/  FMUL.FTZ R72, R72, R21 ;  /* 0x0000001548487220 */ /* 0x000fe40000410000 */
[----:B------:R-:W-:Y:S01]  /*58f0*/  FMUL.FTZ R49, R49, R22 ;  /* 0x0000001631317220 */ /* 0x000fe20000410000 */
[----:B------:R-:W-:-:S04]  /*5900*/  FFMA.FTZ R23, R16, R23, 1 ;  /* 0x3f80000010177423 */ /* 0x000fc80000010017 */
[----:B------:R-:W-:-:S07]  /*5910*/  FMUL.FTZ R72, R72, R23 ;  /* 0x0000001748487220 */ /* 0x000fce0000410000 */
.L_x_79:
[----:B------:R-:W-:Y:S01]  /*5920*/  BSSY.RECONVERGENT B0, `(.L_x_80) ;  /* 0x0000012000007945 */ /* 0x000fe20003800200 */
[----:B------:R-:W-:Y:S01]  /*5930*/  FFMA.FTZ R10, R28, R49, -R39 ;  /* 0x000000311c0a7223 */ /* 0x000fe20000010827 */
[----:B------:R-:W-:Y:S02]  /*5940*/  FFMA.FTZ R72, R29, R72, -R20 ;  /* 0x000000481d487223 */ /* 0x000fe40000010814 */
[----:B------:R-:W-:Y:S05]  /*5950*/  @P5 BRA `(.L_x_81) ;  /* 0x0000000000385947 */ /* 0x000fea0003800000 */
[----:B------:R-:W0:Y:S01]  /*5960*/  LDCU.64 UR6, c[0x0][0x3f8] ;  /* 0x00007f00ff0677ac */ /* 0x000e220008000a00 */
[----:B------:R-:W-:Y:S02]  /*5970*/  MOV R20, R90 ;  /* 0x0000005a00147202 */ /* 0x000fe40000000f00 */
[----:B---34-:R-:W-:Y:S01]  /*5980*/  MOV R21, R89 ;  /* 0x0000005900157202 */ /* 0x018fe20000000f00 */
[----:B------:R-:W3:Y:S01]  /*5990*/  LDCU.64 UR12, c[0x0][0x380] ;  /* 0x00007000ff0c77ac */ /* 0x000ee20008000a00 */
[----:B012---:R-:W-:Y:S02]  /*59a0*/  IMAD R25, R17, UR6, RZ ;  /* 0x0000000611197c24 */ /* 0x007fe4000f8e02ff */
[----:B------:R-:W-:-:S04]  /*59b0*/  IMAD.WIDE.U32 R22, R58, UR6, R20 ;  /* 0x000000063a167c25 */ /* 0x000fc8000f8e0014 */
[----:B------:R-:W-:Y:S02]  /*59c0*/  IMAD R21, R58, UR7, R25 ;  /* 0x000000073a157c24 */ /* 0x000fe4000f8e0219 */
[-C--:B------:R-:W-:Y:S01]  /*59d0*/  FMUL.FTZ R25, R10, R85.reuse ;  /* 0x000000550a197220 */ /* 0x080fe20000410000 */
[----:B------:R-:W-:Y:S01]  /*59e0*/  FMUL.FTZ R10, R72, R85 ;  /* 0x00000055480a7220 */ /* 0x000fe20000410000 */
[----:B---3--:R-:W-:Y:S02]  /*59f0*/  LEA R20, P0, R22, UR12, 0x1 ;  /* 0x0000000c16147c11 */ /* 0x008fe4000f8008ff */
[----:B------:R-:W-:Y:S02]  /*5a00*/  IADD3 R21, PT, PT, R23, R21, RZ ;  /* 0x0000001517157210 */ /* 0x000fe40007ffe0ff */
[----:B------:R-:W-:Y:S02]  /*5a10*/  F2FP.BF16.F32.PACK_AB R23, R10, R25 ;  /* 0x000000190a17723e */ /* 0x000fe400000010ff */
[----:B------:R-:W-:-:S05]  /*5a20*/  LEA.HI.X R21, R22, UR13, R21, 0x1, P0 ;  /* 0x0000000d16157c11 */ /* 0x000fca00080f0c15 */
[----:B------:R0:W-:Y:S02]  /*5a30*/  STG.E desc[UR8][R20.64], R23 ;  /* 0x0000001714007986 */ /* 0x0001e4000c101908 */
.L_x_81:
[----:B------:R-:W-:Y:S05]  /*5a40*/  BSYNC.RECONVERGENT B0 ;  /* 0x0000000000007941 */ /* 0x000fea0003800200 */
.L_x_80:
        /* <DEDUP_REMOVED lines=8> */
[----:B------:R-:W0:Y:S01]  /*5ad0*/  MUFU.EX2 R16, R16 ;  /* 0x0000001000107308 */ /* 0x000e220000000800 */
[----:B-----5:R-:W-:Y:S01]  /*5ae0*/  FADD.FTZ R14, R10, 1 ;  /* 0x3f8000000a0e7421 */ /* 0x020fe20000010000 */
[----:B0-----:R-:W-:-:S05]  /*5af0*/  FADD.FTZ R18, R16, 1 ;  /* 0x3f80000010127421 */ /* 0x001fca0000010000 */
[----:B------:R-:W0:Y:S08]  /*5b00*/  MUFU.RCP R14, R14 ;  /* 0x0000000e000e7308 */ /* 0x000e300000001000 */
[----:B---34-:R-:W1:Y:S01]  /*5b10*/  MUFU.RCP R21, R18 ;  /* 0x0000001200157308 */ /* 0x018e620000001000 */
[----:B0-----:R-:W-:Y:S01]  /*5b20*/  FADD.FTZ R23, -R14, 1 ;  /* 0x3f8000000e177421 */ /* 0x001fe20000010100 */
[----:B------:R-:W-:-:S03]  /*5b30*/  FMUL.FTZ R53, R53, R14 ;  /* 0x0000000e35357220 */ /* 0x000fc60000410000 */
[----:B------:R-:W-:Y:S01]  /*5b40*/  FFMA.FTZ R26, R26, R23, 1 ;  /* 0x3f8000001a1a7423 */ /* 0x000fe20000010017 */
[----:B-12---:R-:W-:Y:S01]  /*5b50*/  FADD.FTZ R25, -R21, 1 ;  /* 0x3f80000015197421 */ /* 0x006fe20000010100 */
[----:B------:R-:W-:Y:S02]  /*5b60*/  FMUL.FTZ R70, R70, R21 ;  /* 0x0000001546467220 */ /* 0x000fe40000410000 */
[----:B------:R-:W-:Y:S01]  /*5b70*/  FMUL.FTZ R53, R53, R26 ;  /* 0x0000001a35357220 */ /* 0x000fe20000410000 */
[----:B------:R-:W-:-:S04]  /*5b80*/  FFMA.FTZ R25, R8, R25, 1 ;  /* 0x3f80000008197423 */ /* 0x000fc80000010019 */
[----:B------:R-:W-:-:S07]  /*5b90*/  FMUL.FTZ R70, R70, R25 ;  /* 0x0000001946467220 */ /* 0x000fce0000410000 */
.L_x_82:
[----:B------:R-:W-:Y:S01]  /*5ba0*/  ISETP.GE.AND.EX P3, PT, R19, UR15, PT, P3 ;  /* 0x0000000f13007c0c */ /* 0x000fe2000bf66330 */
[----:B------:R-:W-:Y:S01]  /*5bb0*/  FFMA.FTZ R28, R28, R53, -R35 ;  /* 0x000000351c1c7223 */ /* 0x000fe20000010823 */
[----:B------:R-:W-:Y:S01]  /*5bc0*/  FFMA.FTZ R12, R29, R70, -R12 ;  /* 0x000000461d0c7223 */ /* 0x000fe2000001080c */
[----:B------:R-:W-:Y:S02]  /*5bd0*/  BSSY.RECONVERGENT B0, `(.L_x_83) ;  /* 0x000000f000007945 */ /* 0x000fe40003800200 */
[-C--:B0---4-:R-:W-:Y:S01]  /*5be0*/  FMUL.FTZ R23, R28, R85.reuse ;  /* 0x000000551c177220 */ /* 0x091fe20000410000 */
[----:B------:R-:W-:-:S07]  /*5bf0*/  FMUL.FTZ R12, R12, R85 ;  /* 0x000000550c0c7220 */ /* 0x000fce0000410000 */
[----:B------:R-:W-:Y:S05]  /*5c00*/  @P3 BRA `(.L_x_84) ;  /* 0x00000000002c3947 */ /* 0x000fea0003800000 */
[----:B------:R-:W0:Y:S01]  /*5c10*/  LDCU.64 UR6, c[0x0][0x3f8] ;  /* 0x00007f00ff0677ac */ /* 0x000e220008000a00 */
[----:B------:R-:W-:Y:S02]  /*5c20*/  MOV R88, R90 ;  /* 0x0000005a00587202 */ /* 0x000fe40000000f00 */
[----:B------:R-:W-:Y:S01]  /*5c30*/  F2FP.BF16.F32.PACK_AB R23, R12, R23 ;  /* 0x000000170c17723e */ /* 0x000fe200000010ff */
[----:B------:R-:W4:Y:S01]  /*5c40*/  LDCU.64 UR12, c[0x0][0x380] ;  /* 0x00007000ff0c77ac */ /* 0x000f220008000a00 */
[----:B0-----:R-:W-:Y:S02]  /*5c50*/  IMAD R8, R19, UR6, RZ ;  /* 0x0000000613087c24 */ /* 0x001fe4000f8e02ff */
[----:B------:R-:W-:-:S04]  /*5c60*/  IMAD.WIDE.U32 R88, R57, UR6, R88 ;  /* 0x0000000639587c25 */ /* 0x000fc8000f8e0058 */
[----:B---3--:R-:W-:Y:S01]  /*5c70*/  IMAD R21, R57, UR7, R8 ;  /* 0x0000000739157c24 */ /* 0x008fe2000f8e0208 */
[----:B----4-:R-:W-:-:S04]  /*5c80*/  LEA R20, P0, R88, UR12, 0x1 ;  /* 0x0000000c58147c11 */ /* 0x010fc8000f8008ff */
[----:B------:R-:W-:-:S04]  /*5c90*/  IADD3 R21, PT, PT, R89, R21, RZ ;  /* 0x0000001559157210 */ /* 0x000fc80007ffe0ff */
[----:B------:R-:W-:-:S05]  /*5ca0*/  LEA.HI.X R21, R88, UR13, R21, 0x1, P0 ;  /* 0x0000000d58157c11 */ /* 0x000fca00080f0c15 */
[----:B------:R0:W-:Y:S02]  /*5cb0*/  STG.E desc[UR8][R20.64], R23 ;  /* 0x0000001714007986 */ /* 0x0001e4000c101908 */
.L_x_84:
[----:B------:R-:W-:Y:S05]  /*5cc0*/  BSYNC.RECONVERGENT B0 ;  /* 0x0000000000007941 */ /* 0x000fea0003800200 */
.L_x_83:
[----:B------:R-:W-:Y:S02]  /*5cd0*/  IADD3 R54, PT, PT, R3, R54, RZ ;  /* 0x0000003603367210 */ /* 0x000fe40007ffe0ff */
[----:B------:R-:W-:Y:S02]  /*5ce0*/  IADD3 R55, PT, PT, R55, 0x1, RZ ;  /* 0x0000000137377810 */ /* 0x000fe40007ffe0ff */
[----:B------:R-:W-:-:S13]  /*5cf0*/  ISETP.GE.AND P0, PT, R54, UR4, PT ;  /* 0x0000000436007c0c */ /* 0x000fda000bf06270 */
[----:B------:R-:W-:Y:S05]  /*5d00*/  @!P0 BRA `(.L_x_85) ;  /* 0xffffffa400908947 */ /* 0x000fea000383ffff */
.L_x_42:
[----:B------:R-:W4:Y:S01]  /*5d10*/  LDC R7, c[0x0][0x370] ;  /* 0x0000dc00ff077b82 */ /* 0x000f220000000800 */
[----:B------:R-:W-:Y:S01]  /*5d20*/  ISETP.NE.AND P2, PT, R4, RZ, PT ;  /* 0x000000ff0400720c */ /* 0x000fe20003f45270 */
[----:B------:R-:W-:Y:S06]  /*5d30*/  BSSY.RECONVERGENT B0, `(.L_x_86) ;  /* 0x0000011000007945 */ /* 0x000fec0003800200 */
[----:B------:R-:W5:Y:S08]  /*5d40*/  LDC R8, c[0x0][0x374] ;  /* 0x0000dd00ff087b82 */ /* 0x000f700000000800 */
[----:B------:R-:W0:Y:S01]  /*5d50*/  LDC.64 R2, c[0x0][0x3c8] ;  /* 0x0000f200ff027b82 */ /* 0x000e220000000a00 */
[----:B----4-:R-:W-:-:S02]  /*5d60*/  ISETP.NE.AND P1, PT, R7, 0x1, PT ;  /* 0x000000010700780c */ /* 0x010fc40003f25270 */
[----:B------:R-:W-:Y:S02]  /*5d70*/  IADD3 R9, PT, PT, R7, -0x1, RZ ;  /* 0xffffffff07097810 */ /* 0x000fe40007ffe0ff */
[C---:B-----5:R-:W-:Y:S02]  /*5d80*/  IADD3 R5, PT, PT, R8.reuse, -0x1, RZ ;  /* 0xffffffff08057810 */ /* 0x060fe40007ffe0ff */
[----:B------:R-:W-:Y:S02]  /*5d90*/  SHF.L.U32 R0, R8, 0x1, RZ ;  /* 0x0000000108007819 */ /* 0x000fe400000006ff */
[----:B------:R-:W-:Y:S02]  /*5da0*/  ISETP.NE.AND P0, PT, R6, R5, PT ;  /* 0x000000050600720c */ /* 0x000fe40003f05270 */
[----:B------:R-:W-:Y:S02]  /*5db0*/  SEL R5, R0, RZ, P1 ;  /* 0x000000ff00057207 */ /* 0x000fe40000800000 */
[----:B------:R-:W-:-:S03]  /*5dc0*/  ISETP.NE.OR P0, PT, R9, UR10, P0 ;  /* 0x0000000a09007c0c */ /* 0x000fc60008705670 */
[----:B0-----:R-:W-:Y:S01]  /*5dd0*/  IMAD.WIDE.U32 R2, R5, 0x4, R2 ;  /* 0x0000000405027825 */ /* 0x001fe200078e0002 */
[----:B------:R-:W-:Y:S09]  /*5de0*/  @P2 BRA `(.L_x_87) ;  /* 0x0000000000142947 */ /* 0x000ff20003800000 */
[----:B------:R-:W-:Y:S01]  /*5df0*/  HFMA2 R5, -RZ, RZ, 0, 5.9604644775390625e-08 ;  /* 0x00000001ff057431 */ /* 0x000fe200000001ff */
[----:B------:R-:W-:Y:S06]  /*5e00*/  MEMBAR.ALL.GPU ;  /* 0x0000000000007992 */ /* 0x000fec000000a000 */
[----:B------:R-:W-:-:S00]  /*5e10*/  ERRBAR ;  /* 0x00000000000079ab */ /* 0x000fc00000000000 */
[----:B------:R-:W-:Y:S06]  /*5e20*/  CGAERRBAR ;  /* 0x00000000000075ab */ /* 0x000fec0000000000 */
[----:B------:R0:W-:Y:S02]  /*5e30*/  REDG.E.ADD.S32.STRONG.GPU desc[UR8][R2.64], R5 ;  /* 0x000000050200798e */ /* 0x0001e4000c12e308 */
.L_x_87:
[----:B------:R-:W-:Y:S05]  /*5e40*/  BSYNC.RECONVERGENT B0 ;  /* 0x0000000000007941 */ /* 0x000fea0003800200 */
.L_x_86:
[----:B------:R-:W-:Y:S05]  /*5e50*/  @P0 EXIT ;  /* 0x000000000000094d */ /* 0x000fea0003800000 */
[----:B------:R-:W-:Y:S05]  /*5e60*/  @P2 BRA `(.L_x_88) ;  /* 0x0000000000202947 */ /* 0x000fea0003800000 */
[----:B------:R-:W-:-:S05]  /*5e70*/  IMAD R0, R7, R8, RZ ;  /* 0x0000000807007224 */ /* 0x000fca00078e02ff */
[----:B------:R-:W-:-:S13]  /*5e80*/  ISETP.NE.AND P0, PT, R0, -0x1, PT ;  /* 0xffffffff0000780c */ /* 0x000fda0003f05270 */
[----:B------:R-:W-:Y:S05]  /*5e90*/  @!P0 BRA `(.L_x_88) ;  /* 0x0000000000148947 */ /* 0x000fea0003800000 */
.L_x_89:
[----:B0-----:R-:W4:Y:S04]  /*5ea0*/  LDG.E.STRONG.GPU R5, desc[UR8][R2.64] ;  /* 0x0000000802057981 */ /* 0x001f28000c1ef900 */
[----:B----4-:R-:W-:Y:S01]  /*5eb0*/  CCTL.IVALL ;  /* 0x00000000ff00798f */ /* 0x010fe20002000000 */
[----:B------:R-:W-:Y:S05]  /*5ec0*/  YIELD ;  /* 0x0000000000007946 */ /* 0x000fea0003800000 */
[----:B------:R-:W-:-:S13]  /*5ed0*/  ISETP.NE.AND P0, PT, R5, R0, PT ;  /* 0x000000000500720c */ /* 0x000fda0003f05270 */
[----:B------:R-:W-:Y:S05]  /*5ee0*/  @P0 BRA `(.L_x_89) ;  /* 0xfffffffc00ec0947 */ /* 0x000fea000383ffff */
.L_x_88:
[----:B------:R-:W-:Y:S05]  /*5ef0*/  WARPSYNC.ALL ;  /* 0x0000000000007948 */ /* 0x000fea0003800000 */
[----:B------:R-:W0:Y:S08]  /*5f00*/  LDC.64 R34, c[0x0][0x3f8] ;  /* 0x0000fe00ff227b82 */ /* 0x000e300000000a00 */
[----:B------:R-:W-:Y:S01]  /*5f10*/  BAR.SYNC.DEFER_BLOCKING 0x0 ;  /* 0x0000000000007b1d */ /* 0x000fe20000010000 */
[----:B0-----:R-:W-:-:S04]  /*5f20*/  LEA.HI R3, P0, R35, R34, RZ, 0x1 ;  /* 0x0000002223037211 */ /* 0x001fc800078108ff */
        /* <DEDUP_REMOVED lines=8> */
[----:B------:R-:W-:Y:S02]  /*5fb0*/  MOV R29, RZ ;  /* 0x000000ff001d7202 */ /* 0x000fe40000000f00 */
        /* <DEDUP_REMOVED lines=9> */
[----:B------:R-:W-:-:S04]  /*6050*/  SEL R15, RZ, 0x1, !P0 ;  /* 0x00000001ff0f7807 */ /* 0x000fc80004000000 */
        /* <DEDUP_REMOVED lines=10> */
[----:B------:R-:W-:Y:S01]  /*6100*/  IMAD.WIDE.U32 R8, R34, 0x3, RZ ;  /* 0x0000000322087825 */ /* 0x000fe200078e00ff */
[----:B------:R-:W-:-:S03]  /*6110*/  LEA R5, R35, R35, 0x1 ;  /* 0x0000002323057211 */ /* 0x000fc600078e08ff */
[----:B------:R-:W-:Y:S01]  /*6120*/  IMAD.WIDE.U32.X R6, R13, 0x24924924, R10, P0 ;  /* 0x249249240d067825 */ /* 0x000fe200000e040a */
[----:B------:R-:W-:Y:S02]  /*6130*/  IADD3 R5, PT, PT, R9, R5, RZ ;  /* 0x0000000509057210 */ /* 0x000fe40007ffe0ff */
[----:B------:R-:W-:Y:S02]  /*6140*/  IADD3 R15, P0, PT, R15, R6, RZ ;  /* 0x000000060f0f7210 */ /* 0x000fe40007f1e0ff */
[----:B------:R-:W-:Y:S02]  /*6150*/  LEA.HI R27, P2, R5, R8, RZ, 0x1 ;  /* 0x00000008051b7211 */ /* 0x000fe400078508ff */
[----:B------:R-:W-:Y:S02]  /*6160*/  LOP3.LUT R2, R15, 0x3, RZ, 0xc0, !PT ;  /* 0x000000030f027812 */ /* 0x000fe400078ec0ff */
[----:B------:R-:W-:Y:S02]  /*6170*/  IADD3.X R6, PT, PT, RZ, R7, RZ, P0, !PT ;  /* 0x00000007ff067210 */ /* 0x000fe400007fe4ff */
[----:B------:R-:W-:-:S02]  /*6180*/  ISETP.NE.U32.AND P1, PT, R2, 0x3, PT ;  /* 0x000000030200780c */ /* 0x000fc40003f25070 */
[----:B------:R-:W-:Y:S02]  /*6190*/  IADD3.X R32, PT, PT, RZ, R5, RZ, P2, !PT ;  /* 0x00000005ff207210 */ /* 0x000fe400017fe4ff */
[----:B------:R-:W-:Y:S02]  /*61a0*/  ISETP.NE.AND.EX P1, PT, RZ, RZ, PT, P1 ;  /* 0x000000ffff00720c */ /* 0x000fe40003f25310 */
[----:B------:R-:W-:Y:S02]  /*61b0*/  ISETP.GE.U32.AND P0, PT, R15, 0x3, PT ;  /* 0x000000030f00780c */ /* 0x000fe40003f06070 */
[--C-:B------:R-:W-:Y:S02]  /*61c0*/  SHF.R.S64 R27, R27, 0x1, R32.reuse ;  /* 0x000000011b1b7819 */ /* 0x100fe40000001020 */
[----:B------:R-:W-:Y:S02]  /*61d0*/  ISETP.GE.U32.AND.EX P0, PT, R6, RZ, PT, P0 ;  /* 0x000000ff0600720c */ /* 0x000fe40003f06100 */
[----:B------:R-:W-:-:S05]  /*61e0*/  SHF.R.S32.HI R32, RZ, 0x1, R32 ;  /* 0x00000001ff207819 */ /* 0x000fca0000011420 */
[----:B------:R-:W-:Y:S06]  /*61f0*/  @!P1 BRA `(.L_x_91) ;  /* 0x0000000000d89947 */ /* 0x000fec0003800000 */
[----:B------:R-:W0:Y:S01]  /*6200*/  LDCU.64 UR4, c[0x0][0x3d8] ;  /* 0x00007b00ff0477ac */ /* 0x000e220008000a00 */
[----:B------:R-:W-:Y:S02]  /*6210*/  IADD3 R9, PT, PT, R15, 0x1, RZ ;  /* 0x000000010f097810 */ /* 0x000fe40007ffe0ff */
[----:B------:R-:W-:Y:S01]  /*6220*/  MOV R5, R29 ;  /* 0x0000001d00057202 */ /* 0x000fe20000000f00 */
[----:B------:R-:W4:Y:S01]  /*6230*/  LDCU.64 UR6, c[0x0][0x390] ;  /* 0x00007200ff0677ac */ /* 0x000f220008000a00 */
[----:B------:R-:W-:Y:S02]  /*6240*/  LOP3.LUT R9, R9, 0x3, RZ, 0xc0, !PT ;  /* 0x0000000309097812 */ /* 0x000fe400078ec0ff */
[C---:B------:R-:W-:Y:S01]  /*6250*/  SHF.L.U32 R20, R4.reuse, 0x3, RZ ;  /* 0x0000000304147819 */ /* 0x040fe200000006ff */
[----:B------:R-:W5:Y:S01]  /*6260*/  LDCU.64 UR10, c[0x0][0x388] ;  /* 0x00007100ff0a77ac */ /* 0x000f620008000a00 */
[----:B---3--:R-:W-:Y:S01]  /*6270*/  SHF.L.U64.HI R21, R4, 0x3, R29 ;  /* 0x0000000304157819 */ /* 0x008fe2000001021d */
[----:B------:R-:W-:Y:S01]  /*6280*/  IMAD.WIDE.U32 R6, R9, 0x1c0, R4 ;  /* 0x000001c009067825 */ /* 0x000fe200078e0004 */
[----:B------:R-:W-:-:S02]  /*6290*/  SHF.L.U32 R5, R35, 0x2, RZ ;  /* 0x0000000223057819 */ /* 0x000fc400000006ff */
[----:B-12---:R-:W-:Y:S02]  /*62a0*/  SHF.L.U64.HI R30, R3, 0x2, R0 ;  /* 0x00000002031e7819 */ /* 0x006fe40000010200 */
[----:B------:R-:W-:Y:S02]  /*62b0*/  SHF.L.U64.HI R26, R27, 0x2, R32 ;  /* 0x000000021b1a7819 */ /* 0x000fe40000010220 */
[----:B0-----:R-:W-:Y:S01]  /*62c0*/  LEA R24, P1, R4, UR4, 0x2 ;  /* 0x0000000404187c11 */ /* 0x001fe2000f8210ff */
[----:B------:R-:W-:Y:S01]  /*62d0*/  UMOV UR4, URZ ;  /* 0x000000ff00047c82 */ /* 0x000fe20008000000 */
[----:B----4-:R-:W-:Y:S02]  /*62e0*/  IADD3 R22, P2, PT, R20, UR6, RZ ;  /* 0x0000000614167c10 */ /* 0x010fe4000ff5e0ff */
[----:B------:R-:W-:Y:S02]  /*62f0*/  LEA.HI.X R25, R4, UR5, R29, 0x2, P1 ;  /* 0x0000000504197c11 */ /* 0x000fe400088f141d */
[----:B------:R-:W-:-:S02]  /*6300*/  IADD3 R29, PT, PT, R7, UR4, RZ ;  /* 0x00000004071d7c10 */ /* 0x000fc4000fffe0ff */
[----:B------:R-:W-:Y:S01]  /*6310*/  MOV R4, R6 ;  /* 0x0000000600047202 */ /* 0x000fe20000000f00 */
[----:B------:R-:W-:Y:S01]  /*6320*/  IMAD.WIDE.U32 R6, R34, 0x4, RZ ;  /* 0x0000000422067825 */ /* 0x000fe200078e00ff */
[----:B------:R-:W-:Y:S02]  /*6330*/  IADD3.X R23, PT, PT, R21, UR7, RZ, P2, !PT ;  /* 0x0000000715177c10 */ /* 0x000fe400097fe4ff */
[----:B-----5:R-:W-:Y:S02]  /*6340*/  IADD3 R20, P1, PT, R20, UR10, RZ ;  /* 0x0000000a14147c10 */ /* 0x020fe4000ff3e0ff */
[----:B------:R-:W-:Y:S02]  /*6350*/  IADD3 R2, P2, PT, RZ, -R9, RZ ;  /* 0x80000009ff027210 */ /* 0x000fe40007f5e0ff */
[----:B------:R-:W-:Y:S02]  /*6360*/  IADD3 R28, PT, PT, R7, R5, RZ ;  /* 0x00000005071c7210 */ /* 0x000fe40007ffe0ff */
[----:B------:R-:W-:-:S02]  /*6370*/  IADD3.X R21, PT, PT, R21, UR11, RZ, P1, !PT ;  /* 0x0000000b15157c10 */ /* 0x000fc40008ffe4ff */
[----:B------:R-:W-:-:S07]  /*6380*/  IADD3.X R5, PT, PT, RZ, -0x1, RZ, P2, !PT ;  /* 0xffffffffff057810 */ /* 0x000fce00017fe4ff */
.L_x_92:
[----:B0-----:R-:W-:Y:S02]  /*6390*/  LEA R10, P1, R3, R24, 0x2 ;  /* 0x00000018030a7211 */ /* 0x001fe400078210ff */
        /* <DEDUP_REMOVED lines=28> */
.L_x_91:
[----:B------:R-:W-:Y:S05]  /*6560*/  BSYNC.RECONVERGENT B0 ;  /* 0x0000000000007941 */ /* 0x000fea0003800200 */
.L_x_90:
[----:B------:R-:W-:Y:S05]  /*6570*/  @!P0 EXIT ;  /* 0x000000000000894d */ /* 0x000fea0003800000 */
[C---:B------:R-:W-:Y:S01]  /*6580*/  SHF.L.U64.HI R33, R34.reuse, 0x2, R35 ;  /* 0x0000000222217819 */ /* 0x040fe20000010223 */
[----:B------:R-:W4:Y:S01]  /*6590*/  LDCU.64 UR4, c[0x0][0x3d8] ;  /* 0x00007b00ff0477ac */ /* 0x000f220008000a00 */
[----:B-12---:R-:W-:Y:S02]  /*65a0*/  SHF.L.U32 R31, R34, 0x2, RZ ;  /* 0x00000002221f7819 */ /* 0x006fe400000006ff */
[C---:B------:R-:W-:Y:S01]  /*65b0*/  SHF.L.U64.HI R39, R27.reuse, 0x2, R32 ;  /* 0x000000021b277819 */ /* 0x040fe20000010220 */
[----:B------:R-:W1:Y:S01]  /*65c0*/  LDCU.64 UR6, c[0x0][0x388] ;  /* 0x00007100ff0677ac */ /* 0x000e620008000a00 */
[----:B------:R-:W-:Y:S02]  /*65d0*/  SHF.L.U32 R41, R27, 0x2, RZ ;  /* 0x000000021b297819 */ /* 0x000fe400000006ff */
[C---:B------:R-:W-:Y:S01]  /*65e0*/  SHF.L.U64.HI R35, R3.reuse, 0x2, R0 ;  /* 0x0000000203237819 */ /* 0x040fe20000010200 */
[----:B------:R-:W2:Y:S01]  /*65f0*/  LDCU.64 UR10, c[0x0][0x390] ;  /* 0x00007200ff0a77ac */ /* 0x000ea20008000a00 */
[----:B------:R-:W-:-:S07]  /*6600*/  SHF.L.U32 R37, R3, 0x2, RZ ;  /* 0x0000000203257819 */ /* 0x000fce00000006ff */
.L_x_93:
[C---:B0-----:R-:W-:Y:S02]  /*6610*/  SHF.L.U32 R18, R4.reuse, 0x2, RZ ;  /* 0x0000000204127819 */ /* 0x041fe400000006ff */
[----:B------:R-:W-:Y:S02]  /*6620*/  SHF.L.U64.HI R2, R4, 0x2, R29 ;  /* 0x0000000204027819 */ /* 0x000fe4000001021d */
[----:B----4-:R-:W-:-:S04]  /*6630*/  IADD3 R6, P0, PT, R18, UR4, RZ ;  /* 0x0000000412067c10 */ /* 0x010fc8000ff1e0ff */
[----:B------:R-:W-:Y:S02]  /*6640*/  IADD3.X R7, PT, PT, R2, UR5, RZ, P0, !PT ;  /* 0x0000000502077c10 */ /* 0x000fe400087fe4ff */
[C---:B------:R-:W-:Y:S02]  /*6650*/  IADD3 R8, P0, PT, R6.reuse, R37, RZ ;  /* 0x0000002506087210 */ /* 0x040fe40007f1e0ff */
[C---:B-1----:R-:W-:Y:S01]  /*6660*/  IADD3 R12, P1, PT, R6.reuse, R41, RZ ;  /* 0x00000029060c7210 */ /* 0x042fe20007f3e0ff */
[----:B------:R0:W4:Y:S01]  /*6670*/  LDG.E R20, desc[UR8][R6.64] ;  /* 0x0000000806147981 */ /* 0x000122000c1e1900 */
[C---:B------:R-:W-:Y:S02]  /*6680*/  IADD3.X R9, PT, PT, R7.reuse, R35, RZ, P0, !PT ;  /* 0x0000002307097210 */ /* 0x040fe400007fe4ff */
[----:B------:R-:W-:Y:S02]  /*6690*/  IADD3 R10, P0, PT, R6, R31, RZ ;  /* 0x0000001f060a7210 */ /* 0x000fe40007f1e0ff */
[C---:B------:R-:W-:Y:S01]  /*66a0*/  IADD3.X R13, PT, PT, R7.reuse, R39, RZ, P1, !PT ;  /* 0x00000027070d7210 */ /* 0x040fe20000ffe4ff */
[----:B---3--:R3:W4:Y:S01]  /*66b0*/  LDG.E R21, desc[UR8][R8.64] ;  /* 0x0000000808157981 */ /* 0x008722000c1e1900 */
[----:B------:R-:W-:-:S03]  /*66c0*/  IADD3.X R11, PT, PT, R7, R33, RZ, P0, !PT ;  /* 0x00000021070b7210 */ /* 0x000fc600007fe4ff */
[----:B------:R-:W5:Y:S04]  /*66d0*/  LDG.E R23, desc[UR8][R12.64] ;  /* 0x000000080c177981 */ /* 0x000f68000c1e1900 */
[----:B------:R3:W5:Y:S01]  /*66e0*/  LDG.E R22, desc[UR8][R10.64] ;  /* 0x000000080a167981 */ /* 0x000762000c1e1900 */
[C---:B------:R-:W-:Y:S02]  /*66f0*/  SHF.L.U32 R28, R4.reuse, 0x3, RZ ;  /* 0x00000003041c7819 */ /* 0x040fe400000006ff */
[----:B------:R-:W-:Y:S02]  /*6700*/  SHF.L.U64.HI R29, R4, 0x3, R29 ;  /* 0x00000003041d7819 */ /* 0x000fe4000001021d */
[----:B------:R-:W-:Y:S02]  /*6710*/  LOP3.LUT R16, R28, 0xfffffff8, RZ, 0xc0, !PT ;  /* 0xfffffff81c107812 */ /* 0x000fe400078ec0ff */
[----:B------:R-:W-:-:S02]  /*6720*/  LOP3.LUT R18, R18, 0xfffffffc, RZ, 0xc0, !PT ;  /* 0xfffffffc12127812 */ /* 0x000fc400078ec0ff */
[----:B------:R-:W-:Y:S02]  /*6730*/  LOP3.LUT R5, R29, 0x3, RZ, 0xc0, !PT ;  /* 0x000000031d057812 */ /* 0x000fe400078ec0ff */
[----:B-1----:R-:W-:Y:S02]  /*6740*/  IADD3 R14, P0, PT, R16, UR6, RZ ;  /* 0x00000006100e7c10 */ /* 0x002fe4000ff1e0ff */
[----:B------:R-:W-:Y:S02]  /*6750*/  LOP3.LUT R2, R2, 0x3, RZ, 0xc0, !PT ;  /* 0x0000000302027812 */ /* 0x000fe400078ec0ff */
[----:B--2---:R-:W-:Y:S02]  /*6760*/  IADD3 R16, P1, PT, R16, UR10, RZ ;  /* 0x0000000a10107c10 */ /* 0x004fe4000ff3e0ff */
[----:B------:R-:W-:Y:S02]  /*6770*/  IADD3 R18, P2, PT, R18, UR4, RZ ;  /* 0x0000000412127c10 */ /* 0x000fe4000ff5e0ff */
[----:B------:R-:W-:-:S02]  /*6780*/  IADD3.X R15, PT, PT, R5, UR7, RZ, P0, !PT ;  /* 0x00000007050f7c10 */ /* 0x000fc400087fe4ff */
[----:B------:R-:W-:Y:S02]  /*6790*/  IADD3.X R17, PT, PT, R5, UR11, RZ, P1, !PT ;  /* 0x0000000b05117c10 */ /* 0x000fe40008ffe4ff */
[----:B------:R-:W-:Y:S02]  /*67a0*/  IADD3.X R19, PT, PT, R2, UR5, RZ, P2, !PT ;  /* 0x0000000502137c10 */ /* 0x000fe400097fe4ff */
[C---:B0-----:R-:W-:Y:S02]  /*67b0*/  IADD3 R6, P0, PT, R18.reuse, R37, RZ ;  /* 0x0000002512067210 */ /* 0x041fe40007f1e0ff */
[C---:B---3--:R-:W-:Y:S02]  /*67c0*/  IADD3 R8, P1, PT, R18.reuse, R31, RZ ;  /* 0x0000001f12087210 */ /* 0x048fe40007f3e0ff */
[----:B------:R-:W-:Y:S02]  /*67d0*/  IADD3 R10, P2, PT, R18, R41, RZ ;  /* 0x00000029120a7210 */ /* 0x000fe40007f5e0ff */
[----:B------:R-:W-:-:S02]  /*67e0*/  IADD3.X R7, PT, PT, R19, R35, RZ, P0, !PT ;  /* 0x0000002313077210 */ /* 0x000fc400007fe4ff */
[C---:B------:R-:W-:Y:S02]  /*67f0*/  IADD3.X R9, PT, PT, R19.reuse, R33, RZ, P1, !PT ;  /* 0x0000002113097210 */ /* 0x040fe40000ffe4ff */
[----:B------:R-:W-:Y:S01]  /*6800*/  IADD3.X R11, PT, PT, R19, R39, RZ, P2, !PT ;  /* 0x00000027130b7210 */ /* 0x000fe200017fe4ff */
[----:B----4-:R0:W-:Y:S04]  /*6810*/  STG.E.64 desc[UR8][R14.64], R20 ;  /* 0x000000140e007986 */ /* 0x0101e8000c101b08 */
        /* <DEDUP_REMOVED lines=29> */
[----:B------:R-:W3:Y:S04]  /*69f0*/  LDG.E R24, desc[UR8][R18.64+0x1500] ;  /* 0x0015000812187981 */ /* 0x000ee8000c1e1900 */
[----:B------:R-:W3:Y:S04]  /*6a00*/  LDG.E R25, desc[UR8][R6.64+0x1500] ;  /* 0x0015000806197981 */ /* 0x000ee8000c1e1900 */
        /* <DEDUP_REMOVED lines=13> */
[----:B------:R-:W-:Y:S01]  /*6ae0*/  HFMA2 R29, -RZ, RZ, 0, 0 ;  /* 0x00000000ff1d7431 */ /* 0x000fe200000001ff */
[----:B---3--:R1:W-:Y:S04]  /*6af0*/  STG.E.64 desc[UR8][R14.64], R24 ;  /* 0x000000180e007986 */ /* 0x0083e8000c101b08 */
[----:B--2---:R1:W-:Y:S07]  /*6b00*/  STG.E.64 desc[UR8][R16.64], R26 ;  /* 0x0000001a10007986 */ /* 0x0043ee000c101b08 */
[----:B------:R-:W-:Y:S05]  /*6b10*/  @P0 BRA `(.L_x_93) ;  /* 0xfffffff800bc0947 */ /* 0x000fea000383ffff */
[----:B------:R-:W-:Y:S05]  /*6b20*/  EXIT ;  /* 0x000000000000794d */ /* 0x000fea0003800000 */
.L_x_94:
        /* <DEDUP_REMOVED lines=13> */
.L_x_4494:


//--------------------- .text._Z35group_norm_nhwc_bwd_one_pass_kernelI11Bf16IOFp32WLi256ELi56ELi448EEv26Group_norm_nhwc_bwd_params --------------------------
	.section	.text._Z35group_norm_nhwc_bwd_one_pass_kernelI11Bf16IOFp32WLi256ELi56ELi448EEv26Group_norm_nhwc_bwd_params,"ax",@progbits
	.align	128
        .global         _Z35group_norm_nhwc_bwd_one_pass_kernelI11Bf16IOFp32WLi256ELi56ELi448EEv26Group_norm_nhwc_bwd_params
        .type           _Z35group_norm_nhwc_bwd_one_pass_kernelI11Bf16IOFp32WLi256ELi56ELi448EEv26Group_norm_nhwc_bwd_params,@function
        .size           _Z35group_norm_nhwc_bwd_one_pass_kernelI11Bf16IOFp32WLi256ELi56ELi448EEv26Group_norm_nhwc_bwd_params,(.L_x_4495 - _Z35group_norm_nhwc_bwd_one_pass_kernelI11Bf16IOFp32WLi256ELi56ELi448EEv26Group_norm_nhwc_bwd_params)
        .other          _Z35group_norm_nhwc_bwd_one_pass_kernelI11Bf16IOFp32WLi256ELi56ELi448EEv26Group_norm_nhwc_bwd_params,@"STO_CUDA_ENTRY STV_DEFAULT"
_Z35group_norm_nhwc_bwd_one_pass_kernelI11Bf16IOFp32WLi256ELi56ELi448EEv26Group_norm_nhwc_bwd_params:
.text._Z35group_norm_nhwc_bwd_one_pass_kernelI11Bf16IOFp32WLi256ELi56ELi448EEv26Group_norm_nhwc_bwd_params:
[----:B------:R-:W-:Y:S08]  /*0000*/  LDC R1, c[0x0][0x37c] ;  /* 0x0000df00ff017b82 */ /* 0x000ff00000000800 */
[----:B------:R-:W0:Y:S01]  /*0010*/  S2UR UR8, SR_CTAID.Y ;  /* 0x00000000000879c3 */ /* 0x000e220000002600 */
[----:B------:R-:W1:Y:S01]  /*0020*/  LDCU UR4, c[0x0][0x410] ;  /* 0x00008200ff0477ac */ /* 0x000e620008000800 */
[----:B------:R-:W1:Y:S01]  /*0030*/  LDCU UR5, c[0x0][0x3e0] ;  /* 0x00007c00ff0577ac */ /* 0x000e620008000800 */
[----:B------:R-:W2:Y:S01]  /*0040*/  LDCU.64 UR6, c[0x0][0x358] ;  /* 0x00006b00ff0677ac */ /* 0x000ea20008000a00 */
[----:B-1----:R-:W-:-:S04]  /*0050*/  UIMAD UR4, UR4, UR5, URZ ;  /* 0x00000005040472a4 */ /* 0x002fc8000f8e02ff */
[----:B0-----:R-:W-:-:S09]  /*0060*/  UISETP.GE.AND UP0, UPT, UR8, UR4, UPT ;  /* 0x000000040800728c */ /* 0x001fd2000bf06270 */
[----:B--2---:R-:W-:Y:S05]  /*0070*/  BRA.U UP0, `(.L_x_95) ;  /* 0x0000009d00b87547 */ /* 0x004fea000b800000 */
[----:B------:R-:W0:Y:S01]  /*0080*/  S2R R2, SR_TID.X ;  /* 0x0000000000027919 */ /* 0x000e220000002100 */
[----:B------:R-:W-:Y:S01]  /*0090*/  HFMA2 R80, -RZ, RZ, 0, 0 ;  /* 0x00000000ff507431 */ /* 0x000fe200000001ff */
[----:B------:R-:W-:Y:S01]  /*00a0*/  MOV R82, UR8 ;  /* 0x0000000800527c02 */ /* 0x000fe20008000f00 */
[----:B------:R-:W1:Y:S01]  /*00b0*/  S2R R3, SR_LANEID ;  /* 0x0000000000037919 */ /* 0x000e620000000000 */
[----:B0-----:R-:W-:-:S05]  /*00c0*/  LOP3.LUT R0, R2, 0xffff, RZ, 0xc0, !PT ;  /* 0x0000ffff02007812 */ /* 0x001fca00078ec0ff */
[----:B------:R-:W-:-:S05]  /*00d0*/  IMAD R0, R0, 0x925, RZ ;  /* 0x0000092500007824 */ /* 0x000fca00078e02ff */
[----:B------:R-:W-:-:S04]  /*00e0*/  SHF.R.U32.HI R83, RZ, 0x10, R0 ;  /* 0x00000010ff537819 */ /* 0x000fc80000011600 */
[----:B------:R-:W-:-:S05]  /*00f0*/  PRMT R0, R83, 0x9910, RZ ;  /* 0x0000991053007816 */ /* 0x000fca00000000ff */
[----:B------:R-:W-:-:S05]  /*0100*/  IMAD R0, R0, 0x1c, RZ ;  /* 0x0000001c00007824 */ /* 0x000fca00078e02ff */
[----:B------:R-:W-:-:S04]  /*0110*/  IADD3 R0, PT, PT, RZ, -R0, RZ ;  /* 0x80000000ff007210 */ /* 0x000fc80007ffe0ff */
[----:B------:R-:W-:-:S04]  /*0120*/  PRMT R81, R0, 0x7710, RZ ;  /* 0x0000771000517816 */ /* 0x000fc800000000ff */
[----:B------:R-:W-:-:S04]  /*0130*/  IADD3 R81, PT, PT, R81, R2, RZ ;  /* 0x0000000251517210 */ /* 0x000fc80007ffe0ff */
[----:B------:R-:W-:-:S04]  /*0140*/  SHF.L.U32 R81, R81, 0x1, RZ ;  /* 0x0000000151517819 */ /* 0x000fc800000006ff */
[----:B-1----:R-:W-:-:S07]  /*0150*/  LOP3.LUT R2, R81, 0xffff, RZ, 0xc0, !PT ;  /* 0x0000ffff51027812 */ /* 0x002fce00078ec0ff */
.L_x_162:
[----:B0-----:R-:W0:Y:S01]  /*0160*/  LDC R11, c[0x0][0x410] ;  /* 0x00010400ff0b7b82 */ /* 0x001e220000000800 */
[----:B------:R-:W-:Y:S01]  /*0170*/  IABS R8, R82 ;  /* 0x0000005200087213 */ /* 0x000fe20000000000 */
[----:B-1----:R-:W1:Y:S01]  /*0180*/  LDCU UR4, c[0x0][0x41c] ;  /* 0x00008380ff0477ac */ /* 0x002e620008000800 */
[----:B------:R-:W-:Y:S02]  /*0190*/  ISETP.GE.AND P1, PT, R82, RZ, PT ;  /* 0x000000ff5200720c */ /* 0x000fe40003f26270 */
[----:B------:R-:W-:Y:S01]  /*01a0*/  CS2R R78, SRZ ;  /* 0x00000000004e7805 */ /* 0x000fe2000001ff00 */
[----:B--2---:R-:W2:Y:S01]  /*01b0*/  LDCU.128 UR8, c[0x0][0x400] ;  /* 0x00008000ff0877ac */ /* 0x004ea20008000c00 */
[----:B------:R-:W-:Y:S02]  /*01c0*/  CS2R R76, SRZ ;  /* 0x00000000004c7805 */ /* 0x000fe4000001ff00 */
[----:B------:R-:W-:Y:S02]  /*01d0*/  CS2R R74, SRZ ;  /* 0x00000000004a7805 */ /* 0x000fe4000001ff00 */
[----:B------:R-:W-:Y:S01]  /*01e0*/  CS2R R68, SRZ ;  /* 0x0000000000447805 */ /* 0x000fe2000001ff00 */
[----:B------:R-:W3:Y:S01]  /*01f0*/  LDC.64 R62, c[0x0][0x3a8] ;  /* 0x0000ea00ff3e7b82 */ /* 0x000ee20000000a00 */
[----:B0-----:R-:W-:-:S04]  /*0200*/  IABS R7, R11 ;  /* 0x0000000b00077213 */ /* 0x001fc80000000000 */
[----:B------:R-:W0:Y:S08]  /*0210*/  I2F.RP R6, R7 ;  /* 0x0000000700067306 */ /* 0x000e300000209400 */
[----:B0-----:R-:W0:Y:S02]  /*0220*/  MUFU.RCP R6, R6 ;  /* 0x0000000600067308 */ /* 0x001e240000001000 */
[----:B0-----:R-:W-:-:S06]  /*0230*/  IADD3 R4, PT, PT, R6, 0xffffffe, RZ ;  /* 0x0ffffffe06047810 */ /* 0x001fcc0007ffe0ff */
[----:B------:R0:W4:Y:S02]  /*0240*/  F2I.FTZ.U32.TRUNC.NTZ R5, R4 ;  /* 0x0000000400057305 */ /* 0x000124000021f000 */
[----:B0-----:R-:W-:Y:S02]  /*0250*/  MOV R4, RZ ;  /* 0x000000ff00047202 */ /* 0x001fe40000000f00 */
[----:B----4-:R-:W-:-:S05]  /*0260*/  IADD3 R0, PT, PT, RZ, -R5, RZ ;  /* 0x80000005ff007210 */ /* 0x010fca0007ffe0ff */
[----:B------:R-:W-:Y:S02]  /*0270*/  IMAD R9, R0, R7, RZ ;  /* 0x0000000700097224 */ /* 0x000fe400078e02ff */
[----:B------:R-:W1:Y:S02]  /*0280*/  S2R R0, SR_CTAID.X ;  /* 0x0000000000007919 */ /* 0x000e640000002500 */
[----:B------:R-:W-:-:S06]  /*0290*/  IMAD.HI.U32 R5, R5, R9, R4 ;  /* 0x0000000905057227 */ /* 0x000fcc00078e0004 */
[----:B------:R-:W-:-:S05]  /*02a0*/  IMAD.HI.U32 R5, R5, R8, RZ ;  /* 0x0000000805057227 */ /* 0x000fca00078e00ff */
[----:B------:R-:W-:-:S05]  /*02b0*/  IADD3 R6, PT, PT, -R5, RZ, RZ ;  /* 0x000000ff05067210 */ /* 0x000fca0007ffe1ff */
[----:B------:R-:W-:Y:S01]  /*02c0*/  IMAD R4, R7, R6, R8 ;  /* 0x0000000607047224 */ /* 0x000fe200078e0208 */
[----:B------:R-:W-:-:S04]  /*02d0*/  LOP3.LUT R6, R82, R11, RZ, 0x3c, !PT ;  /* 0x0000000b52067212 */ /* 0x000fc800078e3cff */
[----:B------:R-:W-:Y:S02]  /*02e0*/  ISETP.GT.U32.AND P4, PT, R7, R4, PT ;  /* 0x000000040700720c */ /* 0x000fe40003f84070 */
[----:B------:R-:W-:Y:S01]  /*02f0*/  ISETP.GE.AND P2, PT, R6, RZ, PT ;  /* 0x000000ff0600720c */ /* 0x000fe20003f46270 */
[----:B-1----:R-:W-:Y:S01]  /*0300*/  IMAD R19, R0, UR4, R83 ;  /* 0x0000000400137c24 */ /* 0x002fe2000f8e0253 */
[----:B------:R-:W-:Y:S02]  /*0310*/  CS2R R66, SRZ ;  /* 0x0000000000427805 */ /* 0x000fe4000001ff00 */
[----:B------:R-:W-:Y:S02]  /*0320*/  CS2R R70, SRZ ;  /* 0x0000000000467805 */ /* 0x000fe4000001ff00 */
[----:B------:R-:W-:-:S05]  /*0330*/  CS2R R72, SRZ ;  /* 0x0000000000487805 */ /* 0x000fca000001ff00 */
[-C--:B------:R-:W-:Y:S01]  /*0340*/  @!P4 IADD3 R4, PT, PT, R4, -R7.reuse, RZ ;  /* 0x800000070404c210 */ /* 0x080fe20007ffe0ff */
[----:B------:R-:W0:Y:S01]  /*0350*/  LDCU.U8 UR4, c[0x0][0x414] ;  /* 0x00008280ff0477ac */ /* 0x000e220008000000 */
[----:B--2---:R-:W-:Y:S02]  /*0360*/  ISETP.GE.U32.AND P3, PT, R19, UR8, PT ;  /* 0x0000000813007c0c */ /* 0x004fe4000bf66070 */
[CC--:B------:R-:W-:Y:S02]  /*0370*/  ISETP.GE.U32.AND P0, PT, R4.reuse, R7.reuse, PT ;  /* 0x000000070400720c */ /* 0x0c0fe40003f06070 */
[----:B------:R-:W-:Y:S02]  /*0380*/  SHF.R.S32.HI R15, RZ, 0x1f, R19 ;  /* 0x0000001fff0f7819 */ /* 0x000fe40000011413 */
[----:B------:R-:W-:Y:S02]  /*0390*/  ISETP.GT.U32.AND P5, PT, R7, R4, PT ;  /* 0x000000040700720c */ /* 0x000fe40003fa4070 */
[----:B------:R-:W-:-:S02]  /*03a0*/  IADD3 R7, PT, PT, R4, -R7, RZ ;  /* 0x8000000704077210 */ /* 0x000fc40007ffe0ff */
[----:B------:R-:W-:Y:S02]  /*03b0*/  @!P4 IADD3 R5, PT, PT, R5, 0x1, RZ ;  /* 0x000000010505c810 */ /* 0x000fe40007ffe0ff */
[----:B------:R-:W-:Y:S02]  /*03c0*/  ISETP.GE.AND.EX P3, PT, R15, UR9, PT, P3 ;  /* 0x000000090f007c0c */ /* 0x000fe4000bf66330 */
[----:B------:R-:W-:Y:S02]  /*03d0*/  SEL R4, R7, R4, !P5 ;  /* 0x0000000407047207 */ /* 0x000fe40006800000 */
[----:B------:R-:W-:Y:S02]  /*03e0*/  @P0 IADD3 R5, PT, PT, R5, 0x1, RZ ;  /* 0x0000000105050810 */ /* 0x000fe40007ffe0ff */
[----:B------:R-:W-:Y:S02]  /*03f0*/  ISETP.NE.AND P4, PT, R11, RZ, PT ;  /* 0x000000ff0b00720c */ /* 0x000fe40003f85270 */
[----:B------:R-:W-:-:S02]  /*0400*/  LOP3.LUT R7, RZ, R11, RZ, 0x33, !PT ;  /* 0x0000000bff077212 */ /* 0x000fc400078e33ff */
[----:B------:R-:W-:Y:S02]  /*0410*/  @!P1 IADD3 R4, PT, PT, -R4, RZ, RZ ;  /* 0x000000ff04049210 */ /* 0x000fe40007ffe1ff */
[----:B------:R-:W-:Y:S01]  /*0420*/  @!P2 IADD3 R5, PT, PT, -R5, RZ, RZ ;  /* 0x000000ff0505a210 */ /* 0x000fe20007ffe1ff */
[----:B------:R-:W1:Y:S01]  /*0430*/  @!P3 LDC.64 R20, c[0x0][0x3f8] ;  /* 0x0000fe00ff14bb82 */ /* 0x000e620000000a00 */
[----:B------:R-:W-:Y:S02]  /*0440*/  IADD3 R11, PT, PT, R19, 0x10, RZ ;  /* 0x00000010130b7810 */ /* 0x000fe40007ffe0ff */
[C---:B------:R-:W-:Y:S02]  /*0450*/  SEL R119, R7.reuse, R4, !P4 ;  /* 0x0000000407777207 */ /* 0x040fe40006000000 */
[----:B------:R-:W-:Y:S02]  /*0460*/  SEL R5, R7, R5, !P4 ;  /* 0x0000000507057207 */ /* 0x000fe40006000000 */
[----:B------:R-:W-:Y:S01]  /*0470*/  ISETP.GE.U32.AND P0, PT, R11, UR8, PT ;  /* 0x000000080b007c0c */ /* 0x000fe2000bf06070 */
[----:B------:R-:W-:Y:S01]  /*0480*/  IMAD R9, R119, 0x38, RZ ;  /* 0x0000003877097824 */ /* 0x000fe200078e02ff */
[----:B------:R-:W-:Y:S01]  /*0490*/  SHF.R.S32.HI R7, RZ, 0x1f, R11 ;  /* 0x0000001fff077819 */ /* 0x000fe2000001140b */
[----:B------:R-:W2:Y:S01]  /*04a0*/  @!P3 LDC.64 R22, c[0x0][0x3a0] ;  /* 0x0000e800ff16bb82 */ /* 0x000ea20000000a00 */
[----:B------:R-:W-:-:S02]  /*04b0*/  IADD3 R13, PT, PT, R19, 0x20, RZ ;  /* 0x00000020130d7810 */ /* 0x000fc40007ffe0ff */
[----:B------:R-:W-:Y:S02]  /*04c0*/  ISETP.GE.AND.EX P0, PT, R7, UR9, PT, P0 ;  /* 0x0000000907007c0c */ /* 0x000fe4000bf06300 */
[C---:B------:R-:W-:Y:S02]  /*04d0*/  IADD3 R120, P1, PT, R9.reuse, R2, RZ ;  /* 0x0000000209787210 */ /* 0x040fe40007f3e0ff */
[----:B------:R-:W-:Y:S01]  /*04e0*/  SHF.R.S32.HI R2, RZ, 0x1f, R5 ;  /* 0x0000001fff027819 */ /* 0x000fe20000011405 */
[----:B------:R-:W4:Y:S01]  /*04f0*/  @!P3 LDC.64 R24, c[0x0][0x398] ;  /* 0x0000e600ff18bb82 */ /* 0x000f220000000a00 */
[----:B------:R-:W-:Y:S02]  /*0500*/  LEA.HI.X.SX32 R121, R9, RZ, 0x1, P1 ;  /* 0x000000ff09797211 */ /* 0x000fe400008f0eff */
[----:B------:R-:W-:Y:S01]  /*0510*/  ISETP.GE.U32.AND P1, PT, R13, UR8, PT ;  /* 0x000000080d007c0c */ /* 0x000fe2000bf26070 */
[----:B------:R-:W-:Y:S01]  /*0520*/  IMAD R2, R2, UR10, RZ ;  /* 0x0000000a02027c24 */ /* 0x000fe2000f8e02ff */
[----:B------:R-:W-:Y:S01]  /*0530*/  SHF.R.S32.HI R17, RZ, 0x1f, R13 ;  /* 0x0000001fff117819 */ /* 0x000fe2000001140d */
[----:B------:R-:W-:-:S02]  /*0540*/  IMAD.WIDE.U32 R120, R5, UR10, R120 ;  /* 0x0000000a05787c25 */ /* 0x000fc4000f8e0078 */
[----:B------:R-:W3:Y:S01]  /*0550*/  @!P0 LDC.64 R26, c[0x0][0x3f8] ;  /* 0x0000fe00ff1a8b82 */ /* 0x000ee20000000a00 */
[----:B------:R-:W-:Y:S01]  /*0560*/  ISETP.GE.AND.EX P1, PT, R17, UR9, PT, P1 ;  /* 0x0000000911007c0c */ /* 0x000fe2000bf26310 */
[----:B------:R-:W-:Y:S01]  /*0570*/  IMAD R123, R5, UR11, R2 ;  /* 0x0000000b057b7c24 */ /* 0x000fe2000f8e0202 */
[----:B------:R-:W-:Y:S01]  /*0580*/  @!P3 MOV R122, R120 ;  /* 0x00000078007ab202 */ /* 0x000fe20000000f00 */
[-C--:B-1----:R-:W-:Y:S01]  /*0590*/  @!P3 IMAD R2, R15, R20.reuse, RZ ;  /* 0x000000140f02b224 */ /* 0x082fe200078e02ff */
[----:B------:R-:W-:Y:S02]  /*05a0*/  IADD3 R15, PT, PT, R19, 0x30, RZ ;  /* 0x00000030130f7810 */ /* 0x000fe40007ffe0ff */
[----:B------:R-:W-:Y:S01]  /*05b0*/  IADD3 R123, PT, PT, R121, R123, RZ ;  /* 0x0000007b797b7210 */ /* 0x000fe20007ffe0ff */
[C---:B------:R-:W-:Y:S01]  /*05c0*/  @!P3 IMAD R9, R19.reuse, R21, R2 ;  /* 0x000000151309b224 */ /* 0x040fe200078e0202 */
[----:B------:R-:W1:Y:S01]  /*05d0*/  @!P0 LDC.64 R28, c[0x0][0x3a0] ;  /* 0x0000e800ff1c8b82 */ /* 0x000e620000000a00 */
[----:B------:R-:W-:Y:S01]  /*05e0*/  SHF.R.S32.HI R21, RZ, 0x1f, R15 ;  /* 0x0000001fff157819 */ /* 0x000fe2000001140f */
[----:B------:R-:W-:-:S05]  /*05f0*/  @!P3 IMAD.WIDE.U32 R4, R19, R20, R122 ;  /* 0x000000141304b225 */ /* 0x000fca00078e007a */
[----:B------:R-:W-:Y:S01]  /*0600*/  @!P3 IADD3 R9, PT, PT, R5, R9, RZ ;  /* 0x000000090509b210 */ /* 0x000fe20007ffe0ff */
[----:B------:R-:W0:Y:S01]  /*0610*/  @!P1 LDC.64 R32, c[0x0][0x3f8] ;  /* 0x0000fe00ff209b82 */ /* 0x000e220000000a00 */
[C---:B------:R-:W-:Y:S02]  /*0620*/  @!P3 SHF.L.U32 R5, R4.reuse, 0x1, RZ ;  /* 0x000000010405b819 */ /* 0x040fe400000006ff */
[----:B------:R-:W-:Y:S02]  /*0630*/  @!P3 SHF.L.U64.HI R2, R4, 0x1, R9 ;  /* 0x000000010402b819 */ /* 0x000fe40000010209 */
[----:B--2---:R-:W-:Y:S01]  /*0640*/  @!P3 IADD3 R4, P2, PT, R5, R22, RZ ;  /* 0x000000160504b210 */ /* 0x004fe20007f5e0ff */
[----:B---3--:R-:W-:Y:S01]  /*0650*/  @!P0 IMAD R8, R7, R26, RZ ;  /* 0x0000001a07088224 */ /* 0x008fe200078e02ff */
[----:B----4-:R-:W-:Y:S01]  /*0660*/  @!P3 IADD3 R6, P4, PT, R5, R24, RZ ;  /* 0x000000180506b210 */ /* 0x010fe20007f9e0ff */
[----:B------:R-:W2:Y:S01]  /*0670*/  @!P0 LDC.64 R30, c[0x0][0x398] ;  /* 0x0000e600ff1e8b82 */ /* 0x000ea20000000a00 */
[----:B------:R-:W-:Y:S01]  /*0680*/  @!P3 IADD3.X R5, PT, PT, R2, R23, RZ, P2, !PT ;  /* 0x000000170205b210 */ /* 0x000fe200017fe4ff */
[----:B------:R-:W-:Y:S01]  /*0690*/  @!P0 IMAD R23, R11, R27, R8 ;  /* 0x0000001b0b178224 */ /* 0x000fe200078e0208 */
[----:B------:R-:W-:-:S02]  /*06a0*/  @!P0 MOV R8, R120 ;  /* 0x0000007800088202 */ /* 0x000fc40000000f00 */
[----:B------:R-:W-:Y:S01]  /*06b0*/  @!P0 MOV R9, R123 ;  /* 0x0000007b00098202 */ /* 0x000fe20000000f00 */
[----:B------:R3:W4:Y:S01]  /*06c0*/  @!P3 LDG.E R79, desc[UR6][R4.64] ;  /* 0x00000006044fb981 */ /* 0x000722000c1e1900 */
[----:B------:R-:W-:Y:S02]  /*06d0*/  ISETP.GE.U32.AND P2, PT, R15, UR8, PT ;  /* 0x000000080f007c0c */ /* 0x000fe4000bf46070 */
[----:B------:R-:W-:Y:S01]  /*06e0*/  @!P3 IADD3.X R7, PT, PT, R2, R25, RZ, P4, !PT ;  /* 0x000000190207b210 */ /* 0x000fe200027fe4ff */
[----:B------:R-:W-:Y:S01]  /*06f0*/  @!P0 IMAD.WIDE.U32 R8, R11, R26, R8 ;  /* 0x0000001a0b088225 */ /* 0x000fe200078e0008 */
[----:B------:R-:W-:Y:S01]  /*0700*/  ISETP.GE.AND.EX P2, PT, R21, UR9, PT, P2 ;  /* 0x0000000915007c0c */ /* 0x000fe2000bf46320 */
[----:B------:R-:W2:Y:S02]  /*0710*/  @!P1 LDC.64 R26, c[0x0][0x398] ;  /* 0x0000e600ff1a9b82 */ /* 0x000ea40000000a00 */
[----:B------:R2:W4:Y:S01]  /*0720*/  @!P3 LDG.E R78, desc[UR6][R6.64] ;  /* 0x00000006064eb981 */ /* 0x000522000c1e1900 */
[----:B------:R-:W-:-:S02]  /*0730*/  @!P0 IADD3 R9, PT, PT, R9, R23, RZ ;  /* 0x0000001709098210 */ /* 0x000fc40007ffe0ff */
[C---:B------:R-:W-:Y:S01]  /*0740*/  @!P0 SHF.L.U32 R11, R8.reuse, 0x1, RZ ;  /* 0x00000001080b8819 */ /* 0x040fe200000006ff */
[----:B0-----:R-:W-:Y:S01]  /*0750*/  @!P1 IMAD R12, R17, R32, RZ ;  /* 0x00000020110c9224 */ /* 0x001fe200078e02ff */
[----:B------:R-:W-:Y:S01]  /*0760*/  @!P0 SHF.L.U64.HI R2, R8, 0x1, R9 ;  /* 0x0000000108028819 */ /* 0x000fe20000010209 */
[----:B------:R-:W0:Y:S01]  /*0770*/  @!P1 LDC.64 R24, c[0x0][0x3a0] ;  /* 0x0000e800ff189b82 */ /* 0x000e220000000a00 */
[----:B-1----:R-:W-:Y:S02]  /*0780*/  @!P0 IADD3 R8, P3, PT, R11, R28, RZ ;  /* 0x0000001c0b088210 */ /* 0x002fe40007f7e0ff */
[----:B------:R-:W-:Y:S02]  /*0790*/  IADD3 R17, PT, PT, R19, 0x40, RZ ;  /* 0x0000004013117810 */ /* 0x000fe40007ffe0ff */
[----:B------:R-:W-:Y:S02]  /*07a0*/  @!P0 IADD3.X R9, PT, PT, R2, R29, RZ, P3, !PT ;  /* 0x0000001d02098210 */ /* 0x000fe40001ffe4ff */
[----:B------:R-:W-:Y:S01]  /*07b0*/  ISETP.GE.U32.AND P3, PT, R17, UR8, PT ;  /* 0x0000000811007c0c */ /* 0x000fe2000bf66070 */
[----:B------:R-:W1:Y:S01]  /*07c0*/  @!P2 LDC.64 R34, c[0x0][0x3f8] ;  /* 0x0000fe00ff22ab82 */ /* 0x000e620000000a00 */
[----:B------:R-:W-:-:S02]  /*07d0*/  SHF.R.S32.HI R23, RZ, 0x1f, R17 ;  /* 0x0000001fff177819 */ /* 0x000fc40000011411 */
[----:B---3--:R-:W-:Y:S02]  /*07e0*/  @!P1 MOV R4, R120 ;  /* 0x0000007800049202 */ /* 0x008fe40000000f00 */
[----:B------:R-:W-:Y:S02]  /*07f0*/  @!P1 MOV R5, R123 ;  /* 0x0000007b00059202 */ /* 0x000fe40000000f00 */
[----:B--2---:R-:W-:Y:S01]  /*0800*/  @!P0 IADD3 R10, P4, PT, R11, R30, RZ ;  /* 0x0000001e0b0a8210 */ /* 0x004fe20007f9e0ff */
[----:B------:R-:W-:Y:S01]  /*0810*/  @!P1 IMAD R7, R13, R33, R12 ;  /* 0x000000210d079224 */ /* 0x000fe200078e020c */
[----:B------:R-:W-:Y:S01]  /*0820*/  ISETP.GE.AND.EX P3, PT, R23, UR9, PT, P3 ;  /* 0x0000000917007c0c */ /* 0x000fe2000bf66330 */
[----:B------:R-:W-:Y:S01]  /*0830*/  @!P1 IMAD.WIDE.U32 R4, R13, R32, R4 ;  /* 0x000000200d049225 */ /* 0x000fe200078e0004 */
[----:B------:R-:W-:Y:S01]  /*0840*/  @!P0 IADD3.X R11, PT, PT, R2, R31, RZ, P4, !PT ;  /* 0x0000001f020b8210 */ /* 0x000fe200027fe4ff */
[----:B------:R-:W2:Y:S01]  /*0850*/  @!P2 LDC.64 R28, c[0x0][0x3a0] ;  /* 0x0000e800ff1cab82 */ /* 0x000ea20000000a00 */
[----:B------:R3:W4:Y:S02]  /*0860*/  @!P0 LDG.E R77, desc[UR6][R8.64] ;  /* 0x00000006084d8981 */ /* 0x000724000c1e1900 */
[----:B------:R-:W-:-:S05]  /*0870*/  @!P1 IADD3 R5, PT, PT, R5, R7, RZ ;  /* 0x0000000705059210 */ /* 0x000fca0007ffe0ff */
[----:B------:R-:W2:Y:S01]  /*0880*/  @!P2 LDC.64 R30, c[0x0][0x398] ;  /* 0x0000e600ff1eab82 */ /* 0x000ea20000000a00 */
[----:B------:R-:W-:Y:S01]  /*0890*/  @!P1 SHF.L.U32 R7, R4, 0x1, RZ ;  /* 0x0000000104079819 */ /* 0x000fe200000006ff */
[----:B------:R0:W4:Y:S06]  /*08a0*/  @!P0 LDG.E R76, desc[UR6][R10.64] ;  /* 0x000000060a4c8981 */ /* 0x00012c000c1e1900 */
[----:B------:R-:W2:Y:S01]  /*08b0*/  @!P3 LDC.64 R32, c[0x0][0x3f8] ;  /* 0x0000fe00ff20bb82 */ /* 0x000ea20000000a00 */
[----:B---3--:R-:W-:Y:S01]  /*08c0*/  @!P2 MOV R8, R120 ;  /* 0x000000780008a202 */ /* 0x008fe20000000f00 */
[----:B-1----:R-:W-:Y:S01]  /*08d0*/  @!P2 IMAD R12, R21, R34, RZ ;  /* 0x00000022150ca224 */ /* 0x002fe200078e02ff */
[----:B------:R-:W-:-:S02]  /*08e0*/  @!P2 MOV R9, R123 ;  /* 0x0000007b0009a202 */ /* 0x000fc40000000f00 */
[----:B------:R-:W-:Y:S02]  /*08f0*/  @!P1 SHF.L.U64.HI R2, R4, 0x1, R5 ;  /* 0x0000000104029819 */ /* 0x000fe40000010205 */
[----:B------:R-:W-:Y:S01]  /*0900*/  @!P1 IADD3 R6, P4, PT, R7, R26, RZ ;  /* 0x0000001a07069210 */ /* 0x000fe20007f9e0ff */
[----:B------:R-:W1:Y:S01]  /*0910*/  @!P3 LDC.64 R36, c[0x0][0x398] ;  /* 0x0000e600ff24bb82 */ /* 0x000e620000000a00 */
[----:B------:R-:W-:Y:S01]  /*0920*/  IADD3 R21, PT, PT, R19, 0x50, RZ ;  /* 0x0000005013157810 */ /* 0x000fe20007ffe0ff */
[----:B0-----:R-:W-:Y:S01]  /*0930*/  @!P2 IMAD R11, R15, R35, R12 ;  /* 0x000000230f0ba224 */ /* 0x001fe200078e020c */
[----:B------:R-:W-:Y:S01]  /*0940*/  @!P1 IADD3 R4, P0, PT, R7, R24, RZ ;  /* 0x0000001807049210 */ /* 0x000fe20007f1e0ff */
[----:B------:R-:W-:Y:S01]  /*0950*/  @!P2 IMAD.WIDE.U32 R8, R15, R34, R8 ;  /* 0x000000220f08a225 */ /* 0x000fe200078e0008 */
[C---:B------:R-:W-:Y:S02]  /*0960*/  @!P1 IADD3.X R7, PT, PT, R2.reuse, R27, RZ, P4, !PT ;  /* 0x0000001b02079210 */ /* 0x040fe400027fe4ff */
[----:B------:R-:W-:Y:S01]  /*0970*/  ISETP.GE.U32.AND P4, PT, R21, UR8, PT ;  /* 0x0000000815007c0c */ /* 0x000fe2000bf86070 */
[----:B------:R-:W0:Y:S01]  /*0980*/  @!P3 LDC.64 R34, c[0x0][0x3a0] ;  /* 0x0000e800ff22bb82 */ /* 0x000e220000000a00 */
[----:B------:R-:W-:Y:S01]  /*0990*/  SHF.R.S32.HI R13, RZ, 0x1f, R21 ;  /* 0x0000001fff0d7819 */ /* 0x000fe20000011415 */
[----:B------:R3:W4:Y:S01]  /*09a0*/  @!P1 LDG.E R74, desc[UR6][R6.64] ;  /* 0x00000006064a9981 */ /* 0x000722000c1e1900 */
[----:B------:R-:W-:-:S02]  /*09b0*/  @!P1 IADD3.X R5, PT, PT, R2, R25, RZ, P0, !PT ;  /* 0x0000001902059210 */ /* 0x000fc400007fe4ff */
[----:B------:R-:W-:Y:S02]  /*09c0*/  ISETP.GE.AND.EX P4, PT, R13, UR9, PT, P4 ;  /* 0x000000090d007c0c */ /* 0x000fe4000bf86340 */
[----:B------:R-:W-:Y:S01]  /*09d0*/  @!P2 IADD3 R9, PT, PT, R9, R11, RZ ;  /* 0x0000000b0909a210 */ /* 0x000fe20007ffe0ff */
[----:B------:R3:W4:Y:S01]  /*09e0*/  @!P1 LDG.E R75, desc[UR6][R4.64] ;  /* 0x00000006044b9981 */ /* 0x000722000c1e1900 */
[C---:B------:R-:W-:Y:S01]  /*09f0*/  @!P2 SHF.L.U32 R11, R8.reuse, 0x1, RZ ;  /* 0x00000001080ba819 */ /* 0x040fe200000006ff */
[----:B--2---:R-:W-:Y:S01]  /*0a00*/  @!P3 IMAD R12, R23, R32, RZ ;  /* 0x00000020170cb224 */ /* 0x004fe200078e02ff */
[----:B------:R-:W-:Y:S02]  /*0a10*/  @!P2 SHF.L.U64.HI R2, R8, 0x1, R9 ;  /* 0x000000010802a819 */ /* 0x000fe40000010209 */
[----:B------:R-:W-:Y:S02]  /*0a20*/  @!P2 IADD3 R10, P1, PT, R11, R30, RZ ;  /* 0x0000001e0b0aa210 */ /* 0x000fe40007f3e0ff */
[----:B------:R-:W-:-:S02]  /*0a30*/  IADD3 R23, PT, PT, R19, 0x60, RZ ;  /* 0x0000006013177810 */ /* 0x000fc40007ffe0ff */
[----:B------:R-:W-:Y:S01]  /*0a40*/  @!P2 IADD3 R8, P0, PT, R11, R28, RZ ;  /* 0x0000001c0b08a210 */ /* 0x000fe20007f1e0ff */
[----:B------:R-:W2:Y:S01]  /*0a50*/  @!P4 LDC.64 R38, c[0x0][0x3f8] ;  /* 0x0000fe00ff26cb82 */ /* 0x000ea20000000a00 */
[----:B------:R-:W-:Y:S02]  /*0a60*/  @!P2 IADD3.X R11, PT, PT, R2, R31, RZ, P1, !PT ;  /* 0x0000001f020ba210 */ /* 0x000fe40000ffe4ff */
[----:B------:R-:W-:Y:S02]  /*0a70*/  ISETP.GE.U32.AND P1, PT, R23, UR8, PT ;  /* 0x0000000817007c0c */ /* 0x000fe4000bf26070 */
[----:B------:R-:W-:Y:S02]  /*0a80*/  SHF.R.S32.HI R27, RZ, 0x1f, R23 ;  /* 0x0000001fff1b7819 */ /* 0x000fe40000011417 */
[----:B---3--:R-:W-:Y:S02]  /*0a90*/  @!P3 MOV R6, R120 ;  /* 0x000000780006b202 */ /* 0x008fe40000000f00 */
[----:B------:R-:W-:Y:S01]  /*0aa0*/  @!P3 MOV R7, R123 ;  /* 0x0000007b0007b202 */ /* 0x000fe20000000f00 */
[----:B------:R-:W-:Y:S01]  /*0ab0*/  @!P3 IMAD R15, R17, R33, R12 ;  /* 0x00000021110fb224 */ /* 0x000fe200078e020c */
[----:B------:R-:W-:-:S02]  /*0ac0*/  ISETP.GE.AND.EX P1, PT, R27, UR9, PT, P1 ;  /* 0x000000091b007c0c */ /* 0x000fc4000bf26310 */
[----:B------:R-:W-:Y:S02]  /*0ad0*/  CS2R R4, SRZ ;  /* 0x0000000000047805 */ /* 0x000fe4000001ff00 */
[----:B------:R-:W-:Y:S01]  /*0ae0*/  @!P2 IADD3.X R9, PT, PT, R2, R29, RZ, P0, !PT ;  /* 0x0000001d0209a210 */ /* 0x000fe200007fe4ff */
[----:B------:R-:W-:Y:S01]  /*0af0*/  @!P3 IMAD.WIDE.U32 R6, R17, R32, R6 ;  /* 0x000000201106b225 */ /* 0x000fe200078e0006 */
[----:B------:R-:W-:Y:S01]  /*0b00*/  IADD3 R25, PT, PT, R19, 0x70, RZ ;  /* 0x0000007013197810 */ /* 0x000fe20007ffe0ff */
[----:B------:R-:W3:Y:S02]  /*0b10*/  @!P4 LDC.64 R30, c[0x0][0x3a0] ;  /* 0x0000e800ff1ecb82 */ /* 0x000ee40000000a00 */
[----:B------:R1:W4:Y:S01]  /*0b20*/  @!P2 LDG.E R4, desc[UR6][R8.64] ;  /* 0x000000060804a981 */ /* 0x000322000c1e1900 */
[----:B------:R-:W-:Y:S02]  /*0b30*/  @!P3 IADD3 R7, PT, PT, R7, R15, RZ ;  /* 0x0000000f0707b210 */ /* 0x000fe40007ffe0ff */
[C---:B------:R-:W-:Y:S01]  /*0b40*/  @!P3 SHF.L.U32 R15, R6.reuse, 0x1, RZ ;  /* 0x00000001060fb819 */ /* 0x040fe200000006ff */
[----:B------:R1:W4:Y:S02]  /*0b50*/  @!P2 LDG.E R5, desc[UR6][R10.64] ;  /* 0x000000060a05a981 */ /* 0x000324000c1e1900 */
[----:B------:R-:W3:Y:S01]  /*0b60*/  @!P1 LDC.64 R40, c[0x0][0x3f8] ;  /* 0x0000fe00ff289b82 */ /* 0x000ee20000000a00 */
[----:B------:R-:W-:-:S02]  /*0b70*/  @!P3 SHF.L.U64.HI R6, R6, 0x1, R7 ;  /* 0x000000010606b819 */ /* 0x000fc40000010207 */
[----:B0-----:R-:W-:Y:S01]  /*0b80*/  @!P3 IADD3 R12, P0, PT, R15, R34, RZ ;  /* 0x000000220f0cb210 */ /* 0x001fe20007f1e0ff */
[----:B--2---:R-:W-:Y:S01]  /*0b90*/  @!P4 IMAD R2, R13, R38, RZ ;  /* 0x000000260d02c224 */ /* 0x004fe200078e02ff */
[----:B-1----:R-:W-:Y:S02]  /*0ba0*/  @!P4 MOV R8, R120 ;  /* 0x000000780008c202 */ /* 0x002fe40000000f00 */
[----:B------:R-:W-:Y:S01]  /*0bb0*/  @!P4 MOV R9, R123 ;  /* 0x0000007b0009c202 */ /* 0x000fe20000000f00 */
[----:B------:R-:W0:Y:S01]  /*0bc0*/  @!P4 LDC.64 R32, c[0x0][0x398] ;  /* 0x0000e600ff20cb82 */ /* 0x000e220000000a00 */
[C---:B------:R-:W-:Y:S02]  /*0bd0*/  @!P3 IADD3.X R13, PT, PT, R6.reuse, R35, RZ, P0, !PT ;  /* 0x00000023060db210 */ /* 0x040fe400007fe4ff */
[----:B------:R-:W-:Y:S02]  /*0be0*/  ISETP.GE.U32.AND P0, PT, R25, UR8, PT ;  /* 0x0000000819007c0c */ /* 0x000fe4000bf06070 */
[----:B------:R-:W-:Y:S01]  /*0bf0*/  SHF.R.S32.HI R29, RZ, 0x1f, R25 ;  /* 0x0000001fff1d7819 */ /* 0x000fe20000011419 */
[----:B------:R-:W-:Y:S01]  /*0c00*/  @!P4 IMAD R11, R21, R39, R2 ;  /* 0x00000027150bc224 */ /* 0x000fe200078e0202 */
[----:B------:R-:W-:Y:S01]  /*0c10*/  @!P3 IADD3 R14, P2, PT, R15, R36, RZ ;  /* 0x000000240f0eb210 */ /* 0x000fe20007f5e0ff */
[----:B------:R-:W-:Y:S01]  /*0c20*/  @!P4 IMAD.WIDE.U32 R8, R21, R38, R8 ;  /* 0x000000261508c225 */ /* 0x000fe200078e0008 */
[----:B------:R-:W-:Y:S01]  /*0c30*/  ISETP.GE.AND.EX P0, PT, R29, UR9, PT, P0 ;  /* 0x000000091d007c0c */ /* 0x000fe2000bf06300 */
[----:B------:R-:W1:Y:S01]  /*0c40*/  @!P1 LDC.64 R34, c[0x0][0x3a0] ;  /* 0x0000e800ff229b82 */ /* 0x000e620000000a00 */
[----:B------:R-:W-:-:S02]  /*0c50*/  @!P3 IADD3.X R15, PT, PT, R6, R37, RZ, P2, !PT ;  /* 0x00000025060fb210 */ /* 0x000fc400017fe4ff */
[----:B------:R-:W-:Y:S02]  /*0c60*/  CS2R R6, SRZ ;  /* 0x0000000000067805 */ /* 0x000fe4000001ff00 */
[----:B------:R-:W-:Y:S02]  /*0c70*/  @!P4 IADD3 R9, PT, PT, R9, R11, RZ ;  /* 0x0000000b0909c210 */ /* 0x000fe40007ffe0ff */
[----:B------:R-:W-:Y:S02]  /*0c80*/  IADD3 R21, PT, PT, R19, 0x80, RZ ;  /* 0x0000008013157810 */ /* 0x000fe40007ffe0ff */
[C---:B------:R-:W-:Y:S01]  /*0c90*/  @!P4 SHF.L.U32 R17, R8.reuse, 0x1, RZ ;  /* 0x000000010811c819 */ /* 0x040fe200000006ff */
[----:B------:R2:W4:Y:S01]  /*0ca0*/  @!P3 LDG.E R6, desc[UR6][R12.64] ;  /* 0x000000060c06b981 */ /* 0x000522000c1e1900 */
[----:B------:R-:W-:Y:S01]  /*0cb0*/  @!P4 SHF.L.U64.HI R2, R8, 0x1, R9 ;  /* 0x000000010802c819 */ /* 0x000fe20000010209 */
[----:B---3--:R-:W-:Y:S01]  /*0cc0*/  @!P1 IMAD R8, R27, R40, RZ ;  /* 0x000000281b089224 */ /* 0x008fe200078e02ff */
[----:B------:R-:W-:Y:S01]  /*0cd0*/  SHF.R.S32.HI R27, RZ, 0x1f, R21 ;  /* 0x0000001fff1b7819 */ /* 0x000fe20000011415 */
[----:B------:R3:W4:Y:S01]  /*0ce0*/  @!P3 LDG.E R7, desc[UR6][R14.64] ;  /* 0x000000060e07b981 */ /* 0x000722000c1e1900 */
[----:B------:R-:W-:Y:S01]  /*0cf0*/  ISETP.GE.U32.AND P3, PT, R21, UR8, PT ;  /* 0x0000000815007c0c */ /* 0x000fe2000bf66070 */
[----:B------:R-:W1:Y:S03]  /*0d00*/  @!P0 LDC.64 R38, c[0x0][0x3f8] ;  /* 0x0000fe00ff268b82 */ /* 0x000e660000000a00 */
[----:B------:R-:W-:-:S05]  /*0d10*/  ISETP.GE.AND.EX P3, PT, R27, UR9, PT, P3 ;  /* 0x000000091b007c0c */ /* 0x000fca000bf66330 */
[----:B------:R-:W1:Y:S01]  /*0d20*/  @!P1 LDC.64 R36, c[0x0][0x398] ;  /* 0x0000e600ff249b82 */ /* 0x000e620000000a00 */
[C---:B------:R-:W-:Y:S02]  /*0d30*/  @!P4 IADD3 R10, P2, PT, R17.reuse, R30, RZ ;  /* 0x0000001e110ac210 */ /* 0x040fe40007f5e0ff */
[----:B0-----:R-:W-:Y:S02]  /*0d40*/  @!P4 IADD3 R16, P5, PT, R17, R32, RZ ;  /* 0x000000201110c210 */ /* 0x001fe40007fbe0ff */
[----:B--2---:R-:W-:Y:S02]  /*0d50*/  @!P1 MOV R12, R120 ;  /* 0x00000078000c9202 */ /* 0x004fe40000000f00 */
[----:B------:R-:W-:Y:S01]  /*0d60*/  @!P1 MOV R13, R123 ;  /* 0x0000007b000d9202 */ /* 0x000fe20000000f00 */
[----:B---3--:R-:W-:Y:S01]  /*0d70*/  @!P1 IMAD R15, R23, R41, R8 ;  /* 0x00000029170f9224 */ /* 0x008fe200078e0208 */
[----:B------:R-:W0:Y:S01]  /*0d80*/  @!P3 LDC.64 R42, c[0x0][0x3f8] ;  /* 0x0000fe00ff2abb82 */ /* 0x000e220000000a00 */
[----:B------:R-:W-:-:S02]  /*0d90*/  CS2R R8, SRZ ;  /* 0x0000000000087805 */ /* 0x000fc4000001ff00 */
[C---:B------:R-:W-:Y:S01]  /*0da0*/  @!P4 IADD3.X R11, PT, PT, R2.reuse, R31, RZ, P2, !PT ;  /* 0x0000001f020bc210 */ /* 0x040fe200017fe4ff */
[----:B------:R-:W-:Y:S01]  /*0db0*/  @!P1 IMAD.WIDE.U32 R12, R23, R40, R12 ;  /* 0x00000028170c9225 */ /* 0x000fe200078e000c */
[----:B------:R-:W-:Y:S02]  /*0dc0*/  @!P4 IADD3.X R17, PT, PT, R2, R33, RZ, P5, !PT ;  /* 0x000000210211c210 */ /* 0x000fe40002ffe4ff */
[----:B------:R-:W-:Y:S01]  /*0dd0*/  IADD3 R23, PT, PT, R19, 0x90, RZ ;  /* 0x0000009013177810 */ /* 0x000fe20007ffe0ff */
[----:B------:R-:W2:Y:S01]  /*0de0*/  @!P4 LDG.E R8, desc[UR6][R10.64] ;  /* 0x000000060a08c981 */ /* 0x000ea2000c1e1900 */
[----:B------:R-:W-:Y:S01]  /*0df0*/  @!P1 IADD3 R13, PT, PT, R13, R15, RZ ;  /* 0x0000000f0d0d9210 */ /* 0x000fe20007ffe0ff */
[----:B-1----:R-:W-:Y:S01]  /*0e00*/  @!P0 IMAD R18, R29, R38, RZ ;  /* 0x000000261d128224 */ /* 0x002fe200078e02ff */
[----:B------:R-:W-:Y:S01]  /*0e10*/  SHF.R.S32.HI R33, RZ, 0x1f, R23 ;  /* 0x0000001fff217819 */ /* 0x000fe20000011417 */
[----:B------:R1:W3:Y:S01]  /*0e20*/  @!P4 LDG.E R9, desc[UR6][R16.64] ;  /* 0x000000061009c981 */ /* 0x0002e2000c1e1900 */
[----:B------:R-:W-:Y:S01]  /*0e30*/  ISETP.GE.U32.AND P4, PT, R23, UR8, PT ;  /* 0x0000000817007c0c */ /* 0x000fe2000bf86070 */
[----:B------:R-:W0:Y:S01]  /*0e40*/  @!P0 LDC.64 R40, c[0x0][0x398] ;  /* 0x0000e600ff288b82 */ /* 0x000e220000000a00 */
[----:B------:R-:W-:-:S02]  /*0e50*/  @!P1 SHF.L.U32 R15, R12, 0x1, RZ ;  /* 0x000000010c0f9819 */ /* 0x000fc400000006ff */
[----:B------:R-:W-:Y:S02]  /*0e60*/  ISETP.GE.AND.EX P4, PT, R33, UR9, PT, P4 ;  /* 0x0000000921007c0c */ /* 0x000fe4000bf86340 */
[----:B-1----:R-:W-:-:S03]  /*0e70*/  @!P0 MOV R16, R120 ;  /* 0x0000007800108202 */ /* 0x002fc60000000f00 */
[----:B------:R-:W1:Y:S01]  /*0e80*/  @!P0 LDC.64 R30, c[0x0][0x3a0] ;  /* 0x0000e800ff1e8b82 */ /* 0x000e620000000a00 */
[----:B------:R-:W-:Y:S01]  /*0e90*/  @!P0 MOV R17, R123 ;  /* 0x0000007b00118202 */ /* 0x000fe20000000f00 */
[----:B------:R-:W-:Y:S01]  /*0ea0*/  @!P0 IMAD R29, R25, R39, R18 ;  /* 0x00000027191d8224 */ /* 0x000fe200078e0212 */
[----:B------:R-:W-:Y:S02]  /*0eb0*/  @!P1 SHF.L.U64.HI R2, R12, 0x1, R13 ;  /* 0x000000010c029819 */ /* 0x000fe4000001020d */
[----:B------:R-:W-:Y:S01]  /*0ec0*/  @!P1 IADD3 R12, P2, PT, R15, R34, RZ ;  /* 0x000000220f0c9210 */ /* 0x000fe20007f5e0ff */
[----:B------:R-:W-:Y:S01]  /*0ed0*/  @!P0 IMAD.WIDE.U32 R16, R25, R38, R16 ;  /* 0x0000002619108225 */ /* 0x000fe200078e0010 */
[----:B------:R-:W-:Y:S02]  /*0ee0*/  @!P1 IADD3 R14, P5, PT, R15, R36, RZ ;  /* 0x000000240f0e9210 */ /* 0x000fe40007fbe0ff */
[----:B------:R-:W-:Y:S02]  /*0ef0*/  CS2R R10, SRZ ;  /* 0x00000000000a7805 */ /* 0x000fe4000001ff00 */
[C---:B------:R-:W-:Y:S01]  /*0f00*/  @!P1 IADD3.X R13, PT, PT, R2.reuse, R35, RZ, P2, !PT ;  /* 0x00000023020d9210 */ /* 0x040fe200017fe4ff */
[----:B0-----:R-:W-:Y:S01]  /*0f10*/  @!P3 IMAD R18, R27, R42, RZ ;  /* 0x0000002a1b12b224 */ /* 0x001fe200078e02ff */
[----:B------:R-:W-:Y:S01]  /*0f20*/  @!P1 IADD3.X R15, PT, PT, R2, R37, RZ, P5, !PT ;  /* 0x00000025020f9210 */ /* 0x000fe20002ffe4ff */
[----:B------:R-:W0:Y:S01]  /*0f30*/  @!P4 LDC.64 R34, c[0x0][0x3f8] ;  /* 0x0000fe00ff22cb82 */ /* 0x000e220000000a00 */
[----:B------:R-:W-:Y:S01]  /*0f40*/  @!P0 IADD3 R25, PT, PT, R17, R29, RZ ;  /* 0x0000001d11198210 */ /* 0x000fe20007ffe0ff */
[----:B------:R-:W3:Y:S01]  /*0f50*/  @!P1 LDG.E R10, desc[UR6][R12.64] ;  /* 0x000000060c0a9981 */ /* 0x000ee2000c1e1900 */
[----:B------:R-:W-:-:S03]  /*0f60*/  IADD3 R29, PT, PT, R19, 0xa0, RZ ;  /* 0x000000a0131d7810 */ /* 0x000fc60007ffe0ff */
[----:B------:R1:W3:Y:S01]  /*0f70*/  @!P1 LDG.E R11, desc[UR6][R14.64] ;  /* 0x000000060e0b9981 */ /* 0x0002e2000c1e1900 */
[----:B------:R-:W-:Y:S01]  /*0f80*/  ISETP.GE.U32.AND P1, PT, R29, UR8, PT ;  /* 0x000000081d007c0c */ /* 0x000fe2000bf26070 */
[----:B------:R-:W0:Y:S01]  /*0f90*/  @!P3 LDC.64 R36, c[0x0][0x3a0] ;  /* 0x0000e800ff24bb82 */ /* 0x000e220000000a00 */
[----:B------:R-:W-:-:S04]  /*0fa0*/  SHF.R.S32.HI R27, RZ, 0x1f, R29 ;  /* 0x0000001fff1b7819 */ /* 0x000fc8000001141d */
[----:B------:R-:W-:Y:S02]  /*0fb0*/  ISETP.GE.AND.EX P1, PT, R27, UR9, PT, P1 ;  /* 0x000000091b007c0c */ /* 0x000fe4000bf26310 */
[C---:B------:R-:W-:Y:S01]  /*0fc0*/  @!P0 SHF.L.U32 R17, R16.reuse, 0x1, RZ ;  /* 0x0000000110118819 */ /* 0x040fe200000006ff */
[----:B------:R-:W0:Y:S01]  /*0fd0*/  @!P3 LDC.64 R38, c[0x0][0x398] ;  /* 0x0000e600ff26bb82 */ /* 0x000e220000000a00 */
[----:B-1----:R-:W-:Y:S02]  /*0fe0*/  @!P3 MOV R14, R120 ;  /* 0x00000078000eb202 */ /* 0x002fe40000000f00 */
[----:B------:R-:W-:Y:S02]  /*0ff0*/  @!P3 MOV R15, R123 ;  /* 0x0000007b000fb202 */ /* 0x000fe40000000f00 */
[----:B------:R-:W-:Y:S01]  /*1000*/  @!P0 SHF.L.U64.HI R2, R16, 0x1, R25 ;  /* 0x0000000110028819 */ /* 0x000fe20000010219 */
[----:B------:R-:W-:Y:S01]  /*1010*/  @!P3 IMAD R25, R21, R43, R18 ;  /* 0x0000002b1519b224 */ /* 0x000fe200078e0212 */
[----:B------:R-:W-:Y:S01]  /*1020*/  @!P0 IADD3 R20, P5, PT, R17, R40, RZ ;  /* 0x0000002811148210 */ /* 0x000fe20007fbe0ff */
[----:B------:R-:W-:-:S02]  /*1030*/  @!P3 IMAD.WIDE.U32 R14, R21, R42, R14 ;  /* 0x0000002a150eb225 */ /* 0x000fc400078e000e */
[----:B------:R-:W1:Y:S01]  /*1040*/  @!P4 LDC.64 R42, c[0x0][0x398] ;  /* 0x0000e600ff2acb82 */ /* 0x000e620000000a00 */
[----:B------:R-:W-:Y:S02]  /*1050*/  @!P0 IADD3.X R21, PT, PT, R2, R41, RZ, P5, !PT ;  /* 0x0000002902158210 */ /* 0x000fe40002ffe4ff */
[----:B------:R-:W-:Y:S02]  /*1060*/  @!P0 IADD3 R16, P2, PT, R17, R30, RZ ;  /* 0x0000001e11108210 */ /* 0x000fe40007f5e0ff */
[----:B------:R-:W-:-:S03]  /*1070*/  @!P3 IADD3 R13, PT, PT, R15, R25, RZ ;  /* 0x000000190f0db210 */ /* 0x000fc60007ffe0ff */
[----:B------:R-:W1:Y:S01]  /*1080*/  @!P1 LDC.64 R44, c[0x0][0x3f8] ;  /* 0x0000fe00ff2c9b82 */ /* 0x000e620000000a00 */
[----:B------:R-:W-:Y:S02]  /*1090*/  @!P0 IADD3.X R17, PT, PT, R2, R31, RZ, P2, !PT ;  /* 0x0000001f02118210 */ /* 0x000fe400017fe4ff */
[----:B------:R-:W-:-:S05]  /*10a0*/  @!P3 SHF.L.U32 R15, R14, 0x1, RZ ;  /* 0x000000010e0fb819 */ /* 0x000fca00000006ff */
[----:B------:R-:W1:Y:S01]  /*10b0*/  @!P4 LDC.64 R40, c[0x0][0x3a0] ;  /* 0x0000e800ff28cb82 */ /* 0x000e620000000a00 */
[----:B------:R-:W-:Y:S01]  /*10c0*/  @!P3 SHF.L.U64.HI R2, R14, 0x1, R13 ;  /* 0x000000010e02b819 */ /* 0x000fe2000001020d */
[----:B0-----:R-:W-:Y:S01]  /*10d0*/  @!P4 IMAD R14, R33, R34, RZ ;  /* 0x00000022210ec224 */ /* 0x001fe200078e02ff */
[----:B------:R-:W-:Y:S02]  /*10e0*/  @!P4 MOV R24, R120 ;  /* 0x000000780018c202 */ /* 0x000fe40000000f00 */
[----:B------:R-:W-:Y:S02]  /*10f0*/  @!P4 MOV R25, R123 ;  /* 0x0000007b0019c202 */ /* 0x000fe40000000f00 */
[----:B------:R-:W-:Y:S02]  /*1100*/  IADD3 R31, PT, PT, R19, 0xb0, RZ ;  /* 0x000000b0131f7810 */ /* 0x000fe40007ffe0ff */
[----:B------:R-:W-:Y:S02]  /*1110*/  MOV R12, RZ ;  /* 0x000000ff000c7202 */ /* 0x000fe40000000f00 */
[----:B------:R-:W-:Y:S01]  /*1120*/  MOV R13, RZ ;  /* 0x000000ff000d7202 */ /* 0x000fe20000000f00 */
[----:B------:R-:W-:Y:S01]  /*1130*/  @!P4 IMAD R35, R23, R35, R14 ;  /* 0x000000231723c224 */ /* 0x000fe200078e020e */
[----:B------:R-:W-:Y:S01]  /*1140*/  ISETP.GE.U32.AND P2, PT, R31, UR8, PT ;  /* 0x000000081f007c0c */ /* 0x000fe2000bf46070 */
[----:B------:R-:W-:Y:S01]  /*1150*/  @!P4 IMAD.WIDE.U32 R24, R23, R34, R24 ;  /* 0x000000221718c225 */ /* 0x000fe200078e0018 */
[----:B------:R-:W-:Y:S01]  /*1160*/  SHF.R.S32.HI R33, RZ, 0x1f, R31 ;  /* 0x0000001fff217819 */ /* 0x000fe2000001141f */
[----:B------:R0:W3:Y:S03]  /*1170*/  @!P0 LDG.E R12, desc[UR6][R16.64] ;  /* 0x00000006100c8981 */ /* 0x0000e6000c1e1900 */
[----:B------:R-:W-:Y:S01]  /*1180*/  ISETP.GE.AND.EX P2, PT, R33, UR9, PT, P2 ;  /* 0x0000000921007c0c */ /* 0x000fe2000bf46320 */
[----:B------:R1:W3:Y:S01]  /*1190*/  @!P0 LDG.E R13, desc[UR6][R20.64] ;  /* 0x00000006140d8981 */ /* 0x0002e2000c1e1900 */
[----:B------:R-:W-:-:S02]  /*11a0*/  @!P3 IADD3 R22, P0, PT, R15, R38, RZ ;  /* 0x000000260f16b210 */ /* 0x000fc40007f1e0ff */
[----:B0-----:R-:W-:Y:S02]  /*11b0*/  @!P3 IADD3 R16, P5, PT, R15, R36, RZ ;  /* 0x000000240f10b210 */ /* 0x001fe40007fbe0ff */
[----:B------:R-:W-:Y:S02]  /*11c0*/  @!P4 IADD3 R15, PT, PT, R25, R35, RZ ;  /* 0x00000023190fc210 */ /* 0x000fe40007ffe0ff */
[----:B------:R-:W-:Y:S02]  /*11d0*/  @!P4 SHF.L.U32 R25, R24, 0x1, RZ ;  /* 0x000000011819c819 */ /* 0x000fe400000006ff */
[C---:B------:R-:W-:Y:S01]  /*11e0*/  @!P3 IADD3.X R17, PT, PT, R2.reuse, R37, RZ, P5, !PT ;  /* 0x000000250211b210 */ /* 0x040fe20002ffe4ff */
[----:B-1----:R-:W-:Y:S01]  /*11f0*/  @!P1 IMAD R18, R27, R44, RZ ;  /* 0x0000002c1b129224 */ /* 0x002fe200078e02ff */
[----:B------:R-:W-:Y:S01]  /*1200*/  @!P3 IADD3.X R23, PT, PT, R2, R39, RZ, P0, !PT ;  /* 0x000000270217b210 */ /* 0x000fe200007fe4ff */
[----:B------:R-:W0:Y:S01]  /*1210*/  @!P2 LDC.64 R46, c[0x0][0x3f8] ;  /* 0x0000fe00ff2eab82 */ /* 0x000e220000000a00 */
[----:B------:R-:W-:-:S02]  /*1220*/  @!P4 SHF.L.U64.HI R2, R24, 0x1, R15 ;  /* 0x000000011802c819 */ /* 0x000fc4000001020f */
[C---:B------:R-:W-:Y:S02]  /*1230*/  @!P4 IADD3 R26, P5, PT, R25.reuse, R42, RZ ;  /* 0x0000002a191ac210 */ /* 0x040fe40007fbe0ff */
[----:B------:R-:W-:Y:S02]  /*1240*/  @!P4 IADD3 R24, P0, PT, R25, R40, RZ ;  /* 0x000000281918c210 */ /* 0x000fe40007f1e0ff */
[C---:B------:R-:W-:Y:S01]  /*1250*/  @!P4 IADD3.X R27, PT, PT, R2.reuse, R43, RZ, P5, !PT ;  /* 0x0000002b021bc210 */ /* 0x040fe20002ffe4ff */
[----:B------:R-:W1:Y:S01]  /*1260*/  @!P1 LDC.64 R36, c[0x0][0x3a0] ;  /* 0x0000e800ff249b82 */ /* 0x000e620000000a00 */
[----:B------:R-:W-:Y:S02]  /*1270*/  IADD3 R43, PT, PT, R19, 0xc0, RZ ;  /* 0x000000c0132b7810 */ /* 0x000fe40007ffe0ff */
[----:B------:R-:W-:Y:S02]  /*1280*/  @!P4 IADD3.X R25, PT, PT, R2, R41, RZ, P0, !PT ;  /* 0x000000290219c210 */ /* 0x000fe400007fe4ff */
[----:B------:R-:W-:-:S02]  /*1290*/  ISETP.GE.U32.AND P0, PT, R43, UR8, PT ;  /* 0x000000082b007c0c */ /* 0x000fc4000bf06070 */
[----:B------:R-:W-:Y:S01]  /*12a0*/  SHF.R.S32.HI R39, RZ, 0x1f, R43 ;  /* 0x0000001fff277819 */ /* 0x000fe2000001142b */
[----:B------:R-:W1:Y:S03]  /*12b0*/  @!P1 LDC.64 R40, c[0x0][0x398] ;  /* 0x0000e600ff289b82 */ /* 0x000e660000000a00 */
[----:B------:R-:W-:Y:S02]  /*12c0*/  ISETP.GE.AND.EX P0, PT, R39, UR9, PT, P0 ;  /* 0x0000000927007c0c */ /* 0x000fe4000bf06300 */
[----:B------:R-:W-:Y:S02]  /*12d0*/  MOV R14, RZ ;  /* 0x000000ff000e7202 */ /* 0x000fe40000000f00 */
[----:B------:R-:W-:Y:S01]  /*12e0*/  @!P1 MOV R20, R120 ;  /* 0x0000007800149202 */ /* 0x000fe20000000f00 */
[----:B------:R-:W1:Y:S01]  /*12f0*/  @!P2 LDC.64 R52, c[0x0][0x3a0] ;  /* 0x0000e800ff34ab82 */ /* 0x000e620000000a00 */
[----:B------:R-:W-:-:S02]  /*1300*/  @!P1 MOV R21, R123 ;  /* 0x0000007b00159202 */ /* 0x000fc40000000f00 */
[----:B------:R-:W-:Y:S01]  /*1310*/  MOV R15, RZ ;  /* 0x000000ff000f7202 */ /* 0x000fe20000000f00 */
[C---:B------:R-:W-:Y:S01]  /*1320*/  @!P1 IMAD R35, R29.reuse, R45, R18 ;  /* 0x0000002d1d239224 */ /* 0x040fe200078e0212 */
[----:B------:R0:W3:Y:S01]  /*1330*/  @!P3 LDG.E R14, desc[UR6][R16.64] ;  /* 0x00000006100eb981 */ /* 0x0000e2000c1e1900 */
[----:B------:R-:W-:-:S03]  /*1340*/  @!P1 IMAD.WIDE.U32 R20, R29, R44, R20 ;  /* 0x0000002c1d149225 */ /* 0x000fc600078e0014 */
[----:B------:R1:W3:Y:S02]  /*1350*/  @!P3 LDG.E R15, desc[UR6][R22.64] ;  /* 0x00000006160fb981 */ /* 0x0002e4000c1e1900 */
[----:B------:R-:W-:Y:S02]  /*1360*/  @!P1 IADD3 R21, PT, PT, R21, R35, RZ ;  /* 0x0000002315159210 */ /* 0x000fe40007ffe0ff */
[----:B0-----:R-:W-:Y:S02]  /*1370*/  CS2R R16, SRZ ;  /* 0x0000000000107805 */ /* 0x001fe4000001ff00 */
[C---:B------:R-:W-:Y:S01]  /*1380*/  @!P1 SHF.L.U32 R29, R20.reuse, 0x1, RZ ;  /* 0x00000001141d9819 */ /* 0x040fe200000006ff */
[----:B------:R-:W-:Y:S01]  /*1390*/  @!P2 IMAD R2, R33, R46, RZ ;  /* 0x0000002e2102a224 */ /* 0x000fe200078e02ff */
[----:B------:R-:W0:Y:S01]  /*13a0*/  @!P2 LDC.64 R34, c[0x0][0x398] ;  /* 0x0000e600ff22ab82 */ /* 0x000e220000000a00 */
[----:B------:R-:W-:Y:S01]  /*13b0*/  @!P1 SHF.L.U64.HI R30, R20, 0x1, R21 ;  /* 0x00000001141e9819 */ /* 0x000fe20000010215 */
[----:B------:R1:W3:Y:S06]  /*13c0*/  @!P4 LDG.E R16, desc[UR6][R24.64] ;  /* 0x000000061810c981 */ /* 0x0002ec000c1e1900 */
[----:B-1----:R-:W1:Y:S01]  /*13d0*/  @!P0 LDC.64 R22, c[0x0][0x3f8] ;  /* 0x0000fe00ff168b82 */ /* 0x002e620000000a00 */
[----:B------:R0:W3:Y:S01]  /*13e0*/  @!P4 LDG.E R17, desc[UR6][R26.64] ;  /* 0x000000061a11c981 */ /* 0x0000e2000c1e1900 */
[----:B------:R-:W-:Y:S01]  /*13f0*/  @!P1 IADD3 R20, P3, PT, R29, R36, RZ ;  /* 0x000000241d149210 */ /* 0x000fe20007f7e0ff */
[----:B------:R-:W-:Y:S01]  /*1400*/  @!P2 IMAD R33, R31, R47, R2 ;  /* 0x0000002f1f21a224 */ /* 0x000fe200078e0202 */
[----:B------:R-:W-:-:S04]  /*1410*/  IADD3 R45, PT, PT, R19, 0xd0, RZ ;  /* 0x000000d0132d7810 */ /* 0x000fc80007ffe0ff */
[----:B------:R-:W1:Y:S01]  /*1420*/  LDC.64 R24, c[0x0][0x3b8] ;  /* 0x0000ee00ff187b82 */ /* 0x000e620000000a00 */
[----:B0-----:R-:W-:Y:S02]  /*1430*/  @!P2 MOV R26, R120 ;  /* 0x00000078001aa202 */ /* 0x001fe40000000f00 */
[----:B------:R-:W-:Y:S02]  /*1440*/  @!P2 MOV R27, R123 ;  /* 0x0000007b001ba202 */ /* 0x000fe40000000f00 */
[----:B------:R-:W-:Y:S02]  /*1450*/  IADD3 R47, PT, PT, R19, 0xe0, RZ ;  /* 0x000000e0132f7810 */ /* 0x000fe40007ffe0ff */
[----:B------:R-:W-:Y:S01]  /*1460*/  @!P1 IADD3.X R21, PT, PT, R30, R37, RZ, P3, !PT ;  /* 0x000000251e159210 */ /* 0x000fe20001ffe4ff */
[----:B------:R-:W-:Y:S01]  /*1470*/  @!P2 IMAD.WIDE.U32 R26, R31, R46, R26 ;  /* 0x0000002e1f1aa225 */ /* 0x000fe200078e001a */
[----:B------:R-:W-:Y:S02]  /*1480*/  ISETP.GE.U32.AND P3, PT, R45, UR8, PT ;  /* 0x000000082d007c0c */ /* 0x000fe4000bf66070 */
[----:B------:R-:W-:-:S02]  /*1490*/  SHF.R.S32.HI R49, RZ, 0x1f, R45 ;  /* 0x0000001fff317819 */ /* 0x000fc4000001142d */
[----:B------:R-:W-:Y:S02]  /*14a0*/  ISETP.GE.U32.AND P4, PT, R47, UR8, PT ;  /* 0x000000082f007c0c */ /* 0x000fe4000bf86070 */
[----:B------:R-:W-:Y:S02]  /*14b0*/  SHF.R.S32.HI R51, RZ, 0x1f, R47 ;  /* 0x0000001fff337819 */ /* 0x000fe4000001142f */
[----:B------:R-:W-:Y:S02]  /*14c0*/  IADD3 R2, PT, PT, R19, 0xf0, RZ ;  /* 0x000000f013027810 */ /* 0x000fe40007ffe0ff */
[----:B------:R-:W-:Y:S02]  /*14d0*/  ISETP.GE.AND.EX P3, PT, R49, UR9, PT, P3 ;  /* 0x0000000931007c0c */ /* 0x000fe4000bf66330 */
[----:B------:R-:W-:Y:S02]  /*14e0*/  @!P2 IADD3 R19, PT, PT, R27, R33, RZ ;  /* 0x000000211b13a210 */ /* 0x000fe40007ffe0ff */
[----:B------:R-:W-:-:S02]  /*14f0*/  ISETP.GE.AND.EX P4, PT, R51, UR9, PT, P4 ;  /* 0x0000000933007c0c */ /* 0x000fc4000bf86340 */
[----:B------:R-:W-:Y:S02]  /*1500*/  @!P1 IADD3 R28, P6, PT, R29, R40, RZ ;  /* 0x000000281d1c9210 */ /* 0x000fe40007fde0ff */
[----:B------:R-:W-:Y:S02]  /*1510*/  @!P2 SHF.L.U64.HI R36, R26, 0x1, R19 ;  /* 0x000000011a24a819 */ /* 0x000fe40000010213 */
[----:B------:R-:W-:Y:S02]  /*1520*/  MOV R18, RZ ;  /* 0x000000ff00127202 */ /* 0x000fe40000000f00 */
[----:B------:R-:W-:Y:S01]  /*1530*/  MOV R19, RZ ;  /* 0x000000ff00137202 */ /* 0x000fe20000000f00 */
[----:B------:R-:W0:Y:S01]  /*1540*/  @!P3 LDC.64 R32, c[0x0][0x3f8] ;  /* 0x0000fe00ff20bb82 */ /* 0x000e220000000a00 */
[----:B------:R-:W-:Y:S02]  /*1550*/  @!P1 IADD3.X R29, PT, PT, R30, R41, RZ, P6, !PT ;  /* 0x000000291e1d9210 */ /* 0x000fe400037fe4ff */
[----:B------:R-:W-:Y:S01]  /*1560*/  @!P2 SHF.L.U32 R27, R26, 0x1, RZ ;  /* 0x000000011a1ba819 */ /* 0x000fe200000006ff */
[----:B-1----:R-:W-:Y:S01]  /*1570*/  @!P0 IMAD R26, R39, R22, RZ ;  /* 0x00000016271a8224 */ /* 0x002fe200078e02ff */
[----:B------:R-:W-:Y:S01]  /*1580*/  @!P0 MOV R40, R120 ;  /* 0x0000007800288202 */ /* 0x000fe20000000f00 */
[----:B------:R1:W3:Y:S01]  /*1590*/  @!P1 LDG.E R18, desc[UR6][R20.64] ;  /* 0x0000000614129981 */ /* 0x0002e2000c1e1900 */
[----:B------:R-:W-:Y:S01]  /*15a0*/  @!P0 MOV R41, R123 ;  /* 0x0000007b00298202 */ /* 0x000fe20000000f00 */
[----:B------:R-:W4:Y:S01]  /*15b0*/  @!P0 LDC.64 R30, c[0x0][0x3a0] ;  /* 0x0000e800ff1e8b82 */ /* 0x000f220000000a00 */
[C---:B------:R-:W-:Y:S01]  /*15c0*/  @!P2 IADD3 R38, P6, PT, R27.reuse, R52, RZ ;  /* 0x000000341b26a210 */ /* 0x040fe20007fde0ff */
[----:B------:R1:W3:Y:S01]  /*15d0*/  @!P1 LDG.E R19, desc[UR6][R28.64] ;  /* 0x000000061c139981 */ /* 0x0002e2000c1e1900 */
[----:B------:R-:W-:Y:S01]  /*15e0*/  @!P2 IADD3 R34, P1, PT, R27, R34, RZ ;  /* 0x000000221b22a210 */ /* 0x000fe20007f3e0ff */
[----:B------:R-:W-:-:S04]  /*15f0*/  @!P0 IMAD.WIDE.U32 R40, R43, R22, R40 ;  /* 0x000000162b288225 */ /* 0x000fc800078e0028 */
[----:B-1----:R-:W-:Y:S02]  /*1600*/  @!P0 IMAD R21, R43, R23, R26 ;  /* 0x000000172b158224 */ /* 0x002fe400078e021a */
[----:B------:R-:W1:Y:S01]  /*1610*/  @!P0 LDC.64 R26, c[0x0][0x398] ;  /* 0x0000e600ff1a8b82 */ /* 0x000e620000000a00 */
[----:B------:R-:W-:Y:S01]  /*1620*/  IMAD.WIDE R22, R82, 0x8, R24 ;  /* 0x0000000852167825 */ /* 0x000fe200078e0218 */
[----:B------:R-:W-:Y:S02]  /*1630*/  ISETP.GE.U32.AND P5, PT, R2, UR8, PT ;  /* 0x0000000802007c0c */ /* 0x000fe4000bfa6070 */
[----:B------:R-:W-:-:S04]  /*1640*/  @!P0 IADD3 R21, PT, PT, R41, R21, RZ ;  /* 0x0000001529158210 */ /* 0x000fc80007ffe0ff */
[----:B------:R-:W2:Y:S01]  /*1650*/  @!P4 LDC.64 R24, c[0x0][0x3f8] ;  /* 0x0000fe00ff18cb82 */ /* 0x000ea20000000a00 */
[----:B------:R-:W-:Y:S01]  /*1660*/  SHF.R.S32.HI R37, RZ, 0x1f, R2 ;  /* 0x0000001fff257819 */ /* 0x000fe20000011402 */
[----:B------:R-:W3:Y:S01]  /*1670*/  LDG.E.64 R22, desc[UR6][R22.64] ;  /* 0x0000000616167981 */ /* 0x000ee2000c1e1b00 */
[----:B------:R-:W-:Y:S02]  /*1680*/  @!P0 SHF.L.U32 R41, R40, 0x1, RZ ;  /* 0x0000000128298819 */ /* 0x000fe400000006ff */
[----:B------:R-:W-:Y:S02]  /*1690*/  MOV R20, RZ ;  /* 0x000000ff00147202 */ /* 0x000fe40000000f00 */
[C---:B------:R-:W-:Y:S01]  /*16a0*/  @!P2 IADD3.X R39, PT, PT, R36.reuse, R53, RZ, P6, !PT ;  /* 0x000000352427a210 */ /* 0x040fe200037fe4ff */
[----:B------:R-:W2:Y:S01]  /*16b0*/  @!P3 LDC.64 R28, c[0x0][0x3a0] ;  /* 0x0000e800ff1cbb82 */ /* 0x000ea20000000a00 */
[----:B------:R-:W-:Y:S02]  /*16c0*/  @!P2 IADD3.X R35, PT, PT, R36, R35, RZ, P1, !PT ;  /* 0x000000232423a210 */ /* 0x000fe40000ffe4ff */
[----:B------:R-:W-:Y:S01]  /*16d0*/  ISETP.GE.AND.EX P5, PT, R37, UR9, PT, P5 ;  /* 0x0000000925007c0c */ /* 0x000fe2000bfa6350 */
[----:B------:R1:W3:Y:S01]  /*16e0*/  @!P2 LDG.E R20, desc[UR6][R38.64] ;  /* 0x000000062614a981 */ /* 0x0002e2000c1e1900 */
[----:B------:R-:W-:-:S02]  /*16f0*/  @!P0 SHF.L.U64.HI R40, R40, 0x1, R21 ;  /* 0x0000000128288819 */ /* 0x000fc40000010215 */
[----:B----4-:R-:W-:Y:S01]  /*1700*/  @!P0 IADD3 R42, P1, PT, R41, R30, RZ ;  /* 0x0000001e292a8210 */ /* 0x010fe20007f3e0ff */
[----:B0-----:R-:W-:Y:S01]  /*1710*/  @!P3 IMAD R36, R49, R32, RZ ;  /* 0x000000203124b224 */ /* 0x001fe200078e02ff */
[----:B------:R-:W-:Y:S02]  /*1720*/  MOV R21, RZ ;  /* 0x000000ff00157202 */ /* 0x000fe40000000f00 */
[C---:B------:R-:W-:Y:S02]  /*1730*/  @!P0 IADD3.X R43, PT, PT, R40.reuse, R31, RZ, P1, !PT ;  /* 0x0000001f282b8210 */ /* 0x040fe40000ffe4ff */
[----:B-1----:R-:W-:Y:S02]  /*1740*/  @!P0 IADD3 R44, P1, PT, R41, R26, RZ ;  /* 0x0000001a292c8210 */ /* 0x002fe40007f3e0ff */
[----:B------:R-:W-:Y:S02]  /*1750*/  @!P3 MOV R38, R120 ;  /* 0x000000780026b202 */ /* 0x000fe40000000f00 */
[----:B------:R-:W-:Y:S01]  /*1760*/  @!P3 MOV R39, R123 ;  /* 0x0000007b0027b202 */ /* 0x000fe20000000f00 */
[----:B--2---:R-:W-:Y:S01]  /*1770*/  @!P4 IMAD R26, R51, R24, RZ ;  /* 0x00000018331ac224 */ /* 0x004fe200078e02ff */
[----:B------:R0:W2:Y:S01]  /*1780*/  @!P2 LDG.E R21, desc[UR6][R34.64] ;  /* 0x000000062215a981 */ /* 0x0000a2000c1e1900 */
[C---:B------:R-:W-:Y:S01]  /*1790*/  @!P3 IMAD R49, R45.reuse, R33, R36 ;  /* 0x000000212d31b224 */ /* 0x040fe200078e0224 */
[----:B------:R-:W1:Y:S01]  /*17a0*/  @!P3 LDC.64 R30, c[0x0][0x398] ;  /* 0x0000e600ff1ebb82 */ /* 0x000e620000000a00 */
[----:B------:R-:W-:Y:S01]  /*17b0*/  @!P3 IMAD.WIDE.U32 R32, R45, R32, R38 ;  /* 0x000000202d20b225 */ /* 0x000fe200078e0026 */
[----:B------:R-:W-:Y:S01]  /*17c0*/  @!P0 IADD3.X R45, PT, PT, R40, R27, RZ, P1, !PT ;  /* 0x0000001b282d8210 */ /* 0x000fe20000ffe4ff */
[----:B------:R-:W4:Y:S01]  /*17d0*/  @!P0 LDG.E R66, desc[UR6][R42.64] ;  /* 0x000000062a428981 */ /* 0x000f22000c1e1900 */
[----:B------:R-:W-:Y:S01]  /*17e0*/  @!P4 MOV R27, R123 ;  /* 0x0000007b001bc202 */ /* 0x000fe20000000f00 */
[----:B0-----:R-:W-:Y:S01]  /*17f0*/  @!P4 IMAD R35, R47, R25, R26 ;  /* 0x000000192f23c224 */ /* 0x001fe200078e021a */
[----:B------:R-:W-:-:S02]  /*1800*/  @!P4 MOV R26, R120 ;  /* 0x00000078001ac202 */ /* 0x000fc40000000f00 */
[----:B------:R-:W0:Y:S01]  /*1810*/  @!P5 LDC.64 R38, c[0x0][0x3f8] ;  /* 0x0000fe00ff26db82 */ /* 0x000e220000000a00 */
[----:B------:R-:W-:Y:S01]  /*1820*/  @!P3 IADD3 R33, PT, PT, R33, R49, RZ ;  /* 0x000000312121b210 */ /* 0x000fe20007ffe0ff */
[----:B------:R-:W4:Y:S01]  /*1830*/  @!P0 LDG.E R67, desc[UR6][R44.64] ;  /* 0x000000062c438981 */ /* 0x000f22000c1e1900 */
[----:B------:R-:W-:Y:S01]  /*1840*/  @!P4 IMAD.WIDE.U32 R24, R47, R24, R26 ;  /* 0x000000182f18c225 */ /* 0x000fe200078e001a */
[C---:B------:R-:W-:Y:S02]  /*1850*/  @!P3 SHF.L.U32 R49, R32.reuse, 0x1, RZ ;  /* 0x000000012031b819 */ /* 0x040fe400000006ff */
[----:B------:R-:W-:Y:S02]  /*1860*/  @!P3 SHF.L.U64.HI R36, R32, 0x1, R33 ;  /* 0x000000012024b819 */ /* 0x000fe40000010221 */
[----:B------:R-:W1:Y:S01]  /*1870*/  @!P4 LDC.64 R40, c[0x0][0x398] ;  /* 0x0000e600ff28cb82 */ /* 0x000e620000000a00 */
[----:B------:R-:W-:Y:S02]  /*1880*/  @!P4 IADD3 R25, PT, PT, R25, R35, RZ ;  /* 0x000000231919c210 */ /* 0x000fe40007ffe0ff */
[----:B------:R-:W-:-:S05]  /*1890*/  @!P4 SHF.L.U32 R35, R24, 0x1, RZ ;  /* 0x000000011823c819 */ /* 0x000fca00000006ff */
[----:B------:R-:W1:Y:S01]  /*18a0*/  @!P4 LDC.64 R32, c[0x0][0x3a0] ;  /* 0x0000e800ff20cb82 */ /* 0x000e620000000a00 */
[----:B------:R-:W-:Y:S02]  /*18b0*/  @!P4 SHF.L.U64.HI R34, R24, 0x1, R25 ;  /* 0x000000011822c819 */ /* 0x000fe40000010219 */
[----:B------:R-:W-:-:S05]  /*18c0*/  @!P3 IADD3 R28, P1, PT, R49, R28, RZ ;  /* 0x0000001c311cb210 */ /* 0x000fca0007f3e0ff */
[----:B------:R-:W1:Y:S01]  /*18d0*/  @!P5 LDC.64 R26, c[0x0][0x3a0] ;  /* 0x0000e800ff1adb82 */ /* 0x000e620000000a00 */
[----:B------:R-:W-:Y:S01]  /*18e0*/  @!P3 IADD3.X R29, PT, PT, R36, R29, RZ, P1, !PT ;  /* 0x0000001d241db210 */ /* 0x000fe20000ffe4ff */
[----:B0-----:R-:W-:-:S04]  /*18f0*/  @!P5 IMAD R37, R37, R38, RZ ;  /* 0x000000262525d224 */ /* 0x001fc800078e02ff */
[----:B------:R0:W4:Y:S02]  /*1900*/  @!P3 LDG.E R68, desc[UR6][R28.64] ;  /* 0x000000061c44b981 */ /* 0x000124000c1e1900 */
[----:B------:R-:W1:Y:S01]  /*1910*/  @!P5 LDC.64 R24, c[0x0][0x398] ;  /* 0x0000e600ff18db82 */ /* 0x000e620000000a00 */
[C---:B------:R-:W-:Y:S01]  /*1920*/  @!P5 IMAD R37, R2.reuse, R39, R37 ;  /* 0x000000270225d224 */ /* 0x040fe200078e0225 */
[----:B0-----:R-:W-:Y:S02]  /*1930*/  @!P5 MOV R28, R120 ;  /* 0x00000078001cd202 */ /* 0x001fe40000000f00 */
[----:B------:R-:W-:Y:S02]  /*1940*/  @!P5 MOV R29, R123 ;  /* 0x0000007b001dd202 */ /* 0x000fe40000000f00 */
[----:B-1----:R-:W-:Y:S01]  /*1950*/  @!P3 IADD3 R30, P0, PT, R49, R30, RZ ;  /* 0x0000001e311eb210 */ /* 0x002fe20007f1e0ff */
[----:B------:R-:W-:Y:S01]  /*1960*/  @!P5 IMAD.WIDE.U32 R38, R2, R38, R28 ;  /* 0x000000260226d225 */ /* 0x000fe200078e001c */
[----:B------:R-:W-:-:S02]  /*1970*/  @!P4 IADD3 R32, P1, PT, R35, R32, RZ ;  /* 0x000000202320c210 */ /* 0x000fc40007f3e0ff */
[----:B------:R-:W-:Y:S02]  /*1980*/  @!P4 IADD3 R40, P2, PT, R35, R40, RZ ;  /* 0x000000282328c210 */ /* 0x000fe40007f5e0ff */
[----:B------:R-:W-:Y:S02]  /*1990*/  @!P5 IADD3 R37, PT, PT, R39, R37, RZ ;  /* 0x000000252725d210 */ /* 0x000fe40007ffe0ff */
[----:B------:R-:W-:Y:S02]  /*19a0*/  @!P5 SHF.L.U32 R29, R38, 0x1, RZ ;  /* 0x00000001261dd819 */ /* 0x000fe400000006ff */
[----:B------:R-:W-:Y:S02]  /*19b0*/  @!P3 IADD3.X R31, PT, PT, R36, R31, RZ, P0, !PT ;  /* 0x0000001f241fb210 */ /* 0x000fe400007fe4ff */
[----:B------:R-:W-:Y:S02]  /*19c0*/  LOP3.LUT R2, R81, 0xffff, RZ, 0xc0, !PT ;  /* 0x0000ffff51027812 */ /* 0x000fe400078ec0ff */
[C---:B------:R-:W-:Y:S01]  /*19d0*/  @!P4 IADD3.X R33, PT, PT, R34.reuse, R33, RZ, P1, !PT ;  /* 0x000000212221c210 */ /* 0x040fe20000ffe4ff */
[----:B------:R0:W4:Y:S01]  /*19e0*/  @!P3 LDG.E R69, desc[UR6][R30.64] ;  /* 0x000000061e45b981 */ /* 0x000122000c1e1900 */
[----:B------:R-:W-:-:S02]  /*19f0*/  @!P4 IADD3.X R41, PT, PT, R34, R41, RZ, P2, !PT ;  /* 0x000000292229c210 */ /* 0x000fc400017fe4ff */
[----:B------:R-:W-:Y:S01]  /*1a00*/  @!P5 SHF.L.U64.HI R38, R38, 0x1, R37 ;  /* 0x000000012626d819 */ /* 0x000fe20000010225 */
[----:B------:R-:W4:Y:S01]  /*1a10*/  @!P4 LDG.E R70, desc[UR6][R32.64] ;  /* 0x000000062046c981 */ /* 0x000f22000c1e1900 */
[C---:B------:R-:W-:Y:S02]  /*1a20*/  @!P5 IADD3 R26, P1, PT, R29.reuse, R26, RZ ;  /* 0x0000001a1d1ad210 */ /* 0x040fe40007f3e0ff */
[----:B------:R-:W-:Y:S01]  /*1a30*/  @!P5 IADD3 R28, P2, PT, R29, R24, RZ ;  /* 0x000000181d1cd210 */ /* 0x000fe20007f5e0ff */
[----:B------:R-:W4:Y:S01]  /*1a40*/  @!P4 LDG.E R71, desc[UR6][R40.64] ;  /* 0x000000062847c981 */ /* 0x000f22000c1e1900 */
[C---:B------:R-:W-:Y:S01]  /*1a50*/  @!P5 IADD3.X R27, PT, PT, R38.reuse, R27, RZ, P1, !PT ;  /* 0x0000001b261bd210 */ /* 0x040fe20000ffe4ff */
[----:B0-----:R-:W-:Y:S01]  /*1a60*/  IMAD R31, R119, 0x38, R2 ;  /* 0x00000038771f7824 */ /* 0x001fe200078e0202 */
[----:B------:R-:W-:-:S03]  /*1a70*/  @!P5 IADD3.X R29, PT, PT, R38, R25, RZ, P2, !PT ;  /* 0x00000019261dd210 */ /* 0x000fc600017fe4ff */
[----:B------:R-:W-:Y:S01]  /*1a80*/  IMAD.WIDE R62, R31, 0x4, R62 ;  /* 0x000000041f3e7825 */ /* 0x000fe200078e023e */
[----:B------:R-:W4:Y:S04]  /*1a90*/  @!P5 LDG.E R72, desc[UR6][R26.64] ;  /* 0x000000061a48d981 */ /* 0x000f28000c1e1900 */
[----:B------:R-:W4:Y:S04]  /*1aa0*/  @!P5 LDG.E R73, desc[UR6][R28.64] ;  /* 0x000000061c49d981 */ /* 0x000f28000c1e1900 */
[----:B------:R-:W5:Y:S01]  /*1ab0*/  LDG.E.64 R62, desc[UR6][R62.64] ;  /* 0x000000063e3e7981 */ /* 0x000f62000c1e1b00 */
[----:B------:R-:W-:-:S13]  /*1ac0*/  ISETP.NE.AND P0, PT, RZ, UR4, PT ;  /* 0x00000004ff007c0c */ /* 0x000fda000bf05270 */
[----:B------:R-:W0:Y:S01]  /*1ad0*/  @P0 LDC.64 R34, c[0x0][0x3b0] ;  /* 0x0000ec00ff220b82 */ /* 0x000e220000000a00 */
[----:B------:R-:W-:Y:S01]  /*1ae0*/  CS2R R60, SRZ ;  /* 0x00000000003c7805 */ /* 0x000fe2000001ff00 */
[----:B0-----:R-:W-:-:S05]  /*1af0*/  @P0 IMAD.WIDE R24, R31, 0x4, R34 ;  /* 0x000000041f180825 */ /* 0x001fca00078e0222 */
[----:B------:R0:W5:Y:S01]  /*1b00*/  @P0 LDG.E.64 R60, desc[UR6][R24.64] ;  /* 0x00000006183c0981 */ /* 0x000162000c1e1b00 */
[----:B------:R-:W-:Y:S01]  /*1b10*/  MOV R116, 0x3f800000 ;  /* 0x3f80000000747802 */ /* 0x000fe20000000f00 */
[----:B------:R-:W-:Y:S01]  /*1b20*/  UISETP.NE.AND UP0, UPT, UR4, URZ, UPT ;  /* 0x000000ff0400728c */ /* 0x000fe2000bf05270 */
[----:B------:R-:W-:Y:S02]  /*1b30*/  PRMT R114, R79, 0x7632, R114 ;  /* 0x000076324f727816 */ /* 0x000fe40000000072 */
[----:B------:R-:W-:Y:S02]  /*1b40*/  PRMT R115, R78, 0x7632, R115 ;  /* 0x000076324e737816 */ /* 0x000fe40000000073 */
[----:B------:R-:W-:Y:S02]  /*1b50*/  PRMT R112, R77, 0x7632, R112 ;  /* 0x000076324d707816 */ /* 0x000fe40000000070 */
[----:B------:R-:W-:Y:S02]  /*1b60*/  PRMT R113, R76, 0x7632, R113 ;  /* 0x000076324c717816 */ /* 0x000fe40000000071 */
[----:B------:R-:W-:-:S02]  /*1b70*/  PRMT R110, R75, 0x7632, R110 ;  /* 0x000076324b6e7816 */ /* 0x000fc4000000006e */
[----:B------:R-:W-:Y:S02]  /*1b80*/  PRMT R111, R74, 0x7632, R111 ;  /* 0x000076324a6f7816 */ /* 0x000fe4000000006f */
[----:B------:R-:W-:Y:S02]  /*1b90*/  PRMT R108, R4, 0x7632, R108 ;  /* 0x00007632046c7816 */ /* 0x000fe4000000006c */
[----:B------:R-:W-:Y:S02]  /*1ba0*/  PRMT R109, R5, 0x7632, R109 ;  /* 0x00007632056d7816 */ /* 0x000fe4000000006d */
[----:B------:R-:W-:Y:S02]  /*1bb0*/  PRMT R106, R6, 0x7632, R106 ;  /* 0x00007632066a7816 */ /* 0x000fe4000000006a */
[----:B------:R-:W-:Y:S02]  /*1bc0*/  PRMT R107, R7, 0x7632, R107 ;  /* 0x00007632076b7816 */ /* 0x000fe4000000006b */
[----:B------:R-:W-:-:S02]  /*1bd0*/  PRMT R104, R8, 0x7632, R104 ;  /* 0x0000763208687816 */ /* 0x000fc40000000068 */
[----:B---3--:R-:W-:Y:S02]  /*1be0*/  PRMT R105, R9, 0x7632, R105 ;  /* 0x0000763209697816 */ /* 0x008fe40000000069 */
[----:B------:R-:W-:Y:S02]  /*1bf0*/  PRMT R102, R10, 0x7632, R102 ;  /* 0x000076320a667816 */ /* 0x000fe40000000066 */
[----:B------:R-:W-:Y:S02]  /*1c00*/  PRMT R103, R11, 0x7632, R103 ;  /* 0x000076320b677816 */ /* 0x000fe40000000067 */
[----:B------:R-:W-:Y:S02]  /*1c10*/  PRMT R100, R12, 0x7632, R100 ;  /* 0x000076320c647816 */ /* 0x000fe40000000064 */
[----:B------:R-:W-:Y:S02]  /*1c20*/  PRMT R101, R13, 0x7632, R101 ;  /* 0x000076320d657816 */ /* 0x000fe40000000065 */
[----:B------:R-:W-:-:S02]  /*1c30*/  PRMT R98, R14, 0x7632, R98 ;  /* 0x000076320e627816 */ /* 0x000fc40000000062 */
[----:B------:R-:W-:Y:S02]  /*1c40*/  PRMT R99, R15, 0x7632, R99 ;  /* 0x000076320f637816 */ /* 0x000fe40000000063 */
[----:B------:R-:W-:Y:S02]  /*1c50*/  PRMT R96, R16, 0x7632, R96 ;  /* 0x0000763210607816 */ /* 0x000fe40000000060 */
[----:B------:R-:W-:Y:S01]  /*1c60*/  PRMT R97, R17, 0x7632, R97 ;  /* 0x0000763211617816 */ /* 0x000fe20000000061 */
[----:B------:R-:W-:-:S05]  /*1c70*/  FFMA.FTZ R30, -R22, R22, R23 ;  /* 0x00000016161e7223 */ /* 0x000fca0000010117 */
[----:B------:R-:W-:-:S13]  /*1c80*/  FSETP.GTU.FTZ.AND P0, PT, R30, RZ, PT ;  /* 0x000000ff1e00720b */ /* 0x000fda0003f1c000 */
[----:B------:R-:W1:Y:S01]  /*1c90*/  @P0 LDC R23, c[0x0][0x3c0] ;  /* 0x0000f000ff170b82 */ /* 0x000e620000000800 */
[----:B------:R-:W-:Y:S02]  /*1ca0*/  PRMT R94, R18, 0x7632, R94 ;  /* 0x00007632125e7816 */ /* 0x000fe4000000005e */
[----:B------:R-:W-:Y:S02]  /*1cb0*/  PRMT R95, R19, 0x7632, R95 ;  /* 0x00007632135f7816 */ /* 0x000fe4000000005f */
[----:B------:R-:W-:Y:S02]  /*1cc0*/  PRMT R92, R20, 0x7632, R92 ;  /* 0x00007632145c7816 */ /* 0x000fe4000000005c */
[----:B--2---:R-:W-:Y:S01]  /*1cd0*/  PRMT R93, R21, 0x7632, R93 ;  /* 0x00007632155d7816 */ /* 0x004fe2000000005d */
[----:B-1----:R-:W-:-:S04]  /*1ce0*/  @P0 FADD.FTZ R23, R30, R23 ;  /* 0x000000171e170221 */ /* 0x002fc80000010000 */
[----:B------:R0:W1:Y:S01]  /*1cf0*/  @P0 MUFU.RSQ R116, R23 ;  /* 0x0000001700740308 */ /* 0x0000620000001400 */
[----:B----4-:R-:W-:Y:S02]  /*1d00*/  PRMT R90, R66, 0x7632, R90 ;  /* 0x00007632425a7816 */ /* 0x010fe4000000005a */
[----:B------:R-:W-:Y:S02]  /*1d10*/  PRMT R91, R67, 0x7632, R91 ;  /* 0x00007632435b7816 */ /* 0x000fe4000000005b */
[----:B------:R-:W-:Y:S02]  /*1d20*/  PRMT R88, R68, 0x7632, R88 ;  /* 0x0000763244587816 */ /* 0x000fe40000000058 */
[----:B------:R-:W-:Y:S02]  /*1d30*/  PRMT R89, R69, 0x7632, R89 ;  /* 0x0000763245597816 */ /* 0x000fe40000000059 */
[----:B------:R-:W-:Y:S02]  /*1d40*/  PRMT R86, R70, 0x7632, R86 ;  /* 0x0000763246567816 */ /* 0x000fe40000000056 */
[----:B------:R-:W-:-:S02]  /*1d50*/  PRMT R87, R71, 0x7632, R87 ;  /* 0x0000763247577816 */ /* 0x000fc40000000057 */
[----:B------:R-:W-:Y:S02]  /*1d60*/  PRMT R84, R72, 0x7632, R84 ;  /* 0x0000763248547816 */ /* 0x000fe40000000054 */
[----:B------:R-:W-:Y:S01]  /*1d70*/  PRMT R85, R73, 0x7632, R85 ;  /* 0x0000763249557816 */ /* 0x000fe20000000055 */
[----:B01----:R-:W-:Y:S06]  /*1d80*/  BRA.U UP0, `(.L_x_96) ;  /* 0x0000001100847547 */ /* 0x003fec000b800000 */
[----:B------:R-:W-:Y:S02]  /*1d90*/  SHF.L.U32 R25, R79, 0x10, RZ ;  /* 0x000000104f197819 */ /* 0x000fe400000006ff */
[----:B------:R-:W-:Y:S02]  /*1da0*/  SHF.L.U32 R29, R77, 0x10, RZ ;  /* 0x000000104d1d7819 */ /* 0x000fe400000006ff */
[----:B------:R-:W-:Y:S01]  /*1db0*/  SHF.L.U32 R27, R114, 0x10, RZ ;  /* 0x00000010721b7819 */ /* 0x000fe200000006ff */
[----:B------:R-:W-:Y:S01]  /*1dc0*/  FADD.FTZ R25, -R22, R25 ;  /* 0x0000001916197221 */ /* 0x000fe20000010100 */
[----:B------:R-:W-:Y:S01]  /*1dd0*/  SHF.L.U32 R23, R78, 0x10, RZ ;  /* 0x000000104e177819 */ /* 0x000fe200000006ff */
[C---:B------:R-:W-:Y:S01]  /*1de0*/  FADD.FTZ R33, -R22.reuse, R29 ;  /* 0x0000001d16217221 */ /* 0x040fe20000010100 */
[----:B------:R-:W-:Y:S01]  /*1df0*/  SHF.L.U32 R24, R115, 0x10, RZ ;  /* 0x0000001073187819 */ /* 0x000fe200000006ff */
[----:B------:R-:W-:Y:S01]  /*1e00*/  FADD.FTZ R27, -R22, R27 ;  /* 0x0000001b161b7221 */ /* 0x000fe20000010100 */
[----:B------:R-:W-:Y:S01]  /*1e10*/  FMUL.FTZ R26, R25, R116 ;  /* 0x00000074191a7220 */ /* 0x000fe20000410000 */
[----:B-----5:R-:W-:Y:S01]  /*1e20*/  FMUL.FTZ R29, R62, R23 ;  /* 0x000000173e1d7220 */ /* 0x020fe20000410000 */
[----:B------:R-:W-:Y:S01]  /*1e30*/  SHF.L.U32 R31, R76, 0x10, RZ ;  /* 0x000000104c1f7819 */ /* 0x000fe200000006ff */
[----:B------:R-:W-:Y:S01]  /*1e40*/  FMUL.FTZ R28, R63, R24 ;  /* 0x000000183f1c7220 */ /* 0x000fe20000410000 */
[----:B------:R-:W-:Y:S01]  /*1e50*/  FMUL.FTZ R27, R27, R116 ;  /* 0x000000741b1b7220 */ /* 0x000fe20000410000 */
[----:B------:R-:W-:Y:S01]  /*1e60*/  FADD.FTZ R25, RZ, R29 ;  /* 0x0000001dff197221 */ /* 0x000fe20000010000 */
[----:B------:R-:W-:Y:S01]  /*1e70*/  FFMA.FTZ R30, R26, R29, RZ ;  /* 0x0000001d1a1e7223 */ /* 0x000fe200000100ff */
[----:B------:R-:W-:Y:S01]  /*1e80*/  FADD.FTZ R32, RZ, R23 ;  /* 0x00000017ff207221 */ /* 0x000fe20000010000 */
[----:B------:R-:W-:Y:S01]  /*1e90*/  FFMA.FTZ R26, R23, R26, RZ ;  /* 0x0000001a171a7223 */ /* 0x000fe200000100ff */
[----:B------:R-:W-:Y:S01]  /*1ea0*/  FADD.FTZ R25, R28, R25 ;  /* 0x000000191c197221 */ /* 0x000fe20000010000 */
[----:B------:R-:W-:Y:S01]  /*1eb0*/  FFMA.FTZ R30, R27, R28, R30 ;  /* 0x0000001c1b1e7223 */ /* 0x000fe2000001001e */
[----:B------:R-:W-:Y:S01]  /*1ec0*/  FMUL.FTZ R33, R33, R116 ;  /* 0x0000007421217220 */ /* 0x000fe20000410000 */
[----:B------:R-:W-:Y:S01]  /*1ed0*/  FMUL.FTZ R28, R62, R31 ;  /* 0x0000001f3e1c7220 */ /* 0x000fe20000410000 */
[----:B------:R-:W-:Y:S01]  /*1ee0*/  SHF.L.U32 R23, R112, 0x10, RZ ;  /* 0x0000001070177819 */ /* 0x000fe200000006ff */
[C---:B------:R-:W-:Y:S01]  /*1ef0*/  FADD.FTZ R32, R31.reuse, R32 ;  /* 0x000000201f207221 */ /* 0x040fe20000010000 */
[----:B------:R-:W-:Y:S01]  /*1f00*/  FFMA.FTZ R31, R31, R33, R26 ;  /* 0x000000211f1f7223 */ /* 0x000fe2000001001a */
[----:B------:R-:W-:Y:S01]  /*1f10*/  FFMA.FTZ R30, R33, R28, R30 ;  /* 0x0000001c211e7223 */ /* 0x000fe2000001001e */
[----:B------:R-:W-:Y:S01]  /*1f20*/  SHF.L.U32 R33, R75, 0x10, RZ ;  /* 0x000000104b217819 */ /* 0x000fe200000006ff */
[----:B------:R-:W-:Y:S01]  /*1f30*/  FADD.FTZ R23, -R22, R23 ;  /* 0x0000001716177221 */ /* 0x000fe20000010100 */
[----:B------:R-:W-:Y:S01]  /*1f40*/  FADD.FTZ R29, R25, R28 ;  /* 0x0000001c191d7221 */ /* 0x000fe20000010000 */
[----:B------:R-:W-:Y:S01]  /*1f50*/  SHF.L.U32 R26, R113, 0x10, RZ ;  /* 0x00000010711a7819 */ /* 0x000fe200000006ff */
[----:B------:R-:W-:Y:S01]  /*1f60*/  FFMA.FTZ R27, R24, R27, RZ ;  /* 0x0000001b181b7223 */ /* 0x000fe200000100ff */
[----:B------:R-:W-:Y:S01]  /*1f70*/  FADD.FTZ R25, RZ, R24 ;  /* 0x00000018ff197221 */ /* 0x000fe20000010000 */
[----:B------:R-:W-:Y:S01]  /*1f80*/  FADD.FTZ R35, -R22, R33 ;  /* 0x0000002116237221 */ /* 0x000fe20000010100 */
[-C--:B------:R-:W-:Y:S01]  /*1f90*/  FMUL.FTZ R23, R23, R116.reuse ;  /* 0x0000007417177220 */ /* 0x080fe20000410000 */
[----:B------:R-:W-:Y:S01]  /*1fa0*/  SHF.L.U32 R28, R74, 0x10, RZ ;  /* 0x000000104a1c7819 */ /* 0x000fe200000006ff */
[----:B------:R-:W-:Y:S01]  /*1fb0*/  FADD.FTZ R25, R26, R25 ;  /* 0x000000191a197221 */ /* 0x000fe20000010000 */
[----:B------:R-:W-:Y:S01]  /*1fc0*/  SHF.L.U32 R33, R110, 0x10, RZ ;  /* 0x000000106e217819 */ /* 0x000fe200000006ff */
[----:B------:R-:W-:Y:S01]  /*1fd0*/  FMUL.FTZ R35, R35, R116 ;  /* 0x0000007423237220 */ /* 0x000fe20000410000 */
[----:B------:R-:W-:Y:S01]  /*1fe0*/  FFMA.FTZ R27, R26, R23, R27 ;  /* 0x000000171a1b7223 */ /* 0x000fe2000001001b */
[----:B------:R-:W-:Y:S01]  /*1ff0*/  FMUL.FTZ R26, R63, R26 ;  /* 0x0000001a3f1a7220 */ /* 0x000fe20000410000 */
[----:B------:R-:W-:Y:S01]  /*2000*/  FADD.FTZ R32, R32, R28 ;  /* 0x0000001c20207221 */ /* 0x000fe20000010000 */
[----:B------:R-:W-:Y:S01]  /*2010*/  FFMA.FTZ R31, R28, R35, R31 ;  /* 0x000000231c1f7223 */ /* 0x000fe2000001001f */
[----:B------:R-:W-:Y:S01]  /*2020*/  FMUL.FTZ R28, R62, R28 ;  /* 0x0000001c3e1c7220 */ /* 0x000fe20000410000 */
[----:B------:R-:W-:Y:S01]  /*2030*/  FFMA.FTZ R30, R23, R26, R30 ;  /* 0x0000001a171e7223 */ /* 0x000fe2000001001e */
[----:B------:R-:W-:Y:S01]  /*2040*/  FADD.FTZ R33, -R22, R33 ;  /* 0x0000002116217221 */ /* 0x000fe20000010100 */
[----:B------:R-:W-:Y:S01]  /*2050*/  SHF.L.U32 R23, R4, 0x10, RZ ;  /* 0x0000001004177819 */ /* 0x000fe200000006ff */
[----:B------:R-:W-:Y:S01]  /*2060*/  FADD.FTZ R29, R26, R29 ;  /* 0x0000001d1a1d7221 */ /* 0x000fe20000010000 */
[----:B------:R-:W-:Y:S01]  /*2070*/  SHF.L.U32 R24, R111, 0x10, RZ ;  /* 0x000000106f187819 */ /* 0x000fe200000006ff */
[----:B------:R-:W-:Y:S01]  /*2080*/  FFMA.FTZ R30, R35, R28, R30 ;  /* 0x0000001c231e7223 */ /* 0x000fe2000001001e */
[----:B------:R-:W-:Y:S01]  /*2090*/  FMUL.FTZ R33, R33, R116 ;  /* 0x0000007421217220 */ /* 0x000fe20000410000 */
[----:B------:R-:W-:Y:S01]  /*20a0*/  SHF.L.U32 R35, R108, 0x10, RZ ;  /* 0x000000106c237819 */ /* 0x000fe200000006ff */
[----:B------:R-:W-:Y:S01]  /*20b0*/  FADD.FTZ R23, -R22, R23 ;  /* 0x0000001716177221 */ /* 0x000fe20000010100 */
[----:B------:R-:W-:Y:S01]  /*20c0*/  FADD.FTZ R29, R29, R28 ;  /* 0x0000001c1d1d7221 */ /* 0x000fe20000010000 */
[----:B------:R-:W-:Y:S01]  /*20d0*/  FMUL.FTZ R26, R63, R24 ;  /* 0x000000183f1a7220 */ /* 0x000fe20000410000 */
[----:B------:R-:W-:Y:S01]  /*20e0*/  FADD.FTZ R25, R25, R24 ;  /* 0x0000001819197221 */ /* 0x000fe20000010000 */
[----:B------:R-:W-:Y:S01]  /*20f0*/  FFMA.FTZ R27, R24, R33, R27 ;  /* 0x00000021181b7223 */ /* 0x000fe2000001001b */
[----:B------:R-:W-:Y:S01]  /*2100*/  SHF.L.U32 R24, R5, 0x10, RZ ;  /* 0x0000001005187819 */ /* 0x000fe200000006ff */
[----:B------:R-:W-:Y:S01]  /*2110*/  FADD.FTZ R35, -R22, R35 ;  /* 0x0000002316237221 */ /* 0x000fe20000010100 */
        /* <DEDUP_REMOVED lines=142> */
[----:B------:R-:W-:Y:S01]  /*2a00*/  FMUL.FTZ R24, R63, R24 ;  /* 0x000000183f187220 */ /* 0x000fe20000410000 */
[----:B------:R-:W-:Y:S01]  /*2a10*/  SHF.L.U32 R33, R92, 0x10, RZ ;  /* 0x000000105c217819 */ /* 0x000fe200000006ff */
[----:B------:R-:W-:Y:S01]  /*2a20*/  FADD.FTZ R32, R32, R26 ;  /* 0x0000001a20207221 */ /* 0x000fe20000010000 */
[----:B------:R-:W-:Y:S01]  /*2a30*/  FFMA.FTZ R31, R26, R35, R31 ;  /* 0x000000231a1f7223 */ /* 0x000fe2000001001f */
[----:B------:R-:W-:Y:S01]  /*2a40*/  FMUL.FTZ R26, R62, R26 ;  /* 0x0000001a3e1a7220 */ /* 0x000fe20000410000 */
[----:B------:R-:W-:Y:S01]  /*2a50*/  FFMA.FTZ R30, R23, R24, R30 ;  /* 0x00000018171e7223 */ /* 0x000fe2000001001e */
[----:B------:R-:W-:Y:S01]  /*2a60*/  FADD.FTZ R29, R24, R29 ;  /* 0x0000001d181d7221 */ /* 0x000fe20000010000 */
[----:B------:R-:W-:Y:S01]  /*2a70*/  SHF.L.U32 R24, R93, 0x10, RZ ;  /* 0x000000105d187819 */ /* 0x000fe200000006ff */
[----:B------:R-:W-:Y:S01]  /*2a80*/  FADD.FTZ R33, -R22, R33 ;  /* 0x0000002116217221 */ /* 0x000fe20000010100 */
[----:B------:R-:W-:Y:S01]  /*2a90*/  FFMA.FTZ R30, R35, R26, R30 ;  /* 0x0000001a231e7223 */ /* 0x000fe2000001001e */
[----:B------:R-:W-:Y:S01]  /*2aa0*/  SHF.L.U32 R35, R66, 0x10, RZ ;  /* 0x0000001042237819 */ /* 0x000fe200000006ff */
[----:B------:R-:W-:Y:S01]  /*2ab0*/  FADD.FTZ R29, R29, R26 ;  /* 0x0000001a1d1d7221 */ /* 0x000fe20000010000 */
[----:B------:R-:W-:Y:S01]  /*2ac0*/  FMUL.FTZ R33, R33, R116 ;  /* 0x0000007421217220 */ /* 0x000fe20000410000 */
[----:B------:R-:W-:Y:S01]  /*2ad0*/  FMUL.FTZ R26, R63, R24 ;  /* 0x000000183f1a7220 */ /* 0x000fe20000410000 */
[----:B------:R-:W-:Y:S01]  /*2ae0*/  FADD.FTZ R23, R25, R24 ;  /* 0x0000001819177221 */ /* 0x000fe20000010000 */
[----:B------:R-:W-:Y:S01]  /*2af0*/  FADD.FTZ R35, -R22, R35 ;  /* 0x0000002316237221 */ /* 0x000fe20000010100 */
[----:B------:R-:W-:Y:S01]  /*2b00*/  SHF.L.U32 R25, R90, 0x10, RZ ;  /* 0x000000105a197819 */ /* 0x000fe200000006ff */
[----:B------:R-:W-:Y:S01]  /*2b10*/  FADD.FTZ R29, R26, R29 ;  /* 0x0000001d1a1d7221 */ /* 0x000fe20000010000 */
[----:B------:R-:W-:Y:S01]  /*2b20*/  FFMA.FTZ R30, R33, R26, R30 ;  /* 0x0000001a211e7223 */ /* 0x000fe2000001001e */
[----:B------:R-:W-:Y:S01]  /*2b30*/  SHF.L.U32 R26, R67, 0x10, RZ ;  /* 0x00000010431a7819 */ /* 0x000fe200000006ff */
[----:B------:R-:W-:Y:S01]  /*2b40*/  FMUL.FTZ R35, R35, R116 ;  /* 0x0000007423237220 */ /* 0x000fe20000410000 */
[----:B------:R-:W-:Y:S01]  /*2b50*/  FFMA.FTZ R24, R24, R33, R27 ;  /* 0x0000002118187223 */ /* 0x000fe2000001001b */
[----:B------:R-:W-:Y:S01]  /*2b60*/  FADD.FTZ R27, -R22, R25 ;  /* 0x00000019161b7221 */ /* 0x000fe20000010100 */
[----:B------:R-:W-:Y:S01]  /*2b70*/  SHF.L.U32 R25, R91, 0x10, RZ ;  /* 0x000000105b197819 */ /* 0x000fe200000006ff */
[----:B------:R-:W-:Y:S01]  /*2b80*/  FADD.FTZ R32, R32, R26 ;  /* 0x0000001a20207221 */ /* 0x000fe20000010000 */
[----:B------:R-:W-:Y:S01]  /*2b90*/  FFMA.FTZ R31, R26, R35, R31 ;  /* 0x000000231a1f7223 */ /* 0x000fe2000001001f */
[----:B------:R-:W-:Y:S01]  /*2ba0*/  FMUL.FTZ R26, R62, R26 ;  /* 0x0000001a3e1a7220 */ /* 0x000fe20000410000 */
[----:B------:R-:W-:Y:S01]  /*2bb0*/  SHF.L.U32 R33, R68, 0x10, RZ ;  /* 0x0000001044217819 */ /* 0x000fe200000006ff */
[----:B------:R-:W-:Y:S01]  /*2bc0*/  FMUL.FTZ R27, R27, R116 ;  /* 0x000000741b1b7220 */ /* 0x000fe20000410000 */
[----:B------:R-:W-:Y:S01]  /*2bd0*/  FMUL.FTZ R28, R63, R25 ;  /* 0x000000193f1c7220 */ /* 0x000fe20000410000 */
[----:B------:R-:W-:Y:S01]  /*2be0*/  FADD.FTZ R29, R29, R26 ;  /* 0x0000001a1d1d7221 */ /* 0x000fe20000010000 */
[----:B------:R-:W-:Y:S01]  /*2bf0*/  FFMA.FTZ R30, R35, R26, R30 ;  /* 0x0000001a231e7223 */ /* 0x000fe2000001001e */
[----:B------:R-:W-:Y:S01]  /*2c00*/  SHF.L.U32 R26, R69, 0x10, RZ ;  /* 0x00000010451a7819 */ /* 0x000fe200000006ff */
[----:B------:R-:W-:Y:S01]  /*2c10*/  FADD.FTZ R33, -R22, R33 ;  /* 0x0000002116217221 */ /* 0x000fe20000010100 */
[----:B------:R-:W-:Y:S01]  /*2c20*/  FADD.FTZ R29, R28, R29 ;  /* 0x0000001d1c1d7221 */ /* 0x000fe20000010000 */
[----:B------:R-:W-:Y:S01]  /*2c30*/  FFMA.FTZ R30, R27, R28, R30 ;  /* 0x0000001c1b1e7223 */ /* 0x000fe2000001001e */
[----:B------:R-:W-:Y:S01]  /*2c40*/  FADD.FTZ R23, R23, R25 ;  /* 0x0000001917177221 */ /* 0x000fe20000010000 */
[----:B------:R-:W-:Y:S01]  /*2c50*/  FFMA.FTZ R24, R25, R27, R24 ;  /* 0x0000001b19187223 */ /* 0x000fe20000010018 */
[----:B------:R-:W-:Y:S01]  /*2c60*/  FMUL.FTZ R33, R33, R116 ;  /* 0x0000007421217220 */ /* 0x000fe20000410000 */
[----:B------:R-:W-:Y:S01]  /*2c70*/  FMUL.FTZ R28, R62, R26 ;  /* 0x0000001a3e1c7220 */ /* 0x000fe20000410000 */
[----:B------:R-:W-:Y:S01]  /*2c80*/  SHF.L.U32 R25, R88, 0x10, RZ ;  /* 0x0000001058197819 */ /* 0x000fe200000006ff */
[----:B------:R-:W-:Y:S01]  /*2c90*/  FADD.FTZ R32, R32, R26 ;  /* 0x0000001a20207221 */ /* 0x000fe20000010000 */
[----:B------:R-:W-:Y:S01]  /*2ca0*/  FFMA.FTZ R31, R26, R33, R31 ;  /* 0x000000211a1f7223 */ /* 0x000fe2000001001f */
[----:B------:R-:W-:Y:S01]  /*2cb0*/  FFMA.FTZ R30, R33, R28, R30 ;  /* 0x0000001c211e7223 */ /* 0x000fe2000001001e */
[----:B------:R-:W-:Y:S01]  /*2cc0*/  SHF.L.U32 R27, R89, 0x10, RZ ;  /* 0x00000010591b7819 */ /* 0x000fe200000006ff */
[----:B------:R-:W-:Y:S01]  /*2cd0*/  FADD.FTZ R25, -R22, R25 ;  /* 0x0000001916197221 */ /* 0x000fe20000010100 */
[----:B------:R-:W-:Y:S01]  /*2ce0*/  SHF.L.U32 R33, R70, 0x10, RZ ;  /* 0x0000001046217819 */ /* 0x000fe200000006ff */
[----:B------:R-:W-:Y:S01]  /*2cf0*/  FADD.FTZ R29, R29, R28 ;  /* 0x0000001c1d1d7221 */ /* 0x000fe20000010000 */
[----:B------:R-:W-:Y:S01]  /*2d00*/  SHF.L.U32 R28, R71, 0x10, RZ ;  /* 0x00000010471c7819 */ /* 0x000fe200000006ff */
[----:B------:R-:W-:Y:S01]  /*2d10*/  FMUL.FTZ R26, R63, R27 ;  /* 0x0000001b3f1a7220 */ /* 0x000fe20000410000 */
[----:B------:R-:W-:Y:S01]  /*2d20*/  FMUL.FTZ R25, R25, R116 ;  /* 0x0000007419197220 */ /* 0x000fe20000410000 */
[----:B------:R-:W-:Y:S01]  /*2d30*/  FADD.FTZ R33, -R22, R33 ;  /* 0x0000002116217221 */ /* 0x000fe20000010100 */
[----:B------:R-:W-:Y:S01]  /*2d40*/  SHF.L.U32 R35, R86, 0x10, RZ ;  /* 0x0000001056237819 */ /* 0x000fe200000006ff */
[----:B------:R-:W-:Y:S01]  /*2d50*/  FADD.FTZ R29, R26, R29 ;  /* 0x0000001d1a1d7221 */ /* 0x000fe20000010000 */
[----:B------:R-:W-:Y:S01]  /*2d60*/  FFMA.FTZ R30, R25, R26, R30 ;  /* 0x0000001a191e7223 */ /* 0x000fe2000001001e */
[----:B------:R-:W-:Y:S01]  /*2d70*/  FMUL.FTZ R37, R33, R116 ;  /* 0x0000007421257220 */ /* 0x000fe20000410000 */
[----:B------:R-:W-:Y:S01]  /*2d80*/  FMUL.FTZ R26, R62, R28 ;  /* 0x0000001c3e1a7220 */ /* 0x000fe20000410000 */
[----:B------:R-:W-:Y:S01]  /*2d90*/  SHF.L.U32 R33, R87, 0x10, RZ ;  /* 0x0000001057217819 */ /* 0x000fe200000006ff */
[----:B------:R-:W-:Y:S01]  /*2da0*/  FADD.FTZ R35, -R22, R35 ;  /* 0x0000002316237221 */ /* 0x000fe20000010100 */
[----:B------:R-:W-:Y:S01]  /*2db0*/  SHF.L.U32 R39, R72, 0x10, RZ ;  /* 0x0000001048277819 */ /* 0x000fe200000006ff */
[----:B------:R-:W-:Y:S01]  /*2dc0*/  FADD.FTZ R29, R29, R26 ;  /* 0x0000001a1d1d7221 */ /* 0x000fe20000010000 */
[----:B------:R-:W-:Y:S01]  /*2dd0*/  FFMA.FTZ R30, R37, R26, R30 ;  /* 0x0000001a251e7223 */ /* 0x000fe2000001001e */
[----:B------:R-:W-:Y:S01]  /*2de0*/  FMUL.FTZ R26, R63, R33 ;  /* 0x000000213f1a7220 */ /* 0x000fe20000410000 */
[----:B------:R-:W-:Y:S01]  /*2df0*/  FMUL.FTZ R35, R35, R116 ;  /* 0x0000007423237220 */ /* 0x000fe20000410000 */
[----:B------:R-:W-:Y:S01]  /*2e00*/  SHF.L.U32 R56, R73, 0x10, RZ ;  /* 0x0000001049387819 */ /* 0x000fe200000006ff */
[----:B------:R-:W-:Y:S01]  /*2e10*/  FFMA.FTZ R24, R27, R25, R24 ;  /* 0x000000191b187223 */ /* 0x000fe20000010018 */
[----:B------:R-:W-:Y:S01]  /*2e20*/  FADD.FTZ R39, -R22, R39 ;  /* 0x0000002716277221 */ /* 0x000fe20000010100 */
[----:B------:R-:W-:Y:S01]  /*2e30*/  SHF.L.U32 R25, R84, 0x10, RZ ;  /* 0x0000001054197819 */ /* 0x000fe200000006ff */
[----:B------:R-:W-:Y:S01]  /*2e40*/  FADD.FTZ R29, R26, R29 ;  /* 0x0000001d1a1d7221 */ /* 0x000fe20000010000 */
[----:B------:R-:W-:Y:S01]  /*2e50*/  FFMA.FTZ R30, R35, R26, R30 ;  /* 0x0000001a231e7223 */ /* 0x000fe2000001001e */
[----:B------:R-:W-:Y:S01]  /*2e60*/  SHF.L.U32 R57, R85, 0x10, RZ ;  /* 0x0000001055397819 */ /* 0x000fe200000006ff */
[----:B------:R-:W-:Y:S01]  /*2e70*/  FMUL.FTZ R26, R62, R56 ;  /* 0x000000383e1a7220 */ /* 0x000fe20000410000 */
[----:B------:R-:W-:Y:S01]  /*2e80*/  FMUL.FTZ R39, R39, R116 ;  /* 0x0000007427277220 */ /* 0x000fe20000410000 */
[----:B------:R-:W-:Y:S01]  /*2e90*/  FADD.FTZ R23, R23, R27 ;  /* 0x0000001b17177221 */ /* 0x000fe20000010000 */
[----:B------:R-:W-:Y:S01]  /*2ea0*/  FADD.FTZ R25, -R22, R25 ;  /* 0x0000001916197221 */ /* 0x000fe20000010100 */
[----:B------:R-:W-:Y:S01]  /*2eb0*/  FADD.FTZ R29, R29, R26 ;  /* 0x0000001a1d1d7221 */ /* 0x000fe20000010000 */
[----:B------:R-:W-:Y:S01]  /*2ec0*/  FFMA.FTZ R30, R39, R26, R30 ;  /* 0x0000001a271e7223 */ /* 0x000fe2000001001e */
[----:B------:R-:W-:Y:S01]  /*2ed0*/  FADD.FTZ R32, R32, R28 ;  /* 0x0000001c20207221 */ /* 0x000fe20000010000 */
[----:B------:R-:W-:Y:S01]  /*2ee0*/  FMUL.FTZ R26, R63, R57 ;  /* 0x000000393f1a7220 */ /* 0x000fe20000410000 */
[----:B------:R-:W-:Y:S01]  /*2ef0*/  FADD.FTZ R23, R23, R33 ;  /* 0x0000002117177221 */ /* 0x000fe20000010000 */
[----:B------:R-:W-:Y:S01]  /*2f00*/  FFMA.FTZ R31, R28, R37, R31 ;  /* 0x000000251c1f7223 */ /* 0x000fe2000001001f */
[----:B------:R-:W-:Y:S01]  /*2f10*/  FMUL.FTZ R25, R25, R116 ;  /* 0x0000007419197220 */ /* 0x000fe20000410000 */
[----:B------:R-:W-:Y:S01]  /*2f20*/  FFMA.FTZ R24, R33, R35, R24 ;  /* 0x0000002321187223 */ /* 0x000fe20000010018 */
[----:B------:R-:W-:Y:S01]  /*2f30*/  FADD.FTZ R29, R26, R29 ;  /* 0x0000001d1a1d7221 */ /* 0x000fe20000010000 */
[----:B------:R-:W-:Y:S01]  /*2f40*/  FADD.FTZ R58, R32, R56 ;  /* 0x00000038203a7221 */ /* 0x000fe20000010000 */
[----:B------:R-:W-:Y:S01]  /*2f50*/  FADD.FTZ R59, R23, R57 ;  /* 0x00000039173b7221 */ /* 0x000fe20000010000 */
[----:B------:R-:W-:Y:S01]  /*2f60*/  FFMA.FTZ R26, R25, R26, R30 ;  /* 0x0000001a191a7223 */ /* 0x000fe2000001001e */
[----:B------:R-:W-:Y:S01]  /*2f70*/  FFMA.FTZ R56, R56, R39, R31 ;  /* 0x0000002738387223 */ /* 0x000fe2000001001f */
[----:B------:R-:W-:Y:S01]  /*2f80*/  FFMA.FTZ R57, R57, R25, R24 ;  /* 0x0000001939397223 */ /* 0x000fe20000010018 */
[----:B------:R-:W-:Y:S06]  /*2f90*/  BRA `(.L_x_97) ;  /* 0x0000002400007947 */ /* 0x000fec0003800000 */
.L_x_96:
[----:B------:R-:W-:Y:S02]  /*2fa0*/  SHF.L.U32 R25, R114, 0x10, RZ ;  /* 0x0000001072197819 */ /* 0x000fe400000006ff */
[----:B------:R-:W-:Y:S02]  /*2fb0*/  SHF.L.U32 R23, R79, 0x10, RZ ;  /* 0x000000104f177819 */ /* 0x000fe400000006ff */
[----:B------:R-:W-:Y:S01]  /*2fc0*/  SHF.L.U32 R29, R77, 0x10, RZ ;  /* 0x000000104d1d7819 */ /* 0x000fe200000006ff */
[----:B------:R-:W-:Y:S01]  /*2fd0*/  FADD.FTZ R25, -R22, R25 ;  /* 0x0000001916197221 */ /* 0x000fe20000010100 */
[----:B------:R-:W-:Y:S01]  /*2fe0*/  SHF.L.U32 R31, R112, 0x10, RZ ;  /* 0x00000010701f7819 */ /* 0x000fe200000006ff */
[----:B------:R-:W-:Y:S01]  /*2ff0*/  FADD.FTZ R23, -R22, R23 ;  /* 0x0000001716177221 */ /* 0x000fe20000010100 */
[----:B------:R-:W-:Y:S01]  /*3000*/  SHF.L.U32 R38, R76, 0x10, RZ ;  /* 0x000000104c267819 */ /* 0x000fe200000006ff */
[-C--:B------:R-:W-:Y:S01]  /*3010*/  FMUL.FTZ R24, R25, R116.reuse ;  /* 0x0000007419187220 */ /* 0x080fe20000410000 */
[C---:B------:R-:W-:Y:S01]  /*3020*/  FADD.FTZ R29, -R22.reuse, R29 ;  /* 0x0000001d161d7221 */ /* 0x040fe20000010100 */
[----:B------:R-:W-:Y:S01]  /*3030*/  FADD.FTZ R31, -R22, R31 ;  /* 0x0000001f161f7221 */ /* 0x000fe20000010100 */
[----:B------:R-:W-:Y:S01]  /*3040*/  FMUL.FTZ R23, R23, R116 ;  /* 0x0000007417177220 */ /* 0x000fe20000410000 */
[--C-:B-----5:R-:W-:Y:S01]  /*3050*/  FFMA.FTZ R30, R63, R24, R61.reuse ;  /* 0x000000183f1e7223 */ /* 0x120fe2000001003d */
[-C--:B------:R-:W-:Y:S01]  /*3060*/  FMUL.FTZ R117, R29, R116.reuse ;  /* 0x000000741d757220 */ /* 0x080fe20000410000 */
[----:B------:R-:W-:Y:S01]  /*3070*/  FMUL.FTZ R50, R31, R116 ;  /* 0x000000741f327220 */ /* 0x000fe20000410000 */
[--C-:B------:R-:W-:Y:S01]  /*3080*/  FFMA.FTZ R27, R62, R23, R60.reuse ;  /* 0x000000173e1b7223 */ /* 0x100fe2000001003c */
[----:B------:R-:W-:Y:S01]  /*3090*/  FMUL.FTZ R28, R30, -1.4426950216293334961 ;  /* 0xbfb8aa3b1e1c7820 */ /* 0x000fe20000410000 */
[----:B------:R-:W-:Y:S01]  /*30a0*/  FFMA.FTZ R36, R62, R117, R60 ;  /* 0x000000753e247223 */ /* 0x000fe2000001003c */
[----:B------:R-:W-:Y:S01]  /*30b0*/  FFMA.FTZ R31, R63, R50, R61 ;  /* 0x000000323f1f7223 */ /* 0x000fe2000001003d */
[----:B------:R-:W-:Y:S01]  /*30c0*/  FMUL.FTZ R25, R27, -1.4426950216293334961 ;  /* 0xbfb8aa3b1b197820 */ /* 0x000fe20000410000 */
[----:B------:R-:W-:Y:S01]  /*30d0*/  SHF.L.U32 R35, R78, 0x10, RZ ;  /* 0x000000104e237819 */ /* 0x000fe200000006ff */
[----:B------:R-:W-:Y:S01]  /*30e0*/  FMUL.FTZ R32, R36, -1.4426950216293334961 ;  /* 0xbfb8aa3b24207820 */ /* 0x000fe20000410000 */
[----:B------:R-:W0:Y:S01]  /*30f0*/  MUFU.EX2 R28, R28 ;  /* 0x0000001c001c7308 */ /* 0x000e220000000800 */
[----:B------:R-:W-:Y:S01]  /*3100*/  FMUL.FTZ R34, R31, -1.4426950216293334961 ;  /* 0xbfb8aa3b1f227820 */ /* 0x000fe20000410000 */
[----:B------:R-:W-:-:S02]  /*3110*/  SHF.L.U32 R37, R113, 0x10, RZ ;  /* 0x0000001071257819 */ /* 0x000fc400000006ff */
[----:B------:R-:W1:Y:S01]  /*3120*/  MUFU.EX2 R25, R25 ;  /* 0x0000001900197308 */ /* 0x000e620000000800 */
[----:B------:R-:W-:Y:S02]  /*3130*/  SHF.L.U32 R39, R106, 0x10, RZ ;  /* 0x000000106a277819 */ /* 0x000fe400000006ff */
[----:B------:R-:W-:Y:S01]  /*3140*/  SHF.L.U32 R55, R74, 0x10, RZ ;  /* 0x000000104a377819 */ /* 0x000fe200000006ff */
[----:B------:R-:W2:Y:S01]  /*3150*/  MUFU.EX2 R32, R32 ;  /* 0x0000002000207308 */ /* 0x000ea20000000800 */
[----:B------:R-:W-:Y:S02]  /*3160*/  SHF.L.U32 R57, R10, 0x10, RZ ;  /* 0x000000100a397819 */ /* 0x000fe400000006ff */
[----:B------:R-:W-:Y:S01]  /*3170*/  SHF.L.U32 R118, R109, 0x10, RZ ;  /* 0x000000106d767819 */ /* 0x000fe200000006ff */
[----:B------:R-:W3:Y:S01]  /*3180*/  MUFU.EX2 R34, R34 ;  /* 0x0000002200227308 */ /* 0x000ee20000000800 */
[----:B------:R-:W-:Y:S01]  /*3190*/  SHF.L.U32 R125, R13, 0x10, RZ ;  /* 0x000000100d7d7819 */ /* 0x000fe200000006ff */
[----:B0-----:R-:W-:Y:S01]  /*31a0*/  FADD.FTZ R29, R28, 1 ;  /* 0x3f8000001c1d7421 */ /* 0x001fe20000010000 */
[----:B------:R-:W-:Y:S01]  /*31b0*/  FADD.FTZ R57, -R22, R57 ;  /* 0x0000003916397221 */ /* 0x000fe20000010100 */
[----:B-1----:R-:W-:Y:S01]  /*31c0*/  FADD.FTZ R26, R25, 1 ;  /* 0x3f800000191a7421 */ /* 0x002fe20000010000 */
[----:B------:R-:W-:-:S03]  /*31d0*/  SHF.L.U32 R25, R75, 0x10, RZ ;  /* 0x000000104b197819 */ /* 0x000fc600000006ff */
[----:B------:R-:W0:Y:S01]  /*31e0*/  MUFU.RCP R29, R29 ;  /* 0x0000001d001d7308 */ /* 0x000e220000001000 */
[----:B--2---:R-:W-:Y:S01]  /*31f0*/  FADD.FTZ R33, R32, 1 ;  /* 0x3f80000020217421 */ /* 0x004fe20000010000 */
[----:B------:R-:W-:Y:S01]  /*3200*/  FADD.FTZ R25, -R22, R25 ;  /* 0x0000001916197221 */ /* 0x000fe20000010100 */
[----:B---3--:R-:W-:Y:S01]  /*3210*/  FADD.FTZ R28, R34, 1 ;  /* 0x3f800000221c7421 */ /* 0x008fe20000010000 */
[----:B------:R-:W-:-:S04]  /*3220*/  SHF.L.U32 R34, R115, 0x10, RZ ;  /* 0x0000001073227819 */ /* 0x000fc800000006ff */
[----:B------:R-:W1:Y:S01]  /*3230*/  MUFU.RCP R33, R33 ;  /* 0x0000002100217308 */ /* 0x000e620000001000 */
[----:B------:R-:W-:-:S04]  /*3240*/  FMUL.FTZ R49, R25, R116 ;  /* 0x0000007419317220 */ /* 0x000fc80000410000 */
[----:B------:R-:W-:-:S03]  /*3250*/  FFMA.FTZ R25, R62, R49, R60 ;  /* 0x000000313e197223 */ /* 0x000fc6000001003c */
[----:B------:R-:W2:Y:S01]  /*3260*/  MUFU.RCP R26, R26 ;  /* 0x0000001a001a7308 */ /* 0x000ea20000001000 */
[----:B------:R-:W-:Y:S01]  /*3270*/  FMUL.FTZ R32, R25, -1.4426950216293334961 ;  /* 0xbfb8aa3b19207820 */ /* 0x000fe20000410000 */
[----:B0-----:R-:W-:Y:S01]  /*3280*/  FMUL.FTZ R47, R34, R29 ;  /* 0x0000001d222f7220 */ /* 0x001fe20000410000 */
[----:B------:R-:W-:-:S04]  /*3290*/  FADD.FTZ R29, -R29, 1 ;  /* 0x3f8000001d1d7421 */ /* 0x000fc80000010100 */
[----:B------:R-:W-:Y:S01]  /*32a0*/  FFMA.FTZ R30, R30, R29, 1 ;  /* 0x3f8000001e1e7423 */ /* 0x000fe2000001001d */
[----:B------:R-:W-:Y:S01]  /*32b0*/  SHF.L.U32 R29, R110, 0x10, RZ ;  /* 0x000000106e1d7819 */ /* 0x000fe200000006ff */
[----:B------:R-:W0:Y:S01]  /*32c0*/  MUFU.EX2 R32, R32 ;  /* 0x0000002000207308 */ /* 0x000e220000000800 */
[----:B-1----:R-:W-:Y:S01]  /*32d0*/  FMUL.FTZ R53, R38, R33 ;  /* 0x0000002126357220 */ /* 0x002fe20000410000 */
[----:B------:R-:W-:Y:S01]  /*32e0*/  FADD.FTZ R33, -R33, 1 ;  /* 0x3f80000021217421 */ /* 0x000fe20000010100 */
[----:B------:R-:W-:Y:S01]  /*32f0*/  FMUL.FTZ R47, R47, R30 ;  /* 0x0000001e2f2f7220 */ /* 0x000fe20000410000 */
[----:B------:R-:W-:Y:S01]  /*3300*/  FADD.FTZ R29, -R22, R29 ;  /* 0x0000001d161d7221 */ /* 0x000fe20000010100 */
[----:B------:R-:W1:Y:S01]  /*3310*/  MUFU.RCP R28, R28 ;  /* 0x0000001c001c7308 */ /* 0x000e620000001000 */
[----:B------:R-:W-:Y:S01]  /*3320*/  FFMA.FTZ R36, R36, R33, 1 ;  /* 0x3f80000024247423 */ /* 0x000fe20000010021 */
[----:B------:R-:W-:Y:S01]  /*3330*/  SHF.L.U32 R33, R4, 0x10, RZ ;  /* 0x0000001004217819 */ /* 0x000fe200000006ff */
[----:B------:R-:W-:Y:S01]  /*3340*/  FMUL.FTZ R48, R29, R116 ;  /* 0x000000741d307220 */ /* 0x000fe20000410000 */
[----:B--2---:R-:W-:Y:S01]  /*3350*/  FMUL.FTZ R54, R35, R26 ;  /* 0x0000001a23367220 */ /* 0x004fe20000410000 */
[----:B------:R-:W-:Y:S01]  /*3360*/  SHF.L.U32 R35, R108, 0x10, RZ ;  /* 0x000000106c237819 */ /* 0x000fe200000006ff */
[----:B------:R-:W-:Y:S01]  /*3370*/  FADD.FTZ R26, -R26, 1 ;  /* 0x3f8000001a1a7421 */ /* 0x000fe20000010100 */
[----:B------:R-:W-:Y:S01]  /*3380*/  FFMA.FTZ R40, R63, R48, R61 ;  /* 0x000000303f287223 */ /* 0x000fe2000001003d */
[----:B------:R-:W-:Y:S01]  /*3390*/  FADD.FTZ R33, -R22, R33 ;  /* 0x0000002116217221 */ /* 0x000fe20000010100 */
[----:B0-----:R-:W-:Y:S01]  /*33a0*/  FADD.FTZ R34, R32, 1 ;  /* 0x3f80000020227421 */ /* 0x001fe20000010000 */
[----:B------:R-:W-:Y:S01]  /*33b0*/  FADD.FTZ R35, -R22, R35 ;  /* 0x0000002316237221 */ /* 0x000fe20000010100 */
[----:B------:R-:W-:Y:S01]  /*33c0*/  FMUL.FTZ R43, R40, -1.4426950216293334961 ;  /* 0xbfb8aa3b282b7820 */ /* 0x000fe20000410000 */
[-C--:B------:R-:W-:Y:S01]  /*33d0*/  FMUL.FTZ R51, R33, R116.reuse ;  /* 0x0000007421337220 */ /* 0x080fe20000410000 */
[----:B------:R-:W-:Y:S01]  /*33e0*/  FADD.FTZ R29, -R22, R39 ;  /* 0x00000027161d7221 */ /* 0x000fe20000010100 */
[----:B------:R-:W-:Y:S01]  /*33f0*/  FMUL.FTZ R64, R35, R116 ;  /* 0x0000007423407220 */ /* 0x000fe20000410000 */
[----:B------:R-:W0:Y:S01]  /*3400*/  MUFU.RCP R34, R34 ;  /* 0x0000002200227308 */ /* 0x000e220000001000 */
[--C-:B------:R-:W-:Y:S01]  /*3410*/  FFMA.FTZ R38, R62, R51, R60.reuse ;  /* 0x000000333e267223 */ /* 0x100fe2000001003c */
[----:B------:R-:W-:Y:S01]  /*3420*/  SHF.L.U32 R35, R8, 0x10, RZ ;  /* 0x0000001008237819 */ /* 0x000fe200000006ff */
[----:B-1----:R-:W-:Y:S01]  /*3430*/  FMUL.FTZ R56, R37, R28 ;  /* 0x0000001c25387220 */ /* 0x002fe20000410000 */
[----:B------:R-:W-:Y:S01]  /*3440*/  SHF.L.U32 R37, R6, 0x10, RZ ;  /* 0x0000001006257819 */ /* 0x000fe200000006ff */
[----:B------:R-:W-:Y:S01]  /*3450*/  FMUL.FTZ R42, R38, -1.4426950216293334961 ;  /* 0xbfb8aa3b262a7820 */ /* 0x000fe20000410000 */
[----:B------:R-:W-:Y:S01]  /*3460*/  FFMA.FTZ R33, R63, R64, R61 ;  /* 0x000000403f217223 */ /* 0x000fe2000001003d */
[C---:B------:R-:W-:Y:S01]  /*3470*/  FADD.FTZ R35, -R22.reuse, R35 ;  /* 0x0000002316237221 */ /* 0x040fe20000010100 */
[----:B------:R-:W1:Y:S01]  /*3480*/  MUFU.EX2 R43, R43 ;  /* 0x0000002b002b7308 */ /* 0x000e620000000800 */
[----:B------:R-:W-:Y:S01]  /*3490*/  FADD.FTZ R37, -R22, R37 ;  /* 0x0000002516257221 */ /* 0x000fe20000010100 */
[----:B------:R-:W-:Y:S01]  /*34a0*/  FADD.FTZ R28, -R28, 1 ;  /* 0x3f8000001c1c7421 */ /* 0x000fe20000010100 */
[----:B------:R-:W-:Y:S01]  /*34b0*/  FFMA.FTZ R27, R27, R26, 1 ;  /* 0x3f8000001b1b7423 */ /* 0x000fe2000001001a */
[----:B------:R-:W2:Y:S01]  /*34c0*/  MUFU.EX2 R42, R42 ;  /* 0x0000002a002a7308 */ /* 0x000ea20000000800 */
[-C--:B------:R-:W-:Y:S01]  /*34d0*/  FMUL.FTZ R39, R37, R116.reuse ;  /* 0x0000007425277220 */ /* 0x080fe20000410000 */
[-C--:B------:R-:W-:Y:S01]  /*34e0*/  FMUL.FTZ R32, R29, R116.reuse ;  /* 0x000000741d207220 */ /* 0x080fe20000410000 */
[----:B------:R-:W-:Y:S01]  /*34f0*/  FMUL.FTZ R41, R33, -1.4426950216293334961 ;  /* 0xbfb8aa3b21297820 */ /* 0x000fe20000410000 */
[----:B------:R-:W-:Y:S01]  /*3500*/  FMUL.FTZ R35, R35, R116 ;  /* 0x0000007423237220 */ /* 0x000fe20000410000 */
[--C-:B------:R-:W-:Y:S01]  /*3510*/  FFMA.FTZ R26, R62, R39, R60.reuse ;  /* 0x000000273e1a7223 */ /* 0x100fe2000001003c */
[----:B0-----:R-:W-:Y:S01]  /*3520*/  FADD.FTZ R52, -R34, 1 ;  /* 0x3f80000022347421 */ /* 0x001fe20000010100 */
[----:B------:R-:W-:Y:S01]  /*3530*/  FFMA.FTZ R31, R31, R28, 1 ;  /* 0x3f8000001f1f7423 */ /* 0x000fe2000001001c */
[----:B------:R-:W-:Y:S01]  /*3540*/  FFMA.FTZ R29, R63, R32, R61 ;  /* 0x000000203f1d7223 */ /* 0x000fe2000001003d */
[----:B------:R-:W-:Y:S01]  /*3550*/  FMUL.FTZ R28, R26, -1.4426950216293334961 ;  /* 0xbfb8aa3b1a1c7820 */ /* 0x000fe20000410000 */
[----:B-1----:R-:W-:Y:S01]  /*3560*/  FADD.FTZ R43, R43, 1 ;  /* 0x3f8000002b2b7421 */ /* 0x002fe20000010000 */
[----:B------:R-:W-:Y:S01]  /*3570*/  FFMA.FTZ R52, R25, R52, 1 ;  /* 0x3f80000019347423 */ /* 0x000fe20000010034 */
[--C-:B------:R-:W-:Y:S01]  /*3580*/  FFMA.FTZ R25, R62, R35, R60.reuse ;  /* 0x000000233e197223 */ /* 0x100fe2000001003c */
[----:B------:R-:W0:Y:S01]  /*3590*/  MUFU.EX2 R41, R41 ;  /* 0x0000002900297308 */ /* 0x000e220000000800 */
[----:B--2---:R-:W-:Y:S01]  /*35a0*/  FADD.FTZ R44, R42, 1 ;  /* 0x3f8000002a2c7421 */ /* 0x004fe20000010000 */
[----:B------:R-:W-:Y:S01]  /*35b0*/  FMUL.FTZ R54, R54, R27 ;  /* 0x0000001b36367220 */ /* 0x000fe20000410000 */
[----:B------:R-:W-:Y:S01]  /*35c0*/  FMUL.FTZ R55, R55, R34 ;  /* 0x0000002237377220 */ /* 0x000fe20000410000 */
[----:B------:R-:W1:Y:S01]  /*35d0*/  MUFU.RCP R45, R43 ;  /* 0x0000002b002d7308 */ /* 0x000e620000001000 */
[----:B------:R-:W-:Y:S01]  /*35e0*/  FMUL.FTZ R37, R29, -1.4426950216293334961 ;  /* 0xbfb8aa3b1d257820 */ /* 0x000fe20000410000 */
[----:B------:R-:W-:Y:S01]  /*35f0*/  SHF.L.U32 R27, R104, 0x10, RZ ;  /* 0x00000010681b7819 */ /* 0x000fe200000006ff */
[----:B------:R-:W-:Y:S01]  /*3600*/  FMUL.FTZ R46, R25, -1.4426950216293334961 ;  /* 0xbfb8aa3b192e7820 */ /* 0x000fe20000410000 */
[----:B------:R-:W-:Y:S01]  /*3610*/  FMUL.FTZ R52, R55, R52 ;  /* 0x0000003437347220 */ /* 0x000fe20000410000 */
[----:B------:R-:W-:Y:S01]  /*3620*/  FMUL.FTZ R56, R56, R31 ;  /* 0x0000001f38387220 */ /* 0x000fe20000410000 */
[----:B------:R-:W-:Y:S01]  /*3630*/  FMUL.FTZ R31, R57, R116 ;  /* 0x00000074391f7220 */ /* 0x000fe20000410000 */
[----:B------:R-:W-:Y:S01]  /*3640*/  FADD.FTZ R27, -R22, R27 ;  /* 0x0000001b161b7221 */ /* 0x000fe20000010100 */
[----:B------:R-:W2:Y:S01]  /*3650*/  MUFU.EX2 R28, R28 ;  /* 0x0000001c001c7308 */ /* 0x000ea20000000800 */
[----:B------:R-:W-:Y:S01]  /*3660*/  FMUL.FTZ R53, R53, R36 ;  /* 0x0000002435357220 */ /* 0x000fe20000410000 */
[----:B------:R-:W-:Y:S01]  /*3670*/  FFMA.FTZ R36, R62, R31, R60 ;  /* 0x0000001f3e247223 */ /* 0x000fe2000001003c */
[----:B------:R-:W-:Y:S01]  /*3680*/  FMUL.FTZ R30, R27, R116 ;  /* 0x000000741b1e7220 */ /* 0x000fe20000410000 */
[----:B------:R-:W3:Y:S01]  /*3690*/  MUFU.RCP R44, R44 ;  /* 0x0000002c002c7308 */ /* 0x000ee20000001000 */
[----:B------:R-:W-:Y:S01]  /*36a0*/  SHF.L.U32 R57, R7, 0x10, RZ ;  /* 0x0000001007397819 */ /* 0x000fe200000006ff */
[----:B------:R-:W-:Y:S01]  /*36b0*/  FMUL.FTZ R42, R36, -1.4426950216293334961 ;  /* 0xbfb8aa3b242a7820 */ /* 0x000fe20000410000 */
[----:B------:R-:W-:Y:S01]  /*36c0*/  FFMA.FTZ R27, R63, R30, R61 ;  /* 0x0000001e3f1b7223 */ /* 0x000fe2000001003d */
[----:B-1----:R-:W-:-:S03]  /*36d0*/  FADD.FTZ R55, -R45, 1 ;  /* 0x3f8000002d377421 */ /* 0x002fc60000010100 */
[----:B------:R-:W-:Y:S01]  /*36e0*/  FMUL.FTZ R43, R27, -1.4426950216293334961 ;  /* 0xbfb8aa3b1b2b7820 */ /* 0x000fe20000410000 */
[----:B------:R1:W-:Y:S01]  /*36f0*/  MUFU.EX2 R34, R46 ;  /* 0x0000002e00227308 */ /* 0x0003e20000000800 */
[----:B------:R-:W-:Y:S01]  /*3700*/  FFMA.FTZ R40, R40, R55, 1 ;  /* 0x3f80000028287423 */ /* 0x000fe20000010037 */
[----:B------:R-:W-:Y:S02]  /*3710*/  SHF.L.U32 R55, R102, 0x10, RZ ;  /* 0x0000001066377819 */ /* 0x000fe400000006ff */
[----:B------:R-:W4:Y:S03]  /*3720*/  MUFU.EX2 R37, R37 ;  /* 0x0000002500257308 */ /* 0x000f260000000800 */
[----:B------:R-:W-:Y:S01]  /*3730*/  FADD.FTZ R55, -R22, R55 ;  /* 0x0000003716377221 */ /* 0x000fe20000010100 */
[----:B-1----:R-:W-:Y:S01]  /*3740*/  SHF.L.U32 R46, R111, 0x10, RZ ;  /* 0x000000106f2e7819 */ /* 0x002fe200000006ff */
[----:B------:R-:W1:Y:S04]  /*3750*/  MUFU.EX2 R43, R43 ;  /* 0x0000002b002b7308 */ /* 0x000e680000000800 */
[----:B------:R-:W-:Y:S01]  /*3760*/  FMUL.FTZ R59, R46, R45 ;  /* 0x0000002d2e3b7220 */ /* 0x000fe20000410000 */
[----:B0-----:R-:W-:Y:S01]  /*3770*/  FADD.FTZ R45, R41, 1 ;  /* 0x3f800000292d7421 */ /* 0x001fe20000010000 */
[----:B--2---:R-:W-:Y:S01]  /*3780*/  FADD.FTZ R46, R28, 1 ;  /* 0x3f8000001c2e7421 */ /* 0x004fe20000010000 */
[----:B------:R-:W-:Y:S01]  /*3790*/  FMUL.FTZ R28, R55, R116 ;  /* 0x00000074371c7220 */ /* 0x000fe20000410000 */
[----:B------:R-:W-:Y:S01]  /*37a0*/  FMUL.FTZ R59, R59, R40 ;  /* 0x000000283b3b7220 */ /* 0x000fe20000410000 */
[----:B----4-:R-:W-:Y:S01]  /*37b0*/  FADD.FTZ R40, R37, 1 ;  /* 0x3f80000025287421 */ /* 0x010fe20000010000 */
[----:B---3--:R-:W-:Y:S01]  /*37c0*/  FADD.FTZ R41, -R44, 1 ;  /* 0x3f8000002c297421 */ /* 0x008fe20000010100 */
[----:B------:R-:W0:Y:S01]  /*37d0*/  MUFU.RCP R45, R45 ;  /* 0x0000002d002d7308 */ /* 0x000e220000001000 */
[----:B------:R-:W-:Y:S01]  /*37e0*/  FFMA.FTZ R37, R63, R28, R61 ;  /* 0x0000001c3f257223 */ /* 0x000fe2000001003d */
[----:B------:R-:W-:Y:S01]  /*37f0*/  FADD.FTZ R55, R34, 1 ;  /* 0x3f80000022377421 */ /* 0x000fe20000010000 */
[----:B------:R-:W-:Y:S01]  /*3800*/  FFMA.FTZ R58, R38, R41, 1 ;  /* 0x3f800000263a7423 */ /* 0x000fe20000010029 */
[----:B------:R-:W-:Y:S01]  /*3810*/  SHF.L.U32 R41, R5, 0x10, RZ ;  /* 0x0000001005297819 */ /* 0x000fe200000006ff */
[----:B------:R-:W-:Y:S01]  /*3820*/  FMUL.FTZ R38, R37, -1.4426950216293334961 ;  /* 0xbfb8aa3b25267820 */ /* 0x000fe20000410000 */
[----:B-1----:R-:W-:-:S02]  /*3830*/  FADD.FTZ R34, R43, 1 ;  /* 0x3f8000002b227421 */ /* 0x002fc40000010000 */
[----:B------:R-:W1:Y:S01]  /*3840*/  MUFU.RCP R46, R46 ;  /* 0x0000002e002e7308 */ /* 0x000e620000001000 */
[----:B------:R-:W-:-:S04]  /*3850*/  FMUL.FTZ R41, R41, R44 ;  /* 0x0000002c29297220 */ /* 0x000fc80000410000 */
[----:B------:R-:W-:Y:S01]  /*3860*/  FMUL.FTZ R58, R41, R58 ;  /* 0x0000003a293a7220 */ /* 0x000fe20000410000 */
[----:B------:R-:W-:Y:S02]  /*3870*/  SHF.L.U32 R41, R105, 0x10, RZ ;  /* 0x0000001069297819 */ /* 0x000fe400000006ff */
[----:B------:R-:W2:Y:S01]  /*3880*/  MUFU.RCP R40, R40 ;  /* 0x0000002800287308 */ /* 0x000ea20000001000 */
[----:B0-----:R-:W-:-:S04]  /*3890*/  FADD.FTZ R44, -R45, 1 ;  /* 0x3f8000002d2c7421 */ /* 0x001fc80000010100 */
[----:B------:R-:W-:Y:S01]  /*38a0*/  FFMA.FTZ R65, R33, R44, 1 ;  /* 0x3f80000021417423 */ /* 0x000fe2000001002c */
[----:B------:R-:W-:Y:S02]  /*38b0*/  FMUL.FTZ R44, R118, R45 ;  /* 0x0000002d762c7220 */ /* 0x000fe40000410000 */
[----:B------:R-:W0:Y:S01]  /*38c0*/  MUFU.EX2 R42, R42 ;  /* 0x0000002a002a7308 */ /* 0x000e220000000800 */
[----:B-1----:R-:W-:Y:S01]  /*38d0*/  FADD.FTZ R45, -R46, 1 ;  /* 0x3f8000002e2d7421 */ /* 0x002fe20000010100 */
[----:B------:R-:W-:Y:S02]  /*38e0*/  FMUL.FTZ R43, R57, R46 ;  /* 0x0000002e392b7220 */ /* 0x000fe40000410000 */
[----:B------:R-:W1:Y:S01]  /*38f0*/  MUFU.EX2 R38, R38 ;  /* 0x0000002600267308 */ /* 0x000e620000000800 */
[----:B------:R-:W-:Y:S01]  /*3900*/  FMUL.FTZ R65, R44, R65 ;  /* 0x000000412c417220 */ /* 0x000fe20000410000 */
[----:B------:R-:W-:Y:S02]  /*3910*/  FFMA.FTZ R26, R26, R45, 1 ;  /* 0x3f8000001a1a7423 */ /* 0x000fe4000001002d */
[----:B------:R3:W4:Y:S01]  /*3920*/  MUFU.RCP R33, R55 ;  /* 0x0000003700217308 */ /* 0x0007220000001000 */
[----:B--2---:R-:W-:Y:S01]  /*3930*/  FADD.FTZ R46, -R40, 1 ;  /* 0x3f800000282e7421 */ /* 0x004fe20000010100 */
[----:B0-----:R-:W-:-:S03]  /*3940*/  FADD.FTZ R42, R42, 1 ;  /* 0x3f8000002a2a7421 */ /* 0x001fc60000010000 */
[----:B------:R-:W-:-:S03]  /*3950*/  FFMA.FTZ R45, R29, R46, 1 ;  /* 0x3f8000001d2d7423 */ /* 0x000fc6000001002e */
[----:B------:R-:W0:Y:S01]  /*3960*/  MUFU.RCP R34, R34 ;  /* 0x0000002200227308 */ /* 0x000e220000001000 */
[----:B------:R-:W-:Y:S01]  /*3970*/  SHF.L.U32 R29, R107, 0x10, RZ ;  /* 0x000000106b1d7819 */ /* 0x000fe200000006ff */
[----:B-1----:R-:W-:Y:S01]  /*3980*/  FADD.FTZ R38, R38, 1 ;  /* 0x3f80000026267421 */ /* 0x002fe20000010000 */
[----:B------:R-:W-:Y:S02]  /*3990*/  SHF.L.U32 R46, R9, 0x10, RZ ;  /* 0x00000010092e7819 */ /* 0x000fe400000006ff */
[----:B---3--:R-:W-:Y:S01]  /*39a0*/  SHF.L.U32 R55, R98, 0x10, RZ ;  /* 0x0000001062377819 */ /* 0x008fe200000006ff */
[----:B------:R-:W-:Y:S01]  /*39b0*/  FMUL.FTZ R40, R29, R40 ;  /* 0x000000281d287220 */ /* 0x000fe20000410000 */
[----:B------:R-:W-:Y:S01]  /*39c0*/  FMUL.FTZ R29, R43, R26 ;  /* 0x0000001a2b1d7220 */ /* 0x000fe20000410000 */
[----:B------:R-:W1:Y:S01]  /*39d0*/  MUFU.RCP R42, R42 ;  /* 0x0000002a002a7308 */ /* 0x000e620000001000 */
[----:B------:R-:W-:Y:S01]  /*39e0*/  SHF.L.U32 R43, R12, 0x10, RZ ;  /* 0x000000100c2b7819 */ /* 0x000fe200000006ff */
[----:B------:R-:W-:Y:S01]  /*39f0*/  FMUL.FTZ R26, R40, R45 ;  /* 0x0000002d281a7220 */ /* 0x000fe20000410000 */
[----:B----4-:R-:W-:Y:S01]  /*3a00*/  FADD.FTZ R40, -R33, 1 ;  /* 0x3f80000021287421 */ /* 0x010fe20000010100 */
[----:B------:R-:W-:-:S02]  /*3a10*/  FADD.FTZ R55, -R22, R55 ;  /* 0x0000003716377221 */ /* 0x000fc40000010100 */
[----:B------:R-:W-:Y:S01]  /*3a20*/  FADD.FTZ R43, -R22, R43 ;  /* 0x0000002b162b7221 */ /* 0x000fe20000010100 */
[----:B------:R-:W-:Y:S01]  /*3a30*/  FFMA.FTZ R25, R25, R40, 1 ;  /* 0x3f80000019197423 */ /* 0x000fe20000010028 */
[----:B------:R-:W2:Y:S01]  /*3a40*/  MUFU.RCP R38, R38 ;  /* 0x0000002600267308 */ /* 0x000ea20000001000 */
[----:B------:R-:W-:Y:S01]  /*3a50*/  FMUL.FTZ R40, R46, R33 ;  /* 0x000000212e287220 */ /* 0x000fe20000410000 */
[----:B0-----:R-:W-:Y:S01]  /*3a60*/  FADD.FTZ R44, -R34, 1 ;  /* 0x3f800000222c7421 */ /* 0x001fe20000010100 */
[----:B------:R-:W-:Y:S01]  /*3a70*/  FMUL.FTZ R34, R41, R34 ;  /* 0x0000002229227220 */ /* 0x000fe20000410000 */
[----:B------:R-:W-:Y:S01]  /*3a80*/  SHF.L.U32 R41, R11, 0x10, RZ ;  /* 0x000000100b297819 */ /* 0x000fe200000006ff */
[----:B------:R-:W-:Y:S01]  /*3a90*/  FMUL.FTZ R25, R40, R25 ;  /* 0x0000001928197220 */ /* 0x000fe20000410000 */
[----:B------:R-:W-:Y:S01]  /*3aa0*/  FFMA.FTZ R33, R27, R44, 1 ;  /* 0x3f8000001b217423 */ /* 0x000fe2000001002c */
[----:B------:R-:W-:Y:S01]  /*3ab0*/  FMUL.FTZ R45, R43, R116 ;  /* 0x000000742b2d7220 */ /* 0x000fe20000410000 */
[----:B------:R-:W-:-:S02]  /*3ac0*/  SHF.L.U32 R43, R100, 0x10, RZ ;  /* 0x00000010642b7819 */ /* 0x000fc400000006ff */
[----:B------:R-:W-:Y:S01]  /*3ad0*/  FMUL.FTZ R40, R34, R33 ;  /* 0x0000002122287220 */ /* 0x000fe20000410000 */
[----:B-1----:R-:W-:Y:S01]  /*3ae0*/  FADD.FTZ R27, -R42, 1 ;  /* 0x3f8000002a1b7421 */ /* 0x002fe20000010100 */
[----:B------:R-:W-:Y:S01]  /*3af0*/  FMUL.FTZ R42, R41, R42 ;  /* 0x0000002a292a7220 */ /* 0x000fe20000410000 */
[----:B------:R-:W-:Y:S01]  /*3b00*/  SHF.L.U32 R41, R103, 0x10, RZ ;  /* 0x0000001067297819 */ /* 0x000fe200000006ff */
[----:B------:R-:W-:Y:S01]  /*3b10*/  FADD.FTZ R43, -R22, R43 ;  /* 0x0000002b162b7221 */ /* 0x000fe20000010100 */
[----:B------:R-:W-:Y:S01]  /*3b20*/  FFMA.FTZ R27, R36, R27, 1 ;  /* 0x3f800000241b7423 */ /* 0x000fe2000001001b */
[----:B--2---:R-:W-:Y:S02]  /*3b30*/  FADD.FTZ R34, -R38, 1 ;  /* 0x3f80000026227421 */ /* 0x004fe40000010100 */
[----:B------:R-:W-:Y:S01]  /*3b40*/  FMUL.FTZ R38, R41, R38 ;  /* 0x0000002629267220 */ /* 0x000fe20000410000 */
[----:B------:R-:W-:Y:S01]  /*3b50*/  FMUL.FTZ R27, R42, R27 ;  /* 0x0000001b2a1b7220 */ /* 0x000fe20000410000 */
[----:B------:R-:W-:Y:S01]  /*3b60*/  FMUL.FTZ R44, R43, R116 ;  /* 0x000000742b2c7220 */ /* 0x000fe20000410000 */
[----:B------:R-:W-:Y:S01]  /*3b70*/  FFMA.FTZ R33, R37, R34, 1 ;  /* 0x3f80000025217423 */ /* 0x000fe20000010022 */
[----:B------:R-:W-:-:S02]  /*3b80*/  FFMA.FTZ R37, R62, R45, R60 ;  /* 0x0000002d3e257223 */ /* 0x000fc4000001003c */
[----:B------:R-:W-:Y:S01]  /*3b90*/  FFMA.FTZ R36, R63, R44, R61 ;  /* 0x0000002c3f247223 */ /* 0x000fe2000001003d */
[----:B------:R-:W-:Y:S01]  /*3ba0*/  FMUL.FTZ R38, R38, R33 ;  /* 0x0000002126267220 */ /* 0x000fe20000410000 */
[----:B------:R-:W-:Y:S01]  /*3bb0*/  FMUL.FTZ R42, R37, -1.4426950216293334961 ;  /* 0xbfb8aa3b252a7820 */ /* 0x000fe20000410000 */
[----:B------:R-:W-:-:S05]  /*3bc0*/  SHF.L.U32 R33, R14, 0x10, RZ ;  /* 0x000000100e217819 */ /* 0x000fca00000006ff */
[----:B------:R-:W0:Y:S01]  /*3bd0*/  MUFU.EX2 R42, R42 ;  /* 0x0000002a002a7308 */ /* 0x000e220000000800 */
[----:B------:R-:W-:Y:S01]  /*3be0*/  FADD.FTZ R43, -R22, R33 ;  /* 0x00000021162b7221 */ /* 0x000fe20000010100 */
[----:B------:R-:W-:-:S03]  /*3bf0*/  FMUL.FTZ R33, R36, -1.4426950216293334961 ;  /* 0xbfb8aa3b24217820 */ /* 0x000fc60000410000 */
[----:B------:R-:W-:-:S03]  /*3c00*/  FMUL.FTZ R43, R43, R116 ;  /* 0x000000742b2b7220 */ /* 0x000fc60000410000 */
[----:B------:R-:W1:Y:S01]  /*3c10*/  MUFU.EX2 R33, R33 ;  /* 0x0000002100217308 */ /* 0x000e620000000800 */
[----:B------:R-:W-:-:S04]  /*3c20*/  FFMA.FTZ R41, R62, R43, R60 ;  /* 0x0000002b3e297223 */ /* 0x000fc8000001003c */
[----:B------:R-:W-:Y:S01]  /*3c30*/  FMUL.FTZ R118, R41, -1.4426950216293334961 ;  /* 0xbfb8aa3b29767820 */ /* 0x000fe20000410000 */
[----:B0-----:R-:W-:Y:S01]  /*3c40*/  FADD.FTZ R34, R42, 1 ;  /* 0x3f8000002a227421 */ /* 0x001fe20000010000 */
[----:B------:R-:W-:Y:S02]  /*3c50*/  FMUL.FTZ R42, R55, R116 ;  /* 0x00000074372a7220 */ /* 0x000fe40000410000 */
[----:B------:R0:W2:Y:S04]  /*3c60*/  MUFU.EX2 R46, R118 ;  /* 0x00000076002e7308 */ /* 0x0000a80000000800 */
[----:B------:R-:W3:Y:S01]  /*3c70*/  MUFU.RCP R34, R34 ;  /* 0x0000002200227308 */ /* 0x000ee20000001000 */
[----:B-1----:R-:W-:Y:S01]  /*3c80*/  FADD.FTZ R55, R33, 1 ;  /* 0x3f80000021377421 */ /* 0x002fe20000010000 */
[----:B------:R-:W-:Y:S01]  /*3c90*/  FFMA.FTZ R33, R63, R42, R61 ;  /* 0x0000002a3f217223 */ /* 0x000fe2000001003d */
[----:B0-----:R-:W-:-:S03]  /*3ca0*/  SHF.L.U32 R118, R101, 0x10, RZ ;  /* 0x0000001065767819 */ /* 0x001fc600000006ff */
[----:B------:R-:W-:Y:S02]  /*3cb0*/  FMUL.FTZ R57, R33, -1.4426950216293334961 ;  /* 0xbfb8aa3b21397820 */ /* 0x000fe40000410000 */
[----:B------:R-:W0:Y:S01]  /*3cc0*/  MUFU.RCP R55, R55 ;  /* 0x0000003700377308 */ /* 0x000e220000001000 */
[----:B--2---:R-:W-:-:S07]  /*3cd0*/  FADD.FTZ R124, R46, 1 ;  /* 0x3f8000002e7c7421 */ /* 0x004fce0000010000 */
[----:B------:R-:W1:Y:S01]  /*3ce0*/  MUFU.EX2 R57, R57 ;  /* 0x0000003900397308 */ /* 0x000e620000000800 */
[----:B---3--:R-:W-:Y:S01]  /*3cf0*/  FADD.FTZ R46, -R34, 1 ;  /* 0x3f800000222e7421 */ /* 0x008fe20000010100 */
[----:B------:R-:W-:-:S03]  /*3d00*/  FMUL.FTZ R34, R125, R34 ;  /* 0x000000227d227220 */ /* 0x000fc60000410000 */
[----:B------:R-:W-:Y:S02]  /*3d10*/  FFMA.FTZ R37, R37, R46, 1 ;  /* 0x3f80000025257423 */ /* 0x000fe4000001002e */
[----:B------:R-:W2:Y:S01]  /*3d20*/  MUFU.RCP R46, R124 ;  /* 0x0000007c002e7308 */ /* 0x000ea20000001000 */
[----:B0-----:R-:W-:Y:S01]  /*3d30*/  FADD.FTZ R125, -R55, 1 ;  /* 0x3f800000377d7421 */ /* 0x001fe20000010100 */
[----:B------:R-:W-:Y:S01]  /*3d40*/  FMUL.FTZ R55, R118, R55 ;  /* 0x0000003776377220 */ /* 0x000fe20000410000 */
[----:B------:R-:W-:Y:S02]  /*3d50*/  FMUL.FTZ R37, R34, R37 ;  /* 0x0000002522257220 */ /* 0x000fe40000410000 */
[----:B------:R-:W-:Y:S01]  /*3d60*/  FFMA.FTZ R36, R36, R125, 1 ;  /* 0x3f80000024247423 */ /* 0x000fe2000001007d */
[----:B-1----:R-:W-:-:S03]  /*3d70*/  FADD.FTZ R125, R57, 1 ;  /* 0x3f800000397d7421 */ /* 0x002fc60000010000 */
[----:B------:R-:W-:Y:S01]  /*3d80*/  FMUL.FTZ R36, R55, R36 ;  /* 0x0000002437247220 */ /* 0x000fe20000410000 */
[----:B------:R-:W0:Y:S01]  /*3d90*/  MUFU.RCP R57, R125 ;  /* 0x0000007d00397308 */ /* 0x000e220000001000 */
[----:B------:R-:W-:Y:S01]  /*3da0*/  FMUL.FTZ R55, R63, R47 ;  /* 0x0000002f3f377220 */ /* 0x000fe20000410000 */
[----:B--2---:R-:W-:-:S04]  /*3db0*/  FADD.FTZ R118, -R46, 1 ;  /* 0x3f8000002e767421 */ /* 0x004fc80000010100 */
[----:B------:R-:W-:Y:S01]  /*3dc0*/  FFMA.FTZ R41, R41, R118, 1 ;  /* 0x3f80000029297423 */ /* 0x000fe20000010076 */
[----:B------:R-:W-:-:S05]  /*3dd0*/  SHF.L.U32 R118, R15, 0x10, RZ ;  /* 0x000000100f767819 */ /* 0x000fca00000006ff */
[----:B------:R-:W-:Y:S01]  /*3de0*/  FMUL.FTZ R118, R118, R46 ;  /* 0x0000002e76767220 */ /* 0x000fe20000410000 */
[----:B------:R-:W-:Y:S01]  /*3df0*/  SHF.L.U32 R46, R99, 0x10, RZ ;  /* 0x00000010632e7819 */ /* 0x000fe200000006ff */
[----:B0-----:R-:W-:-:S04]  /*3e00*/  FADD.FTZ R124, -R57, 1 ;  /* 0x3f800000397c7421 */ /* 0x001fc80000010100 */
[----:B------:R-:W-:Y:S01]  /*3e10*/  FMUL.FTZ R46, R46, R57 ;  /* 0x000000392e2e7220 */ /* 0x000fe20000410000 */
[----:B------:R-:W-:Y:S01]  /*3e20*/  FFMA.FTZ R57, R33, R124, 1 ;  /* 0x3f80000021397423 */ /* 0x000fe2000001007c */
[----:B------:R-:W-:Y:S01]  /*3e30*/  FMUL.FTZ R33, R118, R41 ;  /* 0x0000002976217220 */ /* 0x000fe20000410000 */
[----:B------:R-:W-:Y:S02]  /*3e40*/  SHF.L.U32 R41, R16, 0x10, RZ ;  /* 0x0000001010297819 */ /* 0x000fe400000006ff */
[----:B------:R-:W-:Y:S01]  /*3e50*/  FMUL.FTZ R34, R46, R57 ;  /* 0x000000392e227220 */ /* 0x000fe20000410000 */
[----:B------:R-:W-:Y:S02]  /*3e60*/  FMUL.FTZ R46, R62, R54 ;  /* 0x000000363e2e7220 */ /* 0x000fe40000410000 */
[----:B------:R-:W-:Y:S02]  /*3e70*/  FADD.FTZ R41, -R22, R41 ;  /* 0x0000002916297221 */ /* 0x000fe40000010100 */
[----:B------:R-:W-:Y:S01]  /*3e80*/  FFMA.FTZ R57, R23, R46, RZ ;  /* 0x0000002e17397223 */ /* 0x000fe200000100ff */
[----:B------:R-:W-:Y:S01]  /*3e90*/  FADD.FTZ R118, RZ, R46 ;  /* 0x0000002eff767221 */ /* 0x000fe20000010000 */
[----:B------:R-:W-:Y:S01]  /*3ea0*/  FMUL.FTZ R41, R41, R116 ;  /* 0x0000007429297220 */ /* 0x000fe20000410000 */
[----:B------:R-:W-:Y:S01]  /*3eb0*/  FFMA.FTZ R23, R23, R54, RZ ;  /* 0x0000003617177223 */ /* 0x000fe200000100ff */
[----:B------:R-:W-:Y:S01]  /*3ec0*/  FFMA.FTZ R124, R24, R55, R57 ;  /* 0x00000037187c7223 */ /* 0x000fe20000010039 */
[----:B------:R-:W-:Y:S01]  /*3ed0*/  FADD.FTZ R118, R55, R118 ;  /* 0x0000007637767221 */ /* 0x000fe20000010000 */
[----:B------:R-:W-:Y:S01]  /*3ee0*/  FFMA.FTZ R46, R62, R41, R60 ;  /* 0x000000293e2e7223 */ /* 0x000fe2000001003c */
[----:B------:R-:W-:-:S03]  /*3ef0*/  FADD.FTZ R54, RZ, R54 ;  /* 0x00000036ff367221 */ /* 0x000fc60000010000 */
[----:B------:R-:W-:Y:S01]  /*3f00*/  FMUL.FTZ R57, R46, -1.4426950216293334961 ;  /* 0xbfb8aa3b2e397820 */ /* 0x000fe20000410000 */
[----:B------:R-:W-:Y:S01]  /*3f10*/  FADD.FTZ R125, R54, R53 ;  /* 0x00000035367d7221 */ /* 0x000fe20000010000 */
[-C--:B------:R-:W-:Y:S01]  /*3f20*/  FFMA.FTZ R54, R117, R53.reuse, R23 ;  /* 0x0000003575367223 */ /* 0x080fe20000010017 */
[----:B------:R-:W-:Y:S02]  /*3f30*/  FMUL.FTZ R53, R62, R53 ;  /* 0x000000353e357220 */ /* 0x000fe40000410000 */
[----:B------:R-:W-:Y:S01]  /*3f40*/  FADD.FTZ R125, R125, R52 ;  /* 0x000000347d7d7221 */ /* 0x000fe20000010000 */
[----:B------:R-:W0:Y:S01]  /*3f50*/  MUFU.EX2 R57, R57 ;  /* 0x0000003900397308 */ /* 0x000e220000000800 */
[----:B------:R-:W-:Y:S01]  /*3f60*/  FFMA.FTZ R117, R117, R53, R124 ;  /* 0x0000003575757223 */ /* 0x000fe2000001007c */
[----:B------:R-:W-:Y:S01]  /*3f70*/  SHF.L.U32 R124, R17, 0x10, RZ ;  /* 0x00000010117c7819 */ /* 0x000fe200000006ff */
[----:B------:R-:W-:Y:S01]  /*3f80*/  FADD.FTZ R118, R118, R53 ;  /* 0x0000003576767221 */ /* 0x000fe20000010000 */
[----:B0-----:R-:W-:-:S06]  /*3f90*/  FADD.FTZ R55, R57, 1 ;  /* 0x3f80000039377421 */ /* 0x001fcc0000010000 */
[----:B------:R-:W0:Y:S02]  /*3fa0*/  MUFU.RCP R55, R55 ;  /* 0x0000003700377308 */ /* 0x000e240000001000 */
[----:B0-----:R-:W-:Y:S01]  /*3fb0*/  FMUL.FTZ R23, R124, R55 ;  /* 0x000000377c177220 */ /* 0x001fe20000410000 */
[----:B------:R-:W-:Y:S01]  /*3fc0*/  FADD.FTZ R57, -R55, 1 ;  /* 0x3f80000037397421 */ /* 0x000fe20000010100 */
[----:B------:R-:W-:-:S03]  /*3fd0*/  SHF.L.U32 R55, R96, 0x10, RZ ;  /* 0x0000001060377819 */ /* 0x000fc600000006ff */
[----:B------:R-:W-:Y:S01]  /*3fe0*/  FFMA.FTZ R46, R46, R57, 1 ;  /* 0x3f8000002e2e7423 */ /* 0x000fe20000010039 */
[----:B------:R-:W-:Y:S01]  /*3ff0*/  FFMA.FTZ R57, R24, R47, RZ ;  /* 0x0000002f18397223 */ /* 0x000fe200000100ff */
[----:B------:R-:W-:Y:S01]  /*4000*/  FADD.FTZ R55, -R22, R55 ;  /* 0x0000003716377221 */ /* 0x000fe20000010100 */
[----:B------:R-:W-:Y:S01]  /*4010*/  FADD.FTZ R47, RZ, R47 ;  /* 0x0000002fff2f7221 */ /* 0x000fe20000010000 */
[----:B------:R-:W-:Y:S01]  /*4020*/  FMUL.FTZ R23, R23, R46 ;  /* 0x0000002e17177220 */ /* 0x000fe20000410000 */
[----:B------:R-:W-:Y:S01]  /*4030*/  FMUL.FTZ R24, R63, R56 ;  /* 0x000000383f187220 */ /* 0x000fe20000410000 */
[----:B------:R-:W-:Y:S01]  /*4040*/  FMUL.FTZ R46, R55, R116 ;  /* 0x00000074372e7220 */ /* 0x000fe20000410000 */
[----:B------:R-:W-:Y:S01]  /*4050*/  FADD.FTZ R124, R47, R56 ;  /* 0x000000382f7c7221 */ /* 0x000fe20000010000 */
[C---:B------:R-:W-:Y:S01]  /*4060*/  FFMA.FTZ R47, R50.reuse, R56, R57 ;  /* 0x00000038322f7223 */ /* 0x040fe20000010039 */
[----:B------:R-:W-:Y:S01]  /*4070*/  FFMA.FTZ R117, R50, R24, R117 ;  /* 0x0000001832757223 */ /* 0x000fe20000010075 */
[----:B------:R-:W-:Y:S01]  /*4080*/  FFMA.FTZ R53, R63, R46, R61 ;  /* 0x0000002e3f357223 */ /* 0x000fe2000001003d */
[----:B------:R-:W-:Y:S01]  /*4090*/  SHF.L.U32 R50, R97, 0x10, RZ ;  /* 0x0000001061327819 */ /* 0x000fe200000006ff */
[----:B------:R-:W-:Y:S01]  /*40a0*/  FADD.FTZ R118, R24, R118 ;  /* 0x0000007618767221 */ /* 0x000fe20000010000 */
[-C--:B------:R-:W-:Y:S01]  /*40b0*/  FFMA.FTZ R24, R49, R52.reuse, R54 ;  /* 0x0000003431187223 */ /* 0x080fe20000010036 */
[----:B------:R-:W-:Y:S01]  /*40c0*/  FMUL.FTZ R55, R53, -1.4426950216293334961 ;  /* 0xbfb8aa3b35377820 */ /* 0x000fe20000410000 */
[----:B------:R-:W-:Y:S01]  /*40d0*/  FMUL.FTZ R52, R62, R52 ;  /* 0x000000343e347220 */ /* 0x000fe20000410000 */
[----:B------:R-:W-:Y:S01]  /*40e0*/  FFMA.FTZ R47, R48, R59, R47 ;  /* 0x0000003b302f7223 */ /* 0x000fe2000001002f */
[----:B------:R-:W-:-:S02]  /*40f0*/  FFMA.FTZ R24, R51, R58, R24 ;  /* 0x0000003a33187223 */ /* 0x000fc40000010018 */
[----:B------:R-:W-:Y:S01]  /*4100*/  FFMA.FTZ R54, R49, R52, R117 ;  /* 0x0000003431367223 */ /* 0x000fe20000010075 */
[----:B------:R-:W0:Y:S01]  /*4110*/  MUFU.EX2 R55, R55 ;  /* 0x0000003700377308 */ /* 0x000e220000000800 */
[----:B------:R-:W-:Y:S01]  /*4120*/  SHF.L.U32 R49, R19, 0x10, RZ ;  /* 0x0000001013317819 */ /* 0x000fe200000006ff */
[----:B------:R-:W-:Y:S01]  /*4130*/  FADD.FTZ R118, R118, R52 ;  /* 0x0000003476767221 */ /* 0x000fe20000010000 */
[----:B------:R-:W-:Y:S01]  /*4140*/  FFMA.FTZ R47, R64, R65, R47 ;  /* 0x00000041402f7223 */ /* 0x000fe2000001002f */
[----:B------:R-:W-:-:S03]  /*4150*/  FFMA.FTZ R24, R39, R29, R24 ;  /* 0x0000001d27187223 */ /* 0x000fc60000010018 */
[----:B------:R-:W-:Y:S01]  /*4160*/  FFMA.FTZ R47, R32, R26, R47 ;  /* 0x0000001a202f7223 */ /* 0x000fe2000001002f */
[----:B------:R-:W-:-:S03]  /*4170*/  FFMA.FTZ R24, R35, R25, R24 ;  /* 0x0000001923187223 */ /* 0x000fc60000010018 */
[----:B------:R-:W-:Y:S01]  /*4180*/  FFMA.FTZ R47, R30, R40, R47 ;  /* 0x000000281e2f7223 */ /* 0x000fe2000001002f */
[----:B------:R-:W-:Y:S01]  /*4190*/  FFMA.FTZ R24, R31, R27, R24 ;  /* 0x0000001b1f187223 */ /* 0x000fe20000010018 */
[----:B0-----:R-:W-:Y:S02]  /*41a0*/  FADD.FTZ R55, R55, 1 ;  /* 0x3f80000037377421 */ /* 0x001fe40000010000 */
[----:B------:R-:W-:Y:S01]  /*41b0*/  FFMA.FTZ R47, R28, R38, R47 ;  /* 0x000000261c2f7223 */ /* 0x000fe2000001002f */
[----:B------:R-:W-:-:S03]  /*41c0*/  FFMA.FTZ R24, R45, R37, R24 ;  /* 0x000000252d187223 */ /* 0x000fc60000010018 */
[----:B------:R-:W-:Y:S01]  /*41d0*/  FFMA.FTZ R47, R44, R36, R47 ;  /* 0x000000242c2f7223 */ /* 0x000fe2000001002f */
[----:B------:R-:W0:Y:S01]  /*41e0*/  MUFU.RCP R55, R55 ;  /* 0x0000003700377308 */ /* 0x000e220000001000 */
[----:B------:R-:W-:Y:S02]  /*41f0*/  FFMA.FTZ R24, R43, R33, R24 ;  /* 0x000000212b187223 */ /* 0x000fe40000010018 */
[----:B------:R-:W-:Y:S02]  /*4200*/  FFMA.FTZ R47, R42, R34, R47 ;  /* 0x000000222a2f7223 */ /* 0x000fe4000001002f */
[----:B------:R-:W-:Y:S01]  /*4210*/  FFMA.FTZ R24, R41, R23, R24 ;  /* 0x0000001729187223 */ /* 0x000fe20000010018 */
[----:B0-----:R-:W-:Y:S01]  /*4220*/  FMUL.FTZ R50, R50, R55 ;  /* 0x0000003732327220 */ /* 0x001fe20000410000 */
[----:B------:R-:W-:Y:S01]  /*4230*/  FADD.FTZ R56, -R55, 1 ;  /* 0x3f80000037387421 */ /* 0x000fe20000010100 */
[----:B------:R-:W-:-:S03]  /*4240*/  SHF.L.U32 R55, R18, 0x10, RZ ;  /* 0x0000001012377819 */ /* 0x000fc600000006ff */
[----:B------:R-:W-:Y:S02]  /*4250*/  FFMA.FTZ R53, R53, R56, 1 ;  /* 0x3f80000035357423 */ /* 0x000fe40000010038 */
[----:B------:R-:W-:Y:S02]  /*4260*/  FADD.FTZ R55, -R22, R55 ;  /* 0x0000003716377221 */ /* 0x000fe40000010100 */
[----:B------:R-:W-:Y:S02]  /*4270*/  FMUL.FTZ R50, R50, R53 ;  /* 0x0000003532327220 */ /* 0x000fe40000410000 */
[----:B------:R-:W-:Y:S02]  /*4280*/  FMUL.FTZ R57, R55, R116 ;  /* 0x0000007437397220 */ /* 0x000fe40000410000 */
[----:B------:R-:W-:Y:S02]  /*4290*/  FFMA.FTZ R47, R46, R50, R47 ;  /* 0x000000322e2f7223 */ /* 0x000fe4000001002f */
        /* <DEDUP_REMOVED lines=10> */
[----:B------:R-:W-:Y:S02]  /*4340*/  FADD.FTZ R53, -R22, R53 ;  /* 0x0000003516357221 */ /* 0x000fe40000010100 */
[----:B------:R-:W-:Y:S02]  /*4350*/  FFMA.FTZ R24, R57, R55, R24 ;  /* 0x0000003739187223 */ /* 0x000fe40000010018 */
[----:B------:R-:W-:-:S04]  /*4360*/  FMUL.FTZ R56, R53, R116 ;  /* 0x0000007435387220 */ /* 0x000fc80000410000 */
[----:B------:R-:W-:-:S04]  /*4370*/  FFMA.FTZ R52, R63, R56, R61 ;  /* 0x000000383f347223 */ /* 0x000fc8000001003d */
        /* <DEDUP_REMOVED lines=8> */
[----:B------:R-:W-:Y:S01]  /*4400*/  SHF.L.U32 R48, R95, 0x10, RZ ;  /* 0x000000105f307819 */ /* 0x000fe200000006ff */
[----:B------:R-:W-:Y:S01]  /*4410*/  FADD.FTZ R118, R59, R118 ;  /* 0x000000763b767221 */ /* 0x000fe20000010000 */
[----:B------:R-:W-:Y:S01]  /*4420*/  FMUL.FTZ R65, R63, R65 ;  /* 0x000000413f417220 */ /* 0x000fe20000410000 */
[----:B------:R-:W-:Y:S01]  /*4430*/  FADD.FTZ R49, R49, R26 ;  /* 0x0000001a31317221 */ /* 0x000fe20000010000 */
[----:B------:R-:W-:-:S03]  /*4440*/  FMUL.FTZ R26, R63, R26 ;  /* 0x0000001a3f1a7220 */ /* 0x000fc60000410000 */
[----:B------:R-:W-:Y:S01]  /*4450*/  FADD.FTZ R49, R49, R40 ;  /* 0x0000002831317221 */ /* 0x000fe20000010000 */
[----:B------:R-:W-:-:S03]  /*4460*/  FMUL.FTZ R40, R63, R40 ;  /* 0x000000283f287220 */ /* 0x000fc60000410000 */
[----:B------:R-:W-:Y:S01]  /*4470*/  FADD.FTZ R49, R49, R38 ;  /* 0x0000002631317221 */ /* 0x000fe20000010000 */
[----:B------:R-:W-:-:S03]  /*4480*/  FMUL.FTZ R38, R63, R38 ;  /* 0x000000263f267220 */ /* 0x000fc60000410000 */
[----:B------:R-:W-:Y:S01]  /*4490*/  FADD.FTZ R49, R49, R36 ;  /* 0x0000002431317221 */ /* 0x000fe20000010000 */
[----:B0-----:R-:W-:Y:S01]  /*44a0*/  FADD.FTZ R54, -R53, 1 ;  /* 0x3f80000035367421 */ /* 0x001fe20000010100 */
[----:B------:R-:W-:Y:S01]  /*44b0*/  FMUL.FTZ R48, R48, R53 ;  /* 0x0000003530307220 */ /* 0x000fe20000410000 */
[----:B------:R-:W-:Y:S01]  /*44c0*/  FMUL.FTZ R36, R63, R36 ;  /* 0x000000243f247220 */ /* 0x000fe20000410000 */
[----:B------:R-:W-:Y:S01]  /*44d0*/  FADD.FTZ R49, R49, R34 ;  /* 0x0000002231317221 */ /* 0x000fe20000010000 */
[----:B------:R-:W-:Y:S01]  /*44e0*/  FFMA.FTZ R54, R52, R54, 1 ;  /* 0x3f80000034367423 */ /* 0x000fe20000010036 */
[----:B------:R-:W-:Y:S02]  /*44f0*/  SHF.L.U32 R52, R20, 0x10, RZ ;  /* 0x0000001014347819 */ /* 0x000fe400000006ff */
[----:B------:R-:W-:Y:S01]  /*4500*/  FADD.FTZ R49, R49, R50 ;  /* 0x0000003231317221 */ /* 0x000fe20000010000 */
[----:B------:R-:W-:Y:S02]  /*4510*/  FMUL.FTZ R48, R48, R54 ;  /* 0x0000003630307220 */ /* 0x000fe40000410000 */
[----:B------:R-:W-:-:S02]  /*4520*/  FADD.FTZ R52, -R22, R52 ;  /* 0x0000003416347221 */ /* 0x000fc40000010100 */
[----:B------:R-:W-:Y:S01]  /*4530*/  FFMA.FTZ R47, R56, R48, R47 ;  /* 0x00000030382f7223 */ /* 0x000fe2000001002f */
[----:B------:R-:W-:Y:S01]  /*4540*/  FADD.FTZ R49, R49, R48 ;  /* 0x0000003031317221 */ /* 0x000fe20000010000 */
        /* <DEDUP_REMOVED lines=13> */
[----:B------:R-:W-:Y:S01]  /*4620*/  FFMA.FTZ R64, R64, R65, R124 ;  /* 0x0000004140407223 */ /* 0x000fe2000001007c */
[----:B------:R-:W-:Y:S01]  /*4630*/  SHF.L.U32 R124, R93, 0x10, RZ ;  /* 0x000000105d7c7819 */ /* 0x000fe200000006ff */
[----:B------:R-:W-:Y:S01]  /*4640*/  FADD.FTZ R118, R65, R118 ;  /* 0x0000007641767221 */ /* 0x000fe20000010000 */
[----:B------:R-:W-:Y:S01]  /*4650*/  FADD.FTZ R52, R52, R25 ;  /* 0x0000001934347221 */ /* 0x000fe20000010000 */
        /* <DEDUP_REMOVED lines=9> */
[----:B0-----:R-:W-:Y:S01]  /*46f0*/  FADD.FTZ R117, -R59, 1 ;  /* 0x3f8000003b757421 */ /* 0x001fe20000010100 */
[----:B------:R-:W-:Y:S01]  /*4700*/  FMUL.FTZ R51, R51, R59 ;  /* 0x0000003b33337220 */ /* 0x000fe20000410000 */
[----:B------:R-:W-:Y:S01]  /*4710*/  FADD.FTZ R118, R118, R25 ;  /* 0x0000001976767221 */ /* 0x000fe20000010000 */
[----:B------:R-:W-:Y:S01]  /*4720*/  FFMA.FTZ R30, R30, R40, R35 ;  /* 0x000000281e1e7223 */ /* 0x000fe20000010023 */
[----:B------:R-:W-:Y:S01]  /*4730*/  FFMA.FTZ R54, R54, R117, 1 ;  /* 0x3f80000036367423 */ /* 0x000fe20000010075 */
[----:B------:R-:W-:Y:S01]  /*4740*/  SHF.L.U32 R117, R92, 0x10, RZ ;  /* 0x000000105c757819 */ /* 0x000fe200000006ff */
[----:B------:R-:W-:Y:S01]  /*4750*/  FADD.FTZ R118, R40, R118 ;  /* 0x0000007628767221 */ /* 0x000fe20000010000 */
[----:B------:R-:W-:Y:S01]  /*4760*/  SHF.L.U32 R35, R89, 0x10, RZ ;  /* 0x0000001059237819 */ /* 0x000fe200000006ff */
[----:B------:R-:W-:Y:S01]  /*4770*/  FMUL.FTZ R51, R51, R54 ;  /* 0x0000003633337220 */ /* 0x000fe20000410000 */
[----:B------:R-:W-:Y:S01]  /*4780*/  FMUL.FTZ R27, R62, R27 ;  /* 0x0000001b3e1b7220 */ /* 0x000fe20000410000 */
[----:B------:R-:W-:Y:S01]  /*4790*/  FADD.FTZ R117, -R22, R117 ;  /* 0x0000007516757221 */ /* 0x000fe20000010100 */
[----:B------:R-:W-:Y:S01]  /*47a0*/  FADD.FTZ R52, R52, R37 ;  /* 0x0000002534347221 */ /* 0x000fe20000010000 */
[----:B------:R-:W-:Y:S01]  /*47b0*/  FMUL.FTZ R37, R62, R37 ;  /* 0x000000253e257220 */ /* 0x000fe20000410000 */
[----:B------:R-:W-:Y:S01]  /*47c0*/  FFMA.FTZ R31, R31, R27, R30 ;  /* 0x0000001b1f1f7223 */ /* 0x000fe2000001001e */
[----:B------:R-:W-:Y:S01]  /*47d0*/  FMUL.FTZ R54, R117, R116 ;  /* 0x0000007475367220 */ /* 0x000fe20000410000 */
[----:B------:R-:W-:Y:S01]  /*47e0*/  FADD.FTZ R118, R118, R27 ;  /* 0x0000001b76767221 */ /* 0x000fe20000010000 */
[----:B------:R-:W-:Y:S01]  /*47f0*/  FADD.FTZ R52, R52, R33 ;  /* 0x0000002134347221 */ /* 0x000fe20000010000 */
[----:B------:R-:W-:Y:S01]  /*4800*/  FFMA.FTZ R28, R28, R38, R31 ;  /* 0x000000261c1c7223 */ /* 0x000fe2000001001f */
[----:B------:R-:W-:Y:S01]  /*4810*/  FFMA.FTZ R58, R63, R54, R61 ;  /* 0x000000363f3a7223 */ /* 0x000fe2000001003d */
[----:B------:R-:W-:Y:S01]  /*4820*/  SHF.L.U32 R31, R87, 0x10, RZ ;  /* 0x00000010571f7819 */ /* 0x000fe200000006ff */
[----:B------:R-:W-:Y:S01]  /*4830*/  FADD.FTZ R118, R38, R118 ;  /* 0x0000007626767221 */ /* 0x000fe20000010000 */
[----:B------:R-:W-:Y:S01]  /*4840*/  FFMA.FTZ R45, R45, R37, R28 ;  /* 0x000000252d2d7223 */ /* 0x000fe2000001001c */
[----:B------:R-:W-:Y:S01]  /*4850*/  FMUL.FTZ R125, R58, -1.4426950216293334961 ;  /* 0xbfb8aa3b3a7d7820 */ /* 0x000fe20000410000 */
[----:B------:R-:W-:Y:S01]  /*4860*/  FMUL.FTZ R33, R62, R33 ;  /* 0x000000213e217220 */ /* 0x000fe20000410000 */
[----:B------:R-:W-:Y:S01]  /*4870*/  FADD.FTZ R118, R118, R37 ;  /* 0x0000002576767221 */ /* 0x000fe20000010000 */
[----:B------:R-:W-:Y:S01]  /*4880*/  FFMA.FTZ R44, R44, R36, R45 ;  /* 0x000000242c2c7223 */ /* 0x000fe2000001002d */
[----:B------:R-:W-:Y:S01]  /*4890*/  FADD.FTZ R52, R52, R23 ;  /* 0x0000001734347221 */ /* 0x000fe20000010000 */
[----:B------:R-:W-:Y:S01]  /*48a0*/  FMUL.FTZ R23, R62, R23 ;  /* 0x000000173e177220 */ /* 0x000fe20000410000 */
[----:B------:R-:W0:Y:S01]  /*48b0*/  MUFU.EX2 R125, R125 ;  /* 0x0000007d007d7308 */ /* 0x000e220000000800 */
[----:B------:R-:W-:Y:S01]  /*48c0*/  FADD.FTZ R118, R36, R118 ;  /* 0x0000007624767221 */ /* 0x000fe20000010000 */
[----:B------:R-:W-:Y:S01]  /*48d0*/  FFMA.FTZ R44, R43, R33, R44 ;  /* 0x000000212b2c7223 */ /* 0x000fe2000001002c */
[----:B------:R-:W-:Y:S01]  /*48e0*/  FMUL.FTZ R43, R63, R34 ;  /* 0x000000223f2b7220 */ /* 0x000fe20000410000 */
[----:B------:R-:W-:Y:S01]  /*48f0*/  FFMA.FTZ R24, R53, R51, R24 ;  /* 0x0000003335187223 */ /* 0x000fe20000010018 */
[----:B------:R-:W-:Y:S01]  /*4900*/  FADD.FTZ R118, R118, R33 ;  /* 0x0000002176767221 */ /* 0x000fe20000010000 */
[----:B------:R-:W-:Y:S01]  /*4910*/  FMUL.FTZ R33, R63, R50 ;  /* 0x000000323f217220 */ /* 0x000fe20000410000 */
[----:B------:R-:W-:Y:S01]  /*4920*/  FFMA.FTZ R44, R42, R43, R44 ;  /* 0x0000002b2a2c7223 */ /* 0x000fe2000001002c */
[----:B------:R-:W-:Y:S01]  /*4930*/  FADD.FTZ R52, R52, R55 ;  /* 0x0000003734347221 */ /* 0x000fe20000010000 */
[----:B------:R-:W-:Y:S01]  /*4940*/  FADD.FTZ R118, R43, R118 ;  /* 0x000000762b767221 */ /* 0x000fe20000010000 */
[----:B------:R-:W-:Y:S01]  /*4950*/  SHF.L.U32 R45, R85, 0x10, RZ ;  /* 0x00000010552d7819 */ /* 0x000fe200000006ff */
[----:B------:R-:W-:-:S02]  /*4960*/  FFMA.FTZ R44, R41, R23, R44 ;  /* 0x00000017292c7223 */ /* 0x000fc4000001002c */
[----:B------:R-:W-:Y:S01]  /*4970*/  FADD.FTZ R118, R118, R23 ;  /* 0x0000001776767221 */ /* 0x000fe20000010000 */
[----:B0-----:R-:W-:Y:S01]  /*4980*/  FADD.FTZ R59, R125, 1 ;  /* 0x3f8000007d3b7421 */ /* 0x001fe20000010000 */
[----:B------:R-:W-:Y:S01]  /*4990*/  SHF.L.U32 R125, R66, 0x10, RZ ;  /* 0x00000010427d7819 */ /* 0x000fe200000006ff */
[----:B------:R-:W-:Y:S01]  /*49a0*/  FFMA.FTZ R44, R46, R33, R44 ;  /* 0x000000212e2c7223 */ /* 0x000fe2000001002c */
[----:B------:R-:W-:Y:S01]  /*49b0*/  FMUL.FTZ R23, R62, R55 ;  /* 0x000000373e177220 */ /* 0x000fe20000410000 */
[----:B------:R-:W-:Y:S01]  /*49c0*/  FADD.FTZ R118, R33, R118 ;  /* 0x0000007621767221 */ /* 0x000fe20000010000 */
[----:B------:R-:W-:Y:S01]  /*49d0*/  FMUL.FTZ R33, R63, R48 ;  /* 0x000000303f217220 */ /* 0x000fe20000410000 */
[----:B------:R-:W0:Y:S01]  /*49e0*/  MUFU.RCP R59, R59 ;  /* 0x0000003b003b7308 */ /* 0x000e220000001000 */
[----:B------:R-:W-:Y:S01]  /*49f0*/  FADD.FTZ R125, -R22, R125 ;  /* 0x0000007d167d7221 */ /* 0x000fe20000010100 */
[----:B------:R-:W-:Y:S01]  /*4a00*/  FFMA.FTZ R44, R57, R23, R44 ;  /* 0x00000017392c7223 */ /* 0x000fe2000001002c */
[----:B------:R-:W-:Y:S01]  /*4a10*/  FADD.FTZ R118, R118, R23 ;  /* 0x0000001776767221 */ /* 0x000fe20000010000 */
[----:B------:R-:W-:Y:S01]  /*4a20*/  FMUL.FTZ R23, R62, R51 ;  /* 0x000000333e177220 */ /* 0x000fe20000410000 */
[----:B------:R-:W-:Y:S01]  /*4a30*/  FADD.FTZ R51, R52, R51 ;  /* 0x0000003334337221 */ /* 0x000fe20000010000 */
[----:B------:R-:W-:Y:S01]  /*4a40*/  FFMA.FTZ R44, R56, R33, R44 ;  /* 0x00000021382c7223 */ /* 0x000fe2000001002c */
[----:B------:R-:W-:-:S03]  /*4a50*/  FADD.FTZ R118, R33, R118 ;  /* 0x0000007621767221 */ /* 0x000fc60000010000 */
[----:B------:R-:W-:Y:S01]  /*4a60*/  FFMA.FTZ R44, R53, R23, R44 ;  /* 0x00000017352c7223 */ /* 0x000fe2000001002c */
[----:B------:R-:W-:Y:S01]  /*4a70*/  FADD.FTZ R118, R118, R23 ;  /* 0x0000001776767221 */ /* 0x000fe20000010000 */
[----:B0-----:R-:W-:Y:S01]  /*4a80*/  FMUL.FTZ R117, R124, R59 ;  /* 0x0000003b7c757220 */ /* 0x001fe20000410000 */
[----:B------:R-:W-:Y:S01]  /*4a90*/  FADD.FTZ R124, -R59, 1 ;  /* 0x3f8000003b7c7421 */ /* 0x000fe20000010100 */
[----:B------:R-:W-:-:S03]  /*4aa0*/  FMUL.FTZ R59, R125, R116 ;  /* 0x000000747d3b7220 */ /* 0x000fc60000410000 */
[----:B------:R-:W-:Y:S01]  /*4ab0*/  FFMA.FTZ R58, R58, R124, 1 ;  /* 0x3f8000003a3a7423 */ /* 0x000fe2000001007c */
[----:B------:R-:W-:-:S03]  /*4ac0*/  FFMA.FTZ R65, R62, R59, R60 ;  /* 0x0000003b3e417223 */ /* 0x000fc6000001003c */
[----:B------:R-:W-:Y:S01]  /*4ad0*/  FMUL.FTZ R58, R117, R58 ;  /* 0x0000003a753a7220 */ /* 0x000fe20000410000 */
[----:B------:R-:W-:-:S03]  /*4ae0*/  FMUL.FTZ R124, R65, -1.4426950216293334961 ;  /* 0xbfb8aa3b417c7820 */ /* 0x000fc60000410000 */
[-C--:B------:R-:W-:Y:S01]  /*4af0*/  FMUL.FTZ R33, R63, R58.reuse ;  /* 0x0000003a3f217220 */ /* 0x080fe20000410000 */
[C---:B------:R-:W-:Y:S01]  /*4b00*/  FFMA.FTZ R47, R54.reuse, R58, R47 ;  /* 0x0000003a362f7223 */ /* 0x040fe2000001002f */
[----:B------:R-:W-:Y:S01]  /*4b10*/  FADD.FTZ R58, R49, R58 ;  /* 0x0000003a313a7221 */ /* 0x000fe20000010000 */
[----:B------:R-:W0:Y:S01]  /*4b20*/  MUFU.EX2 R124, R124 ;  /* 0x0000007c007c7308 */ /* 0x000e220000000800 */
[----:B------:R-:W-:Y:S01]  /*4b30*/  FFMA.FTZ R44, R54, R33, R44 ;  /* 0x00000021362c7223 */ /* 0x000fe2000001002c */
[----:B------:R-:W-:Y:S01]  /*4b40*/  FADD.FTZ R118, R33, R118 ;  /* 0x0000007621767221 */ /* 0x000fe20000010000 */
        /* <DEDUP_REMOVED lines=8> */
[-C--:B------:R-:W-:Y:S01]  /*4bd0*/  FMUL.FTZ R23, R62, R64.reuse ;  /* 0x000000403e177220 */ /* 0x080fe20000410000 */
[----:B------:R-:W-:Y:S01]  /*4be0*/  FFMA.FTZ R24, R59, R64, R24 ;  /* 0x000000403b187223 */ /* 0x000fe20000010018 */
[----:B------:R-:W-:Y:S01]  /*4bf0*/  FMUL.FTZ R124, R65, R116 ;  /* 0x00000074417c7220 */ /* 0x000fe20000410000 */
[----:B------:R-:W-:Y:S01]  /*4c00*/  FADD.FTZ R51, R51, R64 ;  /* 0x0000004033337221 */ /* 0x000fe20000010000 */
[----:B------:R-:W-:Y:S01]  /*4c10*/  FFMA.FTZ R44, R59, R23, R44 ;  /* 0x000000173b2c7223 */ /* 0x000fe2000001002c */
[----:B------:R-:W-:Y:S01]  /*4c20*/  FADD.FTZ R118, R118, R23 ;  /* 0x0000001776767221 */ /* 0x000fe20000010000 */
        /* <DEDUP_REMOVED lines=9> */
[----:B------:R-:W-:Y:S01]  /*4cc0*/  FMUL.FTZ R29, R39, R125 ;  /* 0x0000007d271d7220 */ /* 0x000fe20000410000 */
[----:B------:R-:W-:Y:S01]  /*4cd0*/  SHF.L.U32 R125, R69, 0x10, RZ ;  /* 0x00000010457d7819 */ /* 0x000fe200000006ff */
        /* <DEDUP_REMOVED lines=72> */
[C---:B------:R-:W-:Y:S01]  /*5160*/  FFMA.FTZ R47, R40.reuse, R27, R47 ;  /* 0x0000001b282f7223 */ /* 0x040fe2000001002f */
[----:B------:R-:W-:Y:S02]  /*5170*/  FMUL.FTZ R31, R65, R116 ;  /* 0x00000074411f7220 */ /* 0x000fe40000410000 */
        /* <DEDUP_REMOVED lines=15> */
[----:B------:R-:W-:Y:S02]  /*5270*/  FMUL.FTZ R28, R65, R116 ;  /* 0x00000074411c7220 */ /* 0x000fe40000410000 */
[----:B------:R-:W-:Y:S01]  /*5280*/  FFMA.FTZ R25, R31, R23, R24 ;  /* 0x000000171f197223 */ /* 0x000fe20000010018 */
[----:B------:R-:W-:Y:S01]  /*5290*/  FADD.FTZ R118, R118, R23 ;  /* 0x0000001776767221 */ /* 0x000fe20000010000 */
[----:B------:R-:W-:Y:S01]  /*52a0*/  FFMA.FTZ R37, R63, R28, R61 ;  /* 0x0000001c3f257223 */ /* 0x000fe2000001003d */
[----:B------:R-:W-:Y:S01]  /*52b0*/  FADD.FTZ R24, R58, R27 ;  /* 0x0000001b3a187221 */ /* 0x000fe20000010000 */
[----:B------:R-:W-:-:S02]  /*52c0*/  FADD.FTZ R58, R51, R38 ;  /* 0x00000026333a7221 */ /* 0x000fc40000010000 */
[----:B------:R-:W-:-:S06]  /*52d0*/  FMUL.FTZ R117, R37, -1.4426950216293334961 ;  /* 0xbfb8aa3b25757820 */ /* 0x000fcc0000410000 */
[----:B------:R-:W0:Y:S02]  /*52e0*/  MUFU.EX2 R117, R117 ;  /* 0x0000007500757308 */ /* 0x000e240000000800 */
[----:B0-----:R-:W-:-:S06]  /*52f0*/  FADD.FTZ R65, R117, 1 ;  /* 0x3f80000075417421 */ /* 0x001fcc0000010000 */
[----:B------:R-:W0:Y:S02]  /*5300*/  MUFU.RCP R65, R65 ;  /* 0x0000004100417308 */ /* 0x000e240000001000 */
[----:B0-----:R-:W-:Y:S01]  /*5310*/  FADD.FTZ R125, -R65, 1 ;  /* 0x3f800000417d7421 */ /* 0x001fe20000010100 */
[----:B------:R-:W-:-:S03]  /*5320*/  FMUL.FTZ R45, R45, R65 ;  /* 0x000000412d2d7220 */ /* 0x000fc60000410000 */
[----:B------:R-:W-:-:S04]  /*5330*/  FFMA.FTZ R37, R37, R125, 1 ;  /* 0x3f80000025257423 */ /* 0x000fc8000001007d */
[----:B------:R-:W-:-:S04]  /*5340*/  FMUL.FTZ R37, R45, R37 ;  /* 0x000000252d257220 */ /* 0x000fc80000410000 */
[-C--:B------:R-:W-:Y:S01]  /*5350*/  FMUL.FTZ R29, R63, R37.reuse ;  /* 0x000000253f1d7220 */ /* 0x080fe20000410000 */
[----:B------:R-:W-:Y:S01]  /*5360*/  FFMA.FTZ R57, R28, R37, R47 ;  /* 0x000000251c397223 */ /* 0x000fe2000001002f */
[----:B------:R-:W-:Y:S02]  /*5370*/  FADD.FTZ R59, R24, R37 ;  /* 0x00000025183b7221 */ /* 0x000fe40000010000 */
[----:B------:R-:W-:Y:S01]  /*5380*/  FFMA.FTZ R26, R28, R29, R25 ;  /* 0x0000001d1c1a7223 */ /* 0x000fe20000010019 */
[----:B------:R-:W-:-:S07]  /*5390*/  FADD.FTZ R29, R29, R118 ;  /* 0x000000761d1d7221 */ /* 0x000fce0000010000 */
.L_x_97:
[----:B------:R-:W0:Y:S01]  /*53a0*/  SHFL.DOWN PT, R23, R26, 0x1, 0x1f ;  /* 0x08201f001a177f89 */ /* 0x000e2200000e0000 */
[C---:B------:R-:W-:Y:S01]  /*53b0*/  ISETP.GT.AND P0, PT, R3.reuse, 0x1e, PT ;  /* 0x0000001e0300780c */ /* 0x040fe20003f04270 */
[----:B------:R-:W1:Y:S01]  /*53c0*/  S2UR UR8, SR_CgaCtaId ;  /* 0x00000000000879c3 */ /* 0x000e620000008800 */
[----:B------:R-:W-:Y:S01]  /*53d0*/  UMOV UR5, 0x400 ;  /* 0x0000040000057882 */ /* 0x000fe20000000000 */
[----:B------:R-:W2:Y:S01]  /*53e0*/  SHFL.DOWN PT, R24, R29, 0x1, 0x1f ;  /* 0x08201f001d187f89 */ /* 0x000ea200000e0000 */
[----:B------:R-:W-:Y:S01]  /*53f0*/  UIADD3 UR4, UPT, UPT, UR5, 0x90, URZ ;  /* 0x0000009005047890 */ /* 0x000fe2000fffe0ff */
[C---:B------:R-:W-:Y:S01]  /*5400*/  ISETP.GT.AND P3, PT, R3.reuse, 0xf, PT ;  /* 0x0000000f0300780c */ /* 0x040fe20003f64270 */
[----:B------:R-:W-:Y:S01]  /*5410*/  BSSY.RECONVERGENT B0, `(.L_x_98) ;  /* 0x0000028000007945 */ /* 0x000fe20003800200 */
[----:B------:R-:W3:Y:S01]  /*5420*/  S2R R48, SR_TID.X ;  /* 0x0000000000307919 */ /* 0x000ee20000002100 */
[----:B------:R-:W-:-:S05]  /*5430*/  ISETP.GT.AND P2, PT, R3, 0x17, PT ;  /* 0x000000170300780c */ /* 0x000fca0003f44270 */
[----:B0-----:R-:W-:Y:S01]  /*5440*/  @!P0 FADD.FTZ R26, R23, R26 ;  /* 0x0000001a171a8221 */ /* 0x001fe20000010000 */
[----:B-1----:R-:W-:Y:S01]  /*5450*/  ULEA UR4, UR8, UR4, 0x18 ;  /* 0x0000000408047291 */ /* 0x002fe2000f8ec0ff */
[----:B--2---:R-:W-:-:S03]  /*5460*/  @!P0 FADD.FTZ R29, R24, R29 ;  /* 0x0000001d181d8221 */ /* 0x004fc60000010000 */
[----:B------:R-:W0:Y:S01]  /*5470*/  SHFL.DOWN PT, R23, R26, 0x2, 0x1f ;  /* 0x08401f001a177f89 */ /* 0x000e2200000e0000 */
[----:B------:R-:W-:-:S03]  /*5480*/  ISETP.GT.AND P0, PT, R3, 0x1d, PT ;  /* 0x0000001d0300780c */ /* 0x000fc60003f04270 */
[----:B------:R-:W1:Y:S01]  /*5490*/  SHFL.DOWN PT, R24, R29, 0x2, 0x1f ;  /* 0x08401f001d187f89 */ /* 0x000e6200000e0000 */
[C---:B---3--:R-:W-:Y:S02]  /*54a0*/  LEA R118, R48.reuse, UR4, 0x4 ;  /* 0x0000000430767c11 */ /* 0x048fe4000f8e20ff */
[C---:B------:R-:W-:Y:S02]  /*54b0*/  ISETP.NE.AND P1, PT, R48.reuse, RZ, PT ;  /* 0x000000ff3000720c */ /* 0x040fe40003f25270 */
[----:B------:R-:W-:Y:S01]  /*54c0*/  ISETP.GT.U32.AND P4, PT, R48, 0x1b, PT ;  /* 0x0000001b3000780c */ /* 0x000fe20003f84070 */
[----:B------:R-:W-:Y:S04]  /*54d0*/  STS.128 [R118], R56 ;  /* 0x0000003876007388 */ /* 0x000fe80000000c00 */
[----:B0-----:R-:W-:Y:S01]  /*54e0*/  @!P0 FADD.FTZ R26, R26, R23 ;  /* 0x000000171a1a8221 */ /* 0x001fe20000010000 */
[----:B-1----:R-:W-:-:S04]  /*54f0*/  @!P0 FADD.FTZ R29, R29, R24 ;  /* 0x000000181d1d8221 */ /* 0x002fc80000010000 */
[----:B------:R-:W0:Y:S01]  /*5500*/  SHFL.DOWN PT, R23, R26, 0x4, 0x1f ;  /* 0x08801f001a177f89 */ /* 0x000e2200000e0000 */
[----:B------:R-:W-:-:S03]  /*5510*/  ISETP.GT.AND P0, PT, R3, 0x1b, PT ;  /* 0x0000001b0300780c */ /* 0x000fc60003f04270 */
[----:B------:R-:W1:Y:S10]  /*5520*/  SHFL.DOWN PT, R24, R29, 0x4, 0x1f ;  /* 0x08801f001d187f89 */ /* 0x000e7400000e0000 */
[----:B0-----:R-:W-:-:S02]  /*5530*/  @!P0 FADD.FTZ R26, R26, R23 ;  /* 0x000000171a1a8221 */ /* 0x001fc40000010000 */
[----:B------:R-:W0:Y:S01]  /*5540*/  LDC R23, c[0x0][0x374] ;  /* 0x0000dd00ff177b82 */ /* 0x000e220000000800 */
[----:B-1----:R-:W-:Y:S02]  /*5550*/  @!P0 FADD.FTZ R29, R29, R24 ;  /* 0x000000181d1d8221 */ /* 0x002fe40000010000 */
[----:B------:R-:W1:Y:S04]  /*5560*/  SHFL.DOWN PT, R24, R26, 0x8, 0x1f ;  /* 0x09001f001a187f89 */ /* 0x000e6800000e0000 */
[----:B------:R-:W2:Y:S01]  /*5570*/  SHFL.DOWN PT, R25, R29, 0x8, 0x1f ;  /* 0x09001f001d197f89 */ /* 0x000ea200000e0000 */
[----:B------:R-:W3:Y:S01]  /*5580*/  LDC R117, c[0x0][0x370] ;  /* 0x0000dc00ff757b82 */ /* 0x000ee20000000800 */
[----:B-1----:R-:W-:Y:S01]  /*5590*/  FADD.FTZ R27, R26, R24 ;  /* 0x000000181a1b7221 */ /* 0x002fe20000010000 */
[----:B--2---:R-:W-:-:S04]  /*55a0*/  FADD.FTZ R28, R29, R25 ;  /* 0x000000191d1c7221 */ /* 0x004fc80000010000 */
[----:B------:R-:W-:Y:S02]  /*55b0*/  FSEL R64, R26, R27, P2 ;  /* 0x0000001b1a407208 */ /* 0x000fe40001000000 */
[----:B---3--:R-:W-:Y:S02]  /*55c0*/  ISETP.GE.U32.AND P0, PT, R117, 0x2, PT ;  /* 0x000000027500780c */ /* 0x008fe40003f06070 */
[----:B------:R-:W-:Y:S01]  /*55d0*/  FSEL R65, R29, R28, P2 ;  /* 0x0000001c1d417208 */ /* 0x000fe20001000000 */
[----:B------:R1:W2:Y:S04]  /*55e0*/  SHFL.DOWN PT, R26, R64, 0x10, 0x1f ;  /* 0x0a001f00401a7f89 */ /* 0x0002a800000e0000 */
[----:B------:R1:W3:Y:S01]  /*55f0*/  SHFL.DOWN PT, R25, R65, 0x10, 0x1f ;  /* 0x0a001f0041197f89 */ /* 0x0002e200000e0000 */
[----:B0-----:R-:W-:Y:S05]  /*5600*/  @P3 BRA `(.L_x_99) ;  /* 0x0000000000203947 */ /* 0x001fea0003800000 */
[----:B------:R-:W-:Y:S01]  /*5610*/  ISETP.NE.AND P2, PT, R3, RZ, PT ;  /* 0x000000ff0300720c */ /* 0x000fe20003f45270 */
[----:B-12---:R-:W-:Y:S01]  /*5620*/  FADD.FTZ R64, R27, R26 ;  /* 0x0000001a1b407221 */ /* 0x006fe20000010000 */
[----:B---3--:R-:W-:-:S11]  /*5630*/  FADD.FTZ R65, R28, R25 ;  /* 0x000000191c417221 */ /* 0x008fd60000010000 */
[----:B------:R-:W-:Y:S01]  /*5640*/  VOTEU.ALL UP0, P2 ;  /* 0x0000000000ff7886 */ /* 0x000fe20001000000 */
[----:B------:R-:W-:-:S04]  /*5650*/  @!P2 SHF.R.U32.HI R24, RZ, 0x2, R48 ;  /* 0x00000002ff18a819 */ /* 0x000fc80000011630 */
[----:B------:R-:W-:Y:S01]  /*5660*/  @!UP0 ULEA UR4, UR8, UR5, 0x18 ;  /* 0x0000000508048291 */ /* 0x000fe2000f8ec0ff */
[----:B------:R-:W-:-:S08]  /*5670*/  @!P2 LOP3.LUT R24, R24, 0xf8, RZ, 0xc0, !PT ;  /* 0x000000f81818a812 */ /* 0x000fd000078ec0ff */
[----:B------:R0:W-:Y:S03]  /*5680*/  @!P2 STS.64 [R24+UR4+0x10], R64 ;  /* 0x000010401800a988 */ /* 0x0001e60008000a04 */
.L_x_99:
[----:B------:R-:W-:Y:S05]  /*5690*/  BSYNC.RECONVERGENT B0 ;  /* 0x0000000000007941 */ /* 0x000fea0003800200 */
.L_x_98:
[----:B------:R-:W-:Y:S06]  /*56a0*/  BAR.SYNC.DEFER_BLOCKING 0x0 ;  /* 0x0000000000007b1d */ /* 0x000fec0000010000 */
[----:B------:R-:W-:Y:S04]  /*56b0*/  BSSY.RECONVERGENT B0, `(.L_x_100) ;  /* 0x0000024000007945 */ /* 0x000fe80003800200 */
[----:B------:R-:W-:Y:S05]  /*56c0*/  @P1 BRA `(.L_x_101) ;  /* 0x0000000000881947 */ /* 0x000fea0003800000 */
[----:B------:R-:W-:-:S09]  /*56d0*/  ULEA UR4, UR8, UR5, 0x18 ;  /* 0x0000000508047291 */ /* 0x000fd2000f8ec0ff */
[----:B------:R-:W4:Y:S04]  /*56e0*/  LDS.64 R44, [UR4+0x18] ;  /* 0x00001804ff2c7984 */ /* 0x000f280008000a00 */
[----:B0-23--:R-:W0:Y:S04]  /*56f0*/  LDS.128 R24, [UR4+0x20] ;  /* 0x00002004ff187984 */ /* 0x00de280008000c00 */
[----:B------:R-:W2:Y:S04]  /*5700*/  LDS.128 R40, [UR4+0x30] ;  /* 0x00003004ff287984 */ /* 0x000ea80008000c00 */
[----:B------:R-:W3:Y:S04]  /*5710*/  LDS.128 R36, [UR4+0x40] ;  /* 0x00004004ff247984 */ /* 0x000ee80008000c00 */
[----:B------:R-:W5:Y:S04]  /*5720*/  LDS.128 R32, [UR4+0x50] ;  /* 0x00005004ff207984 */ /* 0x000f680008000c00 */
[----:B------:R-:W1:Y:S01]  /*5730*/  LDS.128 R28, [UR4+0x60] ;  /* 0x00006004ff1c7984 */ /* 0x000e620008000c00 */
[----:B----4-:R-:W-:Y:S01]  /*5740*/  FADD.FTZ R47, R64, R44 ;  /* 0x0000002c402f7221 */ /* 0x010fe20000010000 */
[----:B------:R-:W-:-:S03]  /*5750*/  FADD.FTZ R50, R65, R45 ;  /* 0x0000002d41327221 */ /* 0x000fc60000010000 */
[----:B0-----:R-:W-:Y:S01]  /*5760*/  FADD.FTZ R49, R47, R24 ;  /* 0x000000182f317221 */ /* 0x001fe20000010000 */
[----:B------:R-:W-:Y:S01]  /*5770*/  FADD.FTZ R50, R50, R25 ;  /* 0x0000001932327221 */ /* 0x000fe20000010000 */
[----:B------:R-:W0:Y:S02]  /*5780*/  LDS.128 R44, [UR4+0x70] ;  /* 0x00007004ff2c7984 */ /* 0x000e240008000c00 */
[----:B------:R-:W-:Y:S01]  /*5790*/  FADD.FTZ R49, R49, R26 ;  /* 0x0000001a31317221 */ /* 0x000fe20000010000 */
[----:B------:R-:W-:-:S03]  /*57a0*/  FADD.FTZ R50, R50, R27 ;  /* 0x0000001b32327221 */ /* 0x000fc60000010000 */
[----:B--2---:R-:W-:Y:S01]  /*57b0*/  FADD.FTZ R49, R49, R40 ;  /* 0x0000002831317221 */ /* 0x004fe20000010000 */
[----:B------:R-:W-:-:S03]  /*57c0*/  FADD.FTZ R50, R50, R41 ;  /* 0x0000002932327221 */ /* 0x000fc60000010000 */
[----:B------:R-:W-:Y:S01]  /*57d0*/  FADD.FTZ R49, R49, R42 ;  /* 0x0000002a31317221 */ /* 0x000fe20000010000 */
[----:B------:R-:W-:-:S03]  /*57e0*/  FADD.FTZ R50, R50, R43 ;  /* 0x0000002b32327221 */ /* 0x000fc60000010000 */
[----:B---3--:R-:W-:Y:S01]  /*57f0*/  FADD.FTZ R49, R49, R36 ;  /* 0x0000002431317221 */ /* 0x008fe20000010000 */
[----:B------:R-:W-:-:S03]  /*5800*/  FADD.FTZ R50, R50, R37 ;  /* 0x0000002532327221 */ /* 0x000fc60000010000 */
[----:B------:R-:W-:Y:S01]  /*5810*/  FADD.FTZ R49, R49, R38 ;  /* 0x0000002631317221 */ /* 0x000fe20000010000 */
[----:B------:R-:W-:-:S03]  /*5820*/  FADD.FTZ R50, R50, R39 ;  /* 0x0000002732327221 */ /* 0x000fc60000010000 */
[----:B-----5:R-:W-:Y:S01]  /*5830*/  FADD.FTZ R49, R49, R32 ;  /* 0x0000002031317221 */ /* 0x020fe20000010000 */
        /* <DEDUP_REMOVED lines=11> */
.L_x_101:
[----:B------:R-:W-:Y:S05]  /*58f0*/  BSYNC.RECONVERGENT B0 ;  /* 0x0000000000007941 */ /* 0x000fea0003800200 */
.L_x_100:
[----:B------:R-:W-:Y:S01]  /*5900*/  BAR.SYNC.DEFER_BLOCKING 0x0 ;  /* 0x0000000000007b1d */ /* 0x000fe20000010000 */
[----:B------:R-:W-:-:S05]  /*5910*/  IMAD R119, R119, 0x1c, R48 ;  /* 0x0000001c77777824 */ /* 0x000fca00078e0230 */
[----:B------:R-:W-:Y:S04]  /*5920*/  BSSY.RECONVERGENT B0, `(.L_x_102) ;  /* 0x000004d000007945 */ /* 0x000fe80003800200 */
[----:B------:R-:W-:Y:S05]  /*5930*/  @P4 BRA `(.L_x_103) ;  /* 0x00000004002c4947 */ /* 0x000fea0003800000 */
[----:B------:R-:W4:Y:S04]  /*5940*/  LDS.128 R28, [R118+0x1c0] ;  /* 0x0001c000761c7984 */ /* 0x000f280000000c00 */
[----:B------:R-:W5:Y:S04]  /*5950*/  LDS.128 R32, [R118+0x380] ;  /* 0x0003800076207984 */ /* 0x000f680000000c00 */
[----:B------:R-:W1:Y:S04]  /*5960*/  LDS.128 R48, [R118+0x540] ;  /* 0x0005400076307984 */ /* 0x000e680000000c00 */
[----:B------:R-:W1:Y:S04]  /*5970*/  LDS.128 R36, [R118+0x700] ;  /* 0x0007000076247984 */ /* 0x000e680000000c00 */
[----:B------:R-:W1:Y:S04]  /*5980*/  LDS.128 R40, [R118+0x8c0] ;  /* 0x0008c00076287984 */ /* 0x000e680000000c00 */
[----:B------:R-:W1:Y:S04]  /*5990*/  LDS.128 R44, [R118+0xa80] ;  /* 0x000a8000762c7984 */ /* 0x000e680000000c00 */
[----:B0-23--:R-:W0:Y:S01]  /*59a0*/  LDS.128 R24, [R118+0xc40] ;  /* 0x000c400076187984 */ /* 0x00de220000000c00 */
[----:B----4-:R-:W-:Y:S01]  /*59b0*/  FADD.FTZ R53, R56, R28 ;  /* 0x0000001c38357221 */ /* 0x010fe20000010000 */
[----:B------:R-:W-:Y:S01]  /*59c0*/  FADD.FTZ R28, R57, R29 ;  /* 0x0000001d391c7221 */ /* 0x000fe20000010000 */
[----:B------:R-:W-:Y:S01]  /*59d0*/  FADD.FTZ R29, R58, R30 ;  /* 0x0000001e3a1d7221 */ /* 0x000fe20000010000 */
[----:B------:R-:W-:Y:S01]  /*59e0*/  FADD.FTZ R30, R59, R31 ;  /* 0x0000001f3b1e7221 */ /* 0x000fe20000010000 */
[----:B-----5:R-:W-:Y:S01]  /*59f0*/  FADD.FTZ R53, R53, R32 ;  /* 0x0000002035357221 */ /* 0x020fe20000010000 */
[----:B------:R-:W-:Y:S01]  /*5a00*/  FADD.FTZ R28, R28, R33 ;  /* 0x000000211c1c7221 */ /* 0x000fe20000010000 */
[----:B------:R-:W-:Y:S01]  /*5a10*/  FADD.FTZ R29, R29, R34 ;  /* 0x000000221d1d7221 */ /* 0x000fe20000010000 */
[----:B------:R-:W-:Y:S01]  /*5a20*/  FADD.FTZ R30, R30, R35 ;  /* 0x000000231e1e7221 */ /* 0x000fe20000010000 */
        /* <DEDUP_REMOVED lines=9> */
[----:B------:R-:W2:Y:S01]  /*5ac0*/  LDS.128 R32, [R118+0xfc0] ;  /* 0x000fc00076207984 */ /* 0x000ea20000000c00 */
[----:B------:R-:W-:Y:S01]  /*5ad0*/  FADD.FTZ R50, R36, R41 ;  /* 0x0000002924327221 */ /* 0x000fe20000010000 */
[----:B------:R-:W-:Y:S01]  /*5ae0*/  FADD.FTZ R53, R53, R40 ;  /* 0x0000002835357221 */ /* 0x000fe20000010000 */
[----:B------:R-:W-:Y:S01]  /*5af0*/  FADD.FTZ R49, R49, R42 ;  /* 0x0000002a31317221 */ /* 0x000fe20000010000 */
[----:B------:R-:W3:Y:S01]  /*5b00*/  LDS.128 R36, [R118+0x1180] ;  /* 0x0011800076247984 */ /* 0x000ee20000000c00 */
[----:B------:R-:W-:Y:S01]  /*5b10*/  FADD.FTZ R48, R48, R43 ;  /* 0x0000002b30307221 */ /* 0x000fe20000010000 */
[----:B------:R-:W-:Y:S01]  /*5b20*/  FADD.FTZ R53, R53, R44 ;  /* 0x0000002c35357221 */ /* 0x000fe20000010000 */
[----:B------:R-:W-:Y:S01]  /*5b30*/  FADD.FTZ R50, R50, R45 ;  /* 0x0000002d32327221 */ /* 0x000fe20000010000 */
[----:B------:R-:W4:Y:S01]  /*5b40*/  LDS.128 R40, [R118+0x1340] ;  /* 0x0013400076287984 */ /* 0x000f220000000c00 */
[----:B------:R-:W-:Y:S01]  /*5b50*/  FADD.FTZ R49, R49, R46 ;  /* 0x0000002e31317221 */ /* 0x000fe20000010000 */
[----:B------:R-:W-:Y:S01]  /*5b60*/  FADD.FTZ R124, R48, R47 ;  /* 0x0000002f307c7221 */ /* 0x000fe20000010000 */
[----:B0-----:R-:W-:Y:S01]  /*5b70*/  FADD.FTZ R125, R53, R24 ;  /* 0x00000018357d7221 */ /* 0x001fe20000010000 */
[----:B------:R-:W0:Y:S01]  /*5b80*/  LDS.128 R44, [R118+0x1500] ;  /* 0x00150000762c7984 */ /* 0x000e220000000c00 */
[----:B------:R-:W-:Y:S01]  /*5b90*/  FADD.FTZ R24, R50, R25 ;  /* 0x0000001932187221 */ /* 0x000fe20000010000 */
[----:B------:R-:W-:Y:S01]  /*5ba0*/  FADD.FTZ R25, R49, R26 ;  /* 0x0000001a31197221 */ /* 0x000fe20000010000 */
[----:B------:R-:W-:Y:S01]  /*5bb0*/  FADD.FTZ R124, R124, R27 ;  /* 0x0000001b7c7c7221 */ /* 0x000fe20000010000 */
[----:B------:R-:W5:Y:S04]  /*5bc0*/  LDS.128 R48, [R118+0x16c0] ;  /* 0x0016c00076307984 */ /* 0x000f680000000c00 */
[----:B------:R-:W5:Y:S04]  /*5bd0*/  LDS.128 R52, [R118+0x1880] ;  /* 0x0018800076347984 */ /* 0x000f680000000c00 */
[----:B------:R-:W5:Y:S01]  /*5be0*/  LDS.128 R56, [R118+0x1a40] ;  /* 0x001a400076387984 */ /* 0x000f620000000c00 */
        /* <DEDUP_REMOVED lines=8> */
[----:B---3--:R-:W-:Y:S01]  /*5c70*/  FADD.FTZ R125, R125, R36 ;  /* 0x000000247d7d7221 */ /* 0x008fe20000010000 */
[----:B------:R-:W-:Y:S01]  /*5c80*/  FADD.FTZ R24, R24, R37 ;  /* 0x0000002518187221 */ /* 0x000fe20000010000 */
[----:B------:R-:W-:Y:S01]  /*5c90*/  FADD.FTZ R25, R25, R38 ;  /* 0x0000002619197221 */ /* 0x000fe20000010000 */
[----:B------:R-:W-:Y:S01]  /*5ca0*/  FADD.FTZ R124, R124, R39 ;  /* 0x000000277c7c7221 */ /* 0x000fe20000010000 */
[----:B----4-:R-:W-:Y:S01]  /*5cb0*/  FADD.FTZ R125, R125, R40 ;  /* 0x000000287d7d7221 */ /* 0x010fe20000010000 */
[----:B------:R-:W-:Y:S01]  /*5cc0*/  FADD.FTZ R24, R24, R41 ;  /* 0x0000002918187221 */ /* 0x000fe20000010000 */
[----:B------:R-:W-:Y:S01]  /*5cd0*/  FADD.FTZ R25, R25, R42 ;  /* 0x0000002a19197221 */ /* 0x000fe20000010000 */
[----:B------:R-:W-:Y:S01]  /*5ce0*/  FADD.FTZ R124, R124, R43 ;  /* 0x0000002b7c7c7221 */ /* 0x000fe20000010000 */
[----:B0-----:R-:W-:Y:S01]  /*5cf0*/  FADD.FTZ R125, R125, R44 ;  /* 0x0000002c7d7d7221 */ /* 0x001fe20000010000 */
[----:B------:R-:W-:Y:S01]  /*5d00*/  FADD.FTZ R24, R24, R45 ;  /* 0x0000002d18187221 */ /* 0x000fe20000010000 */
[----:B------:R-:W-:Y:S01]  /*5d10*/  FADD.FTZ R25, R25, R46 ;  /* 0x0000002e19197221 */ /* 0x000fe20000010000 */
[----:B------:R-:W-:Y:S01]  /*5d20*/  FADD.FTZ R124, R124, R47 ;  /* 0x0000002f7c7c7221 */ /* 0x000fe20000010000 */
[----:B-----5:R-:W-:Y:S01]  /*5d30*/  FADD.FTZ R125, R125, R48 ;  /* 0x000000307d7d7221 */ /* 0x020fe20000010000 */
[----:B------:R-:W-:Y:S01]  /*5d40*/  FADD.FTZ R24, R24, R49 ;  /* 0x0000003118187221 */ /* 0x000fe20000010000 */
        /* <DEDUP_REMOVED lines=9> */
[----:B------:R-:W-:-:S07]  /*5de0*/  FADD.FTZ R59, R124, R59 ;  /* 0x0000003b7c3b7221 */ /* 0x000fce0000010000 */
.L_x_103:
[----:B------:R-:W-:Y:S05]  /*5df0*/  BSYNC.RECONVERGENT B0 ;  /* 0x0000000000007941 */ /* 0x000fea0003800200 */
.L_x_102:
[----:B------:R-:W-:Y:S04]  /*5e00*/  BSSY.RECONVERGENT B0, `(.L_x_104) ;  /* 0x000001c000007945 */ /* 0x000fe80003800200 */
[----:B------:R-:W-:Y:S05]  /*5e10*/  @P4 BRA `(.L_x_105) ;  /* 0x0000000000684947 */ /* 0x000fea0003800000 */
[----:B0--3--:R-:W0:Y:S08]  /*5e20*/  LDC.64 R24, c[0x0][0x3f8] ;  /* 0x0000fe00ff187b82 */ /* 0x009e300000000a00 */
[----:B--2---:R-:W2:Y:S01]  /*5e30*/  LDC.64 R26, c[0x0][0x3d8] ;  /* 0x0000f600ff1a7b82 */ /* 0x004ea20000000a00 */
[----:B0-----:R-:W-:Y:S01]  /*5e40*/  IMAD.WIDE.U32 R28, R24, 0x3, RZ ;  /* 0x00000003181c7825 */ /* 0x001fe200078e00ff */
[----:B------:R-:W-:-:S02]  /*5e50*/  LEA R33, R25, R25, 0x1 ;  /* 0x0000001919217211 */ /* 0x000fc400078e08ff */
[----:B------:R-:W-:Y:S02]  /*5e60*/  LEA.HI R35, P2, R25, R24, RZ, 0x1 ;  /* 0x0000001819237211 */ /* 0x000fe400078508ff */
[----:B------:R-:W-:Y:S02]  /*5e70*/  IADD3 R33, PT, PT, R29, R33, RZ ;  /* 0x000000211d217210 */ /* 0x000fe40007ffe0ff */
[----:B------:R-:W-:Y:S01]  /*5e80*/  IADD3.X R30, PT, PT, RZ, R25, RZ, P2, !PT ;  /* 0x00000019ff1e7210 */ /* 0x000fe200017fe4ff */
[----:B--2---:R-:W-:Y:S01]  /*5e90*/  IMAD.WIDE R26, R119, 0x4, R26 ;  /* 0x00000004771a7825 */ /* 0x004fe200078e021a */
[----:B------:R-:W-:Y:S02]  /*5ea0*/  LEA.HI R32, P2, R33, R28, RZ, 0x1 ;  /* 0x0000001c21207211 */ /* 0x000fe400078508ff */
[----:B------:R-:W-:Y:S02]  /*5eb0*/  SHF.L.U32 R29, R35, 0x1, RZ ;  /* 0x00000001231d7819 */ /* 0x000fe400000006ff */
[----:B------:R-:W-:Y:S01]  /*5ec0*/  SHF.L.U32 R31, R32, 0x1, RZ ;  /* 0x00000001201f7819 */ /* 0x000fe200000006ff */
[----:B------:R4:W-:Y:S01]  /*5ed0*/  REDG.E.ADD.F32.FTZ.RN.STRONG.GPU desc[UR6][R26.64], R56 ;  /* 0x000000381a0079a6 */ /* 0x0009e2000c12f306 */
[----:B------:R-:W-:-:S02]  /*5ee0*/  LOP3.LUT R29, R29, 0xfffffffc, RZ, 0xc0, !PT ;  /* 0xfffffffc1d1d7812 */ /* 0x000fc400078ec0ff */
[----:B------:R-:W-:Y:S02]  /*5ef0*/  LEA R28, P3, R24, R26, 0x2 ;  /* 0x0000001a181c7211 */ /* 0x000fe400078610ff */
[----:B------:R-:W-:Y:S02]  /*5f00*/  IADD3.X R33, PT, PT, RZ, R33, RZ, P2, !PT ;  /* 0x00000021ff217210 */ /* 0x000fe400017fe4ff */
[----:B------:R-:W-:Y:S02]  /*5f10*/  LOP3.LUT R31, R31, 0xfffffffc, RZ, 0xc0, !PT ;  /* 0xfffffffc1f1f7812 */ /* 0x000fe400078ec0ff */
[----:B------:R-:W-:Y:S02]  /*5f20*/  SHF.L.U64.HI R35, R35, 0x1, R30 ;  /* 0x0000000123237819 */ /* 0x000fe4000001021e */
[----:B------:R-:W-:Y:S02]  /*5f30*/  IADD3 R30, P2, PT, R26, R29, RZ ;  /* 0x0000001d1a1e7210 */ /* 0x000fe40007f5e0ff */
[----:B------:R-:W-:-:S02]  /*5f40*/  LEA.HI.X R29, R24, R27, R25, 0x2, P3 ;  /* 0x0000001b181d7211 */ /* 0x000fc400018f1419 */
[----:B------:R-:W-:Y:S02]  /*5f50*/  SHF.L.U64.HI R25, R32, 0x1, R33 ;  /* 0x0000000120197819 */ /* 0x000fe40000010221 */
[----:B------:R-:W-:Y:S02]  /*5f60*/  IADD3 R24, P3, PT, R26, R31, RZ ;  /* 0x0000001f1a187210 */ /* 0x000fe40007f7e0ff */
[C---:B------:R-:W-:Y:S02]  /*5f70*/  IADD3.X R31, PT, PT, R27.reuse, R35, RZ, P2, !PT ;  /* 0x000000231b1f7210 */ /* 0x040fe400017fe4ff */
[----:B------:R-:W-:-:S03]  /*5f80*/  IADD3.X R25, PT, PT, R27, R25, RZ, P3, !PT ;  /* 0x000000191b197210 */ /* 0x000fc60001ffe4ff */
[----:B------:R4:W-:Y:S04]  /*5f90*/  REDG.E.ADD.F32.FTZ.RN.STRONG.GPU desc[UR6][R30.64], R57 ;  /* 0x000000391e0079a6 */ /* 0x0009e8000c12f306 */
[----:B------:R4:W-:Y:S04]  /*5fa0*/  REDG.E.ADD.F32.FTZ.RN.STRONG.GPU desc[UR6][R28.64], R58 ;  /* 0x0000003a1c0079a6 */ /* 0x0009e8000c12f306 */
[----:B------:R4:W-:Y:S02]  /*5fb0*/  REDG.E.ADD.F32.FTZ.RN.STRONG.GPU desc[UR6][R24.64], R59 ;  /* 0x0000003b180079a6 */ /* 0x0009e4000c12f306 */
.L_x_105:
[----:B------:R-:W-:Y:S05]  /*5fc0*/  BSYNC.RECONVERGENT B0 ;  /* 0x0000000000007941 */ /* 0x000fea0003800200 */
.L_x_104:
[----:B------:R-:W-:Y:S05]  /*5fd0*/  @!P0 BRA `(.L_x_106) ;  /* 0x0000000800948947 */ /* 0x000fea0003800000 */
[----:B------:R-:W5:Y:S01]  /*5fe0*/  LDC.64 R36, c[0x0][0x3d0] ;  /* 0x0000f400ff247b82 */ /* 0x000f620000000a00 */
[----:B------:R-:W1:Y:S01]  /*5ff0*/  S2R R38, SR_CTAID.Y ;  /* 0x0000000000267919 */ /* 0x000e620000002600 */
[----:B0---4-:R-:W-:Y:S02]  /*6000*/  LOP3.LUT R24, R80, 0x1, RZ, 0xc0, !PT ;  /* 0x0000000150187812 */ /* 0x011fe400078ec0ff */
[----:B------:R-:W-:-:S03]  /*6010*/  ISETP.GE.U32.AND P2, PT, R117, 0x8, PT ;  /* 0x000000087500780c */ /* 0x000fc60003f46070 */
[----:B------:R-:W-:-:S04]  /*6020*/  IMAD R27, R24, R23, RZ ;  /* 0x00000017181b7224 */ /* 0x000fc800078e02ff */
[----:B------:R-:W-:-:S05]  /*6030*/  IMAD R24, R27, R117, RZ ;  /* 0x000000751b187224 */ /* 0x000fca00078e02ff */
[----:B---3--:R-:W-:-:S05]  /*6040*/  SHF.L.U32 R25, R24, 0x1, RZ ;  /* 0x0000000118197819 */ /* 0x008fca00000006ff */
[----:B-----5:R-:W-:Y:S01]  /*6050*/  IMAD.WIDE R36, R25, 0x4, R36 ;  /* 0x0000000419247825 */ /* 0x020fe200078e0224 */
[----:B-1----:R-:W-:Y:S06]  /*6060*/  @P1 BRA `(.L_x_107) ;  /* 0x0000000000501947 */ /* 0x002fec0003800000 */
[----:B------:R-:W0:Y:S01]  /*6070*/  LDC.64 R24, c[0x0][0x3c8] ;  /* 0x0000f200ff187b82 */ /* 0x000e220000000a00 */
[----:B------:R-:W-:Y:S01]  /*6080*/  LOP3.LUT P0, R28, R80, 0x2, RZ, 0xc0, !PT ;  /* 0x00000002501c7812 */ /* 0x000fe2000780c0ff */
[----:B------:R-:W-:Y:S01]  /*6090*/  IMAD R29, R0, R23, R38 ;  /* 0x00000017001d7224 */ /* 0x000fe200078e0226 */
[----:B------:R-:W-:Y:S02]  /*60a0*/  IADD3 R27, PT, PT, R27, R38, RZ ;  /* 0x000000261b1b7210 */ /* 0x000fe40007ffe0ff */
[----:B------:R-:W-:-:S04]  /*60b0*/  SEL R31, R117, RZ, !P0 ;  /* 0x000000ff751f7207 */ /* 0x000fc80004000000 */
[----:B------:R-:W-:Y:S01]  /*60c0*/  ISETP.NE.AND P0, PT, R31, -0x1, PT ;  /* 0xffffffff1f00780c */ /* 0x000fe20003f05270 */
[----:B0-----:R-:W-:-:S04]  /*60d0*/  IMAD.WIDE.U32 R24, R27, 0x4, R24 ;  /* 0x000000041b187825 */ /* 0x001fc800078e0018 */
[----:B--2---:R-:W-:Y:S01]  /*60e0*/  IMAD.WIDE.U32 R26, R29, 0x8, R36 ;  /* 0x000000081d1a7825 */ /* 0x004fe200078e0024 */
[----:B------:R-:W-:-:S04]  /*60f0*/  IADD3 R29, PT, PT, -R28, 0x1, RZ ;  /* 0x000000011c1d7810 */ /* 0x000fc80007ffe1ff */
[----:B------:R0:W-:Y:S01]  /*6100*/  STG.E.64 desc[UR6][R26.64], R64 ;  /* 0x000000401a007986 */ /* 0x0001e2000c101b06 */
[----:B------:R-:W-:Y:S06]  /*6110*/  MEMBAR.ALL.GPU ;  /* 0x0000000000007992 */ /* 0x000fec000000a000 */
[----:B------:R-:W-:-:S00]  /*6120*/  ERRBAR ;  /* 0x00000000000079ab */ /* 0x000fc00000000000 */
[----:B------:R-:W-:Y:S06]  /*6130*/  CGAERRBAR ;  /* 0x00000000000075ab */ /* 0x000fec0000000000 */
[----:B------:R0:W-:Y:S01]  /*6140*/  REDG.E.ADD.S32.STRONG.GPU desc[UR6][R24.64], R29 ;  /* 0x0000001d1800798e */ /* 0x0001e2000c12e306 */
[----:B------:R-:W-:Y:S05]  /*6150*/  @!P0 BRA `(.L_x_107) ;  /* 0x0000000000148947 */ /* 0x000fea0003800000 */
.L_x_108:
[----:B0-----:R-:W2:Y:S04]  /*6160*/  LDG.E.STRONG.GPU R26, desc[UR6][R24.64] ;  /* 0x00000006181a7981 */ /* 0x001ea8000c1ef900 */
[----:B--2---:R-:W-:Y:S01]  /*6170*/  CCTL.IVALL ;  /* 0x00000000ff00798f */ /* 0x004fe20002000000 */
[----:B------:R-:W-:Y:S05]  /*6180*/  YIELD ;  /* 0x0000000000007946 */ /* 0x000fea0003800000 */
[----:B------:R-:W-:-:S13]  /*6190*/  ISETP.NE.AND P0, PT, R26, R31, PT ;  /* 0x0000001f1a00720c */ /* 0x000fda0003f05270 */
[----:B------:R-:W-:Y:S05]  /*61a0*/  @P0 BRA `(.L_x_108) ;  /* 0xfffffffc00ec0947 */ /* 0x000fea000383ffff */
.L_x_107:
[----:B------:R-:W-:Y:S05]  /*61b0*/  WARPSYNC.ALL ;  /* 0x0000000000007948 */ /* 0x000fea0003800000 */
[----:B------:R-:W-:Y:S01]  /*61c0*/  BAR.SYNC.DEFER_BLOCKING 0x0 ;  /* 0x0000000000007b1d */ /* 0x000fe20000010000 */
[----:B------:R-:W-:-:S05]  /*61d0*/  MOV R43, RZ ;  /* 0x000000ff002b7202 */ /* 0x000fca0000000f00 */
[----:B------:R-:W-:Y:S05]  /*61e0*/  @!P2 BRA `(.L_x_109) ;  /* 0x000000040018a947 */ /* 0x000fea0003800000 */
[CC--:B------:R-:W-:Y:S01]  /*61f0*/  LEA R47, R23.reuse, R38.reuse, 0x1 ;  /* 0x00000026172f7211 */ /* 0x0c0fe200078e08ff */
[C-C-:B------:R-:W-:Y:S01]  /*6200*/  IMAD R39, R23.reuse, 0x3, R38.reuse ;  /* 0x0000000317277824 */ /* 0x140fe200078e0226 */
[CC--:B------:R-:W-:Y:S01]  /*6210*/  LEA R42, R23.reuse, R38.reuse, 0x2 ;  /* 0x00000026172a7211 */ /* 0x0c0fe200078e10ff */
[C-C-:B------:R-:W-:Y:S01]  /*6220*/  IMAD R44, R23.reuse, 0x7, R38.reuse ;  /* 0x00000007172c7824 */ /* 0x140fe200078e0226 */
[----:B------:R-:W-:Y:S01]  /*6230*/  IADD3 R49, PT, PT, R38, R23, RZ ;  /* 0x0000001726317210 */ /* 0x000fe20007ffe0ff */
[C-C-:B------:R-:W-:Y:S01]  /*6240*/  IMAD R46, R23.reuse, 0x6, R38.reuse ;  /* 0x00000006172e7824 */ /* 0x140fe200078e0226 */
[----:B------:R-:W-:Y:S01]  /*6250*/  IADD3 R50, PT, PT, -R0, RZ, RZ ;  /* 0x000000ff00327210 */ /* 0x000fe20007ffe1ff */
[----:B------:R-:W-:Y:S01]  /*6260*/  IMAD R45, R23, 0x5, R38 ;  /* 0x00000005172d7824 */ /* 0x000fe200078e0226 */
[----:B------:R-:W-:Y:S01]  /*6270*/  MOV R48, R38 ;  /* 0x0000002600307202 */ /* 0x000fe20000000f00 */
[----:B------:R-:W-:Y:S01]  /*6280*/  UMOV UR4, URZ ;  /* 0x000000ff00047c82 */ /* 0x000fe20008000000 */
[----:B------:R-:W-:-:S07]  /*6290*/  LOP3.LUT R43, R117, 0x7ffffff8, RZ, 0xc0, !PT ;  /* 0x7ffffff8752b7812 */ /* 0x000fce00078ec0ff */
.L_x_110:
[----:B------:R-:W-:Y:S01]  /*62a0*/  ISETP.EQ.OR P5, PT, R50, RZ, P1 ;  /* 0x000000ff3200720c */ /* 0x000fe20000fa2670 */
[----:B------:R-:W-:-:S06]  /*62b0*/  UIADD3 UR5, UPT, UPT, UR4, 0x1, URZ ;  /* 0x0000000104057890 */ /* 0x000fcc000fffe0ff */
[----:B------:R-:W-:-:S06]  /*62c0*/  ISETP.EQ.OR P0, PT, R0, UR5, P1 ;  /* 0x0000000500007c0c */ /* 0x000fcc0008f02670 */
[----:B0-----:R-:W-:-:S06]  /*62d0*/  @!P5 IMAD.WIDE.U32 R24, R48, 0x8, R36 ;  /* 0x000000083018d825 */ /* 0x001fcc00078e0024 */
[----:B------:R-:W3:Y:S01]  /*62e0*/  @!P5 LDG.E.64 R24, desc[UR6][R24.64] ;  /* 0x000000061818d981 */ /* 0x000ee2000c1e1b00 */
[----:B--2---:R-:W-:-:S06]  /*62f0*/  @!P0 IMAD.WIDE.U32 R26, R49, 0x8, R36 ;  /* 0x00000008311a8825 */ /* 0x004fcc00078e0024 */
[----:B------:R-:W2:Y:S01]  /*6300*/  @!P0 LDG.E.64 R26, desc[UR6][R26.64] ;  /* 0x000000061a1a8981 */ /* 0x000ea2000c1e1b00 */
[----:B------:R-:W-:Y:S02]  /*6310*/  UIADD3 UR5, UPT, UPT, UR4, 0x2, URZ ;  /* 0x0000000204057890 */ /* 0x000fe4000fffe0ff */
[----:B------:R-:W-:-:S04]  /*6320*/  UIADD3 UR8, UPT, UPT, UR4, 0x3, URZ ;  /* 0x0000000304087890 */ /* 0x000fc8000fffe0ff */
[C---:B------:R-:W-:Y:S01]  /*6330*/  ISETP.EQ.OR P2, PT, R0.reuse, UR5, P1 ;  /* 0x0000000500007c0c */ /* 0x040fe20008f42670 */
[----:B------:R-:W-:Y:S01]  /*6340*/  UIADD3 UR5, UPT, UPT, UR4, 0x4, URZ ;  /* 0x0000000404057890 */ /* 0x000fe2000fffe0ff */
[----:B------:R-:W-:Y:S01]  /*6350*/  ISETP.EQ.OR P3, PT, R0, UR8, P1 ;  /* 0x0000000800007c0c */ /* 0x000fe20008f62670 */
[----:B------:R-:W-:-:S04]  /*6360*/  UIADD3 UR8, UPT, UPT, UR4, 0x5, URZ ;  /* 0x0000000504087890 */ /* 0x000fc8000fffe0ff */
[C---:B------:R-:W-:Y:S01]  /*6370*/  ISETP.EQ.OR P4, PT, R0.reuse, UR5, P1 ;  /* 0x0000000500007c0c */ /* 0x040fe20008f82670 */
[----:B------:R-:W-:Y:S01]  /*6380*/  UIADD3 UR5, UPT, UPT, UR4, 0x6, URZ ;  /* 0x0000000604057890 */ /* 0x000fe2000fffe0ff */
[----:B------:R-:W-:Y:S01]  /*6390*/  ISETP.EQ.OR P6, PT, R0, UR8, P1 ;  /* 0x0000000800007c0c */ /* 0x000fe20008fc2670 */
[----:B------:R-:W-:-:S05]  /*63a0*/  UIADD3 UR8, UPT, UPT, UR4, 0x7, URZ ;  /* 0x0000000704087890 */ /* 0x000fca000fffe0ff */
[----:B------:R-:W-:-:S05]  /*63b0*/  @!P3 IMAD.WIDE.U32 R40, R39, 0x8, R36 ;  /* 0x000000082728b825 */ /* 0x000fca00078e0024 */
[----:B------:R-:W-:-:S04]  /*63c0*/  @!P4 IMAD.WIDE.U32 R28, R42, 0x8, R36 ;  /* 0x000000082a1cc825 */ /* 0x000fc800078e0024 */
[----:B------:R-:W-:Y:S02]  /*63d0*/  @!P6 IMAD.WIDE.U32 R30, R45, 0x8, R36 ;  /* 0x000000082d1ee825 */ /* 0x000fe400078e0024 */
[----:B------:R-:W4:Y:S04]  /*63e0*/  @!P4 LDG.E.64 R28, desc[UR6][R28.64] ;  /* 0x000000061c1cc981 */ /* 0x000f28000c1e1b00 */
[----:B------:R-:W5:Y:S01]  /*63f0*/  @!P6 LDG.E.64 R30, desc[UR6][R30.64] ;  /* 0x000000061e1ee981 */ /* 0x000f62000c1e1b00 */
[----:B---3--:R-:W-:Y:S01]  /*6400*/  @!P5 FADD.FTZ R64, R64, R24 ;  /* 0x000000184040d221 */ /* 0x008fe20000010000 */
[----:B------:R-:W-:Y:S01]  /*6410*/  @!P5 FADD.FTZ R65, R65, R25 ;  /* 0x000000194141d221 */ /* 0x000fe20000010000 */
[----:B------:R-:W-:Y:S01]  /*6420*/  @!P2 IMAD.WIDE.U32 R24, R47, 0x8, R36 ;  /* 0x000000082f18a825 */ /* 0x000fe200078e0024 */
[----:B------:R-:W-:-:S03]  /*6430*/  ISETP.EQ.OR P5, PT, R0, UR5, P1 ;  /* 0x0000000500007c0c */ /* 0x000fc60008fa2670 */
[----:B--2---:R-:W-:Y:S02]  /*6440*/  @!P0 FADD.FTZ R64, R64, R26 ;  /* 0x0000001a40408221 */ /* 0x004fe40000010000 */
[----:B------:R-:W2:Y:S01]  /*6450*/  @!P2 LDG.E.64 R24, desc[UR6][R24.64] ;  /* 0x000000061818a981 */ /* 0x000ea2000c1e1b00 */
[----:B------:R-:W-:Y:S01]  /*6460*/  @!P0 FADD.FTZ R65, R65, R27 ;  /* 0x0000001b41418221 */ /* 0x000fe20000010000 */
[----:B------:R-:W-:Y:S02]  /*6470*/  ISETP.EQ.OR P0, PT, R0, UR8, P1 ;  /* 0x0000000800007c0c */ /* 0x000fe40008f02670 */
[----:B------:R-:W3:Y:S04]  /*6480*/  @!P3 LDG.E.64 R26, desc[UR6][R40.64] ;  /* 0x00000006281ab981 */ /* 0x000ee8000c1e1b00 */
[----:B------:R-:W-:-:S06]  /*6490*/  @!P5 IMAD.WIDE.U32 R32, R46, 0x8, R36 ;  /* 0x000000082e20d825 */ /* 0x000fcc00078e0024 */
[----:B------:R-:W5:Y:S01]  /*64a0*/  @!P5 LDG.E.64 R32, desc[UR6][R32.64] ;  /* 0x000000062020d981 */ /* 0x000f62000c1e1b00 */
[----:B------:R-:W-:-:S06]  /*64b0*/  @!P0 IMAD.WIDE.U32 R34, R44, 0x8, R36 ;  /* 0x000000082c228825 */ /* 0x000fcc00078e0024 */
[----:B------:R-:W5:Y:S01]  /*64c0*/  @!P0 LDG.E.64 R34, desc[UR6][R34.64] ;  /* 0x0000000622228981 */ /* 0x000f62000c1e1b00 */
[----:B------:R-:W-:Y:S01]  /*64d0*/  UIADD3 UR4, UPT, UPT, UR4, 0x8, URZ ;  /* 0x0000000804047890 */ /* 0x000fe2000fffe0ff */
[----:B------:R-:W-:Y:S02]  /*64e0*/  IADD3 R50, PT, PT, R50, 0x8, RZ ;  /* 0x0000000832327810 */ /* 0x000fe40007ffe0ff */
        /* <DEDUP_REMOVED lines=9> */
[----:B------:R-:W-:-:S03]  /*6580*/  @!P2 FADD.FTZ R65, R65, R25 ;  /* 0x000000194141a221 */ /* 0x000fc60000010000 */
[----:B---3--:R-:W-:Y:S01]  /*6590*/  @!P3 FADD.FTZ R64, R64, R26 ;  /* 0x0000001a4040b221 */ /* 0x008fe20000010000 */
[----:B------:R-:W-:-:S03]  /*65a0*/  @!P3 FADD.FTZ R65, R65, R27 ;  /* 0x0000001b4141b221 */ /* 0x000fc60000010000 */
[----:B----4-:R-:W-:Y:S01]  /*65b0*/  @!P4 FADD.FTZ R64, R64, R28 ;  /* 0x0000001c4040c221 */ /* 0x010fe20000010000 */
[----:B------:R-:W-:-:S03]  /*65c0*/  @!P4 FADD.FTZ R65, R65, R29 ;  /* 0x0000001d4141c221 */ /* 0x000fc60000010000 */
[----:B-----5:R-:W-:Y:S01]  /*65d0*/  @!P6 FADD.FTZ R64, R64, R30 ;  /* 0x0000001e4040e221 */ /* 0x020fe20000010000 */
[----:B------:R-:W-:-:S03]  /*65e0*/  @!P6 FADD.FTZ R65, R65, R31 ;  /* 0x0000001f4141e221 */ /* 0x000fc60000010000 */
[----:B------:R-:W-:Y:S01]  /*65f0*/  @!P5 FADD.FTZ R64, R64, R32 ;  /* 0x000000204040d221 */ /* 0x000fe20000010000 */
[----:B------:R-:W-:-:S03]  /*6600*/  @!P5 FADD.FTZ R65, R65, R33 ;  /* 0x000000214141d221 */ /* 0x000fc60000010000 */
[----:B------:R-:W-:Y:S01]  /*6610*/  @!P0 FADD.FTZ R64, R64, R34 ;  /* 0x0000002240408221 */ /* 0x000fe20000010000 */
[----:B------:R-:W-:Y:S01]  /*6620*/  @!P0 FADD.FTZ R65, R65, R35 ;  /* 0x0000002341418221 */ /* 0x000fe20000010000 */
[----:B------:R-:W-:-:S13]  /*6630*/  ISETP.NE.AND P0, PT, R43, UR4, PT ;  /* 0x000000042b007c0c */ /* 0x000fda000bf05270 */
[----:B------:R-:W-:Y:S05]  /*6640*/  @P0 BRA `(.L_x_110) ;  /* 0xfffffffc00140947 */ /* 0x000fea000383ffff */
.L_x_109:
[----:B0-----:R-:W-:-:S13]  /*6650*/  LOP3.LUT P0, R24, R117, 0x7, RZ, 0xc0, !PT ;  /* 0x0000000775187812 */ /* 0x001fda000780c0ff */
[----:B------:R-:W-:Y:S05]  /*6660*/  @!P0 BRA `(.L_x_106) ;  /* 0x0000000000f08947 */ /* 0x000fea0003800000 */
[----:B------:R-:W-:Y:S02]  /*6670*/  IADD3 R24, PT, PT, R24, -0x1, RZ ;  /* 0xffffffff18187810 */ /* 0x000fe40007ffe0ff */
[----:B------:R-:W-:Y:S02]  /*6680*/  LOP3.LUT P5, R32, R117, 0x3, RZ, 0xc0, !PT ;  /* 0x0000000375207812 */ /* 0x000fe400078ac0ff */
[----:B------:R-:W-:-:S13]  /*6690*/  ISETP.GE.U32.AND P0, PT, R24, 0x3, PT ;  /* 0x000000031800780c */ /* 0x000fda0003f06070 */
[----:B------:R-:W-:Y:S05]  /*66a0*/  @!P0 BRA `(.L_x_111) ;  /* 0x0000000000708947 */ /* 0x000fea0003800000 */
[C---:B------:R-:W-:Y:S02]  /*66b0*/  IADD3 R27, PT, PT, R43.reuse, 0x1, RZ ;  /* 0x000000012b1b7810 */ /* 0x040fe40007ffe0ff */
[CC--:B------:R-:W-:Y:S02]  /*66c0*/  ISETP.EQ.OR P0, PT, R43.reuse, R0.reuse, P1 ;  /* 0x000000002b00720c */ /* 0x0c0fe40000f02670 */
[----:B------:R-:W-:Y:S02]  /*66d0*/  IADD3 R29, PT, PT, R43, 0x2, RZ ;  /* 0x000000022b1d7810 */ /* 0x000fe40007ffe0ff */
[-C--:B------:R-:W-:Y:S02]  /*66e0*/  ISETP.EQ.OR P2, PT, R27, R0.reuse, P1 ;  /* 0x000000001b00720c */ /* 0x080fe40000f42670 */
[----:B------:R-:W-:Y:S02]  /*66f0*/  IADD3 R31, PT, PT, R43, 0x3, RZ ;  /* 0x000000032b1f7810 */ /* 0x000fe40007ffe0ff */
[----:B------:R-:W-:-:S02]  /*6700*/  ISETP.EQ.OR P3, PT, R29, R0, P1 ;  /* 0x000000001d00720c */ /* 0x000fc40000f62670 */
[----:B------:R-:W-:-:S03]  /*6710*/  ISETP.EQ.OR P4, PT, R31, R0, P1 ;  /* 0x000000001f00720c */ /* 0x000fc60000f82670 */
[----:B------:R-:W-:-:S04]  /*6720*/  @!P0 IMAD R25, R43, R23, R38 ;  /* 0x000000172b198224 */ /* 0x000fc800078e0226 */
[----:B------:R-:W-:Y:S02]  /*6730*/  @!P2 IMAD R27, R27, R23, R38 ;  /* 0x000000171b1ba224 */ /* 0x000fe400078e0226 */
[----:B------:R-:W-:-:S04]  /*6740*/  @!P0 IMAD.WIDE.U32 R24, R25, 0x8, R36 ;  /* 0x0000000819188825 */ /* 0x000fc800078e0024 */
[-C--:B------:R-:W-:Y:S02]  /*6750*/  @!P3 IMAD R29, R29, R23.reuse, R38 ;  /* 0x000000171d1db224 */ /* 0x080fe400078e0226 */
[----:B--2---:R-:W-:Y:S01]  /*6760*/  @!P2 IMAD.WIDE.U32 R26, R27, 0x8, R36 ;  /* 0x000000081b1aa825 */ /* 0x004fe200078e0024 */
[----:B------:R-:W2:Y:S03]  /*6770*/  @!P0 LDG.E.64 R24, desc[UR6][R24.64] ;  /* 0x0000000618188981 */ /* 0x000ea6000c1e1b00 */
[----:B------:R-:W-:Y:S02]  /*6780*/  @!P4 IMAD R31, R31, R23, R38 ;  /* 0x000000171f1fc224 */ /* 0x000fe400078e0226 */
[--C-:B------:R-:W-:Y:S01]  /*6790*/  @!P3 IMAD.WIDE.U32 R28, R29, 0x8, R36.reuse ;  /* 0x000000081d1cb825 */ /* 0x100fe200078e0024 */
[----:B------:R-:W3:Y:S03]  /*67a0*/  @!P2 LDG.E.64 R26, desc[UR6][R26.64] ;  /* 0x000000061a1aa981 */ /* 0x000ee6000c1e1b00 */
[----:B------:R-:W-:-:S02]  /*67b0*/  @!P4 IMAD.WIDE.U32 R30, R31, 0x8, R36 ;  /* 0x000000081f1ec825 */ /* 0x000fc400078e0024 */
[----:B------:R-:W4:Y:S04]  /*67c0*/  @!P3 LDG.E.64 R28, desc[UR6][R28.64] ;  /* 0x000000061c1cb981 */ /* 0x000f28000c1e1b00 */
[----:B------:R-:W5:Y:S01]  /*67d0*/  @!P4 LDG.E.64 R30, desc[UR6][R30.64] ;  /* 0x000000061e1ec981 */ /* 0x000f62000c1e1b00 */
[----:B------:R-:W-:Y:S01]  /*67e0*/  IADD3 R43, PT, PT, R43, 0x4, RZ ;  /* 0x000000042b2b7810 */ /* 0x000fe20007ffe0ff */
[----:B--2---:R-:W-:Y:S01]  /*67f0*/  @!P0 FADD.FTZ R64, R64, R24 ;  /* 0x0000001840408221 */ /* 0x004fe20000010000 */
[----:B------:R-:W-:-:S03]  /*6800*/  @!P0 FADD.FTZ R65, R65, R25 ;  /* 0x0000001941418221 */ /* 0x000fc60000010000 */
[----:B---3--:R-:W-:Y:S01]  /*6810*/  @!P2 FADD.FTZ R64, R64, R26 ;  /* 0x0000001a4040a221 */ /* 0x008fe20000010000 */
[----:B------:R-:W-:-:S03]  /*6820*/  @!P2 FADD.FTZ R65, R65, R27 ;  /* 0x0000001b4141a221 */ /* 0x000fc60000010000 */
[----:B----4-:R-:W-:Y:S01]  /*6830*/  @!P3 FADD.FTZ R64, R64, R28 ;  /* 0x0000001c4040b221 */ /* 0x010fe20000010000 */
[----:B------:R-:W-:-:S03]  /*6840*/  @!P3 FADD.FTZ R65, R65, R29 ;  /* 0x0000001d4141b221 */ /* 0x000fc60000010000 */
[----:B-----5:R-:W-:Y:S01]  /*6850*/  @!P4 FADD.FTZ R64, R64, R30 ;  /* 0x0000001e4040c221 */ /* 0x020fe20000010000 */
[----:B------:R-:W-:-:S07]  /*6860*/  @!P4 FADD.FTZ R65, R65, R31 ;  /* 0x0000001f4141c221 */ /* 0x000fce0000010000 */
.L_x_111:
[----:B------:R-:W-:Y:S05]  /*6870*/  @!P5 BRA `(.L_x_106) ;  /* 0x00000000006cd947 */ /* 0x000fea0003800000 */
[----:B------:R-:W-:Y:S02]  /*6880*/  ISETP.NE.AND P0, PT, R32, 0x1, PT ;  /* 0x000000012000780c */ /* 0x000fe40003f05270 */
[----:B------:R-:W-:-:S11]  /*6890*/  LOP3.LUT R117, R117, 0x1, RZ, 0xc0, !PT ;  /* 0x0000000175757812 */ /* 0x000fd600078ec0ff */
[----:B------:R-:W-:Y:S05]  /*68a0*/  @!P0 BRA `(.L_x_112) ;  /* 0x0000000000388947 */ /* 0x000fea0003800000 */
[C---:B------:R-:W-:Y:S02]  /*68b0*/  IADD3 R27, PT, PT, R43.reuse, 0x1, RZ ;  /* 0x000000012b1b7810 */ /* 0x040fe40007ffe0ff */
[-C--:B------:R-:W-:Y:S02]  /*68c0*/  ISETP.EQ.OR P2, PT, R43, R0.reuse, P1 ;  /* 0x000000002b00720c */ /* 0x080fe40000f42670 */
[----:B------:R-:W-:-:S11]  /*68d0*/  ISETP.EQ.OR P0, PT, R27, R0, P1 ;  /* 0x000000001b00720c */ /* 0x000fd60000f02670 */
[-CC-:B------:R-:W-:Y:S02]  /*68e0*/  @!P2 IMAD R25, R43, R23.reuse, R38.reuse ;  /* 0x000000172b19a224 */ /* 0x180fe400078e0226 */
[----:B------:R-:W-:Y:S02]  /*68f0*/  @!P0 IMAD R27, R27, R23, R38 ;  /* 0x000000171b1b8224 */ /* 0x000fe400078e0226 */
[----:B------:R-:W-:-:S04]  /*6900*/  @!P2 IMAD.WIDE.U32 R24, R25, 0x8, R36 ;  /* 0x000000081918a825 */ /* 0x000fc800078e0024 */
[----:B--2---:R-:W-:Y:S02]  /*6910*/  @!P0 IMAD.WIDE.U32 R26, R27, 0x8, R36 ;  /* 0x000000081b1a8825 */ /* 0x004fe400078e0024 */
[----:B------:R-:W2:Y:S04]  /*6920*/  @!P2 LDG.E.64 R24, desc[UR6][R24.64] ;  /* 0x000000061818a981 */ /* 0x000ea8000c1e1b00 */
[----:B------:R-:W3:Y:S01]  /*6930*/  @!P0 LDG.E.64 R26, desc[UR6][R26.64] ;  /* 0x000000061a1a8981 */ /* 0x000ee2000c1e1b00 */
[----:B------:R-:W-:Y:S01]  /*6940*/  IADD3 R43, PT, PT, R43, 0x2, RZ ;  /* 0x000000022b2b7810 */ /* 0x000fe20007ffe0ff */
[----:B--2---:R-:W-:Y:S01]  /*6950*/  @!P2 FADD.FTZ R64, R64, R24 ;  /* 0x000000184040a221 */ /* 0x004fe20000010000 */
[----:B------:R-:W-:-:S03]  /*6960*/  @!P2 FADD.FTZ R65, R65, R25 ;  /* 0x000000194141a221 */ /* 0x000fc60000010000 */
[----:B---3--:R-:W-:Y:S01]  /*6970*/  @!P0 FADD.FTZ R64, R64, R26 ;  /* 0x0000001a40408221 */ /* 0x008fe20000010000 */
[----:B------:R-:W-:-:S07]  /*6980*/  @!P0 FADD.FTZ R65, R65, R27 ;  /* 0x0000001b41418221 */ /* 0x000fce0000010000 */
.L_x_112:
[----:B------:R-:W-:Y:S01]  /*6990*/  ISETP.EQ.OR P0, PT, R43, R0, P1 ;  /* 0x000000002b00720c */ /* 0x000fe20000f02670 */
[----:B------:R-:W-:Y:S03]  /*69a0*/  BSSY.RECONVERGENT B0, `(.L_x_106) ;  /* 0x0000008000007945 */ /* 0x000fe60003800200 */
[----:B------:R-:W-:-:S13]  /*69b0*/  ISETP.NE.U32.OR P0, PT, R117, 0x1, P0 ;  /* 0x000000017500780c */ /* 0x000fda0000705470 */
[----:B------:R-:W-:Y:S05]  /*69c0*/  @P0 BRA `(.L_x_113) ;  /* 0x0000000000140947 */ /* 0x000fea0003800000 */
[----:B------:R-:W-:-:S04]  /*69d0*/  IMAD R25, R23, R43, R38 ;  /* 0x0000002b17197224 */ /* 0x000fc800078e0226 */
[----:B------:R-:W-:-:S06]  /*69e0*/  IMAD.WIDE.U32 R24, R25, 0x8, R36 ;  /* 0x0000000819187825 */ /* 0x000fcc00078e0024 */
[----:B------:R-:W3:Y:S02]  /*69f0*/  LDG.E.64 R24, desc[UR6][R24.64] ;  /* 0x0000000618187981 */ /* 0x000ee4000c1e1b00 */
[----:B---3--:R-:W-:Y:S01]  /*6a00*/  FADD.FTZ R64, R64, R24 ;  /* 0x0000001840407221 */ /* 0x008fe20000010000 */
[----:B------:R-:W-:-:S07]  /*6a10*/  FADD.FTZ R65, R65, R25 ;  /* 0x0000001941417221 */ /* 0x000fce0000010000 */
.L_x_113:
[----:B------:R-:W-:Y:S05]  /*6a20*/  BSYNC.RECONVERGENT B0 ;  /* 0x0000000000007941 */ /* 0x000fea0003800200 */
.L_x_106:
[----:B------:R-:W5:Y:S01]  /*6a30*/  S2UR UR5, SR_CgaCtaId ;  /* 0x00000000000579c3 */ /* 0x000f620000008800 */
[----:B------:R-:W-:Y:S01]  /*6a40*/  UMOV UR4, 0x400 ;  /* 0x0000040000047882 */ /* 0x000fe20000000000 */
[----:B------:R-:W-:Y:S02]  /*6a50*/  SHF.L.U32 R79, R79, 0x10, RZ ;  /* 0x000000104f4f7819 */ /* 0x000fe400000006ff */
[----:B----4-:R-:W-:-:S03]  /*6a60*/  SHF.L.U32 R27, R114, 0x10, RZ ;  /* 0x00000010721b7819 */ /* 0x010fc600000006ff */
[C---:B------:R-:W-:Y:S02]  /*6a70*/  FADD.FTZ R79, -R22.reuse, R79 ;  /* 0x0000004f164f7221 */ /* 0x040fe40000010100 */
[----:B------:R-:W-:Y:S02]  /*6a80*/  FADD.FTZ R27, -R22, R27 ;  /* 0x0000001b161b7221 */ /* 0x000fe40000010100 */
[-C--:B------:R-:W-:Y:S02]  /*6a90*/  FMUL.FTZ R79, R79, R116.reuse ;  /* 0x000000744f4f7220 */ /* 0x080fe40000410000 */
[----:B------:R-:W-:Y:S01]  /*6aa0*/  FMUL.FTZ R38, R27, R116 ;  /* 0x000000741b267220 */ /* 0x000fe20000410000 */
[----:B-----5:R-:W-:Y:S01]  /*6ab0*/  ULEA UR4, UR5, UR4, 0x18 ;  /* 0x0000000405047291 */ /* 0x020fe2000f8ec0ff */
[----:B------:R-:W4:Y:S08]  /*6ac0*/  LDCU.U8 UR5, c[0x0][0x414] ;  /* 0x00008280ff0577ac */ /* 0x000f300008000000 */
[----:B------:R-:W-:Y:S01]  /*6ad0*/  @!P1 STS.64 [UR4+0x88], R64 ;  /* 0x00008840ff009988 */ /* 0x000fe20008000a04 */
[----:B------:R-:W-:Y:S01]  /*6ae0*/  BAR.SYNC.DEFER_BLOCKING 0x0 ;  /* 0x0000000000007b1d */ /* 0x000fe20000010000 */
[----:B----4-:R-:W-:-:S05]  /*6af0*/  UISETP.NE.AND UP0, UPT, UR5, URZ, UPT ;  /* 0x000000ff0500728c */ /* 0x010fca000bf05270 */
[----:B0--3--:R-:W0:Y:S01]  /*6b00*/  LDS.64 R24, [UR4+0x88] ;  /* 0x00008804ff187984 */ /* 0x009e220008000a00 */
[----:B------:R-:W0:Y:S02]  /*6b10*/  LDCU UR4, c[0x0][0x42c] ;  /* 0x00008580ff0477ac */ /* 0x000e240008000800 */
[----:B0-----:R-:W-:Y:S01]  /*6b20*/  FMUL.FTZ R28, R24, UR4 ;  /* 0x00000004181c7c20 */ /* 0x001fe20008410000 */
[----:B------:R-:W-:Y:S01]  /*6b30*/  FMUL.FTZ R29, R25, UR4 ;  /* 0x00000004191d7c20 */ /* 0x000fe20008410000 */
[----:B------:R-:W-:Y:S02]  /*6b40*/  SHF.L.U32 R25, R78, 0x10, RZ ;  /* 0x000000104e197819 */ /* 0x000fe400000006ff */
[----:B------:R-:W-:Y:S01]  /*6b50*/  SHF.L.U32 R24, R115, 0x10, RZ ;  /* 0x0000001073187819 */ /* 0x000fe200000006ff */
[----:B------:R-:W-:Y:S06]  /*6b60*/  BRA.U !UP0, `(.L_x_114) ;  /* 0x0000000108487547 */ /* 0x000fec000b800000 */
[----:B--2---:R-:W-:Y:S01]  /*6b70*/  FFMA.FTZ R26, R62, R79, R60 ;  /* 0x0000004f3e1a7223 */ /* 0x004fe2000001003c */
[----:B------:R-:W-:-:S03]  /*6b80*/  FFMA.FTZ R27, R63, R38, R61 ;  /* 0x000000263f1b7223 */ /* 0x000fc6000001003d */
[----:B------:R-:W-:Y:S01]  /*6b90*/  FMUL.FTZ R30, R26, -1.4426950216293334961 ;  /* 0xbfb8aa3b1a1e7820 */ /* 0x000fe20000410000 */
[----:B------:R-:W-:-:S05]  /*6ba0*/  FMUL.FTZ R33, R27, -1.4426950216293334961 ;  /* 0xbfb8aa3b1b217820 */ /* 0x000fca0000410000 */
[----:B------:R-:W0:Y:S04]  /*6bb0*/  MUFU.EX2 R30, R30 ;  /* 0x0000001e001e7308 */ /* 0x000e280000000800 */
[----:B------:R-:W2:Y:S01]  /*6bc0*/  MUFU.EX2 R33, R33 ;  /* 0x0000002100217308 */ /* 0x000ea20000000800 */
[----:B0-----:R-:W-:Y:S01]  /*6bd0*/  FADD.FTZ R31, R30, 1 ;  /* 0x3f8000001e1f7421 */ /* 0x001fe20000010000 */
[----:B--2---:R-:W-:-:S03]  /*6be0*/  FADD.FTZ R34, R33, 1 ;  /* 0x3f80000021227421 */ /* 0x004fc60000010000 */
[----:B------:R-:W0:Y:S08]  /*6bf0*/  MUFU.RCP R32, R31 ;  /* 0x0000001f00207308 */ /* 0x000e300000001000 */
[----:B------:R-:W2:Y:S01]  /*6c00*/  MUFU.RCP R35, R34 ;  /* 0x0000002200237308 */ /* 0x000ea20000001000 */
[----:B0-----:R-:W-:Y:S01]  /*6c10*/  FADD.FTZ R37, -R32, 1 ;  /* 0x3f80000020257421 */ /* 0x001fe20000010100 */
[----:B------:R-:W-:-:S03]  /*6c20*/  FMUL.FTZ R25, R25, R32 ;  /* 0x0000002019197220 */ /* 0x000fc60000410000 */
[----:B------:R-:W-:Y:S01]  /*6c30*/  FFMA.FTZ R26, R26, R37, 1 ;  /* 0x3f8000001a1a7423 */ /* 0x000fe20000010025 */
[----:B--2---:R-:W-:Y:S01]  /*6c40*/  FADD.FTZ R36, -R35, 1 ;  /* 0x3f80000023247421 */ /* 0x004fe20000010100 */
[----:B------:R-:W-:Y:S02]  /*6c50*/  FMUL.FTZ R24, R24, R35 ;  /* 0x0000002318187220 */ /* 0x000fe40000410000 */
[----:B------:R-:W-:Y:S01]  /*6c60*/  FMUL.FTZ R25, R25, R26 ;  /* 0x0000001a19197220 */ /* 0x000fe20000410000 */
[----:B------:R-:W-:-:S04]  /*6c70*/  FFMA.FTZ R27, R27, R36, 1 ;  /* 0x3f8000001b1b7423 */ /* 0x000fc80000010024 */
[----:B------:R-:W-:-:S07]  /*6c80*/  FMUL.FTZ R24, R24, R27 ;  /* 0x0000001b18187220 */ /* 0x000fce0000410000 */
.L_x_114:
[----:B------:R-:W0:Y:S01]  /*6c90*/  LDCU UR4, c[0x0][0x41c] ;  /* 0x00008380ff0477ac */ /* 0x000e220008000800 */
[----:B------:R-:W-:Y:S01]  /*6ca0*/  SHF.L.U32 R77, R77, 0x10, RZ ;  /* 0x000000104d4d7819 */ /* 0x000fe200000006ff */
[C-C-:B------:R-:W-:Y:S01]  /*6cb0*/  FFMA.FTZ R27, R28.reuse, R79, R29.reuse ;  /* 0x0000004f1c1b7223 */ /* 0x140fe2000001001d */
[----:B--2---:R-:W-:Y:S01]  /*6cc0*/  FFMA.FTZ R26, R28, R38, R29 ;  /* 0x000000261c1a7223 */ /* 0x004fe2000001001d */
[----:B------:R-:W2:Y:S01]  /*6cd0*/  LDCU.64 UR8, c[0x0][0x400] ;  /* 0x00008000ff0877ac */ /* 0x000ea20008000a00 */
[----:B------:R-:W-:Y:S01]  /*6ce0*/  BSSY.RECONVERGENT B0, `(.L_x_115) ;  /* 0x000001c000007945 */ /* 0x000fe20003800200 */
[----:B------:R-:W-:Y:S01]  /*6cf0*/  FFMA.FTZ R27, R62, R25, -R27 ;  /* 0x000000193e1b7223 */ /* 0x000fe2000001081b */
[----:B------:R-:W-:Y:S01]  /*6d00*/  SHF.L.U32 R41, R112, 0x10, RZ ;  /* 0x0000001070297819 */ /* 0x000fe200000006ff */
[----:B------:R-:W-:Y:S01]  /*6d10*/  FADD.FTZ R77, -R22, R77 ;  /* 0x0000004d164d7221 */ /* 0x000fe20000010100 */
[----:B------:R-:W-:Y:S01]  /*6d20*/  FFMA.FTZ R37, R63, R24, -R26 ;  /* 0x000000183f257223 */ /* 0x000fe2000001081a */
[----:B0-----:R-:W-:-:S05]  /*6d30*/  IMAD R31, R0, UR4, R83 ;  /* 0x00000004001f7c24 */ /* 0x001fca000f8e0253 */
[C---:B--2---:R-:W-:Y:S02]  /*6d40*/  ISETP.GE.U32.AND P0, PT, R31.reuse, UR8, PT ;  /* 0x000000081f007c0c */ /* 0x044fe4000bf06070 */
[----:B------:R-:W-:Y:S02]  /*6d50*/  SHF.R.S32.HI R30, RZ, 0x1f, R31 ;  /* 0x0000001fff1e7819 */ /* 0x000fe4000001141f */
[----:B------:R-:W-:Y:S02]  /*6d60*/  IADD3 R33, PT, PT, R31, 0x10, RZ ;  /* 0x000000101f217810 */ /* 0x000fe40007ffe0ff */
[----:B------:R-:W-:Y:S02]  /*6d70*/  ISETP.GE.AND.EX P0, PT, R30, UR9, PT, P0 ;  /* 0x000000091e007c0c */ /* 0x000fe4000bf06300 */
[----:B------:R-:W-:Y:S02]  /*6d80*/  ISETP.GE.U32.AND P1, PT, R33, UR8, PT ;  /* 0x0000000821007c0c */ /* 0x000fe4000bf26070 */
[----:B------:R-:W-:-:S04]  /*6d90*/  SHF.R.S32.HI R0, RZ, 0x1f, R33 ;  /* 0x0000001fff007819 */ /* 0x000fc80000011421 */
[----:B------:R-:W-:-:S05]  /*6da0*/  ISETP.GE.AND.EX P1, PT, R0, UR9, PT, P1 ;  /* 0x0000000900007c0c */ /* 0x000fca000bf26310 */
[----:B------:R-:W-:Y:S08]  /*6db0*/  @P0 BRA `(.L_x_116) ;  /* 0x0000000000380947 */ /* 0x000ff00003800000 */
[----:B------:R-:W0:Y:S01]  /*6dc0*/  LDCU.64 UR10, c[0x0][0x3f8] ;  /* 0x00007f00ff0a77ac */ /* 0x000e220008000a00 */
[----:B------:R-:W-:Y:S01]  /*6dd0*/  MOV R24, R120 ;  /* 0x0000007800187202 */ /* 0x000fe20000000f00 */
[----:B------:R-:W-:Y:S01]  /*6de0*/  FMUL.FTZ R35, R27, R116 ;  /* 0x000000741b237220 */ /* 0x000fe20000410000 */
[----:B------:R-:W-:Y:S01]  /*6df0*/  MOV R25, R123 ;  /* 0x0000007b00197202 */ /* 0x000fe20000000f00 */
[----:B------:R-:W2:Y:S01]  /*6e00*/  LDCU.64 UR4, c[0x0][0x380] ;  /* 0x00007000ff0477ac */ /* 0x000ea20008000a00 */
[----:B0-----:R-:W-:Y:S02]  /*6e10*/  IMAD R30, R30, UR10, RZ ;  /* 0x0000000a1e1e7c24 */ /* 0x001fe4000f8e02ff */
[----:B------:R-:W-:-:S04]  /*6e20*/  IMAD.WIDE.U32 R24, R31, UR10, R24 ;  /* 0x0000000a1f187c25 */ /* 0x000fc8000f8e0018 */
[----:B------:R-:W-:Y:S02]  /*6e30*/  IMAD R39, R31, UR11, R30 ;  /* 0x0000000b1f277c24 */ /* 0x000fe4000f8e021e */
[----:B------:R-:W-:Y:S01]  /*6e40*/  FMUL.FTZ R30, R37, R116 ;  /* 0x00000074251e7220 */ /* 0x000fe20000410000 */
[----:B--2---:R-:W-:Y:S02]  /*6e50*/  LEA R26, P0, R24, UR4, 0x1 ;  /* 0x00000004181a7c11 */ /* 0x004fe4000f8008ff */
[----:B------:R-:W-:Y:S02]  /*6e60*/  IADD3 R39, PT, PT, R25, R39, RZ ;  /* 0x0000002719277210 */ /* 0x000fe40007ffe0ff */
[----:B------:R-:W-:Y:S02]  /*6e70*/  F2FP.BF16.F32.PACK_AB R25, R30, R35 ;  /* 0x000000231e19723e */ /* 0x000fe400000010ff */
[----:B------:R-:W-:-:S05]  /*6e80*/  LEA.HI.X R27, R24, UR5, R39, 0x1, P0 ;  /* 0x00000005181b7c11 */ /* 0x000fca00080f0c27 */
[----:B------:R0:W-:Y:S02]  /*6e90*/  STG.E desc[UR6][R26.64], R25 ;  /* 0x000000191a007986 */ /* 0x0001e4000c101906 */
.L_x_116:
[----:B------:R-:W-:Y:S05]  /*6ea0*/  BSYNC.RECONVERGENT B0 ;  /* 0x0000000000007941 */ /* 0x000fea0003800200 */
.L_x_115:
[-C--:B------:R-:W-:Y:S01]  /*6eb0*/  FMUL.FTZ R77, R77, R116.reuse ;  /* 0x000000744d4d7220 */ /* 0x080fe20000410000 */
[----:B------:R-:W-:Y:S01]  /*6ec0*/  FADD.FTZ R41, -R22, R41 ;  /* 0x0000002916297221 */ /* 0x000fe20000010100 */
[----:B0-----:R-:W-:Y:S02]  /*6ed0*/  SHF.L.U32 R25, R76, 0x10, RZ ;  /* 0x000000104c197819 */ /* 0x001fe400000006ff */
[----:B------:R-:W-:Y:S01]  /*6ee0*/  SHF.L.U32 R24, R113, 0x10, RZ ;  /* 0x0000001071187819 */ /* 0x000fe200000006ff */
[----:B------:R-:W-:Y:S01]  /*6ef0*/  FFMA.FTZ R39, R28, R77, R29 ;  /* 0x0000004d1c277223 */ /* 0x000fe2000001001d */
[----:B------:R-:W-:Y:S01]  /*6f00*/  FMUL.FTZ R38, R41, R116 ;  /* 0x0000007429267220 */ /* 0x000fe20000410000 */
[----:B------:R-:W-:Y:S06]  /*6f10*/  BRA.U !UP0, `(.L_x_117) ;  /* 0x0000000108487547 */ /* 0x000fec000b800000 */
[----:B------:R-:W-:Y:S01]  /*6f20*/  FFMA.FTZ R26, R62, R77, R60 ;  /* 0x0000004d3e1a7223 */ /* 0x000fe2000001003c */
[----:B------:R-:W-:-:S03]  /*6f30*/  FFMA.FTZ R27, R63, R38, R61 ;  /* 0x000000263f1b7223 */ /* 0x000fc6000001003d */
[----:B------:R-:W-:Y:S01]  /*6f40*/  FMUL.FTZ R30, R26, -1.4426950216293334961 ;  /* 0xbfb8aa3b1a1e7820 */ /* 0x000fe20000410000 */
[----:B------:R-:W-:-:S05]  /*6f50*/  FMUL.FTZ R34, R27, -1.4426950216293334961 ;  /* 0xbfb8aa3b1b227820 */ /* 0x000fca0000410000 */
[----:B------:R-:W0:Y:S04]  /*6f60*/  MUFU.EX2 R30, R30 ;  /* 0x0000001e001e7308 */ /* 0x000e280000000800 */
[----:B------:R-:W2:Y:S01]  /*6f70*/  MUFU.EX2 R34, R34 ;  /* 0x0000002200227308 */ /* 0x000ea20000000800 */
[----:B0-----:R-:W-:Y:S01]  /*6f80*/  FADD.FTZ R32, R30, 1 ;  /* 0x3f8000001e207421 */ /* 0x001fe20000010000 */
[----:B--2---:R-:W-:-:S05]  /*6f90*/  FADD.FTZ R35, R34, 1 ;  /* 0x3f80000022237421 */ /* 0x004fca0000010000 */
        /* <DEDUP_REMOVED lines=10> */
.L_x_117:
[----:B------:R-:W-:Y:S01]  /*7040*/  FFMA.FTZ R26, R28, R38, R29 ;  /* 0x000000261c1a7223 */ /* 0x000fe2000001001d */
[----:B------:R-:W-:Y:S01]  /*7050*/  BSSY.RECONVERGENT B0, `(.L_x_118) ;  /* 0x0000014000007945 */ /* 0x000fe20003800200 */
[----:B------:R-:W-:Y:S01]  /*7060*/  FFMA.FTZ R39, R62, R25, -R39 ;  /* 0x000000193e277223 */ /* 0x000fe20000010827 */
[----:B------:R-:W-:Y:S01]  /*7070*/  SHF.L.U32 R75, R75, 0x10, RZ ;  /* 0x000000104b4b7819 */ /* 0x000fe200000006ff */
[----:B------:R-:W-:Y:S01]  /*7080*/  FFMA.FTZ R27, R63, R24, -R26 ;  /* 0x000000183f1b7223 */ /* 0x000fe2000001081a */
[----:B------:R-:W-:Y:S01]  /*7090*/  SHF.L.U32 R35, R110, 0x10, RZ ;  /* 0x000000106e237819 */ /* 0x000fe200000006ff */
[----:B------:R-:W-:Y:S06]  /*70a0*/  @P1 BRA `(.L_x_119) ;  /* 0x0000000000381947 */ /* 0x000fec0003800000 */
        /* <DEDUP_REMOVED lines=14> */
.L_x_119:
[----:B------:R-:W-:Y:S05]  /*7190*/  BSYNC.RECONVERGENT B0 ;  /* 0x0000000000007941 */ /* 0x000fea0003800200 */
.L_x_118:
[----:B------:R-:W-:Y:S01]  /*71a0*/  SHF.L.U32 R41, R14, 0x10, RZ ;  /* 0x000000100e297819 */ /* 0x000fe200000006ff */
[----:B0-----:R-:W-:Y:S01]  /*71b0*/  FADD.FTZ R27, -R22, R75 ;  /* 0x0000004b161b7221 */ /* 0x001fe20000010100 */
[----:B------:R-:W-:Y:S01]  /*71c0*/  SHF.L.U32 R43, R68, 0x10, RZ ;  /* 0x00000010442b7819 */ /* 0x000fe200000006ff */
[----:B------:R-:W-:Y:S01]  /*71d0*/  FADD.FTZ R35, -R22, R35 ;  /* 0x0000002316237221 */ /* 0x000fe20000010100 */
[----:B------:R-:W-:Y:S01]  /*71e0*/  SHF.L.U32 R119, R88, 0x10, RZ ;  /* 0x0000001058777819 */ /* 0x000fe200000006ff */
[----:B------:R-:W-:Y:S01]  /*71f0*/  FADD.FTZ R75, -R22, R41 ;  /* 0x00000029164b7221 */ /* 0x000fe20000010100 */
[----:B------:R-:W-:Y:S01]  /*7200*/  SHF.L.U32 R115, R10, 0x10, RZ ;  /* 0x000000100a737819 */ /* 0x000fe200000006ff */
[----:B------:R-:W-:Y:S01]  /*7210*/  FADD.FTZ R41, -R22, R43 ;  /* 0x0000002b16297221 */ /* 0x000fe20000010100 */
[----:B------:R-:W-:Y:S01]  /*7220*/  SHF.L.U32 R53, R18, 0x10, RZ ;  /* 0x0000001012357819 */ /* 0x000fe200000006ff */
[C---:B------:R-:W-:Y:S01]  /*7230*/  FADD.FTZ R43, -R22.reuse, R119 ;  /* 0x00000077162b7221 */ /* 0x040fe20000010100 */
[----:B------:R-:W-:Y:S01]  /*7240*/  IADD3 R54, PT, PT, R31, 0x20, RZ ;  /* 0x000000201f367810 */ /* 0x000fe20007ffe0ff */
[-C--:B------:R-:W-:Y:S01]  /*7250*/  FMUL.FTZ R24, R27, R116.reuse ;  /* 0x000000741b187220 */ /* 0x080fe20000410000 */
[----:B------:R-:W-:Y:S01]  /*7260*/  IADD3 R30, PT, PT, R31, 0x30, RZ ;  /* 0x000000301f1e7810 */ /* 0x000fe20007ffe0ff */
[----:B------:R-:W-:Y:S01]  /*7270*/  FMUL.FTZ R26, R35, R116 ;  /* 0x00000074231a7220 */ /* 0x000fe20000410000 */
[C---:B------:R-:W-:Y:S01]  /*7280*/  IADD3 R119, PT, PT, R31.reuse, 0x40, RZ ;  /* 0x000000401f777810 */ /* 0x040fe20007ffe0ff */
[C---:B------:R-:W-:Y:S01]  /*7290*/  FADD.FTZ R115, -R22.reuse, R115 ;  /* 0x0000007316737221 */ /* 0x040fe20000010100 */
[C---:B------:R-:W-:Y:S01]  /*72a0*/  IADD3 R18, PT, PT, R31.reuse, 0x50, RZ ;  /* 0x000000501f127810 */ /* 0x040fe20007ffe0ff */
[----:B------:R-:W-:Y:S01]  /*72b0*/  FADD.FTZ R53, -R22, R53 ;  /* 0x0000003516357221 */ /* 0x000fe20000010100 */
[C---:B------:R-:W-:Y:S01]  /*72c0*/  IADD3 R14, PT, PT, R31.reuse, 0x60, RZ ;  /* 0x000000601f0e7810 */ /* 0x040fe20007ffe0ff */
[C-C-:B------:R-:W-:Y:S01]  /*72d0*/  FFMA.FTZ R50, R28.reuse, R24, R29.reuse ;  /* 0x000000181c327223 */ /* 0x140fe2000001001d */
[C---:B------:R-:W-:Y:S01]  /*72e0*/  IADD3 R10, PT, PT, R31.reuse, 0x70, RZ ;  /* 0x000000701f0a7810 */ /* 0x040fe20007ffe0ff */
[----:B------:R-:W-:Y:S01]  /*72f0*/  FFMA.FTZ R52, R28, R26, R29 ;  /* 0x0000001a1c347223 */ /* 0x000fe2000001001d */
[----:B------:R-:W-:-:S02]  /*7300*/  IADD3 R0, PT, PT, R31, 0x80, RZ ;  /* 0x000000801f007810 */ /* 0x000fc40007ffe0ff */
[----:B------:R-:W-:Y:S02]  /*7310*/  SHF.L.U32 R33, R108, 0x10, RZ ;  /* 0x000000106c217819 */ /* 0x000fe400000006ff */
[----:B------:R-:W-:Y:S02]  /*7320*/  SHF.L.U32 R37, R6, 0x10, RZ ;  /* 0x0000001006257819 */ /* 0x000fe400000006ff */
[----:B------:R-:W-:Y:S01]  /*7330*/  SHF.L.U32 R39, R106, 0x10, RZ ;  /* 0x000000106a277819 */ /* 0x000fe200000006ff */
[----:B------:R-:W-:Y:S01]  /*7340*/  FADD.FTZ R36, -R22, R33 ;  /* 0x0000002116247221 */ /* 0x000fe20000010100 */
        /* <DEDUP_REMOVED lines=10> */
[----:B-1----:R-:W-:Y:S01]  /*73f0*/  SHF.L.U32 R65, R100, 0x10, RZ ;  /* 0x0000001064417819 */ /* 0x002fe200000006ff */
        /* <DEDUP_REMOVED lines=25> */
[----:B------:R-:W-:Y:S01]  /*7590*/  ISETP.GE.U32.AND P2, PT, R54, UR8, PT ;  /* 0x0000000836007c0c */ /* 0x000fe2000bf46070 */
[----:B------:R-:W-:Y:S01]  /*75a0*/  FADD.FTZ R33, -R22, R72 ;  /* 0x0000004816217221 */ /* 0x000fe20000010100 */
[----:B------:R-:W-:Y:S01]  /*75b0*/  ISETP.GE.U32.AND P1, PT, R30, UR8, PT ;  /* 0x000000081e007c0c */ /* 0x000fe2000bf26070 */
[----:B------:R-:W-:Y:S01]  /*75c0*/  FADD.FTZ R35, -R22, R84 ;  /* 0x0000005416237221 */ /* 0x000fe20000010100 */
[----:B------:R-:W-:-:S02]  /*75d0*/  ISETP.GE.U32.AND P0, PT, R119, UR8, PT ;  /* 0x0000000877007c0c */ /* 0x000fc4000bf06070 */
[----:B------:R-:W-:Y:S02]  /*75e0*/  ISETP.GE.U32.AND P6, PT, R18, UR8, PT ;  /* 0x0000000812007c0c */ /* 0x000fe4000bfc6070 */
[----:B------:R-:W-:Y:S02]  /*75f0*/  ISETP.GE.U32.AND P3, PT, R14, UR8, PT ;  /* 0x000000080e007c0c */ /* 0x000fe4000bf66070 */
[----:B------:R-:W-:Y:S02]  /*7600*/  ISETP.GE.U32.AND P4, PT, R10, UR8, PT ;  /* 0x000000080a007c0c */ /* 0x000fe4000bf86070 */
[----:B------:R-:W-:Y:S02]  /*7610*/  ISETP.GE.U32.AND P5, PT, R0, UR8, PT ;  /* 0x0000000800007c0c */ /* 0x000fe4000bfa6070 */
[----:B------:R-:W-:Y:S02]  /*7620*/  SHF.R.S32.HI R56, RZ, 0x1f, R54 ;  /* 0x0000001fff387819 */ /* 0x000fe40000011436 */
[----:B------:R-:W-:-:S02]  /*7630*/  SHF.R.S32.HI R34, RZ, 0x1f, R30 ;  /* 0x0000001fff227819 */ /* 0x000fc4000001141e */
[----:B------:R-:W-:Y:S02]  /*7640*/  SHF.R.S32.HI R6, RZ, 0x1f, R119 ;  /* 0x0000001fff067819 */ /* 0x000fe40000011477 */
[----:B------:R-:W-:Y:S02]  /*7650*/  SHF.R.S32.HI R20, RZ, 0x1f, R18 ;  /* 0x0000001fff147819 */ /* 0x000fe40000011412 */
[----:B------:R-:W-:Y:S02]  /*7660*/  SHF.R.S32.HI R16, RZ, 0x1f, R14 ;  /* 0x0000001fff107819 */ /* 0x000fe4000001140e */
[----:B------:R-:W-:Y:S02]  /*7670*/  SHF.R.S32.HI R12, RZ, 0x1f, R10 ;  /* 0x0000001fff0c7819 */ /* 0x000fe4000001140a */
[----:B------:R-:W-:Y:S02]  /*7680*/  SHF.R.S32.HI R8, RZ, 0x1f, R0 ;  /* 0x0000001fff087819 */ /* 0x000fe40000011400 */
[----:B------:R-:W-:-:S02]  /*7690*/  ISETP.GE.AND.EX P2, PT, R56, UR9, PT, P2 ;  /* 0x0000000938007c0c */ /* 0x000fc4000bf46320 */
[----:B------:R-:W-:Y:S02]  /*76a0*/  ISETP.GE.AND.EX P1, PT, R34, UR9, PT, P1 ;  /* 0x0000000922007c0c */ /* 0x000fe4000bf26310 */
[----:B------:R-:W-:Y:S02]  /*76b0*/  ISETP.GE.AND.EX P0, PT, R6, UR9, PT, P0 ;  /* 0x0000000906007c0c */ /* 0x000fe4000bf06300 */
[----:B------:R-:W-:Y:S02]  /*76c0*/  ISETP.GE.AND.EX P6, PT, R20, UR9, PT, P6 ;  /* 0x0000000914007c0c */ /* 0x000fe4000bfc6360 */
[----:B------:R-:W-:Y:S02]  /*76d0*/  ISETP.GE.AND.EX P3, PT, R16, UR9, PT, P3 ;  /* 0x0000000910007c0c */ /* 0x000fe4000bf66330 */
[----:B------:R-:W-:Y:S02]  /*76e0*/  ISETP.GE.AND.EX P4, PT, R12, UR9, PT, P4 ;  /* 0x000000090c007c0c */ /* 0x000fe4000bf86340 */
[----:B------:R-:W-:-:S02]  /*76f0*/  ISETP.GE.AND.EX P5, PT, R8, UR9, PT, P5 ;  /* 0x0000000908007c0c */ /* 0x000fc4000bfa6350 */
[----:B------:R-:W-:Y:S02]  /*7700*/  SHF.L.U32 R27, R74, 0x10, RZ ;  /* 0x000000104a1b7819 */ /* 0x000fe400000006ff */
        /* <DEDUP_REMOVED lines=20> */
.L_x_120:
[----:B------:R-:W-:Y:S01]  /*7850*/  BSSY.RECONVERGENT B0, `(.L_x_121) ;  /* 0x0000013000007945 */ /* 0x000fe20003800200 */
[----:B------:R-:W-:Y:S01]  /*7860*/  FFMA.FTZ R27, R62, R27, -R50 ;  /* 0x0000001b3e1b7223 */ /* 0x000fe20000010832 */
[----:B------:R-:W-:Y:S01]  /*7870*/  FMUL.FTZ R38, R25, R116 ;  /* 0x0000007419267220 */ /* 0x000fe20000410000 */
[----:B------:R-:W-:Y:S01]  /*7880*/  FFMA.FTZ R22, R63, R22, -R52 ;  /* 0x000000163f167223 */ /* 0x000fe20000010834 */
[----:B------:R-:W-:Y:S06]  /*7890*/  @P2 BRA `(.L_x_122) ;  /* 0x0000000000382947 */ /* 0x000fec0003800000 */
[----:B------:R-:W0:Y:S01]  /*78a0*/  LDCU.64 UR4, c[0x0][0x3f8] ;  /* 0x00007f00ff0477ac */ /* 0x000e220008000a00 */
[----:B------:R-:W-:Y:S01]  /*78b0*/  MOV R24, R120 ;  /* 0x0000007800187202 */ /* 0x000fe20000000f00 */
[----:B------:R-:W-:Y:S01]  /*78c0*/  FMUL.FTZ R22, R22, R116 ;  /* 0x0000007416167220 */ /* 0x000fe20000410000 */
[----:B------:R-:W-:Y:S01]  /*78d0*/  MOV R25, R123 ;  /* 0x0000007b00197202 */ /* 0x000fe20000000f00 */
[----:B------:R-:W1:Y:S01]  /*78e0*/  LDCU.64 UR10, c[0x0][0x380] ;  /* 0x00007000ff0a77ac */ /* 0x000e620008000a00 */
[----:B0-----:R-:W-:Y:S02]  /*78f0*/  IMAD R111, R56, UR4, RZ ;  /* 0x00000004386f7c24 */ /* 0x001fe4000f8e02ff */
[----:B------:R-:W-:-:S04]  /*7900*/  IMAD.WIDE.U32 R24, R54, UR4, R24 ;  /* 0x0000000436187c25 */ /* 0x000fc8000f8e0018 */
[----:B------:R-:W-:Y:S02]  /*7910*/  IMAD R54, R54, UR5, R111 ;  /* 0x0000000536367c24 */ /* 0x000fe4000f8e026f */
[----:B------:R-:W-:Y:S01]  /*7920*/  FMUL.FTZ R111, R27, R116 ;  /* 0x000000741b6f7220 */ /* 0x000fe20000410000 */
[----:B-1----:R-:W-:Y:S02]  /*7930*/  LEA R26, P2, R24, UR10, 0x1 ;  /* 0x0000000a181a7c11 */ /* 0x002fe4000f8408ff */
[----:B------:R-:W-:-:S04]  /*7940*/  IADD3 R25, PT, PT, R25, R54, RZ ;  /* 0x0000003619197210 */ /* 0x000fc80007ffe0ff */
[----:B------:R-:W-:Y:S02]  /*7950*/  LEA.HI.X R27, R24, UR11, R25, 0x1, P2 ;  /* 0x0000000b181b7c11 */ /* 0x000fe400090f0c19 */
[----:B------:R-:W-:-:S05]  /*7960*/  F2FP.BF16.F32.PACK_AB R25, R22, R111 ;  /* 0x0000006f1619723e */ /* 0x000fca00000010ff */
[----:B------:R0:W-:Y:S02]  /*7970*/  STG.E desc[UR6][R26.64], R25 ;  /* 0x000000191a007986 */ /* 0x0001e4000c101906 */
.L_x_122:
[----:B------:R-:W-:Y:S05]  /*7980*/  BSYNC.RECONVERGENT B0 ;  /* 0x0000000000007941 */ /* 0x000fea0003800200 */
.L_x_121:
[----:B------:R-:W-:Y:S01]  /*7990*/  SHF.L.U32 R5, R5, 0x10, RZ ;  /* 0x0000001005057819 */ /* 0x000fe200000006ff */
[----:B------:R-:W-:Y:S01]  /*79a0*/  FFMA.FTZ R44, R28, R38, R29 ;  /* 0x000000261c2c7223 */ /* 0x000fe2000001001d */
[----:B------:R-:W-:Y:S01]  /*79b0*/  SHF.L.U32 R22, R109, 0x10, RZ ;  /* 0x000000106d167819 */ /* 0x000fe200000006ff */
[----:B------:R-:W-:Y:S01]  /*79c0*/  FMUL.FTZ R46, R36, R116 ;  /* 0x00000074242e7220 */ /* 0x000fe20000410000 */
[----:B------:R-:W-:Y:S06]  /*79d0*/  BRA.U !UP0, `(.L_x_123) ;  /* 0x0000000108487547 */ /* 0x000fec000b800000 */
[----:B------:R-:W-:Y:S01]  /*79e0*/  FFMA.FTZ R24, R62, R38, R60 ;  /* 0x000000263e187223 */ /* 0x000fe2000001003c */
[----:B0-----:R-:W-:-:S03]  /*79f0*/  FFMA.FTZ R25, R63, R46, R61 ;  /* 0x0000002e3f197223 */ /* 0x001fc6000001003d */
        /* <DEDUP_REMOVED lines=16> */
.L_x_123:
[----:B------:R-:W-:Y:S01]  /*7b00*/  FFMA.FTZ R24, R28, R46, R29 ;  /* 0x0000002e1c187223 */ /* 0x000fe2000001001d */
[----:B------:R-:W-:Y:S01]  /*7b10*/  BSSY.RECONVERGENT B0, `(.L_x_124) ;  /* 0x0000014000007945 */ /* 0x000fe20003800200 */
[----:B0-----:R-:W-:Y:S01]  /*7b20*/  FFMA.FTZ R25, R62, R5, -R44 ;  /* 0x000000053e197223 */ /* 0x001fe2000001082c */
[-C--:B------:R-:W-:Y:S01]  /*7b30*/  FMUL.FTZ R26, R4, R116.reuse ;  /* 0x00000074041a7220 */ /* 0x080fe20000410000 */
        /* <DEDUP_REMOVED lines=13> */
[----:B------:R-:W-:Y:S02]  /*7c10*/  IADD3 R111, PT, PT, R5, R111, RZ ;  /* 0x0000006f056f7210 */ /* 0x000fe40007ffe0ff */
[----:B------:R-:W-:Y:S02]  /*7c20*/  F2FP.BF16.F32.PACK_AB R5, R22, R27 ;  /* 0x0000001b1605723e */ /* 0x000fe400000010ff */
[----:B------:R-:W-:-:S05]  /*7c30*/  LEA.HI.X R25, R4, UR11, R111, 0x1, P1 ;  /* 0x0000000b04197c11 */ /* 0x000fca00088f0c6f */
[----:B------:R0:W-:Y:S02]  /*7c40*/  STG.E desc[UR6][R24.64], R5 ;  /* 0x0000000518007986 */ /* 0x0001e4000c101906 */
.L_x_125:
[----:B------:R-:W-:Y:S05]  /*7c50*/  BSYNC.RECONVERGENT B0 ;  /* 0x0000000000007941 */ /* 0x000fea0003800200 */
.L_x_124:
[----:B------:R-:W-:Y:S01]  /*7c60*/  SHF.L.U32 R7, R7, 0x10, RZ ;  /* 0x0000001007077819 */ /* 0x000fe200000006ff */
[C-C-:B------:R-:W-:Y:S01]  /*7c70*/  FFMA.FTZ R111, R28.reuse, R26, R29.reuse ;  /* 0x0000001a1c6f7223 */ /* 0x140fe2000001001d */
[----:B------:R-:W-:Y:S01]  /*7c80*/  FFMA.FTZ R34, R28, R32, R29 ;  /* 0x000000201c227223 */ /* 0x000fe2000001001d */
[----:B------:R-:W-:Y:S01]  /*7c90*/  SHF.L.U32 R4, R107, 0x10, RZ ;  /* 0x000000106b047819 */ /* 0x000fe200000006ff */
[----:B------:R-:W-:Y:S06]  /*7ca0*/  BRA.U !UP0, `(.L_x_126) ;  /* 0x0000000108487547 */ /* 0x000fec000b800000 */
[----:B0-----:R-:W-:Y:S01]  /*7cb0*/  FFMA.FTZ R5, R62, R26, R60 ;  /* 0x0000001a3e057223 */ /* 0x001fe2000001003c */
        /* <DEDUP_REMOVED lines=17> */
.L_x_126:
[----:B------:R-:W-:Y:S01]  /*7dd0*/  BSSY.RECONVERGENT B0, `(.L_x_127) ;  /* 0x0000013000007945 */ /* 0x000fe20003800200 */
[----:B------:R-:W-:Y:S01]  /*7de0*/  FFMA.FTZ R111, R62, R7, -R111 ;  /* 0x000000073e6f7223 */ /* 0x000fe2000001086f */
[----:B------:R-:W-:Y:S01]  /*7df0*/  FMUL.FTZ R125, R125, R116 ;  /* 0x000000747d7d7220 */ /* 0x000fe20000410000 */
[----:B------:R-:W-:Y:S01]  /*7e00*/  FFMA.FTZ R7, R63, R4, -R34 ;  /* 0x000000043f077223 */ /* 0x000fe20000010822 */
[----:B------:R-:W-:Y:S06]  /*7e10*/  @P0 BRA `(.L_x_128) ;  /* 0x0000000000380947 */ /* 0x000fec0003800000 */
        /* <DEDUP_REMOVED lines=14> */
.L_x_128:
[----:B------:R-:W-:Y:S05]  /*7f00*/  BSYNC.RECONVERGENT B0 ;  /* 0x0000000000007941 */ /* 0x000fea0003800200 */
.L_x_127:
[----:B------:R-:W-:Y:S01]  /*7f10*/  SHF.L.U32 R4, R105, 0x10, RZ ;  /* 0x0000001069047819 */ /* 0x000fe200000006ff */
[----:B------:R-:W-:Y:S01]  /*7f20*/  FFMA.FTZ R105, R28, R125, R29 ;  /* 0x0000007d1c697223 */ /* 0x000fe2000001001d */
[----:B------:R-:W-:Y:S01]  /*7f30*/  SHF.L.U32 R9, R9, 0x10, RZ ;  /* 0x0000001009097819 */ /* 0x000fe200000006ff */
[----:B------:R-:W-:Y:S01]  /*7f40*/  FMUL.FTZ R30, R113, R116 ;  /* 0x00000074711e7220 */ /* 0x000fe20000410000 */
[----:B------:R-:W-:Y:S06]  /*7f50*/  BRA.U !UP0, `(.L_x_129) ;  /* 0x0000000108487547 */ /* 0x000fec000b800000 */
[----:B01----:R-:W-:Y:S01]  /*7f60*/  FFMA.FTZ R5, R62, R125, R60 ;  /* 0x0000007d3e057223 */ /* 0x003fe2000001003c */
        /* <DEDUP_REMOVED lines=17> */
.L_x_129:
[----:B-1----:R-:W-:Y:S01]  /*8080*/  FFMA.FTZ R6, R28, R30, R29 ;  /* 0x0000001e1c067223 */ /* 0x002fe2000001001d */
[----:B------:R-:W-:Y:S01]  /*8090*/  BSSY.RECONVERGENT B0, `(.L_x_130) ;  /* 0x0000014000007945 */ /* 0x000fe20003800200 */
[----:B------:R-:W-:Y:S01]  /*80a0*/  FFMA.FTZ R105, R62, R9, -R105 ;  /* 0x000000093e697223 */ /* 0x000fe20000010869 */
[-C--:B------:R-:W-:Y:S01]  /*80b0*/  FMUL.FTZ R115, R115, R116.reuse ;  /* 0x0000007473737220 */ /* 0x080fe20000410000 */
[----:B------:R-:W-:Y:S01]  /*80c0*/  FMUL.FTZ R22, R117, R116 ;  /* 0x0000007475167220 */ /* 0x000fe20000410000 */
[----:B------:R-:W-:Y:S01]  /*80d0*/  FFMA.FTZ R9, R63, R4, -R6 ;  /* 0x000000043f097223 */ /* 0x000fe20000010806 */
[----:B------:R-:W-:Y:S06]  /*80e0*/  @P6 BRA `(.L_x_131) ;  /* 0x0000000000386947 */ /* 0x000fec0003800000 */
        /* <DEDUP_REMOVED lines=14> */
.L_x_131:
[----:B------:R-:W-:Y:S05]  /*81d0*/  BSYNC.RECONVERGENT B0 ;  /* 0x0000000000007941 */ /* 0x000fea0003800200 */
.L_x_130:
[----:B------:R-:W-:Y:S01]  /*81e0*/  SHF.L.U32 R11, R11, 0x10, RZ ;  /* 0x000000100b0b7819 */ /* 0x000fe200000006ff */
[C-C-:B------:R-:W-:Y:S01]  /*81f0*/  FFMA.FTZ R105, R28.reuse, R115, R29.reuse ;  /* 0x000000731c697223 */ /* 0x140fe2000001001d */
[----:B------:R-:W-:Y:S01]  /*8200*/  FFMA.FTZ R26, R28, R22, R29 ;  /* 0x000000161c1a7223 */ /* 0x000fe2000001001d */
[----:B------:R-:W-:Y:S01]  /*8210*/  SHF.L.U32 R4, R103, 0x10, RZ ;  /* 0x0000001067047819 */ /* 0x000fe200000006ff */
[----:B------:R-:W-:Y:S06]  /*8220*/  BRA.U !UP0, `(.L_x_132) ;  /* 0x0000000108487547 */ /* 0x000fec000b800000 */
[----:B0-----:R-:W-:Y:S01]  /*8230*/  FFMA.FTZ R5, R62, R115, R60 ;  /* 0x000000733e057223 */ /* 0x001fe2000001003c */
[----:B-1----:R-:W-:-:S03]  /*8240*/  FFMA.FTZ R6, R63, R22, R61 ;  /* 0x000000163f067223 */ /* 0x002fc6000001003d */
        /* <DEDUP_REMOVED lines=16> */
.L_x_132:
[----:B------:R-:W-:Y:S01]  /*8350*/  BSSY.RECONVERGENT B0, `(.L_x_133) ;  /* 0x0000013000007945 */ /* 0x000fe20003800200 */
[----:B------:R-:W-:Y:S01]  /*8360*/  FFMA.FTZ R105, R62, R11, -R105 ;  /* 0x0000000b3e697223 */ /* 0x000fe20000010869 */
[----:B------:R-:W-:Y:S01]  /*8370*/  FMUL.FTZ R11, R79, R116 ;  /* 0x000000744f0b7220 */ /* 0x000fe20000410000 */
[----:B-1----:R-:W-:Y:S01]  /*8380*/  FFMA.FTZ R9, R63, R4, -R26 ;  /* 0x000000043f097223 */ /* 0x002fe2000001081a */
        /* <DEDUP_REMOVED lines=15> */
.L_x_134:
[----:B------:R-:W-:Y:S05]  /*8480*/  BSYNC.RECONVERGENT B0 ;  /* 0x0000000000007941 */ /* 0x000fea0003800200 */
.L_x_133:
[----:B------:R-:W-:Y:S01]  /*8490*/  SHF.L.U32 R13, R13, 0x10, RZ ;  /* 0x000000100d0d7819 */ /* 0x000fe200000006ff */
[----:B------:R-:W-:Y:S01]  /*84a0*/  FFMA.FTZ R79, R28, R11, R29 ;  /* 0x0000000b1c4f7223 */ /* 0x000fe2000001001d */
[----:B------:R-:W-:Y:S01]  /*84b0*/  SHF.L.U32 R4, R101, 0x10, RZ ;  /* 0x0000001065047819 */ /* 0x000fe200000006ff */
[----:B------:R-:W-:Y:S01]  /*84c0*/  FMUL.FTZ R20, R65, R116 ;  /* 0x0000007441147220 */ /* 0x000fe20000410000 */
        /* <DEDUP_REMOVED lines=19> */
.L_x_135:
        /* <DEDUP_REMOVED lines=21> */
.L_x_137:
[----:B------:R-:W-:Y:S05]  /*8750*/  BSYNC.RECONVERGENT B0 ;  /* 0x0000000000007941 */ /* 0x000fea0003800200 */
.L_x_136:
[----:B------:R-:W-:Y:S01]  /*8760*/  SHF.L.U32 R15, R15, 0x10, RZ ;  /* 0x000000100f0f7819 */ /* 0x000fe200000006ff */
[C-C-:B------:R-:W-:Y:S01]  /*8770*/  FFMA.FTZ R27, R28.reuse, R75, R29.reuse ;  /* 0x0000004b1c1b7223 */ /* 0x140fe2000001001d */
[----:B------:R-:W-:Y:S01]  /*8780*/  FFMA.FTZ R16, R28, R14, R29 ;  /* 0x0000000e1c107223 */ /* 0x000fe2000001001d */
[----:B-1----:R-:W-:Y:S01]  /*8790*/  SHF.L.U32 R4, R99, 0x10, RZ ;  /* 0x0000001063047819 */ /* 0x002fe200000006ff */
        /* <DEDUP_REMOVED lines=19> */
.L_x_138:
        /* <DEDUP_REMOVED lines=13> */
[----:B0-----:R-:W-:Y:S02]  /*89a0*/  LEA R4, P0, R6, UR10, 0x1 ;  /* 0x0000000a06047c11 */ /* 0x001fe4000f8008ff */
[----:B------:R-:W-:Y:S02]  /*89b0*/  IADD3 R11, PT, PT, R7, R11, RZ ;  /* 0x0000000b070b7210 */ /* 0x000fe40007ffe0ff */
[----:B------:R-:W-:Y:S02]  /*89c0*/  F2FP.BF16.F32.PACK_AB R7, R0, R27 ;  /* 0x0000001b0007723e */ /* 0x000fe400000010ff */
[----:B------:R-:W-:-:S05]  /*89d0*/  LEA.HI.X R5, R6, UR11, R11, 0x1, P0 ;  /* 0x0000000b06057c11 */ /* 0x000fca00080f0c0b */
[----:B------:R1:W-:Y:S02]  /*89e0*/  STG.E desc[UR6][R4.64], R7 ;  /* 0x0000000704007986 */ /* 0x0003e4000c101906 */
.L_x_140:
[----:B------:R-:W-:Y:S05]  /*89f0*/  BSYNC.RECONVERGENT B0 ;  /* 0x0000000000007941 */ /* 0x000fea0003800200 */
.L_x_139:
[-C--:B------:R-:W-:Y:S01]  /*8a00*/  FMUL.FTZ R38, R51, R116.reuse ;  /* 0x0000007433267220 */ /* 0x080fe20000410000 */
[----:B------:R-:W-:Y:S01]  /*8a10*/  IADD3 R51, PT, PT, R31, 0x90, RZ ;  /* 0x000000901f337810 */ /* 0x000fe20007ffe0ff */
[-C--:B------:R-:W-:Y:S01]  /*8a20*/  FMUL.FTZ R65, R49, R116.reuse ;  /* 0x0000007431417220 */ /* 0x080fe20000410000 */
[----:B------:R-:W-:Y:S01]  /*8a30*/  IADD3 R32, PT, PT, R31, 0xa0, RZ ;  /* 0x000000a01f207810 */ /* 0x000fe20007ffe0ff */
[-C--:B------:R-:W-:Y:S01]  /*8a40*/  FMUL.FTZ R53, R53, R116.reuse ;  /* 0x0000007435357220 */ /* 0x080fe20000410000 */
[----:B0-----:R-:W-:Y:S01]  /*8a50*/  IADD3 R24, PT, PT, R31, 0xb0, RZ ;  /* 0x000000b01f187810 */ /* 0x001fe20007ffe0ff */
[-C--:B------:R-:W-:Y:S01]  /*8a60*/  FMUL.FTZ R52, R55, R116.reuse ;  /* 0x0000007437347220 */ /* 0x080fe20000410000 */
[----:B------:R-:W-:Y:S01]  /*8a70*/  IADD3 R15, PT, PT, R31, 0xc0, RZ ;  /* 0x000000c01f0f7810 */ /* 0x000fe20007ffe0ff */
[-C--:B------:R-:W-:Y:S01]  /*8a80*/  FMUL.FTZ R57, R57, R116.reuse ;  /* 0x0000007439397220 */ /* 0x080fe20000410000 */
[----:B------:R-:W-:Y:S01]  /*8a90*/  IADD3 R11, PT, PT, R31, 0xd0, RZ ;  /* 0x000000d01f0b7810 */ /* 0x000fe20007ffe0ff */
[-C--:B------:R-:W-:Y:S01]  /*8aa0*/  FMUL.FTZ R18, R59, R116.reuse ;  /* 0x000000743b127220 */ /* 0x080fe20000410000 */
[----:B-1----:R-:W-:Y:S01]  /*8ab0*/  IADD3 R4, PT, PT, R31, 0xe0, RZ ;  /* 0x000000e01f047810 */ /* 0x002fe20007ffe0ff */
[-C--:B------:R-:W-:Y:S01]  /*8ac0*/  FMUL.FTZ R45, R45, R116.reuse ;  /* 0x000000742d2d7220 */ /* 0x080fe20000410000 */
[-C--:B------:R-:W-:Y:S01]  /*8ad0*/  FMUL.FTZ R12, R47, R116.reuse ;  /* 0x000000742f0c7220 */ /* 0x080fe20000410000 */
[-C--:B------:R-:W-:Y:S01]  /*8ae0*/  FMUL.FTZ R41, R41, R116.reuse ;  /* 0x0000007429297220 */ /* 0x080fe20000410000 */
[-C--:B------:R-:W-:Y:S01]  /*8af0*/  FMUL.FTZ R10, R43, R116.reuse ;  /* 0x000000742b0a7220 */ /* 0x080fe20000410000 */
[-C--:B------:R-:W-:Y:S01]  /*8b00*/  FMUL.FTZ R37, R37, R116.reuse ;  /* 0x0000007425257220 */ /* 0x080fe20000410000 */
[-C--:B------:R-:W-:Y:S01]  /*8b10*/  FMUL.FTZ R6, R39, R116.reuse ;  /* 0x0000007427067220 */ /* 0x080fe20000410000 */
[-C--:B------:R-:W-:Y:S01]  /*8b20*/  FMUL.FTZ R33, R33, R116.reuse ;  /* 0x0000007421217220 */ /* 0x080fe20000410000 */
[----:B------:R-:W-:Y:S01]  /*8b30*/  FMUL.FTZ R0, R35, R116 ;  /* 0x0000007423007220 */ /* 0x000fe20000410000 */
[----:B------:R-:W-:Y:S01]  /*8b40*/  IADD3 R31, PT, PT, R31, 0xf0, RZ ;  /* 0x000000f01f1f7810 */ /* 0x000fe20007ffe0ff */
[C-C-:B------:R-:W-:Y:S01]  /*8b50*/  FFMA.FTZ R47, R28.reuse, R65, R29.reuse ;  /* 0x000000411c2f7223 */ /* 0x140fe2000001001d */
[----:B------:R-:W-:Y:S01]  /*8b60*/  ISETP.GE.U32.AND P2, PT, R51, UR8, PT ;  /* 0x0000000833007c0c */ /* 0x000fe2000bf46070 */
[--C-:B------:R-:W-:Y:S01]  /*8b70*/  FFMA.FTZ R46, R28, R38, R29.reuse ;  /* 0x000000261c2e7223 */ /* 0x100fe2000001001d */
[----:B------:R-:W-:Y:S01]  /*8b80*/  ISETP.GE.U32.AND P1, PT, R32, UR8, PT ;  /* 0x0000000820007c0c */ /* 0x000fe2000bf26070 */
[--C-:B------:R-:W-:Y:S01]  /*8b90*/  FFMA.FTZ R49, R28, R53, R29.reuse ;  /* 0x000000351c317223 */ /* 0x100fe2000001001d */
[----:B------:R-:W-:Y:S01]  /*8ba0*/  ISETP.GE.U32.AND P0, PT, R24, UR8, PT ;  /* 0x0000000818007c0c */ /* 0x000fe2000bf06070 */
[C-C-:B------:R-:W-:Y:S01]  /*8bb0*/  FFMA.FTZ R48, R28.reuse, R52, R29.reuse ;  /* 0x000000341c307223 */ /* 0x140fe2000001001d */
[----:B------:R-:W-:Y:S01]  /*8bc0*/  ISETP.GE.U32.AND P6, PT, R15, UR8, PT ;  /* 0x000000080f007c0c */ /* 0x000fe2000bfc6070 */
[C-C-:B------:R-:W-:Y:S01]  /*8bd0*/  FFMA.FTZ R27, R28.reuse, R57, R29.reuse ;  /* 0x000000391c1b7223 */ /* 0x140fe2000001001d */
[----:B------:R-:W-:Y:S01]  /*8be0*/  ISETP.GE.U32.AND P4, PT, R11, UR8, PT ;  /* 0x000000080b007c0c */ /* 0x000fe2000bf86070 */
[--C-:B------:R-:W-:Y:S01]  /*8bf0*/  FFMA.FTZ R26, R28, R18, R29.reuse ;  /* 0x000000121c1a7223 */ /* 0x100fe2000001001d */
[----:B------:R-:W-:Y:S01]  /*8c00*/  ISETP.GE.U32.AND P5, PT, R4, UR8, PT ;  /* 0x0000000804007c0c */ /* 0x000fe2000bfa6070 */
[C---:B------:R-:W-:Y:S01]  /*8c10*/  FFMA.FTZ R25, R28.reuse, R45, R29 ;  /* 0x0000002d1c197223 */ /* 0x040fe2000001001d */
[----:B------:R-:W-:Y:S01]  /*8c20*/  SHF.R.S32.HI R50, RZ, 0x1f, R51 ;  /* 0x0000001fff327819 */ /* 0x000fe20000011433 */
[C-C-:B------:R-:W-:Y:S01]  /*8c30*/  FFMA.FTZ R20, R28.reuse, R12, R29.reuse ;  /* 0x0000000c1c147223 */ /* 0x140fe2000001001d */
[----:B------:R-:W-:Y:S01]  /*8c40*/  SHF.R.S32.HI R54, RZ, 0x1f, R32 ;  /* 0x0000001fff367819 */ /* 0x000fe20000011420 */
[C-C-:B------:R-:W-:Y:S01]  /*8c50*/  FFMA.FTZ R13, R28.reuse, R41, R29.reuse ;  /* 0x000000291c0d7223 */ /* 0x140fe2000001001d */
[----:B------:R-:W-:Y:S01]  /*8c60*/  SHF.R.S32.HI R30, RZ, 0x1f, R24 ;  /* 0x0000001fff1e7819 */ /* 0x000fe20000011418 */
[C---:B------:R-:W-:Y:S01]  /*8c70*/  FFMA.FTZ R16, R28.reuse, R10, R29 ;  /* 0x0000000a1c107223 */ /* 0x040fe2000001001d */
[----:B------:R-:W-:Y:S01]  /*8c80*/  SHF.R.S32.HI R22, RZ, 0x1f, R15 ;  /* 0x0000001fff167819 */ /* 0x000fe2000001140f */
[C---:B------:R-:W-:Y:S01]  /*8c90*/  FFMA.FTZ R9, R28.reuse, R37, R29 ;  /* 0x000000251c097223 */ /* 0x040fe2000001001d */
[----:B------:R-:W-:Y:S01]  /*8ca0*/  SHF.R.S32.HI R14, RZ, 0x1f, R11 ;  /* 0x0000001fff0e7819 */ /* 0x000fe2000001140b */
[C-C-:B------:R-:W-:Y:S01]  /*8cb0*/  FFMA.FTZ R8, R28.reuse, R6, R29.reuse ;  /* 0x000000061c087223 */ /* 0x140fe2000001001d */
[----:B------:R-:W-:Y:S01]  /*8cc0*/  SHF.R.S32.HI R7, RZ, 0x1f, R4 ;  /* 0x0000001fff077819 */ /* 0x000fe20000011404 */
        /* <DEDUP_REMOVED lines=30> */
.L_x_141:
[----:B------:R-:W-:Y:S01]  /*8eb0*/  BSSY.RECONVERGENT B0, `(.L_x_142) ;  /* 0x0000012000007945 */ /* 0x000fe20003800200 */
[----:B------:R-:W-:Y:S01]  /*8ec0*/  FFMA.FTZ R47, R62, R17, -R47 ;  /* 0x000000113e2f7223 */ /* 0x000fe2000001082f */
[----:B------:R-:W-:Y:S02]  /*8ed0*/  FFMA.FTZ R17, R63, R34, -R46 ;  /* 0x000000223f117223 */ /* 0x000fe4000001082e */
[----:B------:R-:W-:Y:S05]  /*8ee0*/  @P2 BRA `(.L_x_143) ;  /* 0x0000000000382947 */ /* 0x000fea0003800000 */
[----:B------:R-:W0:Y:S01]  /*8ef0*/  LDCU.64 UR4, c[0x0][0x3f8] ;  /* 0x00007f00ff0477ac */ /* 0x000e220008000a00 */
[----:B------:R-:W-:Y:S01]  /*8f00*/  MOV R34, R120 ;  /* 0x0000007800227202 */ /* 0x000fe20000000f00 */
[-C--:B------:R-:W-:Y:S01]  /*8f10*/  FMUL.FTZ R36, R47, R116.reuse ;  /* 0x000000742f247220 */ /* 0x080fe20000410000 */
[----:B------:R-:W-:Y:S01]  /*8f20*/  MOV R35, R123 ;  /* 0x0000007b00237202 */ /* 0x000fe20000000f00 */
[----:B------:R-:W1:Y:S01]  /*8f30*/  LDCU.64 UR10, c[0x0][0x380] ;  /* 0x00007000ff0a77ac */ /* 0x000e620008000a00 */
[----:B------:R-:W-:-:S05]  /*8f40*/  FMUL.FTZ R17, R17, R116 ;  /* 0x0000007411117220 */ /* 0x000fca0000410000 */
[----:B------:R-:W-:Y:S01]  /*8f50*/  F2FP.BF16.F32.PACK_AB R17, R17, R36 ;  /* 0x000000241111723e */ /* 0x000fe200000010ff */
[----:B0-----:R-:W-:Y:S02]  /*8f60*/  IMAD R50, R50, UR4, RZ ;  /* 0x0000000432327c24 */ /* 0x001fe4000f8e02ff */
[----:B------:R-:W-:-:S04]  /*8f70*/  IMAD.WIDE.U32 R34, R51, UR4, R34 ;  /* 0x0000000433227c25 */ /* 0x000fc8000f8e0022 */
[----:B------:R-:W-:Y:S01]  /*8f80*/  IMAD R51, R51, UR5, R50 ;  /* 0x0000000533337c24 */ /* 0x000fe2000f8e0232 */
[----:B-1----:R-:W-:-:S04]  /*8f90*/  LEA R38, P2, R34, UR10, 0x1 ;  /* 0x0000000a22267c11 */ /* 0x002fc8000f8408ff */
[----:B------:R-:W-:-:S04]  /*8fa0*/  IADD3 R51, PT, PT, R35, R51, RZ ;  /* 0x0000003323337210 */ /* 0x000fc80007ffe0ff */
[----:B------:R-:W-:-:S05]  /*8fb0*/  LEA.HI.X R39, R34, UR11, R51, 0x1, P2 ;  /* 0x0000000b22277c11 */ /* 0x000fca00090f0c33 */
[----:B------:R0:W-:Y:S02]  /*8fc0*/  STG.E desc[UR6][R38.64], R17 ;  /* 0x0000001126007986 */ /* 0x0001e4000c101906 */
.L_x_143:
[----:B------:R-:W-:Y:S05]  /*8fd0*/  BSYNC.RECONVERGENT B0 ;  /* 0x0000000000007941 */ /* 0x000fea0003800200 */
.L_x_142:
[----:B------:R-:W-:Y:S02]  /*8fe0*/  SHF.L.U32 R19, R19, 0x10, RZ ;  /* 0x0000001013137819 */ /* 0x000fe400000006ff */
        /* <DEDUP_REMOVED lines=20> */
.L_x_144:
[----:B------:R-:W-:Y:S01]  /*9130*/  BSSY.RECONVERGENT B0, `(.L_x_145) ;  /* 0x0000012000007945 */ /* 0x000fe20003800200 */
[----:B------:R-:W-:Y:S01]  /*9140*/  FFMA.FTZ R49, R62, R19, -R49 ;  /* 0x000000133e317223 */ /* 0x000fe20000010831 */
[----:B0-----:R-:W-:Y:S02]  /*9150*/  FFMA.FTZ R17, R63, R34, -R48 ;  /* 0x000000223f117223 */ /* 0x001fe40000010830 */
[----:B------:R-:W-:Y:S05]  /*9160*/  @P1 BRA `(.L_x_146) ;  /* 0x0000000000381947 */ /* 0x000fea0003800000 */
        /* <DEDUP_REMOVED lines=9> */
[C---:B-1----:R-:W-:Y:S02]  /*9200*/  LEA R34, P1, R38.reuse, UR10, 0x1 ;  /* 0x0000000a26227c11 */ /* 0x042fe4000f8208ff */
[----:B------:R-:W-:Y:S02]  /*9210*/  IADD3 R19, PT, PT, R39, R19, RZ ;  /* 0x0000001327137210 */ /* 0x000fe40007ffe0ff */
[----:B------:R-:W-:Y:S02]  /*9220*/  F2FP.BF16.F32.PACK_AB R17, R17, R32 ;  /* 0x000000201111723e */ /* 0x000fe400000010ff */
[----:B------:R-:W-:-:S05]  /*9230*/  LEA.HI.X R35, R38, UR11, R19, 0x1, P1 ;  /* 0x0000000b26237c11 */ /* 0x000fca00088f0c13 */
[----:B------:R0:W-:Y:S02]  /*9240*/  STG.E desc[UR6][R34.64], R17 ;  /* 0x0000001122007986 */ /* 0x0001e4000c101906 */
.L_x_146:
[----:B------:R-:W-:Y:S05]  /*9250*/  BSYNC.RECONVERGENT B0 ;  /* 0x0000000000007941 */ /* 0x000fea0003800200 */
.L_x_145:
[----:B------:R-:W-:Y:S02]  /*9260*/  SHF.L.U32 R21, R21, 0x10, RZ ;  /* 0x0000001015157819 */ /* 0x000fe400000006ff */
[----:B------:R-:W-:Y:S01]  /*9270*/  SHF.L.U32 R93, R93, 0x10, RZ ;  /* 0x000000105d5d7819 */ /* 0x000fe200000006ff */
[----:B------:R-:W-:Y:S06]  /*9280*/  BRA.U !UP0, `(.L_x_147) ;  /* 0x0000000108487547 */ /* 0x000fec000b800000 */
[----:B------:R-:W-:Y:S01]  /*9290*/  FFMA.FTZ R18, R63, R18, R61 ;  /* 0x000000123f127223 */ /* 0x000fe2000001003d */
[----:B------:R-:W-:-:S03]  /*92a0*/  FFMA.FTZ R57, R62, R57, R60 ;  /* 0x000000393e397223 */ /* 0x000fc6000001003c */
[----:B------:R-:W-:Y:S01]  /*92b0*/  FMUL.FTZ R29, R18, -1.4426950216293334961 ;  /* 0xbfb8aa3b121d7820 */ /* 0x000fe20000410000 */
[----:B0-----:R-:W-:-:S05]  /*92c0*/  FMUL.FTZ R17, R57, -1.4426950216293334961 ;  /* 0xbfb8aa3b39117820 */ /* 0x001fca0000410000 */
        /* <DEDUP_REMOVED lines=14> */
.L_x_147:
        /* <DEDUP_REMOVED lines=18> */
.L_x_149:
[----:B------:R-:W-:Y:S05]  /*94d0*/  BSYNC.RECONVERGENT B0 ;  /* 0x0000000000007941 */ /* 0x000fea0003800200 */
.L_x_148:
        /* <DEDUP_REMOVED lines=21> */
.L_x_150:
[----:B------:R-:W-:Y:S01]  /*9630*/  BSSY.RECONVERGENT B0, `(.L_x_151) ;  /* 0x0000012000007945 */ /* 0x000fe20003800200 */
[----:B------:R-:W-:Y:S01]  /*9640*/  FFMA.FTZ R25, R62, R67, -R25 ;  /* 0x000000433e197223 */ /* 0x000fe20000010819 */
[----:B------:R-:W-:Y:S02]  /*9650*/  FFMA.FTZ R91, R63, R91, -R20 ;  /* 0x0000005b3f5b7223 */ /* 0x000fe40000010814 */
[----:B------:R-:W-:Y:S05]  /*9660*/  @P6 BRA `(.L_x_152) ;  /* 0x0000000000386947 */ /* 0x000fea0003800000 */
[----:B------:R-:W1:Y:S01]  /*9670*/  LDCU.64 UR4, c[0x0][0x3f8] ;  /* 0x00007f00ff0477ac */ /* 0x000e620008000a00 */
[----:B0-----:R-:W-:Y:S01]  /*9680*/  MOV R18, R120 ;  /* 0x0000007800127202 */ /* 0x001fe20000000f00 */
[----:B------:R-:W-:Y:S01]  /*9690*/  FMUL.FTZ R12, R91, R116 ;  /* 0x000000745b0c7220 */ /* 0x000fe20000410000 */
[----:B------:R-:W-:Y:S01]  /*96a0*/  MOV R19, R123 ;  /* 0x0000007b00137202 */ /* 0x000fe20000000f00 */
        /* <DEDUP_REMOVED lines=10> */
.L_x_152:
[----:B------:R-:W-:Y:S05]  /*9750*/  BSYNC.RECONVERGENT B0 ;  /* 0x0000000000007941 */ /* 0x000fea0003800200 */
.L_x_151:
[----:B------:R-:W-:Y:S02]  /*9760*/  SHF.L.U32 R69, R69, 0x10, RZ ;  /* 0x0000001045457819 */ /* 0x000fe400000006ff */
[----:B------:R-:W-:Y:S01]  /*9770*/  SHF.L.U32 R89, R89, 0x10, RZ ;  /* 0x0000001059597819 */ /* 0x000fe200000006ff */
[----:B------:R-:W-:Y:S06]  /*9780*/  BRA.U !UP0, `(.L_x_153) ;  /* 0x0000000108487547 */ /* 0x000fec000b800000 */
[----:B------:R-:W-:Y:S01]  /*9790*/  FFMA.FTZ R41, R62, R41, R60 ;  /* 0x000000293e297223 */ /* 0x000fe2000001003c */
[----:B------:R-:W-:-:S03]  /*97a0*/  FFMA.FTZ R10, R63, R10, R61 ;  /* 0x0000000a3f0a7223 */ /* 0x000fc6000001003d */
[----:B------:R-:W-:Y:S01]  /*97b0*/  FMUL.FTZ R12, R41, -1.4426950216293334961 ;  /* 0xbfb8aa3b290c7820 */ /* 0x000fe20000410000 */
[----:B0-----:R-:W-:-:S05]  /*97c0*/  FMUL.FTZ R17, R10, -1.4426950216293334961 ;  /* 0xbfb8aa3b0a117820 */ /* 0x001fca0000410000 */
[----:B------:R-:W1:Y:S04]  /*97d0*/  MUFU.EX2 R12, R12 ;  /* 0x0000000c000c7308 */ /* 0x000e680000000800 */
[----:B------:R-:W0:Y:S01]  /*97e0*/  MUFU.EX2 R17, R17 ;  /* 0x0000001100117308 */ /* 0x000e220000000800 */
[----:B-1----:R-:W-:Y:S01]  /*97f0*/  FADD.FTZ R15, R12, 1 ;  /* 0x3f8000000c0f7421 */ /* 0x002fe20000010000 */
[----:B0-----:R-:W-:-:S03]  /*9800*/  FADD.FTZ R19, R17, 1 ;  /* 0x3f80000011137421 */ /* 0x001fc60000010000 */
        /* <DEDUP_REMOVED lines=10> */
.L_x_153:
[----:B------:R-:W-:Y:S01]  /*98b0*/  BSSY.RECONVERGENT B0, `(.L_x_154) ;  /* 0x0000012000007945 */ /* 0x000fe20003800200 */
[----:B------:R-:W-:Y:S01]  /*98c0*/  FFMA.FTZ R69, R62, R69, -R13 ;  /* 0x000000453e457223 */ /* 0x000fe2000001080d */
[----:B------:R-:W-:Y:S02]  /*98d0*/  FFMA.FTZ R89, R63, R89, -R16 ;  /* 0x000000593f597223 */ /* 0x000fe40000010810 */
[----:B------:R-:W-:Y:S05]  /*98e0*/  @P4 BRA `(.L_x_155) ;  /* 0x0000000000384947 */ /* 0x000fea0003800000 */
[----:B------:R-:W2:Y:S01]  /*98f0*/  LDCU.64 UR4, c[0x0][0x3f8] ;  /* 0x00007f00ff0477ac */ /* 0x000ea20008000a00 */
[----:B------:R-:W-:Y:S01]  /*9900*/  MOV R12, R120 ;  /* 0x00000078000c7202 */ /* 0x000fe20000000f00 */
[----:B------:R-:W-:Y:S01]  /*9910*/  FMUL.FTZ R69, R69, R116 ;  /* 0x0000007445457220 */ /* 0x000fe20000410000 */
[----:B------:R-:W-:Y:S01]  /*9920*/  MOV R13, R123 ;  /* 0x0000007b000d7202 */ /* 0x000fe20000000f00 */
[----:B------:R-:W3:Y:S01]  /*9930*/  LDCU.64 UR10, c[0x0][0x380] ;  /* 0x00007000ff0a77ac */ /* 0x000ee20008000a00 */
[----:B--2---:R-:W-:Y:S02]  /*9940*/  IMAD R14, R14, UR4, RZ ;  /* 0x000000040e0e7c24 */ /* 0x004fe4000f8e02ff */
[----:B------:R-:W-:-:S04]  /*9950*/  IMAD.WIDE.U32 R12, R11, UR4, R12 ;  /* 0x000000040b0c7c25 */ /* 0x000fc8000f8e000c */
[----:B------:R-:W-:Y:S02]  /*9960*/  IMAD R11, R11, UR5, R14 ;  /* 0x000000050b0b7c24 */ /* 0x000fe4000f8e020e */
[----:B------:R-:W-:Y:S01]  /*9970*/  FMUL.FTZ R14, R89, R116 ;  /* 0x00000074590e7220 */ /* 0x000fe20000410000 */
[----:B---3--:R-:W-:Y:S02]  /*9980*/  LEA R10, P0, R12, UR10, 0x1 ;  /* 0x0000000a0c0a7c11 */ /* 0x008fe4000f8008ff */
[----:B------:R-:W-:Y:S02]  /*9990*/  IADD3 R11, PT, PT, R13, R11, RZ ;  /* 0x0000000b0d0b7210 */ /* 0x000fe40007ffe0ff */
[----:B------:R-:W-:Y:S02]  /*99a0*/  F2FP.BF16.F32.PACK_AB R13, R14, R69 ;  /* 0x000000450e0d723e */ /* 0x000fe400000010ff */
[----:B------:R-:W-:-:S05]  /*99b0*/  LEA.HI.X R11, R12, UR11, R11, 0x1, P0 ;  /* 0x0000000b0c0b7c11 */ /* 0x000fca00080f0c0b */
[----:B------:R2:W-:Y:S02]  /*99c0*/  STG.E desc[UR6][R10.64], R13 ;  /* 0x0000000d0a007986 */ /* 0x0005e4000c101906 */
.L_x_155:
[----:B------:R-:W-:Y:S05]  /*99d0*/  BSYNC.RECONVERGENT B0 ;  /* 0x0000000000007941 */ /* 0x000fea0003800200 */
.L_x_154:
[----:B------:R-:W-:Y:S02]  /*99e0*/  SHF.L.U32 R71, R71, 0x10, RZ ;  /* 0x0000001047477819 */ /* 0x000fe400000006ff */
[----:B------:R-:W-:Y:S01]  /*99f0*/  SHF.L.U32 R87, R87, 0x10, RZ ;  /* 0x0000001057577819 */ /* 0x000fe200000006ff */
[----:B------:R-:W-:Y:S06]  /*9a00*/  BRA.U !UP0, `(.L_x_156) ;  /* 0x0000000108487547 */ /* 0x000fec000b800000 */
[----:B------:R-:W-:Y:S01]  /*9a10*/  FFMA.FTZ R6, R63, R6, R61 ;  /* 0x000000063f067223 */ /* 0x000fe2000001003d */
[----:B------:R-:W-:-:S03]  /*9a20*/  FFMA.FTZ R37, R62, R37, R60 ;  /* 0x000000253e257223 */ /* 0x000fc6000001003c */
[----:B--2---:R-:W-:Y:S01]  /*9a30*/  FMUL.FTZ R13, R6, -1.4426950216293334961 ;  /* 0xbfb8aa3b060d7820 */ /* 0x004fe20000410000 */
[----:B------:R-:W-:-:S05]  /*9a40*/  FMUL.FTZ R10, R37, -1.4426950216293334961 ;  /* 0xbfb8aa3b250a7820 */ /* 0x000fca0000410000 */
[----:B------:R-:W2:Y:S04]  /*9a50*/  MUFU.EX2 R13, R13 ;  /* 0x0000000d000d7308 */ /* 0x000ea80000000800 */
[----:B------:R-:W3:Y:S01]  /*9a60*/  MUFU.EX2 R10, R10 ;  /* 0x0000000a000a7308 */ /* 0x000ee20000000800 */
[----:B--2---:R-:W-:Y:S01]  /*9a70*/  FADD.FTZ R14, R13, 1 ;  /* 0x3f8000000d0e7421 */ /* 0x004fe20000010000 */
[----:B---3--:R-:W-:-:S05]  /*9a80*/  FADD.FTZ R11, R10, 1 ;  /* 0x3f8000000a0b7421 */ /* 0x008fca0000010000 */
[----:B------:R-:W1:Y:S08]  /*9a90*/  MUFU.RCP R14, R14 ;  /* 0x0000000e000e7308 */ /* 0x000e700000001000 */
[----:B------:R-:W2:Y:S01]  /*9aa0*/  MUFU.RCP R12, R11 ;  /* 0x0000000b000c7308 */ /* 0x000ea20000001000 */
[----:B-1----:R-:W-:Y:S01]  /*9ab0*/  FADD.FTZ R15, -R14, 1 ;  /* 0x3f8000000e0f7421 */ /* 0x002fe20000010100 */
[----:B------:R-:W-:-:S03]  /*9ac0*/  FMUL.FTZ R87, R87, R14 ;  /* 0x0000000e57577220 */ /* 0x000fc60000410000 */
[----:B------:R-:W-:Y:S01]  /*9ad0*/  FFMA.FTZ R6, R6, R15, 1 ;  /* 0x3f80000006067423 */ /* 0x000fe2000001000f */
[----:B--2---:R-:W-:Y:S01]  /*9ae0*/  FADD.FTZ R16, -R12, 1 ;  /* 0x3f8000000c107421 */ /* 0x004fe20000010100 */
[----:B------:R-:W-:Y:S02]  /*9af0*/  FMUL.FTZ R71, R71, R12 ;  /* 0x0000000c47477220 */ /* 0x000fe40000410000 */
[----:B------:R-:W-:Y:S01]  /*9b00*/  FMUL.FTZ R87, R87, R6 ;  /* 0x0000000657577220 */ /* 0x000fe20000410000 */
[----:B------:R-:W-:-:S04]  /*9b10*/  FFMA.FTZ R16, R37, R16, 1 ;  /* 0x3f80000025107423 */ /* 0x000fc80000010010 */
[----:B------:R-:W-:-:S07]  /*9b20*/  FMUL.FTZ R71, R71, R16 ;  /* 0x0000001047477220 */ /* 0x000fce0000410000 */
.L_x_156:
[----:B------:R-:W-:Y:S01]  /*9b30*/  BSSY.RECONVERGENT B0, `(.L_x_157) ;  /* 0x0000012000007945 */ /* 0x000fe20003800200 */
[----:B------:R-:W-:Y:S01]  /*9b40*/  FFMA.FTZ R71, R62, R71, -R9 ;  /* 0x000000473e477223 */ /* 0x000fe20000010809 */
[----:B------:R-:W-:Y:S02]  /*9b50*/  FFMA.FTZ R87, R63, R87, -R8 ;  /* 0x000000573f577223 */ /* 0x000fe40000010808 */
[----:B------:R-:W-:Y:S05]  /*9b60*/  @P5 BRA `(.L_x_158) ;  /* 0x0000000000385947 */ /* 0x000fea0003800000 */
[----:B------:R-:W2:Y:S01]  /*9b70*/  LDCU.64 UR4, c[0x0][0x3f8] ;  /* 0x00007f00ff0477ac */ /* 0x000ea20008000a00 */
[----:B------:R-:W-:Y:S01]  /*9b80*/  MOV R6, R120 ;  /* 0x0000007800067202 */ /* 0x000fe20000000f00 */
[----:B------:R-:W-:Y:S01]  /*9b90*/  FMUL.FTZ R71, R71, R116 ;  /* 0x0000007447477220 */ /* 0x000fe20000410000 */
[----:B------:R-:W3:Y:S01]  /*9ba0*/  LDCU.64 UR10, c[0x0][0x380] ;  /* 0x00007000ff0a77ac */ /* 0x000ee20008000a00 */
[----:B--2---:R-:W-:Y:S01]  /*9bb0*/  IMAD R11, R7, UR4, RZ ;  /* 0x00000004070b7c24 */ /* 0x004fe2000f8e02ff */
[----:B------:R-:W-:-:S03]  /*9bc0*/  MOV R7, R123 ;  /* 0x0000007b00077202 */ /* 0x000fc60000000f00 */
[C---:B------:R-:W-:Y:S02]  /*9bd0*/  IMAD R11, R4.reuse, UR5, R11 ;  /* 0x00000005040b7c24 */ /* 0x040fe4000f8e020b */
[----:B------:R-:W-:-:S04]  /*9be0*/  IMAD.WIDE.U32 R8, R4, UR4, R6 ;  /* 0x0000000404087c25 */ /* 0x000fc8000f8e0006 */
[----:B------:R-:W-:Y:S01]  /*9bf0*/  FMUL.FTZ R4, R87, R116 ;  /* 0x0000007457047220 */ /* 0x000fe20000410000 */
[----:B---3--:R-:W-:Y:S02]  /*9c00*/  LEA R6, P0, R8, UR10, 0x1 ;  /* 0x0000000a08067c11 */ /* 0x008fe4000f8008ff */
[----:B------:R-:W-:Y:S02]  /*9c10*/  IADD3 R11, PT, PT, R9, R11, RZ ;  /* 0x0000000b090b7210 */ /* 0x000fe40007ffe0ff */
[----:B------:R-:W-:Y:S02]  /*9c20*/  F2FP.BF16.F32.PACK_AB R9, R4, R71 ;  /* 0x000000470409723e */ /* 0x000fe400000010ff */
[----:B------:R-:W-:-:S05]  /*9c30*/  LEA.HI.X R7, R8, UR11, R11, 0x1, P0 ;  /* 0x0000000b08077c11 */ /* 0x000fca00080f0c0b */
[----:B------:R3:W-:Y:S02]  /*9c40*/  STG.E desc[UR6][R6.64], R9 ;  /* 0x0000000906007986 */ /* 0x0007e4000c101906 */
.L_x_158:
[----:B------:R-:W-:Y:S05]  /*9c50*/  BSYNC.RECONVERGENT B0 ;  /* 0x0000000000007941 */ /* 0x000fea0003800200 */
.L_x_157:
[----:B------:R-:W-:Y:S02]  /*9c60*/  SHF.L.U32 R73, R73, 0x10, RZ ;  /* 0x0000001049497819 */ /* 0x000fe400000006ff */
[----:B--2---:R-:W-:Y:S02]  /*9c70*/  SHF.R.S32.HI R11, RZ, 0x1f, R31 ;  /* 0x0000001fff0b7819 */ /* 0x004fe4000001141f */
[----:B------:R-:W-:Y:S01]  /*9c80*/  SHF.L.U32 R85, R85, 0x10, RZ ;  /* 0x0000001055557819 */ /* 0x000fe200000006ff */
[----:B------:R-:W-:Y:S06]  /*9c90*/  BRA.U !UP0, `(.L_x_159) ;  /* 0x0000000108487547 */ /* 0x000fec000b800000 */
[----:B------:R-:W-:Y:S01]  /*9ca0*/  FFMA.FTZ R33, R62, R33, R60 ;  /* 0x000000213e217223 */ /* 0x000fe2000001003c */
[----:B------:R-:W-:-:S03]  /*9cb0*/  FFMA.FTZ R0, R63, R0, R61 ;  /* 0x000000003f007223 */ /* 0x000fc6000001003d */
[----:B------:R-:W-:Y:S01]  /*9cc0*/  FMUL.FTZ R4, R33, -1.4426950216293334961 ;  /* 0xbfb8aa3b21047820 */ /* 0x000fe20000410000 */
[----:B---3--:R-:W-:-:S05]  /*9cd0*/  FMUL.FTZ R7, R0, -1.4426950216293334961 ;  /* 0xbfb8aa3b00077820 */ /* 0x008fca0000410000 */
[----:B------:R-:W2:Y:S04]  /*9ce0*/  MUFU.EX2 R4, R4 ;  /* 0x0000000400047308 */ /* 0x000ea80000000800 */
[----:B------:R-:W3:Y:S01]  /*9cf0*/  MUFU.EX2 R7, R7 ;  /* 0x0000000700077308 */ /* 0x000ee20000000800 */
[----:B--2---:R-:W-:Y:S01]  /*9d00*/  FADD.FTZ R6, R4, 1 ;  /* 0x3f80000004067421 */ /* 0x004fe20000010000 */
[----:B---3--:R-:W-:-:S05]  /*9d10*/  FADD.FTZ R8, R7, 1 ;  /* 0x3f80000007087421 */ /* 0x008fca0000010000 */
[----:B------:R-:W2:Y:S08]  /*9d20*/  MUFU.RCP R6, R6 ;  /* 0x0000000600067308 */ /* 0x000eb00000001000 */
[----:B------:R-:W3:Y:S01]  /*9d30*/  MUFU.RCP R8, R8 ;  /* 0x0000000800087308 */ /* 0x000ee20000001000 */
[----:B--2---:R-:W-:Y:S01]  /*9d40*/  FADD.FTZ R10, -R6, 1 ;  /* 0x3f800000060a7421 */ /* 0x004fe20000010100 */
[----:B------:R-:W-:-:S03]  /*9d50*/  FMUL.FTZ R73, R73, R6 ;  /* 0x0000000649497220 */ /* 0x000fc60000410000 */
[----:B------:R-:W-:Y:S01]  /*9d60*/  FFMA.FTZ R10, R33, R10, 1 ;  /* 0x3f800000210a7423 */ /* 0x000fe2000001000a */
[----:B---3--:R-:W-:Y:S01]  /*9d70*/  FADD.FTZ R9, -R8, 1 ;  /* 0x3f80000008097421 */ /* 0x008fe20000010100 */
[----:B------:R-:W-:Y:S02]  /*9d80*/  FMUL.FTZ R85, R85, R8 ;  /* 0x0000000855557220 */ /* 0x000fe40000410000 */
[----:B------:R-:W-:Y:S01]  /*9d90*/  FMUL.FTZ R73, R73, R10 ;  /* 0x0000000a49497220 */ /* 0x000fe20000410000 */
[----:B------:R-:W-:-:S04]  /*9da0*/  FFMA.FTZ R0, R0, R9, 1 ;  /* 0x3f80000000007423 */ /* 0x000fc80000010009 */
[----:B------:R-:W-:-:S07]  /*9db0*/  FMUL.FTZ R85, R85, R0 ;  /* 0x0000000055557220 */ /* 0x000fce0000410000 */
.L_x_159:
[----:B------:R-:W-:Y:S01]  /*9dc0*/  ISETP.GE.AND.EX P3, PT, R11, UR9, PT, P3 ;  /* 0x000000090b007c0c */ /* 0x000fe2000bf66330 */
[----:B------:R-:W-:Y:S01]  /*9dd0*/  FFMA.FTZ R5, R62, R73, -R5 ;  /* 0x000000493e057223 */ /* 0x000fe20000010805 */
[----:B------:R-:W-:Y:S01]  /*9de0*/  FFMA.FTZ R63, R63, R85, -R28 ;  /* 0x000000553f3f7223 */ /* 0x000fe2000001081c */
[----:B------:R-:W-:Y:S02]  /*9df0*/  BSSY.RECONVERGENT B0, `(.L_x_160) ;  /* 0x000000f000007945 */ /* 0x000fe40003800200 */
[-C--:B---3--:R-:W-:Y:S01]  /*9e00*/  FMUL.FTZ R7, R5, R116.reuse ;  /* 0x0000007405077220 */ /* 0x088fe20000410000 */
[----:B------:R-:W-:-:S07]  /*9e10*/  FMUL.FTZ R116, R63, R116 ;  /* 0x000000743f747220 */ /* 0x000fce0000410000 */
[----:B------:R-:W-:Y:S05]  /*9e20*/  @P3 BRA `(.L_x_161) ;  /* 0x00000000002c3947 */ /* 0x000fea0003800000 */
[----:B------:R-:W2:Y:S01]  /*9e30*/  LDCU.64 UR4, c[0x0][0x3f8] ;  /* 0x00007f00ff0477ac */ /* 0x000ea20008000a00 */
[----:B------:R-:W-:Y:S02]  /*9e40*/  MOV R121, R123 ;  /* 0x0000007b00797202 */ /* 0x000fe40000000f00 */
[----:B------:R-:W-:Y:S01]  /*9e50*/  F2FP.BF16.F32.PACK_AB R7, R116, R7 ;  /* 0x000000077407723e */ /* 0x000fe200000010ff */
[----:B------:R-:W3:Y:S01]  /*9e60*/  LDCU.64 UR8, c[0x0][0x380] ;  /* 0x00007000ff0877ac */ /* 0x000ee20008000a00 */
[----:B--2---:R-:W-:Y:S02]  /*9e70*/  IMAD R0, R11, UR4, RZ ;  /* 0x000000040b007c24 */ /* 0x004fe4000f8e02ff */
[----:B------:R-:W-:-:S04]  /*9e80*/  IMAD.WIDE.U32 R120, R31, UR4, R120 ;  /* 0x000000041f787c25 */ /* 0x000fc8000f8e0078 */
[----:B------:R-:W-:Y:S01]  /*9e90*/  IMAD R31, R31, UR5, R0 ;  /* 0x000000051f1f7c24 */ /* 0x000fe2000f8e0200 */
[----:B---3--:R-:W-:-:S04]  /*9ea0*/  LEA R4, P0, R120, UR8, 0x1 ;  /* 0x0000000878047c11 */ /* 0x008fc8000f8008ff */
[----:B------:R-:W-:-:S04]  /*9eb0*/  IADD3 R31, PT, PT, R121, R31, RZ ;  /* 0x0000001f791f7210 */ /* 0x000fc80007ffe0ff */
[----:B------:R-:W-:-:S05]  /*9ec0*/  LEA.HI.X R5, R120, UR9, R31, 0x1, P0 ;  /* 0x0000000978057c11 */ /* 0x000fca00080f0c1f */
[----:B------:R2:W-:Y:S02]  /*9ed0*/  STG.E desc[UR6][R4.64], R7 ;  /* 0x0000000704007986 */ /* 0x0005e4000c101906 */
.L_x_161:
[----:B------:R-:W-:Y:S05]  /*9ee0*/  BSYNC.RECONVERGENT B0 ;  /* 0x0000000000007941 */ /* 0x000fea0003800200 */
.L_x_160:
[----:B------:R-:W3:Y:S01]  /*9ef0*/  LDCU UR4, c[0x0][0x410] ;  /* 0x00008200ff0477ac */ /* 0x000ee20008000800 */
[----:B------:R-:W-:Y:S02]  /*9f00*/  IADD3 R82, PT, PT, R23, R82, RZ ;  /* 0x0000005217527210 */ /* 0x000fe40007ffe0ff */
[----:B------:R-:W-:Y:S01]  /*9f10*/  IADD3 R80, PT, PT, R80, 0x1, RZ ;  /* 0x0000000150507810 */ /* 0x000fe20007ffe0ff */
[----:B------:R-:W3:Y:S02]  /*9f20*/  LDCU UR5, c[0x0][0x3e0] ;  /* 0x00007c00ff0577ac */ /* 0x000ee40008000800 */
[----:B---3--:R-:W-:-:S06]  /*9f30*/  UIMAD UR4, UR4, UR5, URZ ;  /* 0x00000005040472a4 */ /* 0x008fcc000f8e02ff */
[----:B------:R-:W-:-:S13]  /*9f40*/  ISETP.GE.AND P0, PT, R82, UR4, PT ;  /* 0x0000000452007c0c */ /* 0x000fda000bf06270 */
[----:B------:R-:W-:Y:S05]  /*9f50*/  @!P0 BRA `(.L_x_162) ;  /* 0xffffff6000808947 */ /* 0x000fea000383ffff */
.L_x_95:
[----:B------:R-:W3:Y:S01]  /*9f60*/  S2R R9, SR_TID.X ;  /* 0x0000000000097919 */ /* 0x000ee20000002100 */
[----:B--2---:R-:W2:Y:S01]  /*9f70*/  LDC R4, c[0x0][0x370] ;  /* 0x0000dc00ff047b82 */ /* 0x004ea20000000800 */
[----:B------:R-:W-:Y:S07]  /*9f80*/  BSSY.RECONVERGENT B0, `(.L_x_163) ;  /* 0x000000e000007945 */ /* 0x000fee0003800200 */
[----:B------:R-:W4:Y:S08]  /*9f90*/  LDC R7, c[0x0][0x374] ;  /* 0x0000dd00ff077b82 */ /* 0x000f300000000800 */
[----:B------:R-:W5:Y:S01]  /*9fa0*/  LDC.64 R2, c[0x0][0x3c8] ;  /* 0x0000f200ff027b82 */ /* 0x000f620000000a00 */
[----:B--2---:R-:W-:-:S02]  /*9fb0*/  ISETP.NE.AND P0, PT, R4, 0x1, PT ;  /* 0x000000010400780c */ /* 0x004fc40003f05270 */
[----:B---3--:R-:W-:Y:S02]  /*9fc0*/  ISETP.NE.AND P1, PT, R9, RZ, PT ;  /* 0x000000ff0900720c */ /* 0x008fe40003f25270 */
[----:B----4-:R-:W-:-:S04]  /*9fd0*/  SHF.L.U32 R0, R7, 0x1, RZ ;  /* 0x0000000107007819 */ /* 0x010fc800000006ff */
[----:B------:R-:W-:-:S05]  /*9fe0*/  SEL R5, R0, RZ, P0 ;  /* 0x000000ff00057207 */ /* 0x000fca0000000000 */
[----:B-----5:R-:W-:Y:S02]  /*9ff0*/  IMAD.WIDE.U32 R2, R5, 0x4, R2 ;  /* 0x0000000405027825 */ /* 0x020fe400078e0002 */
[----:B------:R-:W-:Y:S05]  /*a000*/  @P1 BRA `(.L_x_164) ;  /* 0x0000000000141947 */ /* 0x000fea0003800000 */
[----:B------:R-:W-:Y:S01]  /*a010*/  HFMA2 R5, -RZ, RZ, 0, 5.9604644775390625e-08 ;  /* 0x00000001ff057431 */ /* 0x000fe200000001ff */
[----:B------:R-:W-:Y:S06]  /*a020*/  MEMBAR.ALL.GPU ;  /* 0x0000000000007992 */ /* 0x000fec000000a000 */
[----:B------:R-:W-:-:S00]  /*a030*/  ERRBAR ;  /* 0x00000000000079ab */ /* 0x000fc00000000000 */
[----:B------:R-:W-:Y:S06]  /*a040*/  CGAERRBAR ;  /* 0x00000000000075ab */ /* 0x000fec0000000000 */
[----:B------:R2:W-:Y:S02]  /*a050*/  REDG.E.ADD.S32.STRONG.GPU desc[UR6][R2.64], R5 ;  /* 0x000000050200798e */ /* 0x0005e4000c12e306 */
.L_x_164:
[----:B------:R-:W-:Y:S05]  /*a060*/  BSYNC.RECONVERGENT B0 ;  /* 0x0000000000007941 */ /* 0x000fea0003800200 */
.L_x_163:
[----:B------:R-:W3:Y:S01]  /*a070*/  S2UR UR5, SR_CTAID.Y ;  /* 0x00000000000579c3 */ /* 0x000ee20000002600 */
[----:B--2---:R-:W-:Y:S02]  /*a080*/  IADD3 R5, PT, PT, R7, -0x1, RZ ;  /* 0xffffffff07057810 */ /* 0x004fe40007ffe0ff */
[----:B------:R-:W-:-:S05]  /*a090*/  IADD3 R0, PT, PT, R4, -0x1, RZ ;  /* 0xffffffff04007810 */ /* 0x000fca0007ffe0ff */
[----:B------:R-:W2:Y:S01]  /*a0a0*/  S2UR UR4, SR_CTAID.X ;  /* 0x00000000000479c3 */ /* 0x000ea20000002500 */
[----:B---3--:R-:W-:-:S04]  /*a0b0*/  ISETP.NE.AND P0, PT, R5, UR5, PT ;  /* 0x0000000505007c0c */ /* 0x008fc8000bf05270 */
[----:B--2---:R-:W-:-:S13]  /*a0c0*/  ISETP.NE.OR P0, PT, R0, UR4, P0 ;  /* 0x0000000400007c0c */ /* 0x004fda0008705670 */
[----:B------:R-:W-:Y:S05]  /*a0d0*/  @P0 EXIT ;  /* 0x000000000000094d */ /* 0x000fea0003800000 */
[----:B------:R-:W-:Y:S05]  /*a0e0*/  @P1 BRA `(.L_x_165) ;  /* 0x0000000000201947 */ /* 0x000fea0003800000 */
[----:B------:R-:W-:-:S05]  /*a0f0*/  IMAD R0, R4, R7, RZ ;  /* 0x0000000704007224 */ /* 0x000fca00078e02ff */
[----:B------:R-:W-:-:S13]  /*a100*/  ISETP.NE.AND P0, PT, R0, -0x1, PT ;  /* 0xffffffff0000780c */ /* 0x000fda0003f05270 */
[----:B------:R-:W-:Y:S05]  /*a110*/  @!P0 BRA `(.L_x_165) ;  /* 0x0000000000148947 */ /* 0x000fea0003800000 */
.L_x_166:
[----:B------:R-:W2:Y:S04]  /*a120*/  LDG.E.STRONG.GPU R5, desc[UR6][R2.64] ;  /* 0x0000000602057981 */ /* 0x000ea8000c1ef900 */
[----:B--2---:R-:W-:Y:S01]  /*a130*/  CCTL.IVALL ;  /* 0x00000000ff00798f */ /* 0x004fe20002000000 */
[----:B------:R-:W-:Y:S05]  /*a140*/  YIELD ;  /* 0x0000000000007946 */ /* 0x000fea0003800000 */
[----:B------:R-:W-:-:S13]  /*a150*/  ISETP.NE.AND P0, PT, R5, R0, PT ;  /* 0x000000000500720c */ /* 0x000fda0003f05270 */
[----:B------:R-:W-:Y:S05]  /*a160*/  @P0 BRA `(.L_x_166) ;  /* 0xfffffffc00ec0947 */ /* 0x000fea000383ffff */
.L_x_165:
[----:B------:R-:W-:Y:S05]  /*a170*/  WARPSYNC.ALL ;  /* 0x0000000000007948 */ /* 0x000fea0003800000 */
[----:B------:R-:W2:Y:S08]  /*a180*/  LDC.64 R36, c[0x0][0x3f8] ;  /* 0x0000fe00ff247b82 */ /* 0x000eb00000000a00 */
[----:B------:R-:W-:Y:S01]  /*a190*/  BAR.SYNC.DEFER_BLOCKING 0x0 ;  /* 0x0000000000007b1d */ /* 0x000fe20000010000 */
[----:B--2---:R-:W-:-:S04]  /*a1a0*/  LEA.HI R0, P0, R37, R36, RZ, 0x1 ;  /* 0x0000002425007211 */ /* 0x004fc800078108ff */
[----:B------:R-:W-:-:S04]  /*a1b0*/  IADD3.X R3, PT, PT, RZ, R37, RZ, P0, !PT ;  /* 0x00000025ff037210 */ /* 0x000fc800007fe4ff */
[--C-:B------:R-:W-:Y:S02]  /*a1c0*/  SHF.R.S64 R0, R0, 0x1, R3.reuse ;  /* 0x0000000100007819 */ /* 0x100fe40000001003 */
[----:B------:R-:W-:Y:S02]  /*a1d0*/  SHF.R.S32.HI R3, RZ, 0x1, R3 ;  /* 0x00000001ff037819 */ /* 0x000fe40000011403 */
[----:B------:R-:W-:-:S04]  /*a1e0*/  ISETP.GT.U32.AND P0, PT, R0, R9, PT ;  /* 0x000000090000720c */ /* 0x000fc80003f04070 */
[----:B------:R-:W-:-:S13]  /*a1f0*/  ISETP.GT.AND.EX P0, PT, R3, RZ, PT, P0 ;  /* 0x000000ff0300720c */ /* 0x000fda0003f04300 */
[----:B------:R-:W-:Y:S05]  /*a200*/  @!P0 EXIT ;  /* 0x000000000000894d */ /* 0x000fea0003800000 */
[----:B------:R-:W-:Y:S01]  /*a210*/  MOV R2, R9 ;  /* 0x0000000900027202 */ /* 0x000fe20000000f00 */
[----:B------:R-:W-:Y:S01]  /*a220*/  HFMA2 R35, -RZ, RZ, 0, 0 ;  /* 0x00000000ff237431 */ /* 0x000fe200000001ff */
[----:B------:R-:W-:Y:S02]  /*a230*/  BSSY.RECONVERGENT B0, `(.L_x_167) ;  /* 0x000005d000007945 */ /* 0x000fe40003800200 */
[----:B------:R-:W-:-:S04]  /*a240*/  IADD3 R9, P1, PT, R2, 0x1c0, RZ ;  /* 0x000001c002097810 */ /* 0x000fc80007f3e0ff */
        /* <DEDUP_REMOVED lines=36> */
[----:B------:R-:W2:Y:S01]  /*a490*/  LDCU.64 UR4, c[0x0][0x3d8] ;  /* 0x00007b00ff0477ac */ /* 0x000ea20008000a00 */
[----:B------:R-:W-:Y:S02]  /*a4a0*/  IADD3 R7, PT, PT, R13, 0x1, RZ ;  /* 0x000000010d077810 */ /* 0x000fe40007ffe0ff */
[----:B------:R-:W-:Y:S01]  /*a4b0*/  MOV R4, R2 ;  /* 0x0000000200047202 */ /* 0x000fe20000000f00 */
[----:B------:R-:W3:Y:S01]  /*a4c0*/  LDCU.64 UR8, c[0x0][0x390] ;  /* 0x00007200ff0877ac */ /* 0x000ee20008000a00 */
[----:B------:R-:W-:Y:S02]  /*a4d0*/  LOP3.LUT R7, R7, 0x3, RZ, 0xc0, !PT ;  /* 0x0000000307077812 */ /* 0x000fe400078ec0ff */
[----:B------:R-:W-:Y:S01]  /*a4e0*/  MOV R5, R35 ;  /* 0x0000002300057202 */ /* 0x000fe20000000f00 */
[----:B------:R-:W4:Y:S01]  /*a4f0*/  LDCU.64 UR10, c[0x0][0x388] ;  /* 0x00007100ff0a77ac */ /* 0x000f220008000a00 */
[C---:B------:R-:W-:Y:S02]  /*a500*/  SHF.L.U32 R20, R2.reuse, 0x3, RZ ;  /* 0x0000000302147819 */ /* 0x040fe400000006ff */
[----:B------:R-:W-:Y:S01]  /*a510*/  SHF.L.U64.HI R21, R2, 0x3, R35 ;  /* 0x0000000302157819 */ /* 0x000fe20000010223 */
[----:B------:R-:W-:Y:S01]  /*a520*/  IMAD.WIDE.U32 R4, R7, 0x1c0, R4 ;  /* 0x000001c007047825 */ /* 0x000fe200078e0004 */
[----:B------:R-:W-:-:S02]  /*a530*/  SHF.L.U32 R29, R37, 0x2, RZ ;  /* 0x00000002251d7819 */ /* 0x000fc400000006ff */
[----:B------:R-:W-:Y:S02]  /*a540*/  SHF.L.U64.HI R31, R0, 0x2, R3 ;  /* 0x00000002001f7819 */ /* 0x000fe40000010203 */
[----:B------:R-:W-:Y:S02]  /*a550*/  SHF.L.U64.HI R27, R26, 0x2, R33 ;  /* 0x000000021a1b7819 */ /* 0x000fe40000010221 */
[----:B--2---:R-:W-:Y:S01]  /*a560*/  LEA R25, P1, R2, UR4, 0x2 ;  /* 0x0000000402197c11 */ /* 0x004fe2000f8210ff */
[----:B------:R-:W-:Y:S01]  /*a570*/  UMOV UR4, URZ ;  /* 0x000000ff00047c82 */ /* 0x000fe20008000000 */
[----:B---3--:R-:W-:Y:S02]  /*a580*/  IADD3 R22, P2, PT, R20, UR8, RZ ;  /* 0x0000000814167c10 */ /* 0x008fe4000ff5e0ff */
[----:B------:R-:W-:Y:S02]  /*a590*/  LEA.HI.X R24, R2, UR5, R35, 0x2, P1 ;  /* 0x0000000502187c11 */ /* 0x000fe400088f1423 */
[----:B------:R-:W-:-:S02]  /*a5a0*/  IADD3 R35, PT, PT, R5, UR4, RZ ;  /* 0x0000000405237c10 */ /* 0x000fc4000fffe0ff */
[----:B------:R-:W-:Y:S01]  /*a5b0*/  MOV R2, R4 ;  /* 0x0000000400027202 */ /* 0x000fe20000000f00 */
[----:B------:R-:W-:Y:S01]  /*a5c0*/  IMAD.WIDE.U32 R4, R36, 0x4, RZ ;  /* 0x0000000424047825 */ /* 0x000fe200078e00ff */
[C---:B------:R-:W-:Y:S02]  /*a5d0*/  IADD3.X R23, PT, PT, R21.reuse, UR9, RZ, P2, !PT ;  /* 0x0000000915177c10 */ /* 0x040fe400097fe4ff */
[----:B----4-:R-:W-:Y:S02]  /*a5e0*/  IADD3 R20, P1, PT, R20, UR10, RZ ;  /* 0x0000000a14147c10 */ /* 0x010fe4000ff3e0ff */
[----:B01----:R-:W-:Y:S02]  /*a5f0*/  IADD3 R18, P2, PT, RZ, -R7, RZ ;  /* 0x80000007ff127210 */ /* 0x003fe40007f5e0ff */
[----:B------:R-:W-:Y:S02]  /*a600*/  IADD3.X R21, PT, PT, R21, UR11, RZ, P1, !PT ;  /* 0x0000000b15157c10 */ /* 0x000fe40008ffe4ff */
[----:B------:R-:W-:-:S02]  /*a610*/  IADD3 R29, PT, PT, R5, R29, RZ ;  /* 0x0000001d051d7210 */ /* 0x000fc40007ffe0ff */
[----:B------:R-:W-:-:S07]  /*a620*/  IADD3.X R19, PT, PT, RZ, -0x1, RZ, P2, !PT ;  /* 0xffffffffff137810 */ /* 0x000fce00017fe4ff */
.L_x_169:
[-C--:B--2---:R-:W-:Y:S02]  /*a630*/  LEA R8, P1, R0, R25.reuse, 0x2 ;  /* 0x0000001900087211 */ /* 0x084fe400078210ff */
        /* <DEDUP_REMOVED lines=28> */
.L_x_168:
[----:B------:R-:W-:Y:S05]  /*a800*/  BSYNC.RECONVERGENT B0 ;  /* 0x0000000000007941 */ /* 0x000fea0003800200 */
.L_x_167:
[----:B------:R-:W-:Y:S05]  /*a810*/  @!P0 EXIT ;  /* 0x000000000000894d */ /* 0x000fea0003800000 */
[----:B------:R-:W-:Y:S01]  /*a820*/  SHF.L.U64.HI R31, R36, 0x2, R37 ;  /* 0x00000002241f7819 */ /* 0x000fe20000010225 */
[----:B------:R-:W3:Y:S01]  /*a830*/  LDCU.64 UR4, c[0x0][0x3d8] ;  /* 0x00007b00ff0477ac */ /* 0x000ee20008000a00 */
[----:B------:R-:W-:Y:S02]  /*a840*/  SHF.L.U64.HI R39, R26, 0x2, R33 ;  /* 0x000000021a277819 */ /* 0x000fe40000010221 */
[----:B------:R-:W-:Y:S01]  /*a850*/  SHF.L.U32 R29, R36, 0x2, RZ ;  /* 0x00000002241d7819 */ /* 0x000fe200000006ff */
[----:B------:R-:W4:Y:S01]  /*a860*/  LDCU.64 UR8, c[0x0][0x388] ;  /* 0x00007100ff0877ac */ /* 0x000f220008000a00 */
[----:B------:R-:W-:Y:S02]  /*a870*/  SHF.L.U32 R41, R26, 0x2, RZ ;  /* 0x000000021a297819 */ /* 0x000fe400000006ff */
[C---:B------:R-:W-:Y:S01]  /*a880*/  SHF.L.U64.HI R33, R0.reuse, 0x2, R3 ;  /* 0x0000000200217819 */ /* 0x040fe20000010203 */
[----:B------:R-:W0:Y:S01]  /*a890*/  LDCU.64 UR10, c[0x0][0x390] ;  /* 0x00007200ff0a77ac */ /* 0x000e220008000a00 */
[----:B------:R-:W-:-:S07]  /*a8a0*/  SHF.L.U32 R37, R0, 0x2, RZ ;  /* 0x0000000200257819 */ /* 0x000fce00000006ff */
.L_x_170:
[C---:B--2---:R-:W-:Y:S02]  /*a8b0*/  SHF.L.U32 R16, R2.reuse, 0x2, RZ ;  /* 0x0000000202107819 */ /* 0x044fe400000006ff */
[----:B-1----:R-:W-:Y:S02]  /*a8c0*/  SHF.L.U64.HI R13, R2, 0x2, R35 ;  /* 0x00000002020d7819 */ /* 0x002fe40000010223 */
[----:B---3--:R-:W-:-:S04]  /*a8d0*/  IADD3 R4, P0, PT, R16, UR4, RZ ;  /* 0x0000000410047c10 */ /* 0x008fc8000ff1e0ff */
[----:B------:R-:W-:Y:S02]  /*a8e0*/  IADD3.X R5, PT, PT, R13, UR5, RZ, P0, !PT ;  /* 0x000000050d057c10 */ /* 0x000fe400087fe4ff */
[C---:B------:R-:W-:Y:S02]  /*a8f0*/  IADD3 R6, P0, PT, R4.reuse, R37, RZ ;  /* 0x0000002504067210 */ /* 0x040fe40007f1e0ff */
[C---:B------:R-:W-:Y:S01]  /*a900*/  IADD3 R10, P1, PT, R4.reuse, R41, RZ ;  /* 0x00000029040a7210 */ /* 0x040fe20007f3e0ff */
[----:B01----:R0:W2:Y:S01]  /*a910*/  LDG.E R18, desc[UR6][R4.64] ;  /* 0x0000000604127981 */ /* 0x0030a2000c1e1900 */
[C---:B------:R-:W-:Y:S02]  /*a920*/  IADD3.X R7, PT, PT, R5.reuse, R33, RZ, P0, !PT ;  /* 0x0000002105077210 */ /* 0x040fe400007fe4ff */
[----:B------:R-:W-:Y:S02]  /*a930*/  IADD3 R8, P0, PT, R4, R29, RZ ;  /* 0x0000001d04087210 */ /* 0x000fe40007f1e0ff */
[C---:B------:R-:W-:Y:S01]  /*a940*/  IADD3.X R11, PT, PT, R5.reuse, R39, RZ, P1, !PT ;  /* 0x00000027050b7210 */ /* 0x040fe20000ffe4ff */
[----:B------:R1:W2:Y:S01]  /*a950*/  LDG.E R19, desc[UR6][R6.64] ;  /* 0x0000000606137981 */ /* 0x0002a2000c1e1900 */
[----:B------:R-:W-:-:S03]  /*a960*/  IADD3.X R9, PT, PT, R5, R31, RZ, P0, !PT ;  /* 0x0000001f05097210 */ /* 0x000fc600007fe4ff */
[----:B------:R-:W3:Y:S04]  /*a970*/  LDG.E R21, desc[UR6][R10.64] ;  /* 0x000000060a157981 */ /* 0x000ee8000c1e1900 */
[----:B------:R5:W3:Y:S01]  /*a980*/  LDG.E R20, desc[UR6][R8.64] ;  /* 0x0000000608147981 */ /* 0x000ae2000c1e1900 */
[C---:B------:R-:W-:Y:S02]  /*a990*/  SHF.L.U32 R27, R2.reuse, 0x3, RZ ;  /* 0x00000003021b7819 */ /* 0x040fe400000006ff */
[----:B------:R-:W-:Y:S02]  /*a9a0*/  SHF.L.U64.HI R28, R2, 0x3, R35 ;  /* 0x00000003021c7819 */ /* 0x000fe40000010223 */
[----:B------:R-:W-:Y:S02]  /*a9b0*/  LOP3.LUT R14, R27, 0xfffffff8, RZ, 0xc0, !PT ;  /* 0xfffffff81b0e7812 */ /* 0x000fe400078ec0ff */
[----:B------:R-:W-:-:S02]  /*a9c0*/  LOP3.LUT R16, R16, 0xfffffffc, RZ, 0xc0, !PT ;  /* 0xfffffffc10107812 */ /* 0x000fc400078ec0ff */
[----:B0-----:R-:W-:Y:S02]  /*a9d0*/  LOP3.LUT R5, R28, 0x3, RZ, 0xc0, !PT ;  /* 0x000000031c057812 */ /* 0x001fe400078ec0ff */
[----:B----4-:R-:W-:Y:S02]  /*a9e0*/  IADD3 R12, P0, PT, R14, UR8, RZ ;  /* 0x000000080e0c7c10 */ /* 0x010fe4000ff1e0ff */
[----:B------:R-:W-:Y:S02]  /*a9f0*/  LOP3.LUT R4, R13, 0x3, RZ, 0xc0, !PT ;  /* 0x000000030d047812 */ /* 0x000fe400078ec0ff */
[----:B------:R-:W-:Y:S02]  /*aa00*/  IADD3 R16, P2, PT, R16, UR4, RZ ;  /* 0x0000000410107c10 */ /* 0x000fe4000ff5e0ff */
[----:B------:R-:W-:Y:S02]  /*aa10*/  IADD3 R14, P1, PT, R14, UR10, RZ ;  /* 0x0000000a0e0e7c10 */ /* 0x000fe4000ff3e0ff */
[----:B------:R-:W-:-:S02]  /*aa20*/  IADD3.X R13, PT, PT, R5, UR9, RZ, P0, !PT ;  /* 0x00000009050d7c10 */ /* 0x000fc400087fe4ff */
[----:B------:R-:W-:Y:S02]  /*aa30*/  IADD3.X R17, PT, PT, R4, UR5, RZ, P2, !PT ;  /* 0x0000000504117c10 */ /* 0x000fe400097fe4ff */
[----:B------:R-:W-:Y:S02]  /*aa40*/  IADD3.X R15, PT, PT, R5, UR11, RZ, P1, !PT ;  /* 0x0000000b050f7c10 */ /* 0x000fe40008ffe4ff */
[C---:B------:R-:W-:Y:S02]  /*aa50*/  IADD3 R4, P0, PT, R16.reuse, R37, RZ ;  /* 0x0000002510047210 */ /* 0x040fe40007f1e0ff */
[C---:B-1----:R-:W-:Y:S02]  /*aa60*/  IADD3 R6, P1, PT, R16.reuse, R29, RZ ;  /* 0x0000001d10067210 */ /* 0x042fe40007f3e0ff */
[----:B-----5:R-:W-:Y:S02]  /*aa70*/  IADD3 R8, P2, PT, R16, R41, RZ ;  /* 0x0000002910087210 */ /* 0x020fe40007f5e0ff */
[----:B------:R-:W-:-:S02]  /*aa80*/  IADD3.X R5, PT, PT, R17, R33, RZ, P0, !PT ;  /* 0x0000002111057210 */ /* 0x000fc400007fe4ff */
[C---:B------:R-:W-:Y:S02]  /*aa90*/  IADD3.X R7, PT, PT, R17.reuse, R31, RZ, P1, !PT ;  /* 0x0000001f11077210 */ /* 0x040fe40000ffe4ff */
[----:B------:R-:W-:Y:S01]  /*aaa0*/  IADD3.X R9, PT, PT, R17, R39, RZ, P2, !PT ;  /* 0x0000002711097210 */ /* 0x000fe200017fe4ff */
[----:B--2---:R0:W-:Y:S04]  /*aab0*/  STG.E.64 desc[UR6][R12.64], R18 ;  /* 0x000000120c007986 */ /* 0x0041e8000c101b06 */
[----:B---3--:R1:W-:Y:S04]  /*aac0*/  STG.E.64 desc[UR6][R14.64], R20 ;  /* 0x000000140e007986 */ /* 0x0083e8000c101b06 */
        /* <DEDUP_REMOVED lines=48> */
.L_x_171:
        /* <DEDUP_REMOVED lines=11> */
.L_x_4495:


//--------------------- .text._Z35group_norm_nhwc_bwd_one_pass_kernelI11Bf16IOFp32WLi512ELi56ELi448EEv26Group_norm_nhwc_bwd_params --------------------------
	.section	.text._Z35group_norm_nhwc_bwd_one_pass_kernelI11Bf16IOFp32WLi512ELi56ELi448EEv26Group_norm_nhwc_bwd_params,"ax",@progbits
	.align	128
        .global         _Z35group_norm_nhwc_bwd_one_pass_kernelI11Bf16IOFp32WLi512ELi56ELi448EEv26Group_norm_nhwc_bwd_params
        .type           _Z35group_norm_nhwc_bwd_one_pass_kernelI11Bf16IOFp32WLi512ELi56ELi448EEv26Group_norm_nhwc_bwd_params,@function
        .size           _Z35group_norm_nhwc_bwd_one_pass_kernelI11Bf16IOFp32WLi512ELi56ELi448EEv26Group_norm_nhwc_bwd_params,(.L_x_4496 - _Z35group_norm_nhwc_bwd_one_pass_kernelI11Bf16IOFp32WLi512ELi56ELi448EEv26Group_norm_nhwc_bwd_params)
        .other          _Z35group_norm_nhwc_bwd_one_pass_kernelI11Bf16IOFp32WLi512ELi56ELi448EEv26Group_norm_nhwc_bwd_params,@"STO_CUDA_ENTRY STV_DEFAULT"
_Z35group_norm_nhwc_bwd_one_pass_kernelI11Bf16IOFp32WLi512ELi56ELi448EEv26Group_norm_nhwc_bwd_params:
.text._Z35group_norm_nhwc_bwd_one_pass_kernelI11Bf16IOFp32WLi512ELi56ELi448EEv26Group_norm_nhwc_bwd_params:
[----:B------:R-:W0:Y:S01]  /*0000*/  LDC R1, c[0x0][0x37c] ;  /* 0x0000df00ff017b82 */ /* 0x000e220000000800 */
[----:B------:R-:W1:Y:S07]  /*0010*/  S2R R3, SR_TID.X ;  /* 0x0000000000037919 */ /* 0x000e6e0000002100 */
[----:B------:R-:W2:Y:S01]  /*0020*/  S2UR UR8, SR_CTAID.Y ;  /* 0x00000000000879c3 */ /* 0x000ea20000002600 */
[----:B------:R-:W3:Y:S01]  /*0030*/  LDCU UR4, c[0x0][0x410] ;  /* 0x00008200ff0477ac */ /* 0x000ee20008000800 */
[----:B0-----:R-:W-:Y:S01]  /*0040*/  IADD3 R1, PT, PT, R1, -0x230, RZ ;  /* 0xfffffdd001017810 */ /* 0x001fe20007ffe0ff */
[----:B------:R-:W3:Y:S03]  /*0050*/  LDCU UR5, c[0x0][0x3e0] ;  /* 0x00007c00ff0577ac */ /* 0x000ee60008000800 */
[----:B------:R-:W-:-:S02]  /*0060*/  R2UR UR15, R1 ;  /* 0x00000000010f72ca */ /* 0x000fc400000e0000 */
[----:B------:R-:W0:Y:S01]  /*0070*/  S2UR UR6, SR_CTAID.X ;  /* 0x00000000000679c3 */ /* 0x000e220000002500 */
[----:B------:R-:W4:Y:S07]  /*0080*/  LDCU.64 UR10, c[0x0][0x358] ;  /* 0x00006b00ff0a77ac */ /* 0x000f2e0008000a00 */
[----:B------:R-:W0:Y:S01]  /*0090*/  LDC R2, c[0x0][0x41c] ;  /* 0x00010700ff027b82 */ /* 0x000e220000000800 */
[----:B---3--:R-:W-:-:S04]  /*00a0*/  UIMAD UR4, UR4, UR5, URZ ;  /* 0x00000005040472a4 */ /* 0x008fc8000f8e02ff */
[----:B--2---:R-:W-:Y:S01]  /*00b0*/  UISETP.GE.AND UP0, UPT, UR8, UR4, UPT ;  /* 0x000000040800728c */ /* 0x004fe2000bf06270 */
[----:B-1----:R-:W-:-:S05]  /*00c0*/  LOP3.LUT R0, R3, 0xffff, RZ, 0xc0, !PT ;  /* 0x0000ffff03007812 */ /* 0x002fca00078ec0ff */
[----:B------:R-:W-:-:S05]  /*00d0*/  IMAD R0, R0, 0x925, RZ ;  /* 0x0000092500007824 */ /* 0x000fca00078e02ff */
[----:B------:R-:W-:-:S04]  /*00e0*/  SHF.R.U32.HI R99, RZ, 0x10, R0 ;  /* 0x00000010ff637819 */ /* 0x000fc80000011600 */
[----:B------:R-:W-:Y:S01]  /*00f0*/  PRMT R0, R99, 0x9910, RZ ;  /* 0x0000991063007816 */ /* 0x000fe200000000ff */
[----:B0-----:R-:W-:-:S04]  /*0100*/  IMAD R99, R2, UR6, R99 ;  /* 0x0000000602637c24 */ /* 0x001fc8000f8e0263 */
[----:B------:R-:W-:-:S05]  /*0110*/  IMAD R0, R0, 0x1c, RZ ;  /* 0x0000001c00007824 */ /* 0x000fca00078e02ff */
[----:B------:R-:W-:-:S04]  /*0120*/  IADD3 R0, PT, PT, RZ, -R0, RZ ;  /* 0x80000000ff007210 */ /* 0x000fc80007ffe0ff */
[----:B------:R-:W-:-:S04]  /*0130*/  PRMT R0, R0, 0x7710, RZ ;  /* 0x0000771000007816 */ /* 0x000fc800000000ff */
[----:B------:R-:W-:Y:S01]  /*0140*/  IADD3 R0, PT, PT, R0, R3, RZ ;  /* 0x0000000300007210 */ /* 0x000fe20007ffe0ff */
[----:B----4-:R-:W-:Y:S06]  /*0150*/  BRA.U UP0, `(.L_x_172) ;  /* 0x000000e500f87547 */ /* 0x010fec000b800000 */
[----:B------:R-:W-:Y:S01]  /*0160*/  SHF.L.U32 R0, R0, 0x1, RZ ;  /* 0x0000000100007819 */ /* 0x000fe200000006ff */
[----:B------:R-:W-:-:S03]  /*0170*/  UMOV UR4, URZ ;  /* 0x000000ff00047c82 */ /* 0x000fc60008000000 */
[----:B------:R-:W-:-:S05]  /*0180*/  LOP3.LUT R0, R0, 0xffff, RZ, 0xc0, !PT ;  /* 0x0000ffff00007812 */ /* 0x000fca00078ec0ff */
[----:B------:R0:W-:Y:S02]  /*0190*/  STL [R1+0x140], R0 ;  /* 0x0001400001007387 */ /* 0x0001e40000100800 */
.L_x_198:
[----:B------:R-:W2:Y:S01]  /*01a0*/  LDL.LU R4, [R1+0x140] ;  /* 0x0001400001047983 */ /* 0x000ea20000300800 */
[----:B------:R-:W1:Y:S01]  /*01b0*/  LDCU UR14, c[0x0][0x410] ;  /* 0x00008200ff0e77ac */ /* 0x000e620008000800 */
[----:B------:R-:W-:Y:S02]  /*01c0*/  IABS R3, UR8 ;  /* 0x0000000800037c13 */ /* 0x000fe40008000000 */
[----:B------:R-:W-:Y:S01]  /*01d0*/  IADD3 R5, PT, PT, R99, 0x10, RZ ;  /* 0x0000001063057810 */ /* 0x000fe20007ffe0ff */
[----:B------:R-:W-:Y:S01]  /*01e0*/  UMOV UR6, URZ ;  /* 0x000000ff00067c82 */ /* 0x000fe20008000000 */
[----:B------:R-:W-:Y:S01]  /*01f0*/  R2UR UR9, R3 ;  /* 0x00000000030972ca */ /* 0x000fe200000e0000 */
[----:B------:R-:W3:Y:S01]  /*0200*/  LDCU.128 UR16, c[0x0][0x400] ;  /* 0x00008000ff1077ac */ /* 0x000ee20008000c00 */
[----:B------:R-:W-:Y:S02]  /*0210*/  SHF.R.S32.HI R3, RZ, 0x1f, R99 ;  /* 0x0000001fff037819 */ /* 0x000fe40000011463 */
[----:B------:R-:W-:Y:S01]  /*0220*/  SHF.R.S32.HI R11, RZ, 0x1f, R5 ;  /* 0x0000001fff0b7819 */ /* 0x000fe20000011405 */
[----:B------:R-:W-:Y:S01]  /*0230*/  UISETP.GE.AND UP4, UPT, UR8, URZ, UPT ;  /* 0x000000ff0800728c */ /* 0x000fe2000bf86270 */
[----:B0-----:R-:W-:-:S02]  /*0240*/  IADD3 R7, PT, PT, R99, 0x20, RZ ;  /* 0x0000002063077810 */ /* 0x001fc40007ffe0ff */
[----:B------:R-:W-:Y:S02]  /*0250*/  LOP3.LUT R106, R106, 0xfeffffff, RZ, 0xc0, !PT ;  /* 0xfeffffff6a6a7812 */ /* 0x000fe400078ec0ff */
[----:B------:R-:W-:Y:S02]  /*0260*/  SHF.R.S32.HI R13, RZ, 0x1f, R7 ;  /* 0x0000001fff0d7819 */ /* 0x000fe40000011407 */
[----:B------:R-:W-:Y:S01]  /*0270*/  IADD3 R79, PT, PT, R99, 0x1a0, RZ ;  /* 0x000001a0634f7810 */ /* 0x000fe20007ffe0ff */
[----:B-1----:R-:W-:Y:S02]  /*0280*/  ULOP3.LUT UR12, UR8, UR14, URZ, 0x3c, !UPT ;  /* 0x0000000e080c7292 */ /* 0x002fe4000f8e3cff */
[----:B0-----:R-:W-:Y:S01]  /*0290*/  MOV R0, UR14 ;  /* 0x0000000e00007c02 */ /* 0x001fe20008000f00 */
[----:B------:R-:W-:Y:S01]  /*02a0*/  UISETP.NE.AND UP0, UPT, UR14, URZ, UPT ;  /* 0x000000ff0e00728c */ /* 0x000fe2000bf05270 */
[----:B------:R-:W-:Y:S02]  /*02b0*/  LOP3.LUT R98, R98, 0xfffffffe, RZ, 0xc0, !PT ;  /* 0xfffffffe62627812 */ /* 0x000fe400078ec0ff */
[----:B------:R-:W-:-:S02]  /*02c0*/  IABS R0, R0 ;  /* 0x0000000000007213 */ /* 0x000fc40000000000 */
[----:B---3--:R-:W-:Y:S02]  /*02d0*/  ISETP.GE.U32.AND P0, PT, R99, UR16, PT ;  /* 0x0000001063007c0c */ /* 0x008fe4000bf06070 */
[----:B------:R-:W-:Y:S02]  /*02e0*/  R2UR UR13, R0 ;  /* 0x00000000000d72ca */ /* 0x000fe400000e0000 */
[----:B------:R-:W-:Y:S02]  /*02f0*/  ISETP.GE.AND.EX P3, PT, R3, UR17, PT, P0 ;  /* 0x0000001103007c0c */ /* 0x000fe4000bf66300 */
[----:B------:R-:W-:Y:S02]  /*0300*/  ISETP.GE.U32.AND P0, PT, R5, UR16, PT ;  /* 0x0000001005007c0c */ /* 0x000fe4000bf06070 */
[----:B------:R-:W-:Y:S02]  /*0310*/  MOV R9, UR18 ;  /* 0x0000001200097c02 */ /* 0x000fe40008000f00 */
[----:B------:R-:W-:-:S02]  /*0320*/  ISETP.GE.AND.EX P4, PT, R11, UR17, PT, P0 ;  /* 0x000000110b007c0c */ /* 0x000fc4000bf86300 */
[----:B------:R-:W-:-:S03]  /*0330*/  ISETP.GE.U32.AND P0, PT, R7, UR16, PT ;  /* 0x0000001007007c0c */ /* 0x000fc6000bf06070 */
[----:B------:R-:W0:Y:S01]  /*0340*/  I2F.RP R0, UR13 ;  /* 0x0000000d00007d06 */ /* 0x000e220008209400 */
[----:B------:R-:W-:Y:S01]  /*0350*/  ISETP.GE.AND.EX P6, PT, R13, UR17, PT, P0 ;  /* 0x000000110d007c0c */ /* 0x000fe2000bfc6300 */
[----:B------:R-:W1:Y:S01]  /*0360*/  @!P3 LDC.64 R14, c[0x0][0x3f8] ;  /* 0x0000fe00ff0ebb82 */ /* 0x000e620000000a00 */
[----:B------:R-:W-:-:S04]  /*0370*/  @P3 LOP3.LUT R106, R106, 0x1000000, RZ, 0xfc, !PT ;  /* 0x010000006a6a3812 */ /* 0x000fc800078efcff */
[----:B------:R-:W-:-:S03]  /*0380*/  LOP3.LUT R106, R106, 0xff7fffff, RZ, 0xc0, !PT ;  /* 0xff7fffff6a6a7812 */ /* 0x000fc600078ec0ff */
[----:B------:R-:W3:Y:S01]  /*0390*/  @!P3 LDC.64 R20, c[0x0][0x398] ;  /* 0x0000e600ff14bb82 */ /* 0x000ee20000000a00 */
[----:B------:R-:W-:Y:S01]  /*03a0*/  @P4 LOP3.LUT R106, R106, 0x800000, RZ, 0xfc, !PT ;  /* 0x008000006a6a4812 */ /* 0x000fe200078efcff */
[----:B0-----:R-:W0:Y:S03]  /*03b0*/  MUFU.RCP R0, R0 ;  /* 0x0000000000007308 */ /* 0x001e260000001000 */
[----:B------:R-:W-:-:S03]  /*03c0*/  LOP3.LUT R106, R106, 0xffbfffff, RZ, 0xc0, !PT ;  /* 0xffbfffff6a6a7812 */ /* 0x000fc600078ec0ff */
[----:B------:R-:W4:Y:S01]  /*03d0*/  @!P3 LDC.64 R120, c[0x0][0x3a0] ;  /* 0x0000e800ff78bb82 */ /* 0x000f220000000a00 */
[----:B------:R-:W-:-:S07]  /*03e0*/  @P6 LOP3.LUT R106, R106, 0x400000, RZ, 0xfc, !PT ;  /* 0x004000006a6a6812 */ /* 0x000fce00078efcff */
[----:B------:R-:W3:Y:S01]  /*03f0*/  @!P4 LDC.64 R22, c[0x0][0x3f8] ;  /* 0x0000fe00ff16cb82 */ /* 0x000ee20000000a00 */
[----:B0-----:R-:W-:-:S07]  /*0400*/  IADD3 R2, PT, PT, R0, 0xffffffe, RZ ;  /* 0x0ffffffe00027810 */ /* 0x001fce0007ffe0ff */
[----:B------:R-:W0:Y:S01]  /*0410*/  @!P6 LDC.64 R28, c[0x0][0x3f8] ;  /* 0x0000fe00ff1ceb82 */ /* 0x000e220000000a00 */
[----:B------:R-:W1:Y:S07]  /*0420*/  F2I.FTZ.U32.TRUNC.NTZ R2, R2 ;  /* 0x0000000200027305 */ /* 0x000e6e000021f000 */
[----:B------:R-:W4:Y:S08]  /*0430*/  @!P4 LDC.64 R24, c[0x0][0x3a0] ;  /* 0x0000e800ff18cb82 */ /* 0x000f300000000a00 */
[----:B------:R-:W4:Y:S01]  /*0440*/  @!P6 LDC.64 R30, c[0x0][0x3a0] ;  /* 0x0000e800ff1eeb82 */ /* 0x000f220000000a00 */
[----:B-1----:R-:W-:-:S07]  /*0450*/  R2UR UR7, R2 ;  /* 0x00000000020772ca */ /* 0x002fce00000e0000 */
[----:B------:R-:W1:Y:S06]  /*0460*/  @!P6 LDC.64 R32, c[0x0][0x398] ;  /* 0x0000e600ff20eb82 */ /* 0x000e6c0000000a00 */
[----:B------:R-:W-:-:S04]  /*0470*/  UIADD3 UR5, UPT, UPT, URZ, -UR7, URZ ;  /* 0x80000007ff057290 */ /* 0x000fc8000fffe0ff */
[----:B------:R-:W-:-:S04]  /*0480*/  UIMAD UR5, UR5, UR13, URZ ;  /* 0x0000000d050572a4 */ /* 0x000fc8000f8e02ff */
[----:B------:R-:W-:-:S04]  /*0490*/  UIMAD.WIDE.U32 UR6, UR7, UR5, UR6 ;  /* 0x00000005070672a5 */ /* 0x000fc8000f8e0006 */
[----:B------:R-:W-:-:S04]  /*04a0*/  UIMAD.WIDE.U32 UR6, UR7, UR9, URZ ;  /* 0x00000009070672a5 */ /* 0x000fc8000f8e00ff */
[----:B------:R-:W-:-:S04]  /*04b0*/  UIADD3 UR5, UPT, UPT, -UR7, URZ, URZ ;  /* 0x000000ff07057290 */ /* 0x000fc8000fffe1ff */
[----:B------:R-:W-:Y:S02]  /*04c0*/  UIMAD UR5, UR13, UR5, UR9 ;  /* 0x000000050d0572a4 */ /* 0x000fe4000f8e0209 */
[----:B------:R-:W-:Y:S02]  /*04d0*/  ULOP3.LUT UR9, URZ, UR14, URZ, 0x33, !UPT ;  /* 0x0000000eff097292 */ /* 0x000fe4000f8e33ff */
[----:B------:R-:W-:-:S11]  /*04e0*/  UISETP.GT.U32.AND UP2, UPT, UR13, UR5, UPT ;  /* 0x000000050d00728c */ /* 0x000fd6000bf44070 */
[----:B------:R-:W-:Y:S02]  /*04f0*/  @!UP2 UIADD3 UR5, UPT, UPT, UR5, -UR13, URZ ;  /* 0x8000000d0505a290 */ /* 0x000fe4000fffe0ff */
[----:B------:R-:W-:Y:S02]  /*0500*/  @!UP2 UIADD3 UR7, UPT, UPT, UR7, 0x1, URZ ;  /* 0x000000010707a890 */ /* 0x000fe4000fffe0ff */
[----:B------:R-:W-:Y:S02]  /*0510*/  UIADD3 UR6, UPT, UPT, UR5, -UR13, URZ ;  /* 0x8000000d05067290 */ /* 0x000fe4000fffe0ff */
[----:B------:R-:W-:Y:S02]  /*0520*/  UISETP.GT.U32.AND UP3, UPT, UR13, UR5, UPT ;  /* 0x000000050d00728c */ /* 0x000fe4000bf64070 */
[----:B------:R-:W-:Y:S02]  /*0530*/  UISETP.GE.U32.AND UP1, UPT, UR5, UR13, UPT ;  /* 0x0000000d0500728c */ /* 0x000fe4000bf26070 */
[----:B------:R-:W-:-:S02]  /*0540*/  USEL UR5, UR6, UR5, !UP3 ;  /* 0x0000000506057287 */ /* 0x000fc4000d800000 */
[----:B------:R-:W-:Y:S02]  /*0550*/  UISETP.GE.AND UP2, UPT, UR12, URZ, UPT ;  /* 0x000000ff0c00728c */ /* 0x000fe4000bf46270 */
[----:B------:R-:W-:-:S04]  /*0560*/  @!UP4 UIADD3 UR5, UPT, UPT, -UR5, URZ, URZ ;  /* 0x000000ff0505c290 */ /* 0x000fc8000fffe1ff */
[----:B------:R-:W-:Y:S02]  /*0570*/  USEL UR13, UR9, UR5, !UP0 ;  /* 0x00000005090d7287 */ /* 0x000fe4000c000000 */
[----:B------:R-:W-:Y:S02]  /*0580*/  @UP1 UIADD3 UR7, UPT, UPT, UR7, 0x1, URZ ;  /* 0x0000000107071890 */ /* 0x000fe4000fffe0ff */
[----:B------:R-:W-:Y:S02]  /*0590*/  UIMAD UR5, UR13, 0x38, URZ ;  /* 0x000000380d0578a4 */ /* 0x000fe4000f8e02ff */
[----:B------:R-:W-:-:S04]  /*05a0*/  @!UP2 UIADD3 UR7, UPT, UPT, -UR7, URZ, URZ ;  /* 0x000000ff0707a290 */ /* 0x000fc8000fffe1ff */
[----:B------:R-:W-:Y:S01]  /*05b0*/  USEL UR7, UR9, UR7, !UP0 ;  /* 0x0000000709077287 */ /* 0x000fe2000c000000 */
[----:B------:R-:W-:Y:S01]  /*05c0*/  MOV R0, UR5 ;  /* 0x0000000500007c02 */ /* 0x000fe20008000f00 */
[----:B------:R-:W1:Y:S01]  /*05d0*/  LDCU.U8 UR9, c[0x0][0x414] ;  /* 0x00008280ff0977ac */ /* 0x000e620008000000 */
[----:B--2---:R-:W-:Y:S01]  /*05e0*/  IADD3 R42, P1, PT, R4, UR5, RZ ;  /* 0x00000005042a7c10 */ /* 0x004fe2000ff3e0ff */
[----:B------:R-:W-:Y:S01]  /*05f0*/  USHF.R.S32.HI UR5, URZ, 0x1f, UR7 ;  /* 0x0000001fff057899 */ /* 0x000fe20008011407 */
[----:B0-----:R-:W-:Y:S02]  /*0600*/  @!P6 IMAD R4, R13, R28, RZ ;  /* 0x0000001c0d04e224 */ /* 0x001fe400078e02ff */
[----:B------:R-:W-:Y:S01]  /*0610*/  LEA.HI.X.SX32 R43, R0, RZ, 0x1, P1 ;  /* 0x000000ff002b7211 */ /* 0x000fe200008f0eff */
[----:B------:R-:W-:Y:S01]  /*0620*/  UIMAD UR5, UR5, UR18, URZ ;  /* 0x00000012050572a4 */ /* 0x000fe2000f8e02ff */
[----:B------:R-:W-:-:S03]  /*0630*/  @!P3 IMAD R0, R3, R14, RZ ;  /* 0x0000000e0300b224 */ /* 0x000fc600078e02ff */
[----:B------:R-:W-:Y:S02]  /*0640*/  UIMAD UR5, UR7, UR19, UR5 ;  /* 0x00000013070572a4 */ /* 0x000fe4000f8e0205 */
[----:B------:R-:W-:Y:S01]  /*0650*/  IMAD.WIDE.U32 R42, R9, UR7, R42 ;  /* 0x00000007092a7c25 */ /* 0x000fe2000f8e002a */
[C---:B------:R-:W-:Y:S01]  /*0660*/  IADD3 R9, PT, PT, R99.reuse, 0x30, RZ ;  /* 0x0000003063097810 */ /* 0x040fe20007ffe0ff */
[----:B------:R-:W0:Y:S02]  /*0670*/  LDCU.64 UR6, c[0x0][0x3b8] ;  /* 0x00007700ff0677ac */ /* 0x000e240008000a00 */
[----:B------:R-:W-:Y:S01]  /*0680*/  @!P3 IMAD R15, R99, R15, R0 ;  /* 0x0000000f630fb224 */ /* 0x000fe200078e0200 */
[----:B------:R-:W-:Y:S01]  /*0690*/  IADD3 R45, PT, PT, R43, UR5, RZ ;  /* 0x000000052b2d7c10 */ /* 0x000fe2000fffe0ff */
[----:B---3--:R-:W-:Y:S01]  /*06a0*/  @!P4 IMAD R0, R11, R22, RZ ;  /* 0x000000160b00c224 */ /* 0x008fe200078e02ff */
[----:B------:R-:W-:Y:S01]  /*06b0*/  @!P3 MOV R44, R42 ;  /* 0x0000002a002cb202 */ /* 0x000fe20000000f00 */
[----:B------:R-:W-:Y:S01]  /*06c0*/  STL.64 [R1+0x1b0], R42 ;  /* 0x0001b02a01007387 */ /* 0x000fe20000100a00 */
[----:B------:R-:W-:-:S02]  /*06d0*/  ISETP.GE.U32.AND P0, PT, R9, UR16, PT ;  /* 0x0000001009007c0c */ /* 0x000fc4000bf06070 */
[----:B------:R-:W-:Y:S01]  /*06e0*/  SHF.R.S32.HI R17, RZ, 0x1f, R9 ;  /* 0x0000001fff117819 */ /* 0x000fe20000011409 */
[C---:B------:R-:W-:Y:S01]  /*06f0*/  @!P3 IMAD.WIDE.U32 R2, R99.reuse, R14, R44 ;  /* 0x0000000e6302b225 */ /* 0x040fe200078e002c */
[----:B------:R-:W-:Y:S01]  /*0700*/  IADD3 R11, PT, PT, R99, 0x40, RZ ;  /* 0x00000040630b7810 */ /* 0x000fe20007ffe0ff */
[----:B------:R-:W-:Y:S01]  /*0710*/  STL.64 [R1+0x1a8], R44 ;  /* 0x0001a82c01007387 */ /* 0x000fe20000100a00 */
[----:B------:R-:W-:Y:S02]  /*0720*/  ISETP.GE.AND.EX P5, PT, R17, UR17, PT, P0 ;  /* 0x0000001111007c0c */ /* 0x000fe4000bfa6300 */
[----:B------:R-:W-:Y:S02]  /*0730*/  @!P3 IADD3 R3, PT, PT, R3, R15, RZ ;  /* 0x0000000f0303b210 */ /* 0x000fe40007ffe0ff */
[C---:B------:R-:W-:Y:S02]  /*0740*/  @!P3 SHF.L.U32 R19, R2.reuse, 0x1, RZ ;  /* 0x000000010213b819 */ /* 0x040fe400000006ff */
[----:B------:R-:W-:-:S02]  /*0750*/  @!P3 SHF.L.U64.HI R2, R2, 0x1, R3 ;  /* 0x000000010202b819 */ /* 0x000fc40000010203 */
[C---:B------:R-:W-:Y:S02]  /*0760*/  @!P3 IADD3 R18, P2, PT, R19.reuse, R20, RZ ;  /* 0x000000141312b210 */ /* 0x040fe40007f5e0ff */
[----:B----4-:R-:W-:Y:S02]  /*0770*/  @!P3 IADD3 R120, P1, PT, R19, R120, RZ ;  /* 0x000000781378b210 */ /* 0x010fe40007f3e0ff */
[----:B------:R-:W-:Y:S01]  /*0780*/  @!P3 IADD3.X R19, PT, PT, R2, R21, RZ, P2, !PT ;  /* 0x000000150213b210 */ /* 0x000fe200017fe4ff */
[----:B------:R-:W2:Y:S01]  /*0790*/  @!P5 LDC.64 R34, c[0x0][0x3f8] ;  /* 0x0000fe00ff22db82 */ /* 0x000ea20000000a00 */
[----:B------:R-:W-:Y:S02]  /*07a0*/  LOP3.LUT P2, RZ, R106, 0x800000, RZ, 0xc0, !PT ;  /* 0x008000006aff7812 */ /* 0x000fe4000784c0ff */
[----:B------:R-:W-:Y:S01]  /*07b0*/  @!P3 IADD3.X R121, PT, PT, R2, R121, RZ, P1, !PT ;  /* 0x000000790279b210 */ /* 0x000fe20000ffe4ff */
[----:B------:R-:W-:Y:S01]  /*07c0*/  STL.64 [R1+0x220], R18 ;  /* 0x0002201201007387 */ /* 0x000fe20000100a00 */
[----:B------:R-:W-:-:S02]  /*07d0*/  ISETP.GE.U32.AND P0, PT, R11, UR16, PT ;  /* 0x000000100b007c0c */ /* 0x000fc4000bf06070 */
[----:B------:R-:W-:Y:S02]  /*07e0*/  SHF.R.S32.HI R21, RZ, 0x1f, R11 ;  /* 0x0000001fff157819 */ /* 0x000fe4000001140b */
[----:B------:R-:W-:Y:S02]  /*07f0*/  IADD3 R15, PT, PT, R99, 0x50, RZ ;  /* 0x00000050630f7810 */ /* 0x000fe40007ffe0ff */
[----:B------:R-:W-:Y:S02]  /*0800*/  ISETP.GE.AND.EX P4, PT, R21, UR17, PT, P0 ;  /* 0x0000001115007c0c */ /* 0x000fe4000bf86300 */
[----:B------:R-:W-:Y:S01]  /*0810*/  ISETP.GE.U32.AND P1, PT, R15, UR16, PT ;  /* 0x000000100f007c0c */ /* 0x000fe2000bf26070 */
[----:B------:R-:W3:Y:S01]  /*0820*/  @!P2 LDC.64 R26, c[0x0][0x398] ;  /* 0x0000e600ff1aab82 */ /* 0x000ee20000000a00 */
[----:B------:R-:W-:Y:S01]  /*0830*/  @!P2 MOV R2, R42 ;  /* 0x0000002a0002a202 */ /* 0x000fe20000000f00 */
[----:B------:R-:W-:Y:S01]  /*0840*/  @!P2 IMAD R23, R5, R23, R0 ;  /* 0x000000170517a224 */ /* 0x000fe200078e0200 */
[----:B------:R-:W-:-:S02]  /*0850*/  @!P2 MOV R3, R45 ;  /* 0x0000002d0003a202 */ /* 0x000fc40000000f00 */
[----:B------:R-:W-:Y:S01]  /*0860*/  LOP3.LUT R106, R106, 0xffdfffff, RZ, 0xc0, !PT ;  /* 0xffdfffff6a6a7812 */ /* 0x000fe200078ec0ff */
[----:B------:R-:W-:-:S03]  /*0870*/  @!P2 IMAD.WIDE.U32 R2, R5, R22, R2 ;  /* 0x000000160502a225 */ /* 0x000fc600078e0002 */
[----:B------:R-:W-:Y:S01]  /*0880*/  @P5 LOP3.LUT R106, R106, 0x200000, RZ, 0xfc, !PT ;  /* 0x002000006a6a5812 */ /* 0x000fe200078efcff */
[----:B------:R-:W-:Y:S01]  /*0890*/  @!P6 IMAD R5, R7, R29, R4 ;  /* 0x0000001d0705e224 */ /* 0x000fe200078e0204 */
[----:B------:R-:W-:Y:S01]  /*08a0*/  @!P2 IADD3 R3, PT, PT, R3, R23, RZ ;  /* 0x000000170303a210 */ /* 0x000fe20007ffe0ff */
[----:B--2---:R-:W-:Y:S01]  /*08b0*/  @!P5 IMAD R4, R17, R34, RZ ;  /* 0x000000221104d224 */ /* 0x004fe200078e02ff */
[C---:B------:R-:W-:Y:S01]  /*08c0*/  @!P2 SHF.L.U32 R119, R2.reuse, 0x1, RZ ;  /* 0x000000010277a819 */ /* 0x040fe200000006ff */
[----:B------:R-:W2:Y:S01]  /*08d0*/  @!P4 LDC.64 R16, c[0x0][0x3a0] ;  /* 0x0000e800ff10cb82 */ /* 0x000ea20000000a00 */
[----:B------:R-:W-:Y:S02]  /*08e0*/  @!P2 SHF.L.U64.HI R0, R2, 0x1, R3 ;  /* 0x000000010200a819 */ /* 0x000fe40000010203 */
[----:B------:R-:W-:Y:S02]  /*08f0*/  @!P6 MOV R2, R42 ;  /* 0x0000002a0002e202 */ /* 0x000fe40000000f00 */
[----:B------:R-:W-:-:S02]  /*0900*/  @!P6 MOV R3, R45 ;  /* 0x0000002d0003e202 */ /* 0x000fc40000000f00 */
[----:B------:R-:W-:Y:S02]  /*0910*/  SHF.R.S32.HI R23, RZ, 0x1f, R15 ;  /* 0x0000001fff177819 */ /* 0x000fe4000001140f */
[----:B------:R-:W-:Y:S01]  /*0920*/  @!P2 IADD3 R12, P0, PT, R119, R24, RZ ;  /* 0x00000018770ca210 */ /* 0x000fe20007f1e0ff */
[----:B------:R-:W-:Y:S01]  /*0930*/  @!P6 IMAD.WIDE.U32 R2, R7, R28, R2 ;  /* 0x0000001c0702e225 */ /* 0x000fe200078e0002 */
[----:B------:R-:W-:Y:S01]  /*0940*/  ISETP.GE.AND.EX P3, PT, R23, UR17, PT, P1 ;  /* 0x0000001117007c0c */ /* 0x000fe2000bf66310 */
[----:B------:R-:W4:Y:S01]  /*0950*/  @!P4 LDC.64 R28, c[0x0][0x3f8] ;  /* 0x0000fe00ff1ccb82 */ /* 0x000f220000000a00 */
[----:B------:R-:W-:Y:S01]  /*0960*/  @!P2 IADD3.X R13, PT, PT, R0, R25, RZ, P0, !PT ;  /* 0x00000019000da210 */ /* 0x000fe200007fe4ff */
[----:B------:R-:W-:Y:S01]  /*0970*/  @!P5 IMAD R7, R9, R35, R4 ;  /* 0x000000230907d224 */ /* 0x000fe200078e0204 */
[----:B---3--:R-:W-:Y:S01]  /*0980*/  @!P2 IADD3 R118, P0, PT, R119, R26, RZ ;  /* 0x0000001a7776a210 */ /* 0x008fe20007f1e0ff */
[----:B------:R3:W-:Y:S01]  /*0990*/  STL [R1+0x210], R12 ;  /* 0x0002100c01007387 */ /* 0x0007e20000100800 */
[----:B------:R-:W-:-:S02]  /*09a0*/  @!P6 IADD3 R3, PT, PT, R3, R5, RZ ;  /* 0x000000050303e210 */ /* 0x000fc40007ffe0ff */
[----:B------:R-:W-:Y:S01]  /*09b0*/  @!P6 SHF.L.U32 R117, R2, 0x1, RZ ;  /* 0x000000010275e819 */ /* 0x000fe200000006ff */
[----:B------:R-:W0:Y:S01]  /*09c0*/  @!P5 LDC.64 R24, c[0x0][0x3a0] ;  /* 0x0000e800ff18db82 */ /* 0x000e220000000a00 */
[----:B------:R-:W-:Y:S01]  /*09d0*/  @!P2 IADD3.X R119, PT, PT, R0, R27, RZ, P0, !PT ;  /* 0x0000001b0077a210 */ /* 0x000fe200007fe4ff */
[----:B------:R3:W-:Y:S01]  /*09e0*/  STL [R1+0x20c], R13 ;  /* 0x00020c0d01007387 */ /* 0x0007e20000100800 */
[----:B------:R-:W-:Y:S02]  /*09f0*/  @!P6 SHF.L.U64.HI R0, R2, 0x1, R3 ;  /* 0x000000010200e819 */ /* 0x000fe40000010203 */
[----:B------:R-:W-:Y:S01]  /*0a00*/  @!P6 IADD3 R2, P0, PT, R117, R30, RZ ;  /* 0x0000001e7502e210 */ /* 0x000fe20007f1e0ff */
[----:B------:R-:W-:Y:S01]  /*0a10*/  STL.64 [R1+0x218], R118 ;  /* 0x0002187601007387 */ /* 0x000fe20000100a00 */
[----:B------:R-:W-:Y:S01]  /*0a20*/  @!P5 MOV R4, R42 ;  /* 0x0000002a0004d202 */ /* 0x000fe20000000f00 */
[----:B------:R-:W3:Y:S01]  /*0a30*/  @!P5 LDC.64 R26, c[0x0][0x398] ;  /* 0x0000e600ff1adb82 */ /* 0x000ee20000000a00 */
[----:B------:R-:W-:Y:S01]  /*0a40*/  @!P6 IADD3.X R3, PT, PT, R0, R31, RZ, P0, !PT ;  /* 0x0000001f0003e210 */ /* 0x000fe200007fe4ff */
[----:B------:R-:W-:Y:S01]  /*0a50*/  STL.64 [R1+0x1c0], R120 ;  /* 0x0001c07801007387 */ /* 0x000fe20000100a00 */
[----:B------:R-:W-:-:S02]  /*0a60*/  @!P5 MOV R5, R45 ;  /* 0x0000002d0005d202 */ /* 0x000fc40000000f00 */
[----:B-1----:R-:W-:Y:S01]  /*0a70*/  @!P6 IADD3 R116, P0, PT, R117, R32, RZ ;  /* 0x000000207574e210 */ /* 0x002fe20007f1e0ff */
[----:B------:R1:W-:Y:S01]  /*0a80*/  STL [R1+0x204], R2 ;  /* 0x0002040201007387 */ /* 0x0003e20000100800 */
[----:B------:R-:W-:Y:S01]  /*0a90*/  LOP3.LUT R106, R106, 0xffefffff, RZ, 0xc0, !PT ;  /* 0xffefffff6a6a7812 */ /* 0x000fe200078ec0ff */
[----:B------:R-:W1:Y:S01]  /*0aa0*/  @!P3 LDC.64 R30, c[0x0][0x3f8] ;  /* 0x0000fe00ff1ebb82 */ /* 0x000e620000000a00 */
[----:B------:R-:W-:Y:S01]  /*0ab0*/  @!P5 IMAD.WIDE.U32 R4, R9, R34, R4 ;  /* 0x000000220904d225 */ /* 0x000fe200078e0004 */
[----:B------:R-:W-:Y:S01]  /*0ac0*/  @!P6 IADD3.X R117, PT, PT, R0, R33, RZ, P0, !PT ;  /* 0x000000210075e210 */ /* 0x000fe200007fe4ff */
[----:B------:R2:W-:Y:S01]  /*0ad0*/  STL [R1+0x200], R3 ;  /* 0x0002000301007387 */ /* 0x0005e20000100800 */
[----:B------:R-:W-:Y:S01]  /*0ae0*/  @P4 LOP3.LUT R106, R106, 0x100000, RZ, 0xfc, !PT ;  /* 0x001000006a6a4812 */ /* 0x000fe200078efcff */
[----:B----4-:R-:W-:Y:S01]  /*0af0*/  @!P4 IMAD R6, R21, R28, RZ ;  /* 0x0000001c1506c224 */ /* 0x010fe200078e02ff */
[----:B------:R-:W-:Y:S01]  /*0b00*/  @!P5 IADD3 R5, PT, PT, R5, R7, RZ ;  /* 0x000000070505d210 */ /* 0x000fe20007ffe0ff */
[----:B------:R-:W-:Y:S01]  /*0b10*/  STL [R1+0x208], R117 ;  /* 0x0002087501007387 */ /* 0x000fe20000100800 */
[----:B------:R-:W4:Y:S01]  /*0b20*/  @!P4 LDC.64 R20, c[0x0][0x398] ;  /* 0x0000e600ff14cb82 */ /* 0x000f220000000a00 */
[----:B------:R-:W-:Y:S01]  /*0b30*/  @!P5 SHF.L.U32 R115, R4, 0x1, RZ ;  /* 0x000000010473d819 */ /* 0x000fe200000006ff */
[----:B------:R-:W-:Y:S01]  /*0b40*/  @!P4 IMAD R9, R11, R29, R6 ;  /* 0x0000001d0b09c224 */ /* 0x000fe200078e0206 */
[----:B------:R-:W-:-:S02]  /*0b50*/  @!P4 MOV R6, R42 ;  /* 0x0000002a0006c202 */ /* 0x000fc40000000f00 */
[----:B------:R-:W-:Y:S02]  /*0b60*/  @!P4 MOV R7, R45 ;  /* 0x0000002d0007c202 */ /* 0x000fe40000000f00 */
[----:B------:R-:W-:Y:S01]  /*0b70*/  @!P5 SHF.L.U64.HI R0, R4, 0x1, R5 ;  /* 0x000000010400d819 */ /* 0x000fe20000010205 */
[----:B------:R-:W4:Y:S01]  /*0b80*/  @!P3 LDC.64 R32, c[0x0][0x3a0] ;  /* 0x0000e800ff20bb82 */ /* 0x000f220000000a00 */
[----:B0-----:R-:W-:Y:S01]  /*0b90*/  @!P5 IADD3 R4, P0, PT, R115, R24, RZ ;  /* 0x000000187304d210 */ /* 0x001fe20007f1e0ff */
[----:B------:R-:W-:Y:S01]  /*0ba0*/  @!P4 IMAD.WIDE.U32 R6, R11, R28, R6 ;  /* 0x0000001c0b06c225 */ /* 0x000fe200078e0006 */
[----:B------:R-:W-:Y:S02]  /*0bb0*/  LOP3.LUT R106, R106, 0xfff7ffff, RZ, 0xc0, !PT ;  /* 0xfff7ffff6a6a7812 */ /* 0x000fe400078ec0ff */
[----:B------:R-:W-:Y:S01]  /*0bc0*/  @!P5 IADD3.X R5, PT, PT, R0, R25, RZ, P0, !PT ;  /* 0x000000190005d210 */ /* 0x000fe200007fe4ff */
[----:B------:R-:W-:Y:S01]  /*0bd0*/  STL [R1+0x1f8], R4 ;  /* 0x0001f80401007387 */ /* 0x000fe20000100800 */
[----:B---3--:R-:W-:Y:S01]  /*0be0*/  @!P5 IADD3 R114, P0, PT, R115, R26, RZ ;  /* 0x0000001a7372d210 */ /* 0x008fe20007f1e0ff */
[----:B-1----:R-:W-:Y:S01]  /*0bf0*/  @!P3 IMAD R8, R23, R30, RZ ;  /* 0x0000001e1708b224 */ /* 0x002fe200078e02ff */
[----:B------:R-:W0:Y:S01]  /*0c00*/  @!P3 LDC.64 R24, c[0x0][0x398] ;  /* 0x0000e600ff18bb82 */ /* 0x000e220000000a00 */
[----:B------:R-:W-:Y:S01]  /*0c10*/  @!P4 IADD3 R7, PT, PT, R7, R9, RZ ;  /* 0x000000090707c210 */ /* 0x000fe20007ffe0ff */
[----:B------:R-:W-:Y:S01]  /*0c20*/  STL [R1+0x1f4], R5 ;  /* 0x0001f40501007387 */ /* 0x000fe20000100800 */
[----:B------:R-:W-:Y:S01]  /*0c30*/  @!P3 IMAD R11, R15, R31, R8 ;  /* 0x0000001f0f0bb224 */ /* 0x000fe200078e0208 */
[----:B------:R-:W-:-:S02]  /*0c40*/  @!P4 SHF.L.U32 R113, R6, 0x1, RZ ;  /* 0x000000010671c819 */ /* 0x000fc400000006ff */
[----:B------:R-:W-:Y:S01]  /*0c50*/  @!P3 MOV R8, R42 ;  /* 0x0000002a0008b202 */ /* 0x000fe20000000f00 */
[----:B------:R-:W-:Y:S01]  /*0c60*/  STL [R1+0x1fc], R5 ;  /* 0x0001fc0501007387 */ /* 0x000fe20000100800 */
[----:B------:R-:W-:Y:S02]  /*0c70*/  @!P3 MOV R9, R45 ;  /* 0x0000002d0009b202 */ /* 0x000fe40000000f00 */
[----:B------:R-:W-:Y:S02]  /*0c80*/  @!P5 IADD3.X R115, PT, PT, R0, R27, RZ, P0, !PT ;  /* 0x0000001b0073d210 */ /* 0x000fe400007fe4ff */
[----:B------:R-:W-:Y:S01]  /*0c90*/  @!P4 SHF.L.U64.HI R0, R6, 0x1, R7 ;  /* 0x000000010600c819 */ /* 0x000fe20000010207 */
[----:B------:R-:W-:Y:S01]  /*0ca0*/  @!P3 IMAD.WIDE.U32 R8, R15, R30, R8 ;  /* 0x0000001e0f08b225 */ /* 0x000fe200078e0008 */
[----:B--2---:R-:W-:Y:S02]  /*0cb0*/  @!P4 IADD3 R6, P0, PT, R113, R16, RZ ;  /* 0x000000107106c210 */ /* 0x004fe40007f1e0ff */
[----:B------:R-:W-:-:S02]  /*0cc0*/  IADD3 R15, PT, PT, R99, 0x60, RZ ;  /* 0x00000060630f7810 */ /* 0x000fc40007ffe0ff */
[----:B------:R-:W-:Y:S01]  /*0cd0*/  @!P4 IADD3.X R7, PT, PT, R0, R17, RZ, P0, !PT ;  /* 0x000000110007c210 */ /* 0x000fe200007fe4ff */
[----:B------:R-:W-:Y:S01]  /*0ce0*/  STL [R1+0x1ec], R6 ;  /* 0x0001ec0601007387 */ /* 0x000fe20000100800 */
[----:B----4-:R-:W-:Y:S02]  /*0cf0*/  @!P4 IADD3 R112, P0, PT, R113, R20, RZ ;  /* 0x000000147170c210 */ /* 0x010fe40007f1e0ff */
[----:B------:R-:W-:Y:S01]  /*0d00*/  @!P3 IADD3 R9, PT, PT, R9, R11, RZ ;  /* 0x0000000b0909b210 */ /* 0x000fe20007ffe0ff */
[----:B------:R-:W-:Y:S01]  /*0d10*/  STL [R1+0x1f0], R6 ;  /* 0x0001f00601007387 */ /* 0x000fe20000100800 */
[----:B------:R-:W-:Y:S02]  /*0d20*/  @!P3 SHF.L.U32 R111, R8, 0x1, RZ ;  /* 0x00000001086fb819 */ /* 0x000fe400000006ff */
[----:B------:R-:W-:Y:S01]  /*0d30*/  @!P4 IADD3.X R113, PT, PT, R0, R21, RZ, P0, !PT ;  /* 0x000000150071c210 */ /* 0x000fe200007fe4ff */
[----:B------:R-:W-:Y:S01]  /*0d40*/  STL [R1+0x1e8], R7 ;  /* 0x0001e80701007387 */ /* 0x000fe20000100800 */
[----:B------:R-:W-:-:S02]  /*0d50*/  @!P3 SHF.L.U64.HI R0, R8, 0x1, R9 ;  /* 0x000000010800b819 */ /* 0x000fc40000010209 */
[C---:B------:R-:W-:Y:S02]  /*0d60*/  @!P3 IADD3 R8, P0, PT, R111.reuse, R32, RZ ;  /* 0x000000206f08b210 */ /* 0x040fe40007f1e0ff */
[----:B------:R-:W-:Y:S02]  /*0d70*/  SHF.R.S32.HI R11, RZ, 0x1f, R15 ;  /* 0x0000001fff0b7819 */ /* 0x000fe4000001140f */
[----:B------:R-:W-:Y:S01]  /*0d80*/  @!P3 IADD3.X R9, PT, PT, R0, R33, RZ, P0, !PT ;  /* 0x000000210009b210 */ /* 0x000fe200007fe4ff */
[----:B------:R-:W-:Y:S01]  /*0d90*/  STL [R1+0x1e4], R8 ;  /* 0x0001e40801007387 */ /* 0x000fe20000100800 */
[----:B0-----:R-:W-:Y:S02]  /*0da0*/  @!P3 IADD3 R110, P0, PT, R111, R24, RZ ;  /* 0x000000186f6eb210 */ /* 0x001fe40007f1e0ff */
[----:B------:R-:W-:Y:S01]  /*0db0*/  @P3 LOP3.LUT R106, R106, 0x80000, RZ, 0xfc, !PT ;  /* 0x000800006a6a3812 */ /* 0x000fe200078efcff */
[----:B------:R-:W-:Y:S01]  /*0dc0*/  STL [R1+0x1e0], R9 ;  /* 0x0001e00901007387 */ /* 0x000fe20000100800 */
[----:B------:R-:W-:-:S02]  /*0dd0*/  @!P3 IADD3.X R111, PT, PT, R0, R25, RZ, P0, !PT ;  /* 0x00000019006fb210 */ /* 0x000fc400007fe4ff */
[----:B------:R-:W-:Y:S02]  /*0de0*/  ISETP.GE.U32.AND P0, PT, R15, UR16, PT ;  /* 0x000000100f007c0c */ /* 0x000fe4000bf06070 */
[----:B------:R-:W-:Y:S02]  /*0df0*/  LOP3.LUT R106, R106, 0xfffbffff, RZ, 0xc0, !PT ;  /* 0xfffbffff6a6a7812 */ /* 0x000fe400078ec0ff */
[----:B------:R-:W-:-:S13]  /*0e00*/  ISETP.GE.AND.EX P1, PT, R11, UR17, PT, P0 ;  /* 0x000000110b007c0c */ /* 0x000fda000bf26300 */
[----:B------:R-:W0:Y:S01]  /*0e10*/  @!P1 LDC.64 R16, c[0x0][0x3f8] ;  /* 0x0000fe00ff109b82 */ /* 0x000e220000000a00 */
[----:B------:R-:W-:Y:S02]  /*0e20*/  @!P1 MOV R10, R42 ;  /* 0x0000002a000a9202 */ /* 0x000fe40000000f00 */
[----:B------:R-:W-:-:S04]  /*0e30*/  @P1 LOP3.LUT R106, R106, 0x40000, RZ, 0xfc, !PT ;  /* 0x000400006a6a1812 */ /* 0x000fc800078efcff */
[----:B------:R-:W-:Y:S01]  /*0e40*/  LOP3.LUT R106, R106, 0xfffdffff, RZ, 0xc0, !PT ;  /* 0xfffdffff6a6a7812 */ /* 0x000fe200078ec0ff */
[----:B------:R-:W1:Y:S01]  /*0e50*/  @!P1 LDC.64 R20, c[0x0][0x3a0] ;  /* 0x0000e800ff149b82 */ /* 0x000e620000000a00 */
[----:B0-----:R-:W-:Y:S01]  /*0e60*/  @!P1 IMAD R0, R11, R16, RZ ;  /* 0x000000100b009224 */ /* 0x001fe200078e02ff */
[----:B------:R-:W-:-:S03]  /*0e70*/  @!P1 MOV R11, R45 ;  /* 0x0000002d000b9202 */ /* 0x000fc60000000f00 */
[C---:B------:R-:W-:Y:S02]  /*0e80*/  @!P1 IMAD R17, R15.reuse, R17, R0 ;  /* 0x000000110f119224 */ /* 0x040fe400078e0200 */
[----:B------:R-:W-:Y:S02]  /*0e90*/  @!P1 IMAD.WIDE.U32 R10, R15, R16, R10 ;  /* 0x000000100f0a9225 */ /* 0x000fe400078e000a */
[----:B------:R-:W0:Y:S03]  /*0ea0*/  @!P1 LDC.64 R14, c[0x0][0x398] ;  /* 0x0000e600ff0e9b82 */ /* 0x000e260000000a00 */
[----:B------:R-:W-:Y:S02]  /*0eb0*/  @!P1 IADD3 R11, PT, PT, R11, R17, RZ ;  /* 0x000000110b0b9210 */ /* 0x000fe40007ffe0ff */
[C---:B------:R-:W-:Y:S02]  /*0ec0*/  @!P1 SHF.L.U32 R101, R10.reuse, 0x1, RZ ;  /* 0x000000010a659819 */ /* 0x040fe400000006ff */
[----:B------:R-:W-:-:S02]  /*0ed0*/  @!P1 SHF.L.U64.HI R0, R10, 0x1, R11 ;  /* 0x000000010a009819 */ /* 0x000fc4000001020b */
[----:B-1----:R-:W-:Y:S02]  /*0ee0*/  @!P1 IADD3 R10, P0, PT, R101, R20, RZ ;  /* 0x00000014650a9210 */ /* 0x002fe40007f1e0ff */
[----:B------:R-:W-:Y:S02]  /*0ef0*/  IADD3 R17, PT, PT, R99, 0x70, RZ ;  /* 0x0000007063117810 */ /* 0x000fe40007ffe0ff */
[----:B------:R-:W-:Y:S02]  /*0f00*/  @!P1 IADD3.X R11, PT, PT, R0, R21, RZ, P0, !PT ;  /* 0x00000015000b9210 */ /* 0x000fe400007fe4ff */
[----:B0-----:R-:W-:-:S04]  /*0f10*/  @!P1 IADD3 R100, P0, PT, R101, R14, RZ ;  /* 0x0000000e65649210 */ /* 0x001fc80007f1e0ff */
[----:B------:R-:W-:Y:S02]  /*0f20*/  @!P1 IADD3.X R101, PT, PT, R0, R15, RZ, P0, !PT ;  /* 0x0000000f00659210 */ /* 0x000fe400007fe4ff */
[----:B------:R-:W-:Y:S02]  /*0f30*/  SHF.R.S32.HI R15, RZ, 0x1f, R17 ;  /* 0x0000001fff0f7819 */ /* 0x000fe40000011411 */
[----:B------:R-:W-:-:S04]  /*0f40*/  ISETP.GE.U32.AND P0, PT, R17, UR16, PT ;  /* 0x0000001011007c0c */ /* 0x000fc8000bf06070 */
        /* <DEDUP_REMOVED lines=56> */
[----:B-1----:R-:W-:-:S04]  /*12d0*/  @!P1 IADD3 R102, P0, PT, R97, R102, RZ ;  /* 0x0000006661669210 */ /* 0x002fc80007f1e0ff */
[----:B------:R-:W-:Y:S02]  /*12e0*/  @!P1 IADD3.X R103, PT, PT, R20, R103, RZ, P0, !PT ;  /* 0x0000006714679210 */ /* 0x000fe400007fe4ff */
[----:B0-----:R-:W-:-:S04]  /*12f0*/  @!P1 IADD3 R96, P0, PT, R97, R22, RZ ;  /* 0x0000001661609210 */ /* 0x001fc80007f1e0ff */
[----:B------:R-:W-:Y:S02]  /*1300*/  @!P1 IADD3.X R97, PT, PT, R20, R23, RZ, P0, !PT ;  /* 0x0000001714619210 */ /* 0x000fe400007fe4ff */
[----:B------:R-:W-:-:S04]  /*1310*/  IADD3 R23, PT, PT, R99, 0xa0, RZ ;  /* 0x000000a063177810 */ /* 0x000fc80007ffe0ff */
        /* <DEDUP_REMOVED lines=11> */
[----:B------:R-:W-:-:S05]  /*13d0*/  @!P1 IMAD.WIDE.U32 R20, R23, R24, R20 ;  /* 0x0000001817149225 */ /* 0x000fca00078e0014 */
[----:B------:R-:W-:Y:S02]  /*13e0*/  @!P1 IADD3 R21, PT, PT, R21, R25, RZ ;  /* 0x0000001915159210 */ /* 0x000fe40007ffe0ff */
[----:B------:R-:W0:Y:S01]  /*13f0*/  @!P1 LDC.64 R24, c[0x0][0x398] ;  /* 0x0000e600ff189b82 */ /* 0x000e220000000a00 */
[C---:B------:R-:W-:Y:S02]  /*1400*/  @!P1 SHF.L.U32 R23, R20.reuse, 0x1, RZ ;  /* 0x0000000114179819 */ /* 0x040fe400000006ff */
[----:B------:R-:W-:Y:S02]  /*1410*/  @!P1 SHF.L.U64.HI R20, R20, 0x1, R21 ;  /* 0x0000000114149819 */ /* 0x000fe40000010215 */
        /* <DEDUP_REMOVED lines=235> */
[----:B------:R-:W-:-:S03]  /*22d0*/  IADD3 R25, PT, PT, R99, 0x160, RZ ;  /* 0x0000016063197810 */ /* 0x000fc60007ffe0ff */
[----:B------:R-:W-:Y:S01]  /*22e0*/  STL.64 [R1+0x1d8], R58 ;  /* 0x0001d83a01007387 */ /* 0x000fe20000100a00 */
        /* <DEDUP_REMOVED lines=49> */
[----:B------:R-:W-:-:S05]  /*2600*/  @P1 LOP3.LUT R106, R106, 0x1, RZ, 0xfc, !PT ;  /* 0x000000016a6a1812 */ /* 0x000fca00078efcff */
        /* <DEDUP_REMOVED lines=33> */
[----:B------:R-:W-:Y:S02]  /*2820*/  SHF.R.S32.HI R25, RZ, 0x1f, R79 ;  /* 0x0000001fff197819 */ /* 0x000fe4000001144f */
[----:B------:R-:W-:Y:S02]  /*2830*/  ISETP.GE.U32.AND P1, PT, R79, UR16, PT ;  /* 0x000000104f007c0c */ /* 0x000fe4000bf26070 */
[C---:B------:R-:W-:Y:S02]  /*2840*/  LOP3.LUT P0, RZ, R106.reuse, 0x1000000, RZ, 0xc0, !PT ;  /* 0x010000006aff7812 */ /* 0x040fe4000780c0ff */
[----:B------:R-:W-:Y:S02]  /*2850*/  ISETP.GE.AND.EX P1, PT, R25, UR17, PT, P1 ;  /* 0x0000001119007c0c */ /* 0x000fe4000bf26310 */
[----:B------:R-:W-:-:S11]  /*2860*/  LOP3.LUT R106, R106, 0x7fffffff, RZ, 0xc0, !PT ;  /* 0x7fffffff6a6a7812 */ /* 0x000fd600078ec0ff */
        /* <DEDUP_REMOVED lines=24> */
[----:B------:R-:W-:Y:S02]  /*29f0*/  @P2 LOP3.LUT R106, R106, 0x40000000, RZ, 0xfc, !PT ;  /* 0x400000006a6a2812 */ /* 0x000fe400078efcff */
[----:B------:R-:W-:Y:S02]  /*2a00*/  PRMT R12, RZ, 0x7610, R12 ;  /* 0x00007610ff0c7816 */ /* 0x000fe4000000000c */
[----:B------:R-:W-:Y:S01]  /*2a10*/  PRMT R13, RZ, 0x7610, R13 ;  /* 0x00007610ff0d7816 */ /* 0x000fe2000000000d */
[----:B------:R-:W1:Y:S01]  /*2a20*/  @!P2 LDC.64 R124, c[0x0][0x3a0] ;  /* 0x0000e800ff7cab82 */ /* 0x000e620000000a00 */
[----:B------:R-:W-:Y:S02]  /*2a30*/  PRMT R2, RZ, 0x7610, R2 ;  /* 0x00007610ff027816 */ /* 0x000fe40000000002 */
[----:B------:R-:W-:-:S02]  /*2a40*/  PRMT R3, RZ, 0x7610, R3 ;  /* 0x00007610ff037816 */ /* 0x000fc40000000003 */
[----:B------:R-:W-:Y:S01]  /*2a50*/  LOP3.LUT R106, R106, 0xdfffffff, RZ, 0xc0, !PT ;  /* 0xdfffffff6a6a7812 */ /* 0x000fe200078ec0ff */
[----:B0-----:R-:W-:Y:S01]  /*2a60*/  @!P2 IMAD R0, R25, R20, RZ ;  /* 0x000000141900a224 */ /* 0x001fe200078e02ff */
[----:B------:R-:W-:-:S03]  /*2a70*/  @!P2 MOV R25, R45 ;  /* 0x0000002d0019a202 */ /* 0x000fc60000000f00 */
[----:B------:R-:W-:Y:S01]  /*2a80*/  @!P2 IMAD R21, R107, R21, R0 ;  /* 0x000000156b15a224 */ /* 0x000fe200078e0200 */
[----:B------:R-:W-:Y:S01]  /*2a90*/  IADD3 R0, PT, PT, R99, 0x1c0, RZ ;  /* 0x000001c063007810 */ /* 0x000fe20007ffe0ff */
[----:B------:R-:W-:-:S03]  /*2aa0*/  @!P2 IMAD.WIDE.U32 R24, R107, R20, R24 ;  /* 0x000000146b18a225 */ /* 0x000fc600078e0018 */
[----:B------:R-:W-:Y:S02]  /*2ab0*/  SHF.R.S32.HI R107, RZ, 0x1f, R0 ;  /* 0x0000001fff6b7819 */ /* 0x000fe40000011400 */
[----:B------:R-:W-:Y:S02]  /*2ac0*/  @!P2 IADD3 R21, PT, PT, R25, R21, RZ ;  /* 0x000000151915a210 */ /* 0x000fe40007ffe0ff */
[C---:B------:R-:W-:Y:S02]  /*2ad0*/  @!P2 SHF.L.U32 R25, R24.reuse, 0x1, RZ ;  /* 0x000000011819a819 */ /* 0x040fe400000006ff */
[----:B------:R-:W-:Y:S02]  /*2ae0*/  @!P2 SHF.L.U64.HI R24, R24, 0x1, R21 ;  /* 0x000000011818a819 */ /* 0x000fe40000010215 */
[----:B------:R-:W0:Y:S01]  /*2af0*/  @!P2 LDC.64 R20, c[0x0][0x398] ;  /* 0x0000e600ff14ab82 */ /* 0x000e220000000a00 */
[----:B-1----:R-:W-:-:S04]  /*2b00*/  @!P2 IADD3 R124, P3, PT, R25, R124, RZ ;  /* 0x0000007c197ca210 */ /* 0x002fc80007f7e0ff */
[----:B------:R-:W-:Y:S02]  /*2b10*/  @!P2 IADD3.X R125, PT, PT, R24, R125, RZ, P3, !PT ;  /* 0x0000007d187da210 */ /* 0x000fe40001ffe4ff */
[----:B0-----:R-:W-:-:S04]  /*2b20*/  @!P2 IADD3 R118, P3, PT, R25, R20, RZ ;  /* 0x000000141976a210 */ /* 0x001fc80007f7e0ff */
[----:B------:R-:W-:Y:S02]  /*2b30*/  @!P2 IADD3.X R119, PT, PT, R24, R21, RZ, P3, !PT ;  /* 0x000000151877a210 */ /* 0x000fe40001ffe4ff */
[----:B------:R-:W-:-:S04]  /*2b40*/  ISETP.GE.U32.AND P3, PT, R0, UR16, PT ;  /* 0x0000001000007c0c */ /* 0x000fc8000bf66070 */
[----:B------:R-:W-:-:S13]  /*2b50*/  ISETP.GE.AND.EX P3, PT, R107, UR17, PT, P3 ;  /* 0x000000116b007c0c */ /* 0x000fda000bf66330 */
[----:B------:R-:W0:Y:S01]  /*2b60*/  @!P3 LDC.64 R20, c[0x0][0x3f8] ;  /* 0x0000fe00ff14bb82 */ /* 0x000e220000000a00 */
[----:B------:R-:W-:Y:S02]  /*2b70*/  @!P3 MOV R122, R42 ;  /* 0x0000002a007ab202 */ /* 0x000fe40000000f00 */
[----:B------:R-:W-:Y:S02]  /*2b80*/  @!P3 MOV R123, R45 ;  /* 0x0000002d007bb202 */ /* 0x000fe40000000f00 */
[----:B------:R-:W-:-:S03]  /*2b90*/  @P3 LOP3.LUT R106, R106, 0x20000000, RZ, 0xfc, !PT ;  /* 0x200000006a6a3812 */ /* 0x000fc600078efcff */
[----:B------:R-:W1:Y:S01]  /*2ba0*/  @!P3 LDC.64 R24, c[0x0][0x3a0] ;  /* 0x0000e800ff18bb82 */ /* 0x000e620000000a00 */
[----:B------:R-:W-:Y:S01]  /*2bb0*/  LOP3.LUT R106, R106, 0xefffffff, RZ, 0xc0, !PT ;  /* 0xefffffff6a6a7812 */ /* 0x000fe200078ec0ff */
[-C--:B0-----:R-:W-:Y:S02]  /*2bc0*/  @!P3 IMAD R107, R107, R20.reuse, RZ ;  /* 0x000000146b6bb224 */ /* 0x081fe400078e02ff */
[----:B------:R-:W-:-:S04]  /*2bd0*/  @!P3 IMAD.WIDE.U32 R122, R0, R20, R122 ;  /* 0x00000014007ab225 */ /* 0x000fc800078e007a */
[----:B------:R-:W-:Y:S01]  /*2be0*/  @!P3 IMAD R21, R0, R21, R107 ;  /* 0x000000150015b224 */ /* 0x000fe200078e026b */
[----:B------:R-:W-:-:S04]  /*2bf0*/  @!P3 SHF.L.U32 R0, R122, 0x1, RZ ;  /* 0x000000017a00b819 */ /* 0x000fc800000006ff */
[----:B------:R-:W-:Y:S02]  /*2c00*/  @!P3 IADD3 R21, PT, PT, R123, R21, RZ ;  /* 0x000000157b15b210 */ /* 0x000fe40007ffe0ff */
[----:B-1----:R-:W-:Y:S02]  /*2c10*/  @!P3 IADD3 R18, P4, PT, R0, R24, RZ ;  /* 0x000000180012b210 */ /* 0x002fe40007f9e0ff */
[----:B------:R-:W-:Y:S02]  /*2c20*/  @!P3 SHF.L.U64.HI R122, R122, 0x1, R21 ;  /* 0x000000017a7ab819 */ /* 0x000fe40000010215 */
[----:B------:R-:W0:Y:S02]  /*2c30*/  @!P3 LDC.64 R20, c[0x0][0x398] ;  /* 0x0000e600ff14bb82 */ /* 0x000e240000000a00 */
[----:B------:R-:W-:-:S05]  /*2c40*/  @!P3 IADD3.X R19, PT, PT, R122, R25, RZ, P4, !PT ;  /* 0x000000197a13b210 */ /* 0x000fca00027fe4ff */
[----:B------:R0:W-:Y:S02]  /*2c50*/  @!P3 STL.64 [R1+0x150], R18 ;  /* 0x000150120100b387 */ /* 0x0001e40000100a00 */
[----:B0-----:R-:W-:Y:S02]  /*2c60*/  @!P3 IADD3 R18, P4, PT, R0, R20, RZ ;  /* 0x000000140012b210 */ /* 0x001fe40007f9e0ff */
[----:B------:R-:W-:Y:S02]  /*2c70*/  IADD3 R0, PT, PT, R99, 0x1d0, RZ ;  /* 0x000001d063007810 */ /* 0x000fe40007ffe0ff */
[----:B------:R-:W-:Y:S02]  /*2c80*/  @!P3 IADD3.X R19, PT, PT, R122, R21, RZ, P4, !PT ;  /* 0x000000157a13b210 */ /* 0x000fe400027fe4ff */
[----:B------:R-:W-:Y:S02]  /*2c90*/  SHF.R.S32.HI R107, RZ, 0x1f, R0 ;  /* 0x0000001fff6b7819 */ /* 0x000fe40000011400 */
        /* <DEDUP_REMOVED lines=16> */
[----:B------:R-:W-:-:S04]  /*2da0*/  @!P4 IADD3.X R63, PT, PT, R122, R25, RZ, P5, !PT ;  /* 0x000000197a3fc210 */ /* 0x000fc80002ffe4ff */
[----:B------:R-:W-:Y:S02]  /*2db0*/  MOV R43, R63 ;  /* 0x0000003f002b7202 */ /* 0x000fe40000000f00 */
[----:B0-----:R-:W-:Y:S02]  /*2dc0*/  @!P4 IADD3 R58, P5, PT, R0, R20, RZ ;  /* 0x00000014003ac210 */ /* 0x001fe40007fbe0ff */
[----:B------:R-:W-:Y:S02]  /*2dd0*/  IADD3 R0, PT, PT, R99, 0x1e0, RZ ;  /* 0x000001e063007810 */ /* 0x000fe40007ffe0ff */
[----:B------:R-:W-:Y:S02]  /*2de0*/  @!P4 IADD3.X R59, PT, PT, R122, R21, RZ, P5, !PT ;  /* 0x000000157a3bc210 */ /* 0x000fe40002ffe4ff */
[----:B------:R-:W-:Y:S02]  /*2df0*/  SHF.R.S32.HI R107, RZ, 0x1f, R0 ;  /* 0x0000001fff6b7819 */ /* 0x000fe40000011400 */
[----:B------:R-:W-:-:S02]  /*2e00*/  ISETP.GE.U32.AND P5, PT, R0, UR16, PT ;  /* 0x0000001000007c0c */ /* 0x000fc4000bfa6070 */
[----:B------:R-:W-:Y:S02]  /*2e10*/  MOV R44, R58 ;  /* 0x0000003a002c7202 */ /* 0x000fe40000000f00 */
[----:B------:R-:W-:-:S13]  /*2e20*/  ISETP.GE.AND.EX P5, PT, R107, UR17, PT, P5 ;  /* 0x000000116b007c0c */ /* 0x000fda000bfa6350 */
[----:B------:R-:W0:Y:S01]  /*2e30*/  @!P5 LDC.64 R20, c[0x0][0x3f8] ;  /* 0x0000fe00ff14db82 */ /* 0x000e220000000a00 */
[----:B------:R-:W-:Y:S02]  /*2e40*/  @!P5 MOV R122, R42 ;  /* 0x0000002a007ad202 */ /* 0x000fe40000000f00 */
[----:B------:R-:W-:Y:S02]  /*2e50*/  @!P5 MOV R123, R45 ;  /* 0x0000002d007bd202 */ /* 0x000fe40000000f00 */
[----:B------:R-:W-:-:S03]  /*2e60*/  @P5 LOP3.LUT R106, R106, 0x8000000, RZ, 0xfc, !PT ;  /* 0x080000006a6a5812 */ /* 0x000fc600078efcff */
[----:B------:R-:W1:Y:S01]  /*2e70*/  @!P5 LDC.64 R24, c[0x0][0x3a0] ;  /* 0x0000e800ff18db82 */ /* 0x000e620000000a00 */
[-C--:B0-----:R-:W-:Y:S02]  /*2e80*/  @!P5 IMAD R107, R107, R20.reuse, RZ ;  /* 0x000000146b6bd224 */ /* 0x081fe400078e02ff */
[----:B------:R-:W-:-:S04]  /*2e90*/  @!P5 IMAD.WIDE.U32 R122, R0, R20, R122 ;  /* 0x00000014007ad225 */ /* 0x000fc800078e007a */
[----:B------:R-:W-:Y:S01]  /*2ea0*/  @!P5 IMAD R21, R0, R21, R107 ;  /* 0x000000150015d224 */ /* 0x000fe200078e026b */
[----:B------:R-:W-:Y:S02]  /*2eb0*/  @!P5 SHF.L.U32 R0, R122, 0x1, RZ ;  /* 0x000000017a00d819 */ /* 0x000fe400000006ff */
[----:B------:R-:W-:Y:S02]  /*2ec0*/  IADD3 R107, PT, PT, R99, 0x1f0, RZ ;  /* 0x000001f0636b7810 */ /* 0x000fe40007ffe0ff */
[----:B------:R-:W-:Y:S02]  /*2ed0*/  @!P5 IADD3 R21, PT, PT, R123, R21, RZ ;  /* 0x000000157b15d210 */ /* 0x000fe40007ffe0ff */
[----:B-1----:R-:W-:Y:S02]  /*2ee0*/  @!P5 IADD3 R66, P6, PT, R0, R24, RZ ;  /* 0x000000180042d210 */ /* 0x002fe40007fde0ff */
[----:B------:R-:W-:Y:S02]  /*2ef0*/  @!P5 SHF.L.U64.HI R122, R122, 0x1, R21 ;  /* 0x000000017a7ad819 */ /* 0x000fe40000010215 */
[----:B------:R-:W0:Y:S02]  /*2f00*/  @!P5 LDC.64 R20, c[0x0][0x398] ;  /* 0x0000e600ff14db82 */ /* 0x000e240000000a00 */
[----:B------:R-:W-:-:S05]  /*2f10*/  @!P5 IADD3.X R67, PT, PT, R122, R25, RZ, P6, !PT ;  /* 0x000000197a43d210 */ /* 0x000fca00037fe4ff */
[----:B------:R0:W-:Y:S02]  /*2f20*/  @!P5 STL.64 [R1+0x138], R66 ;  /* 0x000138420100d387 */ /* 0x0001e40000100a00 */
[----:B0-----:R-:W-:Y:S02]  /*2f30*/  @!P5 IADD3 R66, P6, PT, R0, R20, RZ ;  /* 0x000000140042d210 */ /* 0x001fe40007fde0ff */
[----:B------:R-:W-:Y:S02]  /*2f40*/  SHF.R.S32.HI R0, RZ, 0x1f, R107 ;  /* 0x0000001fff007819 */ /* 0x000fe4000001146b */
[----:B------:R-:W-:Y:S02]  /*2f50*/  @!P5 IADD3.X R67, PT, PT, R122, R21, RZ, P6, !PT ;  /* 0x000000157a43d210 */ /* 0x000fe400037fe4ff */
[----:B------:R-:W-:-:S04]  /*2f60*/  ISETP.GE.U32.AND P6, PT, R107, UR16, PT ;  /* 0x000000106b007c0c */ /* 0x000fc8000bfc6070 */
[----:B------:R-:W-:-:S13]  /*2f70*/  ISETP.GE.AND.EX P6, PT, R0, UR17, PT, P6 ;  /* 0x0000001100007c0c */ /* 0x000fda000bfc6360 */
[----:B------:R-:W0:Y:S01]  /*2f80*/  @!P6 LDC.64 R20, c[0x0][0x3f8] ;  /* 0x0000fe00ff14eb82 */ /* 0x000e220000000a00 */
[----:B------:R-:W-:Y:S02]  /*2f90*/  @!P6 MOV R122, R42 ;  /* 0x0000002a007ae202 */ /* 0x000fe40000000f00 */
[----:B------:R-:W-:Y:S02]  /*2fa0*/  @!P6 MOV R123, R45 ;  /* 0x0000002d007be202 */ /* 0x000fe40000000f00 */
[----:B------:R-:W-:Y:S02]  /*2fb0*/  MOV R45, R59 ;  /* 0x0000003b002d7202 */ /* 0x000fe40000000f00 */
[----:B------:R-:W-:Y:S01]  /*2fc0*/  MOV R42, R62 ;  /* 0x0000003e002a7202 */ /* 0x000fe20000000f00 */
[----:B------:R-:W1:Y:S01]  /*2fd0*/  @!P6 LDC.64 R24, c[0x0][0x3a0] ;  /* 0x0000e800ff18eb82 */ /* 0x000e620000000a00 */
[-C--:B0-----:R-:W-:Y:S02]  /*2fe0*/  @!P6 IMAD R0, R0, R20.reuse, RZ ;  /* 0x000000140000e224 */ /* 0x081fe400078e02ff */
[----:B------:R-:W-:-:S04]  /*2ff0*/  @!P6 IMAD.WIDE.U32 R122, R107, R20, R122 ;  /* 0x000000146b7ae225 */ /* 0x000fc800078e007a */
[----:B------:R-:W-:Y:S01]  /*3000*/  @!P6 IMAD R21, R107, R21, R0 ;  /* 0x000000156b15e224 */ /* 0x000fe200078e0200 */
[----:B------:R-:W-:-:S04]  /*3010*/  @!P6 SHF.L.U32 R0, R122, 0x1, RZ ;  /* 0x000000017a00e819 */ /* 0x000fc800000006ff */
[----:B------:R-:W-:Y:S02]  /*3020*/  @!P6 IADD3 R21, PT, PT, R123, R21, RZ ;  /* 0x000000157b15e210 */ /* 0x000fe40007ffe0ff */
[----:B-1----:R-:W-:Y:S02]  /*3030*/  @!P6 IADD3 R58, P2, PT, R0, R24, RZ ;  /* 0x00000018003ae210 */ /* 0x002fe40007f5e0ff */
[----:B------:R-:W-:Y:S02]  /*3040*/  @!P6 SHF.L.U64.HI R122, R122, 0x1, R21 ;  /* 0x000000017a7ae819 */ /* 0x000fe40000010215 */
[----:B------:R-:W0:Y:S01]  /*3050*/  @!P6 LDC.64 R20, c[0x0][0x398] ;  /* 0x0000e600ff14eb82 */ /* 0x000e220000000a00 */
[----:B------:R-:W-:Y:S02]  /*3060*/  MOV R123, R19 ;  /* 0x00000013007b7202 */ /* 0x000fe40000000f00 */
[----:B------:R-:W-:Y:S01]  /*3070*/  @!P6 IADD3.X R59, PT, PT, R122, R25, RZ, P2, !PT ;  /* 0x000000197a3be210 */ /* 0x000fe200017fe4ff */
[----:B------:R1:W-:Y:S01]  /*3080*/  STL [R1+0x1b8], R122 ;  /* 0x0001b87a01007387 */ /* 0x0003e20000100800 */
[----:B------:R-:W-:-:S06]  /*3090*/  HFMA2 R25, -RZ, RZ, 0, 0 ;  /* 0x00000000ff197431 */ /* 0x000fcc00000001ff */
[----:B------:R2:W3:Y:S01]  /*30a0*/  @!P0 LDG.E R25, desc[UR10][R120.64] ;  /* 0x0000000a78198981 */ /* 0x0004e2000c1e1900 */
[----:B0-----:R-:W-:-:S04]  /*30b0*/  @!P6 IADD3 R62, P2, PT, R0, R20, RZ ;  /* 0x00000014003ee210 */ /* 0x001fc80007f5e0ff */
[----:B------:R-:W-:Y:S02]  /*30c0*/  @!P6 IADD3.X R63, PT, PT, R122, R21, RZ, P2, !PT ;  /* 0x000000157a3fe210 */ /* 0x000fe400017fe4ff */
[----:B-1----:R-:W-:Y:S02]  /*30d0*/  MOV R122, R18 ;  /* 0x00000012007a7202 */ /* 0x002fe40000000f00 */
[----:B------:R-:W4:Y:S01]  /*30e0*/  LDL.LU.64 R18, [R1+0x220] ;  /* 0x0002200001127983 */ /* 0x000f220000300a00 */
[----:B------:R-:W-:Y:S02]  /*30f0*/  MOV R21, RZ ;  /* 0x000000ff00157202 */ /* 0x000fe40000000f00 */
[----:B--2---:R-:W-:Y:S02]  /*3100*/  MOV R120, R118 ;  /* 0x0000007600787202 */ /* 0x004fe40000000f00 */
[----:B------:R-:W-:Y:S02]  /*3110*/  MOV R121, R119 ;  /* 0x0000007700797202 */ /* 0x000fe40000000f00 */
[----:B------:R-:W2:Y:S01]  /*3120*/  LDL.LU.64 R118, [R1+0x218] ;  /* 0x0002180001767983 */ /* 0x000ea20000300a00 */
[----:B------:R-:W-:-:S02]  /*3130*/  LOP3.LUT P3, RZ, R106, 0x400000, RZ, 0xc0, !PT ;  /* 0x004000006aff7812 */ /* 0x000fc4000786c0ff */
[C---:B---3--:R-:W-:Y:S02]  /*3140*/  @!P0 PRMT R12, R25.reuse, 0x7610, R12 ;  /* 0x00007610190c8816 */ /* 0x048fe4000000000c */
[----:B------:R-:W-:Y:S02]  /*3150*/  @!P0 PRMT R13, R25, 0x7632, R13 ;  /* 0x00007632190d8816 */ /* 0x000fe4000000000d */
[----:B------:R-:W-:Y:S01]  /*3160*/  PRMT R0, RZ, 0x7610, R0 ;  /* 0x00007610ff007816 */ /* 0x000fe20000000000 */
[----:B------:R0:W-:Y:S01]  /*3170*/  STL.S16 [R1+0x158], R12 ;  /* 0x0001580c01007387 */ /* 0x0001e20000100600 */
[----:B------:R-:W-:Y:S02]  /*3180*/  PRMT R117, RZ, 0x7610, R117 ;  /* 0x00007610ff757816 */ /* 0x000fe40000000075 */
[----:B------:R-:W-:Y:S01]  /*3190*/  PRMT R5, RZ, 0x7610, R5 ;  /* 0x00007610ff057816 */ /* 0x000fe20000000005 */
[----:B------:R1:W-:Y:S01]  /*31a0*/  STL.S16 [R1+0x15c], R13 ;  /* 0x00015c0d01007387 */ /* 0x0003e20000100600 */
[----:B------:R-:W-:-:S02]  /*31b0*/  PRMT R4, RZ, 0x7610, R4 ;  /* 0x00007610ff047816 */ /* 0x000fc40000000004 */
[C---:B------:R-:W-:Y:S02]  /*31c0*/  LOP3.LUT P2, RZ, R106.reuse, 0x200000, RZ, 0xc0, !PT ;  /* 0x002000006aff7812 */ /* 0x040fe4000784c0ff */
[----:B------:R-:W-:Y:S01]  /*31d0*/  PRMT R6, RZ, 0x7610, R6 ;  /* 0x00007610ff067816 */ /* 0x000fe20000000006 */
[----:B0-----:R-:W3:Y:S01]  /*31e0*/  LDL.LU R12, [R1+0x210] ;  /* 0x00021000010c7983 */ /* 0x001ee20000300800 */
[----:B------:R-:W-:Y:S02]  /*31f0*/  PRMT R7, RZ, 0x7610, R7 ;  /* 0x00007610ff077816 */ /* 0x000fe40000000007 */
[----:B------:R-:W-:Y:S01]  /*3200*/  LOP3.LUT R106, R106, 0xfbffffff, RZ, 0xc0, !PT ;  /* 0xfbffffff6a6a7812 */ /* 0x000fe200078ec0ff */
[----:B-1----:R-:W3:Y:S03]  /*3210*/  LDL.LU R13, [R1+0x20c] ;  /* 0x00020c00010d7983 */ /* 0x002ee60000300800 */
[----:B------:R-:W-:Y:S01]  /*3220*/  @P6 LOP3.LUT R106, R106, 0x4000000, RZ, 0xfc, !PT ;  /* 0x040000006a6a6812 */ /* 0x000fe200078efcff */
[----:B----4-:R0:W4:Y:S02]  /*3230*/  @!P0 LDG.E R21, desc[UR10][R18.64] ;  /* 0x0000000a12158981 */ /* 0x010124000c1e1900 */
[----:B0-----:R-:W-:-:S04]  /*3240*/  PRMT R18, RZ, 0x7610, R18 ;  /* 0x00007610ff127816 */ /* 0x001fc80000000012 */
[C---:B----4-:R-:W-:Y:S02]  /*3250*/  @!P0 PRMT R18, R21.reuse, 0x7610, R18 ;  /* 0x0000761015128816 */ /* 0x050fe40000000012 */
[----:B------:R-:W-:-:S03]  /*3260*/  @!P0 PRMT R0, R21, 0x7632, R0 ;  /* 0x0000763215008816 */ /* 0x000fc60000000000 */
[----:B------:R0:W-:Y:S04]  /*3270*/  STL.S16 [R1+0x160], R18 ;  /* 0x0001601201007387 */ /* 0x0001e80000100600 */
[----:B------:R1:W-:Y:S01]  /*3280*/  STL.S16 [R1+0x164], R0 ;  /* 0x0001640001007387 */ /* 0x0003e20000100600 */
[----:B0-----:R-:W-:Y:S01]  /*3290*/  HFMA2 R18, -RZ, RZ, 0, 0 ;  /* 0x00000000ff127431 */ /* 0x001fe200000001ff */
[----:B-1----:R-:W-:-:S05]  /*32a0*/  MOV R0, RZ ;  /* 0x000000ff00007202 */ /* 0x002fca0000000f00 */
[----:B---3--:R0:W3:Y:S04]  /*32b0*/  @!P1 LDG.E R18, desc[UR10][R12.64] ;  /* 0x0000000a0c129981 */ /* 0x0080e8000c1e1900 */
[----:B--2---:R-:W2:Y:S01]  /*32c0*/  @!P1 LDG.E R0, desc[UR10][R118.64] ;  /* 0x0000000a76009981 */ /* 0x004ea2000c1e1900 */
[----:B0-----:R-:W-:Y:S02]  /*32d0*/  PRMT R12, RZ, 0x7610, R12 ;  /* 0x00007610ff0c7816 */ /* 0x001fe4000000000c */
[----:B---3--:R-:W-:Y:S02]  /*32e0*/  @!P1 PRMT R2, R18, 0x7632, R2 ;  /* 0x0000763212029816 */ /* 0x008fe40000000002 */
[----:B--2---:R-:W-:-:S03]  /*32f0*/  @!P1 PRMT R3, R0, 0x7610, R3 ;  /* 0x0000761000039816 */ /* 0x004fc60000000003 */
[----:B------:R0:W-:Y:S04]  /*3300*/  STL.S16 [R1+0x170], R2 ;  /* 0x0001700201007387 */ /* 0x0001e80000100600 */
[----:B------:R1:W-:Y:S04]  /*3310*/  STL.S16 [R1+0x16c], R3 ;  /* 0x00016c0301007387 */ /* 0x0003e80000100600 */
[----:B0-----:R-:W2:Y:S04]  /*3320*/  LDL.LU R2, [R1+0x204] ;  /* 0x0002040001027983 */ /* 0x001ea80000300800 */
[----:B-1----:R-:W2:Y:S01]  /*3330*/  LDL.LU R3, [R1+0x200] ;  /* 0x0002000001037983 */ /* 0x002ea20000300800 */
[----:B------:R-:W-:-:S05]  /*3340*/  @!P1 PRMT R12, R0, 0x7632, R12 ;  /* 0x00007632000c9816 */ /* 0x000fca000000000c */
[----:B------:R0:W-:Y:S02]  /*3350*/  STL.S16 [R1+0x174], R12 ;  /* 0x0001740c01007387 */ /* 0x0001e40000100600 */
[----:B0-----:R-:W-:Y:S01]  /*3360*/  HFMA2 R12, -RZ, RZ, 0, 0 ;  /* 0x00000000ff0c7431 */ /* 0x001fe200000001ff */
[----:B------:R-:W-:-:S05]  /*3370*/  @!P1 PRMT R117, R18, 0x7610, R117 ;  /* 0x0000761012759816 */ /* 0x000fca0000000075 */
[----:B------:R0:W-:Y:S04]  /*3380*/  STL.S16 [R1+0x124], R117 ;  /* 0x0001247501007387 */ /* 0x0001e80000100600 */
[----:B0-----:R-:W3:Y:S04]  /*3390*/  LDL.LU R117, [R1+0x208] ;  /* 0x0002080001757983 */ /* 0x001ee80000300800 */
[----:B--2---:R0:W2:Y:S02]  /*33a0*/  @!P3 LDG.E R12, desc[UR10][R2.64] ;  /* 0x0000000a020cb981 */ /* 0x0040a4000c1e1900 */
[----:B0-----:R-:W-:-:S06]  /*33b0*/  MOV R3, RZ ;  /* 0x000000ff00037202 */ /* 0x001fcc0000000f00 */
[----:B---3--:R-:W3:Y:S01]  /*33c0*/  @!P3 LDG.E R3, desc[UR10][R116.64] ;  /* 0x0000000a7403b981 */ /* 0x008ee2000c1e1900 */
[----:B--2---:R-:W-:-:S05]  /*33d0*/  @!P3 PRMT R5, R12, 0x7610, R5 ;  /* 0x000076100c05b816 */ /* 0x004fca0000000005 */
[----:B------:R0:W-:Y:S04]  /*33e0*/  STL.S16 [R1+0x168], R5 ;  /* 0x0001680501007387 */ /* 0x0001e80000100600 */
[----:B0-----:R-:W2:Y:S01]  /*33f0*/  LDL.LU R5, [R1+0x1fc] ;  /* 0x0001fc0001057983 */ /* 0x001ea20000300800 */
[----:B------:R-:W-:-:S05]  /*3400*/  @!P3 PRMT R4, R12, 0x7632, R4 ;  /* 0x000076320c04b816 */ /* 0x000fca0000000004 */
[----:B------:R0:W-:Y:S04]  /*3410*/  STL.S16 [R1+0x178], R4 ;  /* 0x0001780401007387 */ /* 0x0001e80000100600 */
[----:B0-----:R-:W4:Y:S01]  /*3420*/  LDL.LU R4, [R1+0x1f8] ;  /* 0x0001f80001047983 */ /* 0x001f220000300800 */
[----:B--2---:R-:W-:-:S04]  /*3430*/  PRMT R5, RZ, 0x7610, R5 ;  /* 0x00007610ff057816 */ /* 0x004fc80000000005 */
[----:B---3--:R-:W-:-:S05]  /*3440*/  @!P3 PRMT R5, R3, 0x7610, R5 ;  /* 0x000076100305b816 */ /* 0x008fca0000000005 */
[----:B------:R0:W-:Y:S04]  /*3450*/  STL.S16 [R1+0x17c], R5 ;  /* 0x00017c0501007387 */ /* 0x0001e80000100600 */
[----:B0-----:R-:W4:Y:S01]  /*3460*/  LDL.LU R5, [R1+0x1f4] ;  /* 0x0001f40001057983 */ /* 0x001f220000300800 */
[----:B------:R-:W-:-:S04]  /*3470*/  PRMT R2, RZ, 0x7610, R2 ;  /* 0x00007610ff027816 */ /* 0x000fc80000000002 */
[----:B------:R-:W-:-:S05]  /*3480*/  @!P3 PRMT R2, R3, 0x7632, R2 ;  /* 0x000076320302b816 */ /* 0x000fca0000000002 */
[----:B------:R0:W-:Y:S02]  /*3490*/  STL.S16 [R1+0x184], R2 ;  /* 0x0001840201007387 */ /* 0x0001e40000100600 */
[----:B0-----:R-:W-:-:S06]  /*34a0*/  HFMA2 R2, -RZ, RZ, 0, 0 ;  /* 0x00000000ff027431 */ /* 0x001fcc00000001ff */
[----:B----4-:R0:W2:Y:S02]  /*34b0*/  @!P2 LDG.E R2, desc[UR10][R4.64] ;  /* 0x0000000a0402a981 */ /* 0x0100a4000c1e1900 */
[----:B0-----:R-:W-:-:S06]  /*34c0*/  MOV R5, RZ ;  /* 0x000000ff00057202 */ /* 0x001fcc0000000f00 */
[----:B------:R-:W3:Y:S01]  /*34d0*/  @!P2 LDG.E R5, desc[UR10][R114.64] ;  /* 0x0000000a7205a981 */ /* 0x000ee2000c1e1900 */
[----:B--2---:R-:W-:-:S05]  /*34e0*/  @!P2 PRMT R6, R2, 0x7610, R6 ;  /* 0x000076100206a816 */ /* 0x004fca0000000006 */
[----:B------:R0:W-:Y:S04]  /*34f0*/  STL.S16 [R1+0x180], R6 ;  /* 0x0001800601007387 */ /* 0x0001e80000100600 */
[----:B0-----:R-:W2:Y:S01]  /*3500*/  LDL.LU R6, [R1+0x1f0] ;  /* 0x0001f00001067983 */ /* 0x001ea20000300800 */
[----:B---3--:R-:W-:-:S05]  /*3510*/  @!P2 PRMT R7, R5, 0x7610, R7 ;  /* 0x000076100507a816 */ /* 0x008fca0000000007 */
[----:B------:R0:W-:Y:S04]  /*3520*/  STL.S16 [R1+0x18c], R7 ;  /* 0x00018c0701007387 */ /* 0x0001e80000100600 */
[----:B0-----:R-:W3:Y:S01]  /*3530*/  LDL.LU R7, [R1+0x1e8] ;  /* 0x0001e80001077983 */ /* 0x001ee20000300800 */
[----:B--2---:R-:W-:-:S04]  /*3540*/  PRMT R6, RZ, 0x7610, R6 ;  /* 0x00007610ff067816 */ /* 0x004fc80000000006 */
[----:B------:R-:W-:-:S05]  /*3550*/  @!P2 PRMT R6, R2, 0x7632, R6 ;  /* 0x000076320206a816 */ /* 0x000fca0000000006 */
[----:B------:R0:W-:Y:S04]  /*3560*/  STL.S16 [R1+0x188], R6 ;  /* 0x0001880601007387 */ /* 0x0001e80000100600 */
[----:B0-----:R-:W3:Y:S01]  /*3570*/  LDL.LU R6, [R1+0x1ec] ;  /* 0x0001ec0001067983 */ /* 0x001ee20000300800 */
[----:B------:R-:W-:Y:S02]  /*3580*/  PRMT R4, RZ, 0x7610, R4 ;  /* 0x00007610ff047816 */ /* 0x000fe40000000004 */
[----:B------:R-:W-:Y:S02]  /*3590*/  LOP3.LUT P0, RZ, R106, 0x100000, RZ, 0xc0, !PT ;  /* 0x001000006aff7812 */ /* 0x000fe4000780c0ff */
[----:B------:R-:W-:-:S05]  /*35a0*/  @!P2 PRMT R4, R5, 0x7632, R4 ;  /* 0x000076320504a816 */ /* 0x000fca0000000004 */
[----:B------:R0:W-:Y:S02]  /*35b0*/  STL.S16 [R1+0x194], R4 ;  /* 0x0001940401007387 */ /* 0x0001e40000100600 */
[----:B0-----:R-:W-:-:S06]  /*35c0*/  HFMA2 R4, -RZ, RZ, 0, 0 ;  /* 0x00000000ff047431 */ /* 0x001fcc00000001ff */
[----:B---3--:R0:W2:Y:S01]  /*35d0*/  @!P0 LDG.E R4, desc[UR10][R6.64] ;  /* 0x0000000a06048981 */ /* 0x0080a2000c1e1900 */
[----:B------:R-:W-:Y:S02]  /*35e0*/  PRMT R8, RZ, 0x7610, R8 ;  /* 0x00007610ff087816 */ /* 0x000fe40000000008 */
[----:B0-----:R-:W-:Y:S02]  /*35f0*/  MOV R7, RZ ;  /* 0x000000ff00077202 */ /* 0x001fe40000000f00 */
[----:B------:R-:W-:-:S04]  /*3600*/  PRMT R9, RZ, 0x7610, R9 ;  /* 0x00007610ff097816 */ /* 0x000fc80000000009 */
[----:B------:R-:W3:Y:S01]  /*3610*/  @!P0 LDG.E R7, desc[UR10][R112.64] ;  /* 0x0000000a70078981 */ /* 0x000ee2000c1e1900 */
[C---:B--2---:R-:W-:Y:S02]  /*3620*/  @!P0 PRMT R8, R4.reuse, 0x7610, R8 ;  /* 0x0000761004088816 */ /* 0x044fe40000000008 */
[----:B------:R-:W-:-:S03]  /*3630*/  @!P0 PRMT R9, R4, 0x7632, R9 ;  /* 0x0000763204098816 */ /* 0x000fc60000000009 */
[----:B------:R0:W-:Y:S04]  /*3640*/  STL.S16 [R1+0x190], R8 ;  /* 0x0001900801007387 */ /* 0x0001e80000100600 */
[----:B------:R1:W-:Y:S04]  /*3650*/  STL.S16 [R1+0x198], R9 ;  /* 0x0001980901007387 */ /* 0x0003e80000100600 */
[----:B0-----:R-:W2:Y:S04]  /*3660*/  LDL.LU R8, [R1+0x1e4] ;  /* 0x0001e40001087983 */ /* 0x001ea80000300800 */
[----:B-1----:R-:W2:Y:S01]  /*3670*/  LDL.LU R9, [R1+0x1e0] ;  /* 0x0001e00001097983 */ /* 0x002ea20000300800 */
[----:B------:R-:W-:-:S02]  /*3680*/  PRMT R6, RZ, 0x7610, R6 ;  /* 0x00007610ff067816 */ /* 0x000fc40000000006 */
[----:B------:R-:W-:Y:S02]  /*3690*/  LOP3.LUT P1, RZ, R106, 0x80000, RZ, 0xc0, !PT ;  /* 0x000800006aff7812 */ /* 0x000fe4000782c0ff */
[----:B---3--:R-:W-:-:S05]  /*36a0*/  @!P0 PRMT R6, R7, 0x7632, R6 ;  /* 0x0000763207068816 */ /* 0x008fca0000000006 */
[----:B------:R0:W-:Y:S02]  /*36b0*/  STL.S16 [R1+0x1a0], R6 ;  /* 0x0001a00601007387 */ /* 0x0001e40000100600 */
[----:B0-----:R-:W-:-:S06]  /*36c0*/  HFMA2 R6, -RZ, RZ, 0, 0 ;  /* 0x00000000ff067431 */ /* 0x001fcc00000001ff */
[----:B--2---:R0:W2:Y:S02]  /*36d0*/  @!P1 LDG.E R6, desc[UR10][R8.64] ;  /* 0x0000000a08069981 */ /* 0x0040a4000c1e1900 */
[----:B0-----:R-:W-:-:S06]  /*36e0*/  MOV R9, RZ ;  /* 0x000000ff00097202 */ /* 0x001fcc0000000f00 */
[----:B------:R-:W3:Y:S01]  /*36f0*/  @!P1 LDG.E R9, desc[UR10][R110.64] ;  /* 0x0000000a6e099981 */ /* 0x000ee2000c1e1900 */
[----:B------:R-:W-:Y:S02]  /*3700*/  PRMT R8, RZ, 0x7610, R8 ;  /* 0x00007610ff087816 */ /* 0x000fe40000000008 */
[----:B------:R-:W-:Y:S02]  /*3710*/  LOP3.LUT P3, RZ, R106, 0x40000, RZ, 0xc0, !PT ;  /* 0x000400006aff7812 */ /* 0x000fe4000786c0ff */
[----:B---3--:R-:W-:-:S05]  /*3720*/  @!P1 PRMT R8, R9, 0x7632, R8 ;  /* 0x0000763209089816 */ /* 0x008fca0000000008 */
[----:B------:R0:W-:Y:S02]  /*3730*/  STL.S16 [R1+0x1a4], R8 ;  /* 0x0001a40801007387 */ /* 0x0001e40000100600 */
[----:B0-----:R-:W-:-:S06]  /*3740*/  HFMA2 R8, -RZ, RZ, 0, 0 ;  /* 0x00000000ff087431 */ /* 0x001fcc00000001ff */
[----:B------:R0:W3:Y:S02]  /*3750*/  @!P3 LDG.E R8, desc[UR10][R10.64] ;  /* 0x0000000a0a08b981 */ /* 0x0000e4000c1e1900 */
[----:B0-----:R-:W-:-:S06]  /*3760*/  CS2R R10, SRZ ;  /* 0x00000000000a7805 */ /* 0x001fcc000001ff00 */
[----:B------:R0:W4:Y:S01]  /*3770*/  @!P3 LDG.E R11, desc[UR10][R100.64] ;  /* 0x0000000a640bb981 */ /* 0x000122000c1e1900 */
[----:B------:R-:W-:Y:S02]  /*3780*/  PRMT R19, RZ, 0x7610, R19 ;  /* 0x00007610ff137816 */ /* 0x000fe40000000013 */
[----:B------:R-:W-:Y:S02]  /*3790*/  PRMT R13, RZ, 0x7610, R13 ;  /* 0x00007610ff0d7816 */ /* 0x000fe4000000000d */
[----:B0-----:R-:W-:Y:S02]  /*37a0*/  PRMT R100, RZ, 0x7610, R100 ;  /* 0x00007610ff647816 */ /* 0x001fe40000000064 */
[----:B------:R-:W-:Y:S02]  /*37b0*/  PRMT R101, RZ, 0x7610, R101 ;  /* 0x00007610ff657816 */ /* 0x000fe40000000065 */
[----:B------:R-:W-:Y:S02]  /*37c0*/  LOP3.LUT R98, R98, 0xffffffdf, RZ, 0xc0, !PT ;  /* 0xffffffdf62627812 */ /* 0x000fe400078ec0ff */
[----:B------:R-:W-:-:S13]  /*37d0*/  LOP3.LUT P5, RZ, R106, 0x20000, RZ, 0xc0, !PT ;  /* 0x000200006aff7812 */ /* 0x000fda00078ac0ff */
[----:B------:R0:W4:Y:S02]  /*37e0*/  @!P5 LDG.E R10, desc[UR10][R14.64] ;  /* 0x0000000a0e0ad981 */ /* 0x000124000c1e1900 */
[----:B0-----:R-:W-:-:S06]  /*37f0*/  CS2R R14, SRZ ;  /* 0x00000000000e7805 */ /* 0x001fcc000001ff00 */
[----:B------:R-:W4:Y:S01]  /*3800*/  @!P5 LDG.E R14, desc[UR10][R108.64] ;  /* 0x0000000a6c0ed981 */ /* 0x000f22000c1e1900 */
[----:B------:R-:W-:-:S04]  /*3810*/  PRMT R119, RZ, 0x7610, R119 ;  /* 0x00007610ff777816 */ /* 0x000fc80000000077 */
[----:B------:R-:W-:Y:S02]  /*3820*/  @!P0 PRMT R119, R7, 0x7610, R119 ;  /* 0x0000761007778816 */ /* 0x000fe40000000077 */
[----:B------:R-:W-:Y:S02]  /*3830*/  LOP3.LUT P0, RZ, R106, 0x8000, RZ, 0xc0, !PT ;  /* 0x000080006aff7812 */ /* 0x000fe4000780c0ff */
[----:B------:R-:W-:Y:S02]  /*3840*/  PRMT R115, RZ, 0x7610, R115 ;  /* 0x00007610ff737816 */ /* 0x000fe40000000073 */
[----:B------:R-:W-:Y:S02]  /*3850*/  PRMT R24, RZ, 0x7610, R24 ;  /* 0x00007610ff187816 */ /* 0x000fe40000000018 */
[----:B------:R-:W-:Y:S02]  /*3860*/  PRMT R20, RZ, 0x7610, R20 ;  /* 0x00007610ff147816 */ /* 0x000fe40000000014 */
[----:B--2---:R-:W-:-:S05]  /*3870*/  @!P1 PRMT R115, R6, 0x7610, R115 ;  /* 0x0000761006739816 */ /* 0x004fca0000000073 */
[----:B------:R-:W2:Y:S01]  /*3880*/  @!P0 LDG.E R15, desc[UR10][R102.64] ;  /* 0x0000000a660f8981 */ /* 0x000ea2000c1e1900 */
[----:B------:R-:W-:Y:S02]  /*3890*/  @!P1 PRMT R24, R6, 0x7632, R24 ;  /* 0x0000763206189816 */ /* 0x000fe40000000018 */
[----:B------:R-:W-:Y:S02]  /*38a0*/  @!P1 PRMT R20, R9, 0x7610, R20 ;  /* 0x0000761009149816 */ /* 0x000fe40000000014 */
[----:B------:R-:W-:Y:S02]  /*38b0*/  LOP3.LUT P1, RZ, R106, 0x4000, RZ, 0xc0, !PT ;  /* 0x000040006aff7812 */ /* 0x000fe4000782c0ff */
[C---:B---3--:R-:W-:Y:S02]  /*38c0*/  @!P3 PRMT R100, R8.reuse, 0x7610, R100 ;  /* 0x000076100864b816 */ /* 0x048fe40000000064 */
[----:B------:R-:W-:Y:S02]  /*38d0*/  @!P3 PRMT R101, R8, 0x7632, R101 ;  /* 0x000076320865b816 */ /* 0x000fe40000000065 */
[----:B----4-:R-:W-:-:S02]  /*38e0*/  @!P3 PRMT R19, R11, 0x7610, R19 ;  /* 0x000076100b13b816 */ /* 0x010fc40000000013 */
[----:B------:R-:W-:Y:S02]  /*38f0*/  @!P3 PRMT R13, R11, 0x7632, R13 ;  /* 0x000076320b0db816 */ /* 0x000fe4000000000d */
[----:B------:R-:W-:-:S03]  /*3900*/  LOP3.LUT P3, RZ, R106, 0x1000, RZ, 0xc0, !PT ;  /* 0x000010006aff7812 */ /* 0x000fc6000786c0ff */
[----:B------:R0:W-:Y:S10]  /*3910*/  STL.S16 [R1+0x114], R13 ;  /* 0x0001140d01007387 */ /* 0x0001f40000100600 */
[----:B------:R-:W-:-:S02]  /*3920*/  @P3 LOP3.LUT R98, R98, 0x20, RZ, 0xfc, !PT ;  /* 0x0000002062623812 */ /* 0x000fc400078efcff */
[----:B------:R-:W-:Y:S02]  /*3930*/  LOP3.LUT P3, RZ, R106, 0x10000, RZ, 0xc0, !PT ;  /* 0x000100006aff7812 */ /* 0x000fe4000786c0ff */
[----:B0-----:R-:W-:-:S11]  /*3940*/  MOV R13, RZ ;  /* 0x000000ff000d7202 */ /* 0x001fd60000000f00 */
[----:B------:R0:W3:Y:S02]  /*3950*/  @!P3 LDG.E R13, desc[UR10][R16.64] ;  /* 0x0000000a100db981 */ /* 0x0000e4000c1e1900 */
[----:B0-----:R-:W-:-:S06]  /*3960*/  CS2R R16, SRZ ;  /* 0x0000000000107805 */ /* 0x001fcc000001ff00 */
[----:B------:R-:W4:Y:S04]  /*3970*/  @!P3 LDG.E R16, desc[UR10][R104.64] ;  /* 0x0000000a6810b981 */ /* 0x000f28000c1e1900 */
[----:B------:R-:W2:Y:S04]  /*3980*/  @!P0 LDG.E R17, desc[UR10][R96.64] ;  /* 0x0000000a60118981 */ /* 0x000ea8000c1e1900 */
[----:B------:R0:W-:Y:S04]  /*3990*/  STL.S16 [R1+0x120], R20 ;  /* 0x0001201401007387 */ /* 0x0001e80000100600 */
[----:B------:R1:W-:Y:S01]  /*39a0*/  STL.S16 [R1+0x110], R19 ;  /* 0x0001101301007387 */ /* 0x0003e20000100600 */
[----:B------:R-:W-:-:S02]  /*39b0*/  LOP3.LUT P2, RZ, R106, 0x2000, RZ, 0xc0, !PT ;  /* 0x000020006aff7812 */ /* 0x000fc4000784c0ff */
[----:B0-----:R-:W-:Y:S01]  /*39c0*/  MOV R20, RZ ;  /* 0x000000ff00147202 */ /* 0x001fe20000000f00 */
[----:B-1----:R-:W-:-:S05]  /*39d0*/  HFMA2 R19, -RZ, RZ, 0, 0 ;  /* 0x00000000ff137431 */ /* 0x002fca00000001ff */
[----:B------:R0:W2:Y:S04]  /*39e0*/  @!P1 LDG.E R20, desc[UR10][R22.64] ;  /* 0x0000000a16149981 */ /* 0x0000a8000c1e1900 */
[----:B------:R1:W2:Y:S01]  /*39f0*/  @!P1 LDG.E R19, desc[UR10][R94.64] ;  /* 0x0000000a5e139981 */ /* 0x0002a2000c1e1900 */
[----:B0-----:R-:W-:-:S06]  /*3a00*/  CS2R R22, SRZ ;  /* 0x0000000000167805 */ /* 0x001fcc000001ff00 */
[----:B------:R0:W2:Y:S04]  /*3a10*/  @!P2 LDG.E R22, desc[UR10][R92.64] ;  /* 0x0000000a5c16a981 */ /* 0x0000a8000c1e1900 */
[----:B------:R-:W2:Y:S01]  /*3a20*/  @!P2 LDG.E R23, desc[UR10][R90.64] ;  /* 0x0000000a5a17a981 */ /* 0x000ea2000c1e1900 */
[----:B-1----:R-:W-:Y:S02]  /*3a30*/  PRMT R94, RZ, 0x7610, R94 ;  /* 0x00007610ff5e7816 */ /* 0x002fe4000000005e */
[----:B------:R-:W-:Y:S02]  /*3a40*/  PRMT R95, RZ, 0x7610, R95 ;  /* 0x00007610ff5f7816 */ /* 0x000fe4000000005f */
[----:B0-----:R-:W-:Y:S02]  /*3a50*/  PRMT R92, RZ, 0x7610, R92 ;  /* 0x00007610ff5c7816 */ /* 0x001fe4000000005c */
[----:B------:R-:W-:Y:S01]  /*3a60*/  PRMT R93, RZ, 0x7610, R93 ;  /* 0x00007610ff5d7816 */ /* 0x000fe2000000005d */
[----:B------:R0:W-:Y:S02]  /*3a70*/  STL.S16 [R1+0x11c], R24 ;  /* 0x00011c1801007387 */ /* 0x0001e40000100600 */
[----:B0-----:R-:W-:-:S02]  /*3a80*/  HFMA2 R24, -RZ, RZ, 0, 0 ;  /* 0x00000000ff187431 */ /* 0x001fc400000001ff */
[----:B------:R0:W-:Y:S04]  /*3a90*/  STL [R1+0x98], R3 ;  /* 0x0000980301007387 */ /* 0x0001e80000100800 */
[----:B------:R1:W-:Y:S01]  /*3aa0*/  STL [R1+0x1c], R2 ;  /* 0x00001c0201007387 */ /* 0x0003e20000100800 */
[----:B0-----:R-:W-:Y:S02]  /*3ab0*/  MOV R3, R59 ;  /* 0x0000003b00037202 */ /* 0x001fe40000000f00 */
[----:B-1----:R-:W-:Y:S02]  /*3ac0*/  MOV R2, R58 ;  /* 0x0000003a00027202 */ /* 0x002fe40000000f00 */
[----:B------:R-:W2:Y:S01]  /*3ad0*/  LDL.LU.64 R58, [R1+0x1d8] ;  /* 0x0001d800013a7983 */ /* 0x000ea20000300a00 */
[----:B------:R-:W-:-:S02]  /*3ae0*/  LOP3.LUT P4, RZ, R106, 0x800, RZ, 0xc0, !PT ;  /* 0x000008006aff7812 */ /* 0x000fc4000788c0ff */
[----:B------:R-:W-:Y:S02]  /*3af0*/  PRMT R102, RZ, 0x7610, R102 ;  /* 0x00007610ff667816 */ /* 0x000fe40000000066 */
[----:B------:R-:W-:Y:S02]  /*3b00*/  PRMT R103, RZ, 0x7610, R103 ;  /* 0x00007610ff677816 */ /* 0x000fe40000000067 */
[----:B------:R-:W-:Y:S02]  /*3b10*/  PRMT R104, RZ, 0x7610, R104 ;  /* 0x00007610ff687816 */ /* 0x000fe40000000068 */
[----:B------:R-:W-:Y:S02]  /*3b20*/  PRMT R105, RZ, 0x7610, R105 ;  /* 0x00007610ff697816 */ /* 0x000fe40000000069 */
[C---:B------:R-:W-:Y:S02]  /*3b30*/  @!P5 PRMT R102, R10.reuse, 0x7610, R102 ;  /* 0x000076100a66d816 */ /* 0x040fe40000000066 */
[----:B------:R-:W-:-:S02]  /*3b40*/  @!P5 PRMT R103, R10, 0x7632, R103 ;  /* 0x000076320a67d816 */ /* 0x000fc40000000067 */
[C---:B------:R-:W-:Y:S02]  /*3b50*/  @!P5 PRMT R104, R14.reuse, 0x7610, R104 ;  /* 0x000076100e68d816 */ /* 0x040fe40000000068 */
[----:B------:R-:W-:Y:S02]  /*3b60*/  @!P5 PRMT R105, R14, 0x7632, R105 ;  /* 0x000076320e69d816 */ /* 0x000fe40000000069 */
[C---:B------:R-:W-:Y:S02]  /*3b70*/  LOP3.LUT P5, RZ, R106.reuse, 0x400, RZ, 0xc0, !PT ;  /* 0x000004006aff7812 */ /* 0x040fe400078ac0ff */
[----:B------:R-:W-:Y:S01]  /*3b80*/  LOP3.LUT P6, RZ, R106, 0x200, RZ, 0xc0, !PT ;  /* 0x000002006aff7812 */ /* 0x000fe200078cc0ff */
[----:B------:R0:W-:Y:S04]  /*3b90*/  STL [R1+0x9c], R5 ;  /* 0x00009c0501007387 */ /* 0x0001e80000100800 */
[----:B------:R1:W-:Y:S01]  /*3ba0*/  STL [R1+0x20], R4 ;  /* 0x0000200401007387 */ /* 0x0003e20000100800 */
[----:B0-----:R-:W-:-:S02]  /*3bb0*/  MOV R5, R63 ;  /* 0x0000003f00057202 */ /* 0x001fc40000000f00 */
[----:B-1----:R-:W-:Y:S02]  /*3bc0*/  MOV R4, R62 ;  /* 0x0000003e00047202 */ /* 0x002fe40000000f00 */
[----:B------:R-:W2:Y:S01]  /*3bd0*/  LDL.LU.64 R62, [R1+0x1d0] ;  /* 0x0001d000013e7983 */ /* 0x000ea20000300a00 */
[C---:B---3--:R-:W-:Y:S02]  /*3be0*/  @!P3 PRMT R92, R13.reuse, 0x7610, R92 ;  /* 0x000076100d5cb816 */ /* 0x048fe4000000005c */
[----:B------:R-:W-:Y:S02]  /*3bf0*/  @!P3 PRMT R93, R13, 0x7632, R93 ;  /* 0x000076320d5db816 */ /* 0x000fe4000000005d */
[C---:B----4-:R-:W-:Y:S02]  /*3c00*/  @!P3 PRMT R94, R16.reuse, 0x7610, R94 ;  /* 0x00007610105eb816 */ /* 0x050fe4000000005e */
[----:B------:R-:W-:Y:S02]  /*3c10*/  @!P3 PRMT R95, R16, 0x7632, R95 ;  /* 0x00007632105fb816 */ /* 0x000fe4000000005f */
[----:B------:R-:W-:-:S13]  /*3c20*/  LOP3.LUT P3, RZ, R98, 0x20, RZ, 0xc0, !PT ;  /* 0x0000002062ff7812 */ /* 0x000fda000786c0ff */
[----:B------:R0:W3:Y:S02]  /*3c30*/  @!P3 LDG.E R24, desc[UR10][R26.64] ;  /* 0x0000000a1a18b981 */ /* 0x0000e4000c1e1900 */
[----:B0-----:R-:W-:-:S06]  /*3c40*/  CS2R R26, SRZ ;  /* 0x00000000001a7805 */ /* 0x001fcc000001ff00 */
[----:B------:R-:W4:Y:S01]  /*3c50*/  @!P3 LDG.E R26, desc[UR10][R88.64] ;  /* 0x0000000a581ab981 */ /* 0x000f22000c1e1900 */
[----:B------:R-:W-:-:S03]  /*3c60*/  LOP3.LUT R98, R98, 0xffffffef, RZ, 0xc0, !PT ;  /* 0xffffffef62627812 */ /* 0x000fc600078ec0ff */
[----:B------:R0:W4:Y:S01]  /*3c70*/  @!P4 LDG.E R27, desc[UR10][R28.64] ;  /* 0x0000000a1c1bc981 */ /* 0x000122000c1e1900 */
[----:B------:R-:W-:Y:S02]  /*3c80*/  @P2 LOP3.LUT R98, R98, 0x10, RZ, 0xfc, !PT ;  /* 0x0000001062622812 */ /* 0x000fe400078efcff */
[----:B0-----:R-:W-:Y:S02]  /*3c90*/  CS2R R28, SRZ ;  /* 0x00000000001c7805 */ /* 0x001fe4000001ff00 */
[----:B------:R-:W-:-:S04]  /*3ca0*/  LOP3.LUT R98, R98, 0xfffffff7, RZ, 0xc0, !PT ;  /* 0xfffffff762627812 */ /* 0x000fc800078ec0ff */
[----:B------:R0:W4:Y:S04]  /*3cb0*/  @!P5 LDG.E R29, desc[UR10][R30.64] ;  /* 0x0000000a1e1dd981 */ /* 0x000128000c1e1900 */
[----:B------:R-:W4:Y:S01]  /*3cc0*/  @!P4 LDG.E R28, desc[UR10][R86.64] ;  /* 0x0000000a561cc981 */ /* 0x000f22000c1e1900 */
[----:B0-----:R-:W-:Y:S02]  /*3cd0*/  CS2R R30, SRZ ;  /* 0x00000000001e7805 */ /* 0x001fe4000001ff00 */
[----:B------:R-:W-:Y:S02]  /*3ce0*/  @P3 LOP3.LUT R98, R98, 0x8, RZ, 0xfc, !PT ;  /* 0x0000000862623812 */ /* 0x000fe400078efcff */
[----:B------:R-:W-:Y:S02]  /*3cf0*/  LOP3.LUT P3, RZ, R106, 0x80, RZ, 0xc0, !PT ;  /* 0x000000806aff7812 */ /* 0x000fe4000786c0ff */
[----:B------:R0:W4:Y:S04]  /*3d00*/  @!P6 LDG.E R31, desc[UR10][R32.64] ;  /* 0x0000000a201fe981 */ /* 0x000128000c1e1900 */
[----:B------:R-:W4:Y:S01]  /*3d10*/  @!P5 LDG.E R30, desc[UR10][R84.64] ;  /* 0x0000000a541ed981 */ /* 0x000f22000c1e1900 */
[----:B0-----:R-:W-:-:S06]  /*3d20*/  CS2R R32, SRZ ;  /* 0x0000000000207805 */ /* 0x001fcc000001ff00 */
[----:B------:R0:W4:Y:S01]  /*3d30*/  @!P6 LDG.E R32, desc[UR10][R34.64] ;  /* 0x0000000a2220e981 */ /* 0x000122000c1e1900 */
[----:B------:R-:W-:Y:S02]  /*3d40*/  PRMT R91, RZ, 0x7610, R91 ;  /* 0x00007610ff5b7816 */ /* 0x000fe4000000005b */
[----:B0-----:R-:W-:Y:S02]  /*3d50*/  CS2R R34, SRZ ;  /* 0x0000000000227805 */ /* 0x001fe4000001ff00 */
[----:B------:R-:W-:Y:S02]  /*3d60*/  PRMT R90, RZ, 0x7610, R90 ;  /* 0x00007610ff5a7816 */ /* 0x000fe4000000005a */
[----:B------:R-:W-:Y:S02]  /*3d70*/  PRMT R89, RZ, 0x7610, R89 ;  /* 0x00007610ff597816 */ /* 0x000fe40000000059 */
[----:B------:R0:W4:Y:S01]  /*3d80*/  @!P3 LDG.E R35, desc[UR10][R36.64] ;  /* 0x0000000a2423b981 */ /* 0x000122000c1e1900 */
[----:B------:R-:W-:-:S02]  /*3d90*/  PRMT R88, RZ, 0x7610, R88 ;  /* 0x00007610ff587816 */ /* 0x000fc40000000058 */
[C---:B--2---:R-:W-:Y:S01]  /*3da0*/  @!P0 PRMT R91, R15.reuse, 0x7610, R91 ;  /* 0x000076100f5b8816 */ /* 0x044fe2000000005b */
[----:B------:R1:W-:Y:S01]  /*3db0*/  STL [R1+0xa0], R7 ;  /* 0x0000a00701007387 */ /* 0x0003e20000100800 */
[----:B0-----:R-:W-:Y:S02]  /*3dc0*/  CS2R R36, SRZ ;  /* 0x0000000000247805 */ /* 0x001fe4000001ff00 */
[----:B------:R-:W-:Y:S01]  /*3dd0*/  @!P0 PRMT R90, R15, 0x7632, R90 ;  /* 0x000076320f5a8816 */ /* 0x000fe2000000005a */
[----:B------:R0:W-:Y:S01]  /*3de0*/  STL [R1+0x24], R6 ;  /* 0x0000240601007387 */ /* 0x0001e20000100800 */
[C---:B------:R-:W-:Y:S02]  /*3df0*/  @!P0 PRMT R89, R17.reuse, 0x7610, R89 ;  /* 0x0000761011598816 */ /* 0x040fe40000000059 */
[----:B------:R-:W-:Y:S01]  /*3e00*/  @!P0 PRMT R88, R17, 0x7632, R88 ;  /* 0x0000763211588816 */ /* 0x000fe20000000058 */
[----:B------:R-:W2:Y:S01]  /*3e10*/  @!P3 LDG.E R36, desc[UR10][R40.64] ;  /* 0x0000000a2824b981 */ /* 0x000ea2000c1e1900 */
[----:B------:R-:W-:-:S02]  /*3e20*/  LOP3.LUT P0, RZ, R106, 0x40, RZ, 0xc0, !PT ;  /* 0x000000406aff7812 */ /* 0x000fc4000780c0ff */
[----:B-1----:R-:W-:Y:S02]  /*3e30*/  MOV R7, R67 ;  /* 0x0000004300077202 */ /* 0x002fe40000000f00 */
[----:B0-----:R-:W-:Y:S02]  /*3e40*/  MOV R6, R66 ;  /* 0x0000004200067202 */ /* 0x001fe40000000f00 */
[----:B------:R-:W2:Y:S01]  /*3e50*/  LDL.LU.64 R66, [R1+0x1c8] ;  /* 0x0001c80001427983 */ /* 0x000ea20000300a00 */
[----:B------:R-:W-:-:S03]  /*3e60*/  LOP3.LUT P2, RZ, R106, 0x100, RZ, 0xc0, !PT ;  /* 0x000001006aff7812 */ /* 0x000fc6000784c0ff */
[----:B------:R0:W-:Y:S01]  /*3e70*/  STL [R1+0x90], R21 ;  /* 0x0000901501007387 */ /* 0x0001e20000100800 */
[----:B------:R-:W-:Y:S02]  /*3e80*/  PRMT R84, RZ, 0x7610, R84 ;  /* 0x00007610ff547816 */ /* 0x000fe40000000054 */
[----:B------:R-:W-:Y:S01]  /*3e90*/  PRMT R85, RZ, 0x7610, R85 ;  /* 0x00007610ff557816 */ /* 0x000fe20000000055 */
[----:B------:R-:W2:Y:S01]  /*3ea0*/  @!P0 LDG.E R37, desc[UR10][R38.64] ;  /* 0x0000000a26258981 */ /* 0x000ea2000c1e1900 */
[----:B0-----:R-:W-:-:S05]  /*3eb0*/  MOV R21, RZ ;  /* 0x000000ff00157202 */ /* 0x001fca0000000f00 */
[----:B------:R-:W2:Y:S01]  /*3ec0*/  @!P2 LDG.E R34, desc[UR10][R82.64] ;  /* 0x0000000a5222a981 */ /* 0x000ea2000c1e1900 */
[----:B------:R-:W-:Y:S02]  /*3ed0*/  PRMT R86, RZ, 0x7610, R86 ;  /* 0x00007610ff567816 */ /* 0x000fe40000000056 */
[----:B------:R-:W-:Y:S01]  /*3ee0*/  PRMT R87, RZ, 0x7610, R87 ;  /* 0x00007610ff577816 */ /* 0x000fe20000000057 */
[----:B------:R0:W2:Y:S04]  /*3ef0*/  @!P2 LDG.E R33, desc[UR10][R80.64] ;  /* 0x0000000a5021a981 */ /* 0x0000a8000c1e1900 */
[----:B------:R-:W2:Y:S01]  /*3f00*/  @!P0 LDG.E R21, desc[UR10][R46.64] ;  /* 0x0000000a2e158981 */ /* 0x000ea2000c1e1900 */
[----:B------:R-:W-:Y:S02]  /*3f10*/  LOP3.LUT P2, RZ, R98, 0x10, RZ, 0xc0, !PT ;  /* 0x0000001062ff7812 */ /* 0x000fe4000784c0ff */
[----:B------:R-:W-:-:S02]  /*3f20*/  @!P1 PRMT R84, R19, 0x7610, R84 ;  /* 0x0000761013549816 */ /* 0x000fc40000000054 */
[----:B------:R-:W-:Y:S02]  /*3f30*/  @!P1 PRMT R85, R19, 0x7632, R85 ;  /* 0x0000763213559816 */ /* 0x000fe40000000055 */
[C---:B------:R-:W-:Y:S02]  /*3f40*/  @!P1 PRMT R86, R20.reuse, 0x7610, R86 ;  /* 0x0000761014569816 */ /* 0x040fe40000000056 */
[----:B------:R-:W-:Y:S02]  /*3f50*/  @!P1 PRMT R87, R20, 0x7632, R87 ;  /* 0x0000763214579816 */ /* 0x000fe40000000057 */
[----:B------:R-:W-:Y:S01]  /*3f60*/  LOP3.LUT P1, RZ, R106, 0x20, RZ, 0xc0, !PT ;  /* 0x000000206aff7812 */ /* 0x000fe2000782c0ff */
[----:B------:R1:W-:Y:S01]  /*3f70*/  STL [R1+0x94], R0 ;  /* 0x0000940001007387 */ /* 0x0003e20000100800 */
[----:B0-----:R-:W-:Y:S01]  /*3f80*/  PRMT R80, RZ, 0x7610, R80 ;  /* 0x00007610ff507816 */ /* 0x001fe20000000050 */
[----:B------:R-:W-:Y:S01]  /*3f90*/  HFMA2 R41, -RZ, RZ, 0, 0 ;  /* 0x00000000ff297431 */ /* 0x000fe200000001ff */
[----:B------:R-:W-:-:S02]  /*3fa0*/  PRMT R81, RZ, 0x7610, R81 ;  /* 0x00007610ff517816 */ /* 0x000fc40000000051 */
[----:B------:R-:W-:Y:S02]  /*3fb0*/  PRMT R82, RZ, 0x7610, R82 ;  /* 0x00007610ff527816 */ /* 0x000fe40000000052 */
[----:B------:R-:W-:Y:S02]  /*3fc0*/  PRMT R83, RZ, 0x7610, R83 ;  /* 0x00007610ff537816 */ /* 0x000fe40000000053 */
[----:B-1----:R-:W-:Y:S02]  /*3fd0*/  MOV R0, RZ ;  /* 0x000000ff00007202 */ /* 0x002fe40000000f00 */
[C---:B------:R-:W-:Y:S01]  /*3fe0*/  @!P2 PRMT R80, R22.reuse, 0x7610, R80 ;  /* 0x000076101650a816 */ /* 0x040fe20000000050 */
[----:B------:R0:W2:Y:S01]  /*3ff0*/  @!P1 LDG.E R41, desc[UR10][R48.64] ;  /* 0x0000000a30299981 */ /* 0x0000a2000c1e1900 */
[----:B------:R-:W-:Y:S02]  /*4000*/  @!P2 PRMT R81, R22, 0x7632, R81 ;  /* 0x000076321651a816 */ /* 0x000fe40000000051 */
[C---:B------:R-:W-:Y:S01]  /*4010*/  @!P2 PRMT R82, R23.reuse, 0x7610, R82 ;  /* 0x000076101752a816 */ /* 0x040fe20000000052 */
[----:B------:R-:W2:Y:S01]  /*4020*/  @!P1 LDG.E R0, desc[UR10][R50.64] ;  /* 0x0000000a32009981 */ /* 0x000ea2000c1e1900 */
[----:B------:R-:W-:-:S02]  /*4030*/  @!P2 PRMT R83, R23, 0x7632, R83 ;  /* 0x000076321753a816 */ /* 0x000fc40000000053 */
[----:B------:R-:W-:Y:S01]  /*4040*/  LOP3.LUT P2, RZ, R106, 0x10, RZ, 0xc0, !PT ;  /* 0x000000106aff7812 */ /* 0x000fe2000784c0ff */
[----:B0-----:R-:W-:-:S12]  /*4050*/  HFMA2 R49, -RZ, RZ, 0, 0 ;  /* 0x00000000ff317431 */ /* 0x001fd800000001ff */
[----:B------:R0:W2:Y:S02]  /*4060*/  @!P2 LDG.E R49, desc[UR10][R52.64] ;  /* 0x0000000a3431a981 */ /* 0x0000a4000c1e1900 */
[----:B0-----:R-:W-:-:S06]  /*4070*/  MOV R53, RZ ;  /* 0x000000ff00357202 */ /* 0x001fcc0000000f00 */
[----:B------:R0:W2:Y:S01]  /*4080*/  @!P2 LDG.E R53, desc[UR10][R54.64] ;  /* 0x0000000a3635a981 */ /* 0x0000a2000c1e1900 */
[----:B------:R-:W-:Y:S02]  /*4090*/  LOP3.LUT P3, RZ, R98, 0x8, RZ, 0xc0, !PT ;  /* 0x0000000862ff7812 */ /* 0x000fe4000786c0ff */
[----:B------:R-:W-:Y:S01]  /*40a0*/  PRMT R38, RZ, 0x7610, R38 ;  /* 0x00007610ff267816 */ /* 0x000fe20000000026 */
[----:B------:R1:W-:Y:S01]  /*40b0*/  STL [R1+0x10], R25 ;  /* 0x0000101901007387 */ /* 0x0003e20000100800 */
[----:B------:R-:W-:Y:S02]  /*40c0*/  PRMT R39, RZ, 0x7610, R39 ;  /* 0x00007610ff277816 */ /* 0x000fe40000000027 */
[----:B------:R-:W-:Y:S02]  /*40d0*/  PRMT R40, RZ, 0x7610, R40 ;  /* 0x00007610ff287816 */ /* 0x000fe40000000028 */
[----:B-1----:R-:W-:Y:S01]  /*40e0*/  PRMT R25, RZ, 0x7610, R25 ;  /* 0x00007610ff197816 */ /* 0x002fe20000000019 */
[----:B0-----:R-:W-:-:S02]  /*40f0*/  HFMA2 R54, -RZ, RZ, 0, 0 ;  /* 0x00000000ff367431 */ /* 0x001fc400000001ff */
[----:B------:R-:W-:Y:S02]  /*4100*/  HFMA2 R97, -RZ, RZ, 0, 0 ;  /* 0x00000000ff617431 */ /* 0x000fe400000001ff */
[C---:B---3--:R-:W-:Y:S02]  /*4110*/  @!P3 PRMT R25, R24.reuse, 0x7610, R25 ;  /* 0x000076101819b816 */ /* 0x048fe40000000019 */
[----:B------:R-:W-:Y:S02]  /*4120*/  @!P3 PRMT R38, R24, 0x7632, R38 ;  /* 0x000076321826b816 */ /* 0x000fe40000000026 */
[C---:B----4-:R-:W-:Y:S02]  /*4130*/  @!P3 PRMT R39, R26.reuse, 0x7610, R39 ;  /* 0x000076101a27b816 */ /* 0x050fe40000000027 */
[----:B------:R-:W-:Y:S02]  /*4140*/  @!P3 PRMT R40, R26, 0x7632, R40 ;  /* 0x000076321a28b816 */ /* 0x000fe40000000028 */
[----:B------:R-:W-:-:S13]  /*4150*/  LOP3.LUT P3, RZ, R106, 0x8, RZ, 0xc0, !PT ;  /* 0x000000086aff7812 */ /* 0x000fda000786c0ff */
[----:B------:R-:W3:Y:S04]  /*4160*/  @!P3 LDG.E R54, desc[UR10][R56.64] ;  /* 0x0000000a3836b981 */ /* 0x000ee8000c1e1900 */
[----:B------:R-:W4:Y:S01]  /*4170*/  @!P3 LDG.E R97, desc[UR10][R58.64] ;  /* 0x0000000a3a61b981 */ /* 0x000f22000c1e1900 */
[----:B------:R-:W-:Y:S02]  /*4180*/  PRMT R46, RZ, 0x7610, R46 ;  /* 0x00007610ff2e7816 */ /* 0x000fe4000000002e */
[----:B------:R-:W-:Y:S01]  /*4190*/  PRMT R47, RZ, 0x7610, R47 ;  /* 0x00007610ff2f7816 */ /* 0x000fe2000000002f */
[----:B------:R0:W-:Y:S01]  /*41a0*/  STL [R1+0x14], R18 ;  /* 0x0000141201007387 */ /* 0x0001e20000100800 */
[----:B------:R-:W-:Y:S02]  /*41b0*/  PRMT R48, RZ, 0x7610, R48 ;  /* 0x00007610ff307816 */ /* 0x000fe40000000030 */
[----:B------:R-:W-:-:S02]  /*41c0*/  @!P4 PRMT R46, R27, 0x7632, R46 ;  /* 0x000076321b2ec816 */ /* 0x000fc4000000002e */
[C---:B------:R-:W-:Y:S02]  /*41d0*/  @!P4 PRMT R47, R28.reuse, 0x7610, R47 ;  /* 0x000076101c2fc816 */ /* 0x040fe4000000002f */
[----:B0-----:R-:W-:Y:S02]  /*41e0*/  PRMT R18, RZ, 0x7610, R18 ;  /* 0x00007610ff127816 */ /* 0x001fe40000000012 */
[----:B------:R-:W-:Y:S02]  /*41f0*/  @!P4 PRMT R48, R28, 0x7632, R48 ;  /* 0x000076321c30c816 */ /* 0x000fe40000000030 */
[----:B------:R-:W-:Y:S01]  /*4200*/  @!P4 PRMT R18, R27, 0x7610, R18 ;  /* 0x000076101b12c816 */ /* 0x000fe20000000012 */
[----:B------:R0:W-:Y:S01]  /*4210*/  STL [R1+0x18], R12 ;  /* 0x0000180c01007387 */ /* 0x0001e20000100800 */
[----:B------:R-:W-:Y:S02]  /*4220*/  LOP3.LUT P4, RZ, R106, 0x4, RZ, 0xc0, !PT ;  /* 0x000000046aff7812 */ /* 0x000fe4000788c0ff */
[----:B------:R-:W-:-:S02]  /*4230*/  PRMT R50, RZ, 0x7610, R50 ;  /* 0x00007610ff327816 */ /* 0x000fc40000000032 */
[----:B------:R-:W-:Y:S02]  /*4240*/  PRMT R51, RZ, 0x7610, R51 ;  /* 0x00007610ff337816 */ /* 0x000fe40000000033 */
[----:B------:R-:W-:Y:S02]  /*4250*/  PRMT R52, RZ, 0x7610, R52 ;  /* 0x00007610ff347816 */ /* 0x000fe40000000034 */
[----:B0-----:R-:W-:Y:S01]  /*4260*/  PRMT R12, RZ, 0x7610, R12 ;  /* 0x00007610ff0c7816 */ /* 0x001fe2000000000c */
[----:B------:R-:W-:Y:S01]  /*4270*/  HFMA2 R108, -RZ, RZ, 0, 0 ;  /* 0x00000000ff6c7431 */ /* 0x000fe200000001ff */
[C---:B------:R-:W-:Y:S02]  /*4280*/  @!P5 PRMT R50, R29.reuse, 0x7632, R50 ;  /* 0x000076321d32d816 */ /* 0x040fe40000000032 */
[----:B------:R-:W-:Y:S02]  /*4290*/  @!P5 PRMT R12, R29, 0x7610, R12 ;  /* 0x000076101d0cd816 */ /* 0x000fe4000000000c */
[C---:B------:R-:W-:Y:S01]  /*42a0*/  @!P5 PRMT R51, R30.reuse, 0x7610, R51 ;  /* 0x000076101e33d816 */ /* 0x040fe20000000033 */
[----:B------:R0:W4:Y:S01]  /*42b0*/  @!P4 LDG.E R108, desc[UR10][R62.64] ;  /* 0x0000000a3e6cc981 */ /* 0x000122000c1e1900 */
[----:B------:R-:W-:-:S02]  /*42c0*/  @!P5 PRMT R52, R30, 0x7632, R52 ;  /* 0x000076321e34d816 */ /* 0x000fc40000000034 */
[----:B------:R-:W-:Y:S02]  /*42d0*/  LOP3.LUT R98, R98, 0xfffffffd, RZ, 0xc0, !PT ;  /* 0xfffffffd62627812 */ /* 0x000fe400078ec0ff */
[----:B------:R-:W-:Y:S02]  /*42e0*/  LOP3.LUT P5, RZ, R106, 0x2, RZ, 0xc0, !PT ;  /* 0x000000026aff7812 */ /* 0x000fe400078ac0ff */
[----:B------:R-:W-:Y:S02]  /*42f0*/  @P0 LOP3.LUT R98, R98, 0x2, RZ, 0xfc, !PT ;  /* 0x0000000262620812 */ /* 0x000fe400078efcff */
[----:B------:R-:W-:Y:S02]  /*4300*/  LOP3.LUT P0, RZ, R106, 0x80, RZ, 0xc0, !PT ;  /* 0x000000806aff7812 */ /* 0x000fe4000780c0ff */
[----:B0-----:R-:W-:Y:S02]  /*4310*/  MOV R62, RZ ;  /* 0x000000ff003e7202 */ /* 0x001fe40000000f00 */
[----:B------:R-:W-:-:S02]  /*4320*/  PRMT R55, RZ, 0x7610, R55 ;  /* 0x00007610ff377816 */ /* 0x000fc40000000037 */
[----:B------:R-:W-:Y:S02]  /*4330*/  PRMT R56, RZ, 0x7610, R56 ;  /* 0x00007610ff387816 */ /* 0x000fe40000000038 */
[----:B------:R-:W-:Y:S01]  /*4340*/  PRMT R57, RZ, 0x7610, R57 ;  /* 0x00007610ff397816 */ /* 0x000fe20000000039 */
[----:B------:R0:W4:Y:S01]  /*4350*/  @!P5 LDG.E R62, desc[UR10][R64.64] ;  /* 0x0000000a403ed981 */ /* 0x000122000c1e1900 */
[----:B------:R-:W-:Y:S02]  /*4360*/  PRMT R96, RZ, 0x7610, R96 ;  /* 0x00007610ff607816 */ /* 0x000fe40000000060 */
[----:B------:R-:W-:Y:S01]  /*4370*/  LOP3.LUT R98, R98, 0xfffffffb, RZ, 0xc0, !PT ;  /* 0xfffffffb62627812 */ /* 0x000fe200078ec0ff */
[----:B------:R1:W-:Y:S01]  /*4380*/  STL [R1+0xa4], R9 ;  /* 0x0000a40901007387 */ /* 0x0003e20000100800 */
[C---:B------:R-:W-:Y:S02]  /*4390*/  @!P6 PRMT R55, R31.reuse, 0x7610, R55 ;  /* 0x000076101f37e816 */ /* 0x040fe40000000037 */
[----:B------:R-:W-:-:S02]  /*43a0*/  @!P6 PRMT R56, R31, 0x7632, R56 ;  /* 0x000076321f38e816 */ /* 0x000fc40000000038 */
[C---:B------:R-:W-:Y:S02]  /*43b0*/  @!P6 PRMT R57, R32.reuse, 0x7610, R57 ;  /* 0x000076102039e816 */ /* 0x040fe40000000039 */
[----:B------:R-:W-:Y:S02]  /*43c0*/  @!P6 PRMT R96, R32, 0x7632, R96 ;  /* 0x000076322060e816 */ /* 0x000fe40000000060 */
[----:B------:R-:W-:Y:S01]  /*43d0*/  LOP3.LUT P6, RZ, R106, 0x1, RZ, 0xc0, !PT ;  /* 0x000000016aff7812 */ /* 0x000fe200078cc0ff */
[----:B-1----:R-:W-:Y:S01]  /*43e0*/  HFMA2 R9, -RZ, RZ, 0, 0 ;  /* 0x00000000ff097431 */ /* 0x002fe200000001ff */
[----:B------:R-:W-:Y:S02]  /*43f0*/  PRMT R63, RZ, 0x7610, R63 ;  /* 0x00007610ff3f7816 */ /* 0x000fe4000000003f */
[----:B0-----:R-:W-:Y:S02]  /*4400*/  PRMT R64, RZ, 0x7610, R64 ;  /* 0x00007610ff407816 */ /* 0x001fe40000000040 */
[----:B------:R-:W-:Y:S01]  /*4410*/  PRMT R65, RZ, 0x7610, R65 ;  /* 0x00007610ff417816 */ /* 0x000fe20000000041 */
[----:B--2---:R0:W2:Y:S01]  /*4420*/  @!P5 LDG.E R9, desc[UR10][R66.64] ;  /* 0x0000000a4209d981 */ /* 0x0040a2000c1e1900 */
[----:B------:R-:W-:-:S02]  /*4430*/  PRMT R109, RZ, 0x7610, R109 ;  /* 0x00007610ff6d7816 */ /* 0x000fc4000000006d */
[----:B------:R-:W-:Y:S02]  /*4440*/  @P1 LOP3.LUT R98, R98, 0x4, RZ, 0xfc, !PT ;  /* 0x0000000462621812 */ /* 0x000fe400078efcff */
[C---:B------:R-:W-:Y:S02]  /*4450*/  @!P0 PRMT R63, R35.reuse, 0x7610, R63 ;  /* 0x00007610233f8816 */ /* 0x040fe4000000003f */
[----:B------:R-:W-:Y:S02]  /*4460*/  @!P0 PRMT R64, R35, 0x7632, R64 ;  /* 0x0000763223408816 */ /* 0x000fe40000000040 */
[C---:B------:R-:W-:Y:S02]  /*4470*/  @!P0 PRMT R65, R36.reuse, 0x7610, R65 ;  /* 0x0000761024418816 */ /* 0x040fe40000000041 */
[----:B------:R-:W-:Y:S02]  /*4480*/  @!P0 PRMT R109, R36, 0x7632, R109 ;  /* 0x00007632246d8816 */ /* 0x000fe4000000006d */
[----:B------:R-:W-:-:S02]  /*4490*/  LOP3.LUT P0, RZ, R98, 0x2, RZ, 0xc0, !PT ;  /* 0x0000000262ff7812 */ /* 0x000fc4000780c0ff */
[----:B0-----:R-:W-:Y:S02]  /*44a0*/  MOV R66, RZ ;  /* 0x000000ff00427202 */ /* 0x001fe40000000f00 */
[----:B------:R-:W-:Y:S01]  /*44b0*/  LOP3.LUT P1, RZ, R106, 0x100, RZ, 0xc0, !PT ;  /* 0x000001006aff7812 */ /* 0x000fe2000782c0ff */
[----:B------:R0:W-:Y:S01]  /*44c0*/  STL [R1+0x28], R8 ;  /* 0x0000280801007387 */ /* 0x0001e20000100800 */
[----:B------:R-:W-:Y:S02]  /*44d0*/  MOV R58, RZ ;  /* 0x000000ff003a7202 */ /* 0x000fe40000000f00 */
[----:B------:R-:W-:Y:S01]  /*44e0*/  PRMT R67, RZ, 0x7610, R67 ;  /* 0x00007610ff437816 */ /* 0x000fe20000000043 */
[----:B------:R1:W2:Y:S01]  /*44f0*/  @!P6 LDG.E R66, desc[UR10][R68.64] ;  /* 0x0000000a4442e981 */ /* 0x0002a2000c1e1900 */
[----:B------:R-:W-:Y:S02]  /*4500*/  PRMT R59, RZ, 0x7610, R59 ;  /* 0x00007610ff3b7816 */ /* 0x000fe4000000003b */
[----:B------:R-:W-:Y:S01]  /*4510*/  PRMT R107, RZ, 0x7610, R107 ;  /* 0x00007610ff6b7816 */ /* 0x000fe2000000006b */
[----:B------:R1:W2:Y:S01]  /*4520*/  @!P4 LDG.E R58, desc[UR10][R60.64] ;  /* 0x0000000a3c3ac981 */ /* 0x0002a2000c1e1900 */
[----:B0-----:R-:W-:-:S02]  /*4530*/  PRMT R8, RZ, 0x7610, R8 ;  /* 0x00007610ff087816 */ /* 0x001fc40000000008 */
[----:B-1----:R-:W-:Y:S02]  /*4540*/  PRMT R68, RZ, 0x7610, R68 ;  /* 0x00007610ff447816 */ /* 0x002fe40000000044 */
[----:B------:R-:W-:Y:S01]  /*4550*/  PRMT R69, RZ, 0x7610, R69 ;  /* 0x00007610ff457816 */ /* 0x000fe20000000045 */
[----:B------:R0:W-:Y:S01]  /*4560*/  STL [R1+0xa8], R11 ;  /* 0x0000a80b01007387 */ /* 0x0001e20000100800 */
[C---:B------:R-:W-:Y:S02]  /*4570*/  @!P0 PRMT R8, R37.reuse, 0x7610, R8 ;  /* 0x0000761025088816 */ /* 0x040fe40000000008 */
[----:B------:R-:W-:Y:S02]  /*4580*/  @!P0 PRMT R67, R37, 0x7632, R67 ;  /* 0x0000763225438816 */ /* 0x000fe40000000043 */
[C---:B------:R-:W-:Y:S02]  /*4590*/  @!P0 PRMT R68, R21.reuse, 0x7610, R68 ;  /* 0x0000761015448816 */ /* 0x040fe40000000044 */
[----:B------:R-:W-:-:S02]  /*45a0*/  @!P0 PRMT R69, R21, 0x7632, R69 ;  /* 0x0000763215458816 */ /* 0x000fc40000000045 */
[----:B------:R-:W-:Y:S01]  /*45b0*/  PRMT R60, RZ, 0x7610, R60 ;  /* 0x00007610ff3c7816 */ /* 0x000fe2000000003c */
[----:B0-----:R-:W-:Y:S01]  /*45c0*/  HFMA2 R11, -RZ, RZ, 0, 0 ;  /* 0x00000000ff0b7431 */ /* 0x001fe200000001ff */
[----:B------:R-:W-:Y:S02]  /*45d0*/  PRMT R61, RZ, 0x7610, R61 ;  /* 0x00007610ff3d7816 */ /* 0x000fe4000000003d */
[----:B------:R-:W-:Y:S02]  /*45e0*/  LOP3.LUT P0, RZ, R98, 0x1, RZ, 0xc0, !PT ;  /* 0x0000000162ff7812 */ /* 0x000fe4000780c0ff */
[C---:B------:R-:W-:Y:S01]  /*45f0*/  @!P1 PRMT R59, R34.reuse, 0x7610, R59 ;  /* 0x00007610223b9816 */ /* 0x040fe2000000003b */
[----:B------:R0:W2:Y:S01]  /*4600*/  @!P6 LDG.E R11, desc[UR10][R70.64] ;  /* 0x0000000a460be981 */ /* 0x0000a2000c1e1900 */
[----:B------:R-:W-:Y:S02]  /*4610*/  @!P1 PRMT R60, R34, 0x7632, R60 ;  /* 0x00007632223c9816 */ /* 0x000fe4000000003c */
[----:B------:R-:W-:-:S02]  /*4620*/  @!P1 PRMT R61, R33, 0x7610, R61 ;  /* 0x00007610213d9816 */ /* 0x000fc4000000003d */
[----:B------:R-:W-:Y:S02]  /*4630*/  @!P1 PRMT R107, R33, 0x7632, R107 ;  /* 0x00007632216b9816 */ /* 0x000fe4000000006b */
[----:B------:R-:W-:Y:S02]  /*4640*/  LOP3.LUT P1, RZ, R98, 0x4, RZ, 0xc0, !PT ;  /* 0x0000000462ff7812 */ /* 0x000fe4000782c0ff */
[----:B0-----:R-:W-:Y:S01]  /*4650*/  MOV R70, RZ ;  /* 0x000000ff00467202 */ /* 0x001fe20000000f00 */
[----:B------:R0:W-:Y:S01]  /*4660*/  STL [R1+0x2c], R10 ;  /* 0x00002c0a01007387 */ /* 0x0001e20000100800 */
[----:B------:R-:W-:-:S04]  /*4670*/  PRMT R71, RZ, 0x7610, R71 ;  /* 0x00007610ff477816 */ /* 0x000fc80000000047 */
[----:B------:R1:W2:Y:S01]  /*4680*/  @!P0 LDG.E R70, desc[UR10][R72.64] ;  /* 0x0000000a48468981 */ /* 0x0002a2000c1e1900 */
[----:B0-----:R-:W-:-:S03]  /*4690*/  PRMT R10, RZ, 0x7610, R10 ;  /* 0x00007610ff0a7816 */ /* 0x001fc6000000000a */
[----:B------:R0:W-:Y:S01]  /*46a0*/  STL [R1+0xac], R14 ;  /* 0x0000ac0e01007387 */ /* 0x0001e20000100800 */
[----:B-1----:R-:W-:Y:S02]  /*46b0*/  PRMT R72, RZ, 0x7610, R72 ;  /* 0x00007610ff487816 */ /* 0x002fe40000000048 */
[----:B------:R-:W-:Y:S02]  /*46c0*/  PRMT R73, RZ, 0x7610, R73 ;  /* 0x00007610ff497816 */ /* 0x000fe40000000049 */
[C---:B------:R-:W-:Y:S02]  /*46d0*/  @!P1 PRMT R10, R41.reuse, 0x7610, R10 ;  /* 0x00007610290a9816 */ /* 0x040fe4000000000a */
[----:B------:R-:W-:Y:S01]  /*46e0*/  @!P1 PRMT R71, R41, 0x7632, R71 ;  /* 0x0000763229479816 */ /* 0x000fe20000000047 */
[----:B0-----:R-:W-:Y:S01]  /*46f0*/  HFMA2 R14, -RZ, RZ, 0, 0 ;  /* 0x00000000ff0e7431 */ /* 0x001fe200000001ff */
[C---:B------:R-:W-:Y:S02]  /*4700*/  @!P1 PRMT R72, R0.reuse, 0x7610, R72 ;  /* 0x0000761000489816 */ /* 0x040fe40000000048 */
[----:B------:R-:W-:-:S02]  /*4710*/  @!P1 PRMT R73, R0, 0x7632, R73 ;  /* 0x0000763200499816 */ /* 0x000fc40000000049 */
[----:B------:R-:W-:Y:S01]  /*4720*/  LOP3.LUT P1, RZ, R106, 0x80000000, RZ, 0xc0, !PT ;  /* 0x800000006aff7812 */ /* 0x000fe2000782c0ff */
[----:B------:R0:W2:Y:S04]  /*4730*/  @!P0 LDG.E R14, desc[UR10][R74.64] ;  /* 0x0000000a4a0e8981 */ /* 0x0000a8000c1e1900 */
[----:B------:R1:W-:Y:S01]  /*4740*/  STL [R1+0x30], R13 ;  /* 0x0000300d01007387 */ /* 0x0003e20000100800 */
[----:B0-----:R-:W-:Y:S02]  /*4750*/  MOV R74, RZ ;  /* 0x000000ff004a7202 */ /* 0x001fe40000000f00 */
[----:B------:R-:W-:Y:S02]  /*4760*/  PRMT R75, RZ, 0x7610, R75 ;  /* 0x00007610ff4b7816 */ /* 0x000fe4000000004b */
[----:B-1----:R-:W-:-:S03]  /*4770*/  PRMT R13, RZ, 0x7610, R13 ;  /* 0x00007610ff0d7816 */ /* 0x002fc6000000000d */
[----:B------:R0:W2:Y:S01]  /*4780*/  @!P1 LDG.E R74, desc[UR10][R76.64] ;  /* 0x0000000a4c4a9981 */ /* 0x0000a2000c1e1900 */
[C---:B------:R-:W-:Y:S02]  /*4790*/  @!P2 PRMT R75, R49.reuse, 0x7632, R75 ;  /* 0x00007632314ba816 */ /* 0x040fe4000000004b */
[----:B------:R-:W-:Y:S01]  /*47a0*/  @!P2 PRMT R13, R49, 0x7610, R13 ;  /* 0x00007610310da816 */ /* 0x000fe2000000000d */
[----:B------:R1:W-:Y:S01]  /*47b0*/  STL [R1+0xb0], R16 ;  /* 0x0000b01001007387 */ /* 0x0003e20000100800 */
[----:B0-----:R-:W-:Y:S02]  /*47c0*/  PRMT R76, RZ, 0x7610, R76 ;  /* 0x00007610ff4c7816 */ /* 0x001fe4000000004c */
[----:B------:R-:W-:Y:S02]  /*47d0*/  PRMT R77, RZ, 0x7610, R77 ;  /* 0x00007610ff4d7816 */ /* 0x000fe4000000004d */
[C---:B------:R-:W-:Y:S01]  /*47e0*/  @!P2 PRMT R76, R53.reuse, 0x7610, R76 ;  /* 0x00007610354ca816 */ /* 0x040fe2000000004c */
[----:B-1----:R-:W-:Y:S01]  /*47f0*/  HFMA2 R16, -RZ, RZ, 0, 0 ;  /* 0x00000000ff107431 */ /* 0x002fe200000001ff */
[----:B------:R-:W-:-:S02]  /*4800*/  @!P2 PRMT R77, R53, 0x7632, R77 ;  /* 0x00007632354da816 */ /* 0x000fc4000000004d */
[----:B------:R-:W-:-:S03]  /*4810*/  LOP3.LUT P2, RZ, R106, 0x40000000, RZ, 0xc0, !PT ;  /* 0x400000006aff7812 */ /* 0x000fc6000784c0ff */
[----:B------:R0:W2:Y:S02]  /*4820*/  @!P1 LDG.E R16, desc[UR10][R78.64] ;  /* 0x0000000a4e109981 */ /* 0x0000a4000c1e1900 */
[----:B0-----:R-:W-:-:S08]  /*4830*/  MOV R78, RZ ;  /* 0x000000ff004e7202 */ /* 0x001fd00000000f00 */
[----:B------:R-:W2:Y:S04]  /*4840*/  @!P2 LDG.E R78, desc[UR10][R124.64] ;  /* 0x0000000a7c4ea981 */ /* 0x000ea8000c1e1900 */
[----:B------:R-:W2:Y:S01]  /*4850*/  LDL.LU.64 R124, [R1+0x150] ;  /* 0x00015000017c7983 */ /* 0x000ea20000300a00 */
[----:B------:R-:W-:Y:S02]  /*4860*/  PRMT R79, RZ, 0x7610, R79 ;  /* 0x00007610ff4f7816 */ /* 0x000fe4000000004f */
[----:B------:R-:W-:Y:S01]  /*4870*/  PRMT R98, RZ, 0x7610, R98 ;  /* 0x00007610ff627816 */ /* 0x000fe20000000062 */
[----:B------:R0:W-:Y:S01]  /*4880*/  STL [R1+0x34], R15 ;  /* 0x0000340f01007387 */ /* 0x0001e20000100800 */
[----:B------:R-:W-:Y:S02]  /*4890*/  PRMT R110, RZ, 0x7610, R110 ;  /* 0x00007610ff6e7816 */ /* 0x000fe4000000006e */
[----:B0-----:R-:W-:Y:S01]  /*48a0*/  PRMT R15, RZ, 0x7610, R15 ;  /* 0x00007610ff0f7816 */ /* 0x001fe2000000000f */
[----:B------:R0:W-:Y:S04]  /*48b0*/  STL [R1+0xb4], R17 ;  /* 0x0000b41101007387 */ /* 0x0001e80000100800 */
[----:B------:R1:W-:Y:S01]  /*48c0*/  STL [R1+0xb8], R20 ;  /* 0x0000b81401007387 */ /* 0x0003e20000100800 */
[----:B0-----:R-:W-:-:S02]  /*48d0*/  HFMA2 R17, -RZ, RZ, 0, 0 ;  /* 0x00000000ff117431 */ /* 0x001fc400000001ff */
[----:B-1----:R-:W-:-:S04]  /*48e0*/  HFMA2 R20, -RZ, RZ, 0, 0 ;  /* 0x00000000ff147431 */ /* 0x002fc800000001ff */
[----:B------:R-:W2:Y:S04]  /*48f0*/  @!P2 LDG.E R17, desc[UR10][R120.64] ;  /* 0x0000000a7811a981 */ /* 0x000ea8000c1e1900 */
[----:B------:R-:W2:Y:S01]  /*4900*/  LDL.LU.64 R120, [R1+0x1c0] ;  /* 0x0001c00001787983 */ /* 0x000ea20000300a00 */
[C---:B---3--:R-:W-:Y:S02]  /*4910*/  @!P3 PRMT R15, R54.reuse, 0x7610, R15 ;  /* 0x00007610360fb816 */ /* 0x048fe4000000000f */
[----:B------:R-:W-:Y:S02]  /*4920*/  @!P3 PRMT R79, R54, 0x7632, R79 ;  /* 0x00007632364fb816 */ /* 0x000fe4000000004f */
[C---:B----4-:R-:W-:Y:S02]  /*4930*/  @!P3 PRMT R98, R97.reuse, 0x7610, R98 ;  /* 0x000076106162b816 */ /* 0x050fe40000000062 */
[----:B------:R-:W-:-:S02]  /*4940*/  @!P3 PRMT R110, R97, 0x7632, R110 ;  /* 0x00007632616eb816 */ /* 0x000fc4000000006e */
[----:B------:R-:W-:-:S13]  /*4950*/  LOP3.LUT P3, RZ, R106, 0x20000000, RZ, 0xc0, !PT ;  /* 0x200000006aff7812 */ /* 0x000fda000786c0ff */
[----:B------:R0:W3:Y:S04]  /*4960*/  @!P3 LDG.E R20, desc[UR10][R122.64] ;  /* 0x0000000a7a14b981 */ /* 0x0000e8000c1e1900 */
[----:B------:R-:W4:Y:S01]  /*4970*/  LDL.LU R122, [R1+0x1b8] ;  /* 0x0001b800017a7983 */ /* 0x000f220000300800 */
[----:B------:R-:W-:-:S03]  /*4980*/  MOV R111, RZ ;  /* 0x000000ff006f7202 */ /* 0x000fc60000000f00 */
[----:B------:R1:W-:Y:S02]  /*4990*/  STL [R1+0x40], R24 ;  /* 0x0000401801007387 */ /* 0x0003e40000100800 */
[----:B-1----:R-:W-:Y:S01]  /*49a0*/  PRMT R24, RZ, 0x7610, R24 ;  /* 0x00007610ff187816 */ /* 0x002fe20000000018 */
[----:B0-----:R-:W-:-:S03]  /*49b0*/  HFMA2 R123, -RZ, RZ, 0, 0 ;  /* 0x00000000ff7b7431 */ /* 0x001fc600000001ff */
[C---:B--2---:R-:W-:Y:S01]  /*49c0*/  @!P6 PRMT R24, R66.reuse, 0x7610, R24 ;  /* 0x000076104218e816 */ /* 0x044fe20000000018 */
[----:B------:R-:W2:Y:S04]  /*49d0*/  @!P3 LDG.E R111, desc[UR10][R124.64] ;  /* 0x0000000a7c6fb981 */ /* 0x000ea8000c1e1900 */
[----:B------:R-:W3:Y:S01]  /*49e0*/  LDL.LU.64 R124, [R1+0x138] ;  /* 0x00013800017c7983 */ /* 0x000ee20000300a00 */
[----:B------:R-:W-:Y:S02]  /*49f0*/  PRMT R120, RZ, 0x7610, R120 ;  /* 0x00007610ff787816 */ /* 0x000fe40000000078 */
[----:B------:R-:W-:Y:S02]  /*4a00*/  PRMT R121, RZ, 0x7610, R121 ;  /* 0x00007610ff797816 */ /* 0x000fe40000000079 */
[----:B------:R-:W-:-:S02]  /*4a10*/  @!P6 PRMT R120, R66, 0x7632, R120 ;  /* 0x000076324278e816 */ /* 0x000fc40000000078 */
[----:B------:R-:W-:Y:S02]  /*4a20*/  @!P6 PRMT R121, R11, 0x7610, R121 ;  /* 0x000076100b79e816 */ /* 0x000fe40000000079 */
[----:B----4-:R-:W-:-:S04]  /*4a30*/  PRMT R122, RZ, 0x7610, R122 ;  /* 0x00007610ff7a7816 */ /* 0x010fc8000000007a */
[----:B------:R-:W-:Y:S02]  /*4a40*/  @!P6 PRMT R122, R11, 0x7632, R122 ;  /* 0x000076320b7ae816 */ /* 0x000fe4000000007a */
[----:B------:R-:W-:-:S13]  /*4a50*/  LOP3.LUT P6, RZ, R106, 0x4000000, RZ, 0xc0, !PT ;  /* 0x040000006aff7812 */ /* 0x000fda00078cc0ff */
[----:B------:R-:W4:Y:S01]  /*4a60*/  @!P6 LDG.E R123, desc[UR10][R4.64] ;  /* 0x0000000a047be981 */ /* 0x000f22000c1e1900 */
[----:B------:R-:W-:Y:S02]  /*4a70*/  PRMT R112, RZ, 0x7610, R112 ;  /* 0x00007610ff707816 */ /* 0x000fe40000000070 */
[----:B------:R-:W-:Y:S01]  /*4a80*/  PRMT R113, RZ, 0x7610, R113 ;  /* 0x00007610ff717816 */ /* 0x000fe20000000071 */
[----:B------:R0:W-:Y:S01]  /*4a90*/  STL [R1+0x38], R19 ;  /* 0x0000381301007387 */ /* 0x0001e20000100800 */
[----:B------:R-:W-:Y:S02]  /*4aa0*/  PRMT R114, RZ, 0x7610, R114 ;  /* 0x00007610ff727816 */ /* 0x000fe40000000072 */
[----:B------:R-:W-:Y:S01]  /*4ab0*/  PRMT R116, RZ, 0x7610, R116 ;  /* 0x00007610ff747816 */ /* 0x000fe20000000074 */
[----:B------:R1:W-:Y:S01]  /*4ac0*/  STL [R1+0x3c], R22 ;  /* 0x00003c1601007387 */ /* 0x0003e20000100800 */
[----:B------:R-:W-:Y:S02]  /*4ad0*/  PRMT R117, RZ, 0x7610, R117 ;  /* 0x00007610ff757816 */ /* 0x000fe40000000075 */
[----:B------:R-:W-:-:S02]  /*4ae0*/  PRMT R118, RZ, 0x7610, R118 ;  /* 0x00007610ff767816 */ /* 0x000fc40000000076 */
[----:B0-----:R-:W-:Y:S02]  /*4af0*/  PRMT R19, RZ, 0x7610, R19 ;  /* 0x00007610ff137816 */ /* 0x001fe40000000013 */
[----:B-1----:R-:W-:Y:S02]  /*4b00*/  PRMT R22, RZ, 0x7610, R22 ;  /* 0x00007610ff167816 */ /* 0x002fe40000000016 */
[C---:B------:R-:W-:Y:S02]  /*4b10*/  @!P4 PRMT R19, R58.reuse, 0x7610, R19 ;  /* 0x000076103a13c816 */ /* 0x040fe40000000013 */
[----:B------:R-:W-:Y:S02]  /*4b20*/  @!P4 PRMT R112, R58, 0x7632, R112 ;  /* 0x000076323a70c816 */ /* 0x000fe40000000070 */
[C---:B------:R-:W-:Y:S02]  /*4b30*/  @!P4 PRMT R113, R108.reuse, 0x7610, R113 ;  /* 0x000076106c71c816 */ /* 0x040fe40000000071 */
[----:B------:R-:W-:-:S02]  /*4b40*/  @!P4 PRMT R114, R108, 0x7632, R114 ;  /* 0x000076326c72c816 */ /* 0x000fc40000000072 */
[C---:B------:R-:W-:Y:S02]  /*4b50*/  @!P5 PRMT R22, R62.reuse, 0x7610, R22 ;  /* 0x000076103e16d816 */ /* 0x040fe40000000016 */
[----:B------:R-:W-:Y:S02]  /*4b60*/  @!P5 PRMT R116, R62, 0x7632, R116 ;  /* 0x000076323e74d816 */ /* 0x000fe40000000074 */
[C---:B------:R-:W-:Y:S02]  /*4b70*/  @!P5 PRMT R117, R9.reuse, 0x7610, R117 ;  /* 0x000076100975d816 */ /* 0x040fe40000000075 */
[----:B------:R-:W-:Y:S02]  /*4b80*/  @!P5 PRMT R118, R9, 0x7632, R118 ;  /* 0x000076320976d816 */ /* 0x000fe40000000076 */
[C---:B------:R-:W-:Y:S02]  /*4b90*/  LOP3.LUT P4, RZ, R106.reuse, 0x10000000, RZ, 0xc0, !PT ;  /* 0x100000006aff7812 */ /* 0x040fe4000788c0ff */
[----:B------:R-:W-:-:S02]  /*4ba0*/  LOP3.LUT P5, RZ, R106, 0x8000000, RZ, 0xc0, !PT ;  /* 0x080000006aff7812 */ /* 0x000fc400078ac0ff */
[----:B------:R-:W-:-:S06]  /*4bb0*/  MOV R106, RZ ;  /* 0x000000ff006a7202 */ /* 0x000fcc0000000f00 */
[----:B------:R0:W2:Y:S02]  /*4bc0*/  @!P6 LDG.E R106, desc[UR10][R2.64] ;  /* 0x0000000a026ae981 */ /* 0x0000a4000c1e1900 */
[----:B0-----:R-:W0:Y:S02]  /*4bd0*/  S2R R3, SR_TID.X ;  /* 0x0000000000037919 */ /* 0x001e240000002100 */
[----:B------:R1:W-:Y:S04]  /*4be0*/  STL [R1+0x44], R27 ;  /* 0x0000441b01007387 */ /* 0x0003e80000100800 */
[----:B------:R1:W-:Y:S04]  /*4bf0*/  STL [R1+0xc4], R28 ;  /* 0x0000c41c01007387 */ /* 0x0003e80000100800 */
[----:B------:R1:W-:Y:S02]  /*4c00*/  STL [R1+0x48], R29 ;  /* 0x0000481d01007387 */ /* 0x0003e40000100800 */
[----:B-1----:R-:W-:-:S02]  /*4c10*/  PRMT R27, RZ, 0x7610, R27 ;  /* 0x00007610ff1b7816 */ /* 0x002fc4000000001b */
[----:B------:R1:W-:Y:S01]  /*4c20*/  STL [R1+0xc8], R30 ;  /* 0x0000c81e01007387 */ /* 0x0003e20000100800 */
[----:B------:R-:W-:Y:S02]  /*4c30*/  PRMT R28, RZ, 0x7610, R28 ;  /* 0x00007610ff1c7816 */ /* 0x000fe4000000001c */
[----:B------:R-:W-:Y:S02]  /*4c40*/  PRMT R29, RZ, 0x7610, R29 ;  /* 0x00007610ff1d7816 */ /* 0x000fe4000000001d */
[----:B0-----:R-:W-:Y:S02]  /*4c50*/  LOP3.LUT R2, R3, 0xffff, RZ, 0xc0, !PT ;  /* 0x0000ffff03027812 */ /* 0x001fe400078ec0ff */
[----:B-1----:R-:W-:-:S03]  /*4c60*/  PRMT R30, RZ, 0x7610, R30 ;  /* 0x00007610ff1e7816 */ /* 0x002fc6000000001e */
[----:B------:R-:W-:Y:S01]  /*4c70*/  IMAD R2, R2, 0x925, RZ ;  /* 0x0000092502027824 */ /* 0x000fe200078e02ff */
[C---:B------:R-:W-:Y:S02]  /*4c80*/  @!P0 PRMT R27, R70.reuse, 0x7610, R27 ;  /* 0x00007610461b8816 */ /* 0x040fe4000000001b */
[----:B------:R-:W-:Y:S02]  /*4c90*/  @!P0 PRMT R28, R70, 0x7632, R28 ;  /* 0x00007632461c8816 */ /* 0x000fe4000000001c */
[----:B------:R-:W-:Y:S02]  /*4ca0*/  SHF.R.U32.HI R2, RZ, 0x10, R2 ;  /* 0x00000010ff027819 */ /* 0x000fe40000011602 */
[C---:B------:R-:W-:Y:S02]  /*4cb0*/  @!P0 PRMT R29, R14.reuse, 0x7610, R29 ;  /* 0x000076100e1d8816 */ /* 0x040fe4000000001d */
[----:B------:R-:W-:Y:S02]  /*4cc0*/  @!P0 PRMT R30, R14, 0x7632, R30 ;  /* 0x000076320e1e8816 */ /* 0x000fe4000000001e */
[----:B------:R-:W-:-:S02]  /*4cd0*/  ISETP.NE.AND P0, PT, RZ, UR9, PT ;  /* 0x00000009ff007c0c */ /* 0x000fc4000bf05270 */
[----:B------:R-:W-:Y:S01]  /*4ce0*/  PRMT R2, R2, 0x9910, RZ ;  /* 0x0000991002027816 */ /* 0x000fe200000000ff */
[----:B------:R0:W-:Y:S04]  /*4cf0*/  STL [R1+0xbc], R23 ;  /* 0x0000bc1701007387 */ /* 0x0001e80000100800 */
[----:B------:R1:W-:Y:S01]  /*4d00*/  STL [R1+0xc0], R26 ;  /* 0x0000c01a01007387 */ /* 0x0003e20000100800 */
[----:B------:R-:W-:Y:S01]  /*4d10*/  IMAD R2, R2, 0x1c, RZ ;  /* 0x0000001c02027824 */ /* 0x000fe200078e02ff */
[----:B0-----:R-:W-:Y:S01]  /*4d20*/  MOV R23, RZ ;  /* 0x000000ff00177202 */ /* 0x001fe20000000f00 */
[----:B-1----:R-:W-:-:S03]  /*4d30*/  HFMA2 R26, -RZ, RZ, 0, 0 ;  /* 0x00000000ff1a7431 */ /* 0x002fc600000001ff */
[----:B------:R-:W-:-:S03]  /*4d40*/  IADD3 R2, PT, PT, RZ, -R2, RZ ;  /* 0x80000002ff027210 */ /* 0x000fc60007ffe0ff */
[----:B------:R0:W2:Y:S01]  /*4d50*/  @!P5 LDG.E R26, desc[UR10][R6.64] ;  /* 0x0000000a061ad981 */ /* 0x0000a2000c1e1900 */
[----:B------:R-:W-:Y:S01]  /*4d60*/  PRMT R2, R2, 0x7710, RZ ;  /* 0x0000771002027816 */ /* 0x000fe200000000ff */
[----:B0-----:R-:W0:Y:S03]  /*4d70*/  @P0 LDC.64 R6, c[0x0][0x3b0] ;  /* 0x0000ec00ff060b82 */ /* 0x001e260000000a00 */
[----:B------:R-:W-:-:S04]  /*4d80*/  IADD3 R2, PT, PT, R2, R3, RZ ;  /* 0x0000000302027210 */ /* 0x000fc80007ffe0ff */
[----:B------:R-:W-:Y:S02]  /*4d90*/  SHF.L.U32 R2, R2, 0x1, RZ ;  /* 0x0000000102027819 */ /* 0x000fe400000006ff */
[----:B------:R-:W-:Y:S02]  /*4da0*/  MOV R4, UR13 ;  /* 0x0000000d00047c02 */ /* 0x000fe40008000f00 */
[----:B------:R-:W-:Y:S01]  /*4db0*/  LOP3.LUT R5, R2, 0xffff, RZ, 0xc0, !PT ;  /* 0x0000ffff02057812 */ /* 0x000fe200078ec0ff */
[----:B------:R-:W-:-:S04]  /*4dc0*/  UIMAD.WIDE UR6, UR8, 0x8, UR6 ;  /* 0x00000008080678a5 */ /* 0x000fc8000f8e0206 */
[----:B------:R-:W-:Y:S01]  /*4dd0*/  IMAD R4, R4, 0x38, R5 ;  /* 0x0000003804047824 */ /* 0x000fe200078e0205 */
[----:B------:R0:W-:Y:S04]  /*4de0*/  STL [R1+0x140], R5 ;  /* 0x0001400501007387 */ /* 0x0001e80000100800 */
[----:B---3--:R1:W3:Y:S02]  /*4df0*/  @!P5 LDG.E R23, desc[UR10][R124.64] ;  /* 0x0000000a7c17d981 */ /* 0x0082e4000c1e1900 */
[----:B-1----:R-:W1:Y:S02]  /*4e00*/  LDC.64 R124, c[0x0][0x3a8] ;  /* 0x0000ea00ff7c7b82 */ /* 0x002e640000000a00 */
[----:B-1----:R-:W-:-:S04]  /*4e10*/  IMAD.WIDE R124, R4, 0x4, R124 ;  /* 0x00000004047c7825 */ /* 0x002fc800078e027c */
[----:B0-----:R-:W-:Y:S01]  /*4e20*/  @P0 IMAD.WIDE R4, R4, 0x4, R6 ;  /* 0x0000000404040825 */ /* 0x001fe200078e0206 */
[----:B------:R-:W-:Y:S02]  /*4e30*/  MOV R6, UR6 ;  /* 0x0000000600067c02 */ /* 0x000fe40008000f00 */
[----:B------:R-:W-:-:S06]  /*4e40*/  MOV R7, UR7 ;  /* 0x0000000700077c02 */ /* 0x000fcc0008000f00 */
[----:B------:R-:W3:Y:S04]  /*4e50*/  LDG.E.64 R6, desc[UR10][R6.64] ;  /* 0x0000000a06067981 */ /* 0x000ee8000c1e1b00 */
[----:B------:R0:W-:Y:S04]  /*4e60*/  STL.S16 [R1+0x19c], R119 ;  /* 0x00019c7701007387 */ /* 0x0001e80000100600 */
[----:B------:R1:W-:Y:S01]  /*4e70*/  STL.S16 [R1+0x118], R115 ;  /* 0x0001187301007387 */ /* 0x0003e20000100600 */
[----:B0-----:R-:W-:Y:S01]  /*4e80*/  HFMA2 R119, -RZ, RZ, 0, 0 ;  /* 0x00000000ff777431 */ /* 0x001fe200000001ff */
[----:B-1----:R-:W-:-:S05]  /*4e90*/  MOV R115, RZ ;  /* 0x000000ff00737202 */ /* 0x002fca0000000f00 */
[----:B------:R-:W3:Y:S04]  /*4ea0*/  @!P4 LDG.E R119, desc[UR10][R44.64] ;  /* 0x0000000a2c77c981 */ /* 0x000ee8000c1e1900 */
[----:B------:R-:W3:Y:S01]  /*4eb0*/  @!P4 LDG.E R115, desc[UR10][R42.64] ;  /* 0x0000000a2a73c981 */ /* 0x000ee2000c1e1900 */
[----:B------:R-:W-:-:S03]  /*4ec0*/  CS2R R2, SRZ ;  /* 0x0000000000027805 */ /* 0x000fc6000001ff00 */
[----:B------:R0:W-:Y:S04]  /*4ed0*/  STL [R1+0x64], R54 ;  /* 0x0000643601007387 */ /* 0x0001e80000100800 */
[----:B------:R-:W5:Y:S04]  /*4ee0*/  @P0 LDG.E.64 R2, desc[UR10][R4.64] ;  /* 0x0000000a04020981 */ /* 0x000f68000c1e1b00 */
[----:B------:R-:W5:Y:S01]  /*4ef0*/  LDL.LU.64 R42, [R1+0x1b0] ;  /* 0x0001b000012a7983 */ /* 0x000f620000300a00 */
[----:B0-----:R-:W-:-:S03]  /*4f00*/  PRMT R54, RZ, 0x7610, R54 ;  /* 0x00007610ff367816 */ /* 0x001fc60000000036 */
[----:B------:R-:W5:Y:S04]  /*4f10*/  LDL.LU.64 R44, [R1+0x1a8] ;  /* 0x0001a800012c7983 */ /* 0x000f680000300a00 */
[----:B------:R0:W5:Y:S02]  /*4f20*/  LDG.E.64 R4, desc[UR10][R124.64] ;  /* 0x0000000a7c047981 */ /* 0x000164000c1e1b00 */
[----:B0-----:R-:W-:Y:S02]  /*4f30*/  PRMT R124, RZ, 0x7610, R124 ;  /* 0x00007610ff7c7816 */ /* 0x001fe4000000007c */
[----:B------:R0:W5:Y:S04]  /*4f40*/  LDL R125, [R1+0x170] ;  /* 0x00017000017d7983 */ /* 0x0001680000100800 */
[----:B----4-:R1:W-:Y:S01]  /*4f50*/  STL [R1+0x10c], R123 ;  /* 0x00010c7b01007387 */ /* 0x0103e20000100800 */
[----:B------:R-:W-:-:S02]  /*4f60*/  @!P6 PRMT R54, R123, 0x7610, R54 ;  /* 0x000076107b36e816 */ /* 0x000fc40000000036 */
[----:B------:R-:W-:Y:S02]  /*4f70*/  @!P6 PRMT R124, R123, 0x7632, R124 ;  /* 0x000076327b7ce816 */ /* 0x000fe4000000007c */
[----:B-1----:R0:W5:Y:S04]  /*4f80*/  LDL R123, [R1+0x168] ;  /* 0x00016800017b7983 */ /* 0x0021680000100800 */
[----:B------:R-:W-:Y:S04]  /*4f90*/  STL [R1+0x50], R34 ;  /* 0x0000502201007387 */ /* 0x000fe80000100800 */
        /* <DEDUP_REMOVED lines=9> */
[----:B--2---:R-:W-:Y:S04]  /*5030*/  STL [R1+0x80], R111 ;  /* 0x0000806f01007387 */ /* 0x004fe80000100800 */
[----:B------:R-:W-:Y:S04]  /*5040*/  STL [R1+0x8c], R106 ;  /* 0x00008c6a01007387 */ /* 0x000fe80000100800 */
[----:B------:R1:W-:Y:S04]  /*5050*/  STL [R1+0x58], R37 ;  /* 0x0000582501007387 */ /* 0x0003e80000100800 */
[----:B------:R2:W-:Y:S04]  /*5060*/  STL [R1+0x5c], R41 ;  /* 0x00005c2901007387 */ /* 0x0005e80000100800 */
[----:B------:R4:W-:Y:S01]  /*5070*/  STL [R1+0xec], R9 ;  /* 0x0000ec0901007387 */ /* 0x0009e20000100800 */
[----:B-1----:R-:W-:-:S03]  /*5080*/  PRMT R37, RZ, 0x7610, R37 ;  /* 0x00007610ff257816 */ /* 0x002fc60000000025 */
[----:B------:R1:W-:Y:S01]  /*5090*/  STL [R1+0xf0], R11 ;  /* 0x0000f00b01007387 */ /* 0x0003e20000100800 */
[----:B--2---:R-:W-:Y:S01]  /*50a0*/  PRMT R41, RZ, 0x7610, R41 ;  /* 0x00007610ff297816 */ /* 0x004fe20000000029 */
[----:B------:R-:W-:Y:S01]  /*50b0*/  UISETP.NE.AND UP1, UPT, UR9, URZ, UPT ;  /* 0x000000ff0900728c */ /* 0x000fe2000bf25270 */
[----:B----4-:R-:W-:Y:S02]  /*50c0*/  PRMT R9, RZ, 0x7610, R9 ;  /* 0x00007610ff097816 */ /* 0x010fe40000000009 */
[----:B-1----:R-:W-:Y:S01]  /*50d0*/  PRMT R11, RZ, 0x7610, R11 ;  /* 0x00007610ff0b7816 */ /* 0x002fe2000000000b */
[----:B------:R1:W-:Y:S01]  /*50e0*/  STL [R1+0x4c], R31 ;  /* 0x00004c1f01007387 */ /* 0x0003e20000100800 */
[C---:B------:R-:W-:Y:S02]  /*50f0*/  @!P2 PRMT R9, R17.reuse, 0x7610, R9 ;  /* 0x000076101109a816 */ /* 0x040fe40000000009 */
[----:B------:R-:W-:Y:S01]  /*5100*/  @!P2 PRMT R11, R17, 0x7632, R11 ;  /* 0x00007632110ba816 */ /* 0x000fe2000000000b */
[----:B------:R2:W-:Y:S04]  /*5110*/  STL [R1+0xd8], R21 ;  /* 0x0000d81501007387 */ /* 0x0005e80000100800 */
[----:B------:R4:W-:Y:S01]  /*5120*/  STL [R1+0x60], R49 ;  /* 0x0000603101007387 */ /* 0x0009e20000100800 */
[----:B-1----:R-:W-:-:S03]  /*5130*/  PRMT R31, RZ, 0x7610, R31 ;  /* 0x00007610ff1f7816 */ /* 0x002fc6000000001f */
[----:B------:R1:W-:Y:S01]  /*5140*/  STL [R1+0xfc], R17 ;  /* 0x0000fc1101007387 */ /* 0x0003e20000100800 */
[----:B--2---:R-:W-:Y:S02]  /*5150*/  PRMT R21, RZ, 0x7610, R21 ;  /* 0x00007610ff157816 */ /* 0x004fe40000000015 */
[----:B----4-:R-:W-:Y:S02]  /*5160*/  PRMT R49, RZ, 0x7610, R49 ;  /* 0x00007610ff317816 */ /* 0x010fe40000000031 */
[----:B-1----:R-:W-:Y:S01]  /*5170*/  PRMT R17, RZ, 0x7610, R17 ;  /* 0x00007610ff117816 */ /* 0x002fe20000000011 */
[----:B------:R1:W-:Y:S01]  /*5180*/  STL [R1+0xcc], R32 ;  /* 0x0000cc2001007387 */ /* 0x0003e20000100800 */
[----:B------:R-:W-:Y:S02]  /*5190*/  @!P1 PRMT R21, R16, 0x7632, R21 ;  /* 0x0000763210159816 */ /* 0x000fe40000000015 */
[C---:B------:R-:W-:Y:S01]  /*51a0*/  @!P3 PRMT R17, R20.reuse, 0x7610, R17 ;  /* 0x000076101411b816 */ /* 0x040fe20000000011 */
[----:B------:R2:W-:Y:S01]  /*51b0*/  STL [R1+0xd0], R33 ;  /* 0x0000d02101007387 */ /* 0x0005e20000100800 */
[----:B------:R-:W-:-:S03]  /*51c0*/  @!P3 PRMT R31, R20, 0x7632, R31 ;  /* 0x00007632141fb816 */ /* 0x000fc6000000001f */
[----:B------:R4:W-:Y:S01]  /*51d0*/  STL [R1+0x54], R35 ;  /* 0x0000542301007387 */ /* 0x0009e20000100800 */
[----:B-1----:R-:W-:-:S03]  /*51e0*/  PRMT R32, RZ, 0x7610, R32 ;  /* 0x00007610ff207816 */ /* 0x002fc60000000020 */
[----:B------:R1:W-:Y:S01]  /*51f0*/  STL [R1+0xd4], R36 ;  /* 0x0000d42401007387 */ /* 0x0003e20000100800 */
[----:B--2---:R-:W-:-:S03]  /*5200*/  PRMT R33, RZ, 0x7610, R33 ;  /* 0x00007610ff217816 */ /* 0x004fc60000000021 */
[----:B------:R2:W-:Y:S01]  /*5210*/  STL [R1+0xdc], R0 ;  /* 0x0000dc0001007387 */ /* 0x0005e20000100800 */
[----:B----4-:R-:W-:-:S03]  /*5220*/  PRMT R35, RZ, 0x7610, R35 ;  /* 0x00007610ff237816 */ /* 0x010fc60000000023 */
[----:B------:R4:W-:Y:S01]  /*5230*/  STL [R1+0xf4], R14 ;  /* 0x0000f40e01007387 */ /* 0x0009e20000100800 */
[----:B------:R-:W-:Y:S02]  /*5240*/  @!P5 PRMT R49, R26, 0x7610, R49 ;  /* 0x000076101a31d816 */ /* 0x000fe40000000031 */
[----:B-1----:R-:W-:Y:S01]  /*5250*/  PRMT R36, RZ, 0x7610, R36 ;  /* 0x00007610ff247816 */ /* 0x002fe20000000024 */
[----:B------:R-:W-:Y:S01]  /*5260*/  STL [R1+0xf8], R16 ;  /* 0x0000f81001007387 */ /* 0x000fe20000100800 */
[----:B--2---:R-:W-:-:S03]  /*5270*/  PRMT R0, RZ, 0x7610, R0 ;  /* 0x00007610ff007816 */ /* 0x004fc60000000000 */
[----:B------:R1:W-:Y:S01]  /*5280*/  STL [R1+0x100], R20 ;  /* 0x0001001401007387 */ /* 0x0003e20000100800 */
[----:B----4-:R-:W-:-:S03]  /*5290*/  PRMT R14, RZ, 0x7610, R14 ;  /* 0x00007610ff0e7816 */ /* 0x010fc6000000000e */
[----:B------:R-:W-:Y:S01]  /*52a0*/  STL [R1+0x108], R26 ;  /* 0x0001081a01007387 */ /* 0x000fe20000100800 */
[----:B------:R-:W-:Y:S02]  /*52b0*/  @!P1 PRMT R0, R74, 0x7610, R0 ;  /* 0x000076104a009816 */ /* 0x000fe40000000000 */
[----:B-1----:R-:W-:Y:S02]  /*52c0*/  PRMT R20, RZ, 0x7610, R20 ;  /* 0x00007610ff147816 */ /* 0x002fe40000000014 */
[----:B---3--:R-:W-:-:S13]  /*52d0*/  R2UR UR28, R6 ;  /* 0x00000000061c72ca */ /* 0x008fda00000e0000 */
[----:B------:R-:W-:-:S05]  /*52e0*/  MOV R34, UR28 ;  /* 0x0000001c00227c02 */ /* 0x000fca0008000f00 */
[----:B------:R-:W-:-:S05]  /*52f0*/  FFMA.FTZ R34, -R34, UR28, R7 ;  /* 0x0000001c22227c23 */ /* 0x000fca0008010107 */
[----:B------:R-:W-:-:S13]  /*5300*/  FSETP.GTU.FTZ.AND P0, PT, R34, RZ, PT ;  /* 0x000000ff2200720b */ /* 0x000fda0003f1c000 */
[----:B------:R-:W-:-:S05]  /*5310*/  VOTEU.ANY UP0, P0 ;  /* 0x0000000000ff7886 */ /* 0x000fca0000000100 */
[----:B------:R-:W1:Y:S01]  /*5320*/  @UP0 LDCU UR5, c[0x0][0x3c0] ;  /* 0x00007800ff0507ac */ /* 0x000e620008000800 */
[----:B------:R-:W-:Y:S01]  /*5330*/  PLOP3.LUT P0, PT, PT, PT, UP0, 0x80, 0x8 ;  /* 0x000000000008781c */ /* 0x000fe20003f0f008 */
[----:B------:R-:W-:-:S12]  /*5340*/  STL [R1+0x84], R115 ;  /* 0x0000847301007387 */ /* 0x000fd80000100800 */
[----:B-1----:R-:W-:-:S06]  /*5350*/  @P0 FADD.FTZ R53, R34, UR5 ;  /* 0x0000000522350e21 */ /* 0x002fcc0008010000 */
[----:B------:R-:W1:Y:S01]  /*5360*/  @P0 MUFU.RSQ R53, R53 ;  /* 0x0000003500350308 */ /* 0x000e620000001400 */
[----:B------:R-:W-:Y:S01]  /*5370*/  STL [R1+0x104], R119 ;  /* 0x0001047701007387 */ /* 0x000fe20000100800 */
[C---:B------:R-:W-:Y:S02]  /*5380*/  @!P5 PRMT R41, R23.reuse, 0x7610, R41 ;  /* 0x000076101729d816 */ /* 0x040fe40000000029 */
[----:B------:R-:W-:Y:S01]  /*5390*/  @!P5 PRMT R37, R23, 0x7632, R37 ;  /* 0x000076321725d816 */ /* 0x000fe20000000025 */
[----:B------:R2:W-:Y:S01]  /*53a0*/  STL [R1+0x88], R23 ;  /* 0x0000881701007387 */ /* 0x0005e20000100800 */
[----:B------:R-:W-:Y:S02]  /*53b0*/  PRMT R7, RZ, 0x7610, R7 ;  /* 0x00007610ff077816 */ /* 0x000fe40000000007 */
[----:B------:R-:W-:Y:S02]  /*53c0*/  PRMT R6, RZ, 0x7610, R6 ;  /* 0x00007610ff067816 */ /* 0x000fe40000000006 */
[----:B------:R-:W-:-:S02]  /*53d0*/  @!P1 PRMT R7, R16, 0x7610, R7 ;  /* 0x0000761010079816 */ /* 0x000fc40000000007 */
[----:B--2---:R-:W-:Y:S02]  /*53e0*/  PRMT R23, RZ, 0x7610, R23 ;  /* 0x00007610ff177816 */ /* 0x004fe40000000017 */
[----:B-1----:R-:W-:Y:S02]  /*53f0*/  @P0 R2UR UR5, R53 ;  /* 0x00000000350502ca */ /* 0x002fe400000e0000 */
[----:B------:R-:W-:Y:S02]  /*5400*/  @!P5 PRMT R23, R26, 0x7632, R23 ;  /* 0x000076321a17d816 */ /* 0x000fe40000000017 */
[----:B------:R-:W-:Y:S02]  /*5410*/  PRMT R16, RZ, 0x7610, R16 ;  /* 0x00007610ff107816 */ /* 0x000fe40000000010 */
[----:B------:R-:W-:Y:S02]  /*5420*/  PRMT R34, RZ, 0x7610, R34 ;  /* 0x00007610ff227816 */ /* 0x000fe40000000022 */
[----:B------:R-:W-:-:S02]  /*5430*/  PRMT R53, RZ, 0x7610, R53 ;  /* 0x00007610ff357816 */ /* 0x000fc40000000035 */
[----:B------:R-:W-:Y:S02]  /*5440*/  PRMT R26, RZ, 0x7610, R26 ;  /* 0x00007610ff1a7816 */ /* 0x000fe4000000001a */
[----:B------:R-:W-:Y:S02]  /*5450*/  @!P1 PRMT R6, R74, 0x7632, R6 ;  /* 0x000076324a069816 */ /* 0x000fe40000000006 */
        /* <DEDUP_REMOVED lines=8> */
[C---:B------:R-:W-:Y:S02]  /*54e0*/  @!P6 PRMT R53, R106.reuse, 0x7610, R53 ;  /* 0x000076106a35e816 */ /* 0x040fe40000000035 */
[----:B------:R-:W-:Y:S01]  /*54f0*/  @!P6 PRMT R26, R106, 0x7632, R26 ;  /* 0x000076326a1ae816 */ /* 0x000fe2000000001a */
[----:B------:R-:W-:Y:S01]  /*5500*/  UMOV UR16, 0x3f800000 ;  /* 0x3f80000000107882 */ /* 0x000fe20000000000 */
[----:B------:R-:W-:Y:S01]  /*5510*/  @UP0 UMOV UR16, UR5 ;  /* 0x0000000500100c82 */ /* 0x000fe20008000000 */
[----:B0-----:R-:W-:Y:S05]  /*5520*/  BRA.U UP1, `(.L_x_173) ;  /* 0x0000002501647547 */ /* 0x001fea000b800000 */
[----:B------:R-:W2:Y:S04]  /*5530*/  LDL.LU R62, [R1+0x158] ;  /* 0x00015800013e7983 */ /* 0x000ea80000300800 */
[----:B------:R-:W3:Y:S04]  /*5540*/  LDL.LU R58, [R1+0x160] ;  /* 0x00016000013a7983 */ /* 0x000ee80000300800 */
[----:B------:R-:W4:Y:S04]  /*5550*/  LDL.LU R70, [R1+0x15c] ;  /* 0x00015c0001467983 */ /* 0x000f280000300800 */
[----:B------:R-:W4:Y:S04]  /*5560*/  LDL.LU R66, [R1+0x164] ;  /* 0x0001640001427983 */ /* 0x000f280000300800 */
[----:B------:R-:W4:Y:S04]  /*5570*/  LDL.LU R97, [R1+0x124] ;  /* 0x0001240001617983 */ /* 0x000f280000300800 */
[----:B------:R-:W4:Y:S04]  /*5580*/  LDL.LU R108, [R1+0x16c] ;  /* 0x00016c00016c7983 */ /* 0x000f280000300800 */
[----:B------:R-:W4:Y:S04]  /*5590*/  LDL.LU R111, [R1+0x17c] ;  /* 0x00017c00016f7983 */ /* 0x000f280000300800 */
[----:B------:R-:W4:Y:S04]  /*55a0*/  LDL.LU R119, [R1+0x184] ;  /* 0x0001840001777983 */ /* 0x000f280000300800 */
[----:B------:R-:W4:Y:S01]  /*55b0*/  LDL.LU R115, [R1+0x180] ;  /* 0x0001800001737983 */ /* 0x000f220000300800 */
[----:B--2---:R-:W-:-:S02]  /*55c0*/  SHF.L.U32 R62, R62, 0x10, RZ ;  /* 0x000000103e3e7819 */ /* 0x004fc400000006ff */
[----:B---3--:R-:W-:-:S03]  /*55d0*/  SHF.L.U32 R58, R58, 0x10, RZ ;  /* 0x000000103a3a7819 */ /* 0x008fc600000006ff */
[----:B------:R-:W-:Y:S01]  /*55e0*/  FADD.FTZ R62, R62, -UR28 ;  /* 0x8000001c3e3e7e21 */ /* 0x000fe20008010000 */
[----:B----4-:R-:W-:-:S03]  /*55f0*/  SHF.L.U32 R74, R70, 0x10, RZ ;  /* 0x00000010464a7819 */ /* 0x010fc600000006ff */
[----:B------:R-:W-:Y:S01]  /*5600*/  FMUL.FTZ R62, R62, UR16 ;  /* 0x000000103e3e7c20 */ /* 0x000fe20008410000 */
[----:B-----5:R-:W-:Y:S01]  /*5610*/  FMUL.FTZ R70, R4, R58 ;  /* 0x0000003a04467220 */ /* 0x020fe20000410000 */
[----:B------:R-:W-:Y:S01]  /*5620*/  SHF.L.U32 R66, R66, 0x10, RZ ;  /* 0x0000001042427819 */ /* 0x000fe200000006ff */
[----:B------:R-:W-:Y:S02]  /*5630*/  FADD.FTZ R74, R74, -UR28 ;  /* 0x8000001c4a4a7e21 */ /* 0x000fe40008010000 */
[----:B------:R-:W-:Y:S01]  /*5640*/  FADD.FTZ R78, RZ, R70 ;  /* 0x00000046ff4e7221 */ /* 0x000fe20000010000 */
[----:B------:R-:W-:Y:S01]  /*5650*/  SHF.L.U32 R97, R97, 0x10, RZ ;  /* 0x0000001061617819 */ /* 0x000fe200000006ff */
[----:B------:R-:W-:Y:S01]  /*5660*/  FFMA.FTZ R106, R62, R70, RZ ;  /* 0x000000463e6a7223 */ /* 0x000fe200000100ff */
[----:B------:R-:W-:Y:S01]  /*5670*/  FMUL.FTZ R74, R74, UR16 ;  /* 0x000000104a4a7c20 */ /* 0x000fe20008410000 */
[----:B------:R-:W-:Y:S02]  /*5680*/  FMUL.FTZ R70, R5, R66 ;  /* 0x0000004205467220 */ /* 0x000fe40000410000 */
[----:B------:R-:W-:Y:S01]  /*5690*/  FADD.FTZ R97, R97, -UR28 ;  /* 0x8000001c61617e21 */ /* 0x000fe20008010000 */
[----:B------:R-:W-:Y:S01]  /*56a0*/  FFMA.FTZ R62, R58, R62, RZ ;  /* 0x0000003e3a3e7223 */ /* 0x000fe200000100ff */
[----:B------:R-:W-:Y:S01]  /*56b0*/  FFMA.FTZ R106, R74, R70, R106 ;  /* 0x000000464a6a7223 */ /* 0x000fe2000001006a */
[----:B------:R-:W-:Y:S01]  /*56c0*/  FADD.FTZ R78, R70, R78 ;  /* 0x0000004e464e7221 */ /* 0x000fe20000010000 */
[----:B------:R-:W-:Y:S01]  /*56d0*/  SHF.L.U32 R70, R108, 0x10, RZ ;  /* 0x000000106c467819 */ /* 0x000fe200000006ff */
[----:B------:R-:W-:Y:S01]  /*56e0*/  FADD.FTZ R58, RZ, R58 ;  /* 0x0000003aff3a7221 */ /* 0x000fe20000010000 */
[----:B------:R-:W-:-:S03]  /*56f0*/  FMUL.FTZ R97, R97, UR16 ;  /* 0x0000001061617c20 */ /* 0x000fc60008410000 */
[C---:B------:R-:W-:Y:S01]  /*5700*/  FADD.FTZ R58, R70.reuse, R58 ;  /* 0x0000003a463a7221 */ /* 0x040fe20000010000 */
[----:B------:R-:W-:Y:S01]  /*5710*/  FFMA.FTZ R62, R70, R97, R62 ;  /* 0x00000061463e7223 */ /* 0x000fe2000001003e */
[----:B------:R-:W-:-:S04]  /*5720*/  FMUL.FTZ R70, R4, R70 ;  /* 0x0000004604467220 */ /* 0x000fc80000410000 */
[----:B------:R-:W-:Y:S02]  /*5730*/  FFMA.FTZ R106, R97, R70, R106 ;  /* 0x00000046616a7223 */ /* 0x000fe4000001006a */
[----:B------:R-:W2:Y:S01]  /*5740*/  LDL.LU R97, [R1+0x174] ;  /* 0x0001740001617983 */ /* 0x000ea20000300800 */
[----:B------:R-:W-:-:S03]  /*5750*/  SHF.L.U32 R108, R125, 0x10, RZ ;  /* 0x000000107d6c7819 */ /* 0x000fc600000006ff */
[----:B------:R-:W3:Y:S02]  /*5760*/  LDL.LU R125, [R1+0x178] ;  /* 0x00017800017d7983 */ /* 0x000ee40000300800 */
[----:B------:R-:W-:Y:S01]  /*5770*/  FADD.FTZ R108, R108, -UR28 ;  /* 0x8000001c6c6c7e21 */ /* 0x000fe20008010000 */
[----:B------:R-:W-:Y:S01]  /*5780*/  FFMA.FTZ R74, R66, R74, RZ ;  /* 0x0000004a424a7223 */ /* 0x000fe200000100ff */
[----:B------:R-:W-:Y:S02]  /*5790*/  FADD.FTZ R66, RZ, R66 ;  /* 0x00000042ff427221 */ /* 0x000fe40000010000 */
[----:B------:R-:W-:Y:S01]  /*57a0*/  FMUL.FTZ R108, R108, UR16 ;  /* 0x000000106c6c7c20 */ /* 0x000fe20008410000 */
[----:B------:R-:W-:Y:S01]  /*57b0*/  FADD.FTZ R78, R78, R70 ;  /* 0x000000464e4e7221 */ /* 0x000fe20000010000 */
[----:B------:R-:W-:Y:S02]  /*57c0*/  SHF.L.U32 R70, R123, 0x10, RZ ;  /* 0x000000107b467819 */ /* 0x000fe400000006ff */
[----:B------:R-:W4:Y:S01]  /*57d0*/  LDL.LU R123, [R1+0x198] ;  /* 0x00019800017b7983 */ /* 0x000f220000300800 */
[----:B--2---:R-:W-:-:S05]  /*57e0*/  SHF.L.U32 R97, R97, 0x10, RZ ;  /* 0x0000001061617819 */ /* 0x004fca00000006ff */
[C---:B------:R-:W-:Y:S01]  /*57f0*/  FADD.FTZ R66, R97.reuse, R66 ;  /* 0x0000004261427221 */ /* 0x040fe20000010000 */
[----:B------:R-:W-:Y:S01]  /*5800*/  FFMA.FTZ R74, R97, R108, R74 ;  /* 0x0000006c614a7223 */ /* 0x000fe2000001004a */
[----:B------:R-:W-:-:S04]  /*5810*/  FMUL.FTZ R97, R5, R97 ;  /* 0x0000006105617220 */ /* 0x000fc80000410000 */
[----:B------:R-:W-:Y:S01]  /*5820*/  FFMA.FTZ R106, R108, R97, R106 ;  /* 0x000000616c6a7223 */ /* 0x000fe2000001006a */
[----:B------:R-:W-:Y:S01]  /*5830*/  FADD.FTZ R78, R97, R78 ;  /* 0x0000004e614e7221 */ /* 0x000fe20000010000 */
[----:B------:R-:W-:Y:S01]  /*5840*/  SHF.L.U32 R97, R111, 0x10, RZ ;  /* 0x000000106f617819 */ /* 0x000fe200000006ff */
[----:B------:R-:W-:Y:S01]  /*5850*/  FADD.FTZ R111, R70, -UR28 ;  /* 0x8000001c466f7e21 */ /* 0x000fe20008010000 */
[----:B---3--:R-:W-:Y:S02]  /*5860*/  SHF.L.U32 R70, R125, 0x10, RZ ;  /* 0x000000107d467819 */ /* 0x008fe400000006ff */
[----:B------:R-:W2:Y:S01]  /*5870*/  LDL.LU R125, [R1+0x1a0] ;  /* 0x0001a000017d7983 */ /* 0x000ea20000300800 */
[----:B------:R-:W-:Y:S02]  /*5880*/  FMUL.FTZ R111, R111, UR16 ;  /* 0x000000106f6f7c20 */ /* 0x000fe40008410000 */
[----:B------:R-:W-:Y:S01]  /*5890*/  FADD.FTZ R70, R70, -UR28 ;  /* 0x8000001c46467e21 */ /* 0x000fe20008010000 */
[----:B------:R-:W-:Y:S01]  /*58a0*/  FMUL.FTZ R108, R4, R97 ;  /* 0x00000061046c7220 */ /* 0x000fe20000410000 */
[----:B------:R-:W-:Y:S01]  /*58b0*/  FADD.FTZ R58, R58, R97 ;  /* 0x000000613a3a7221 */ /* 0x000fe20000010000 */
[----:B------:R-:W-:Y:S01]  /*58c0*/  FFMA.FTZ R62, R97, R111, R62 ;  /* 0x0000006f613e7223 */ /* 0x000fe2000001003e */
[----:B------:R-:W-:Y:S01]  /*58d0*/  SHF.L.U32 R97, R119, 0x10, RZ ;  /* 0x0000001077617819 */ /* 0x000fe200000006ff */
[----:B------:R-:W-:Y:S01]  /*58e0*/  FMUL.FTZ R70, R70, UR16 ;  /* 0x0000001046467c20 */ /* 0x000fe20008410000 */
[----:B------:R-:W-:Y:S01]  /*58f0*/  FFMA.FTZ R106, R111, R108, R106 ;  /* 0x0000006c6f6a7223 */ /* 0x000fe2000001006a */
[----:B------:R-:W-:Y:S01]  /*5900*/  FADD.FTZ R78, R78, R108 ;  /* 0x0000006c4e4e7221 */ /* 0x000fe20000010000 */
[----:B------:R-:W3:Y:S01]  /*5910*/  LDL.LU R119, [R1+0x19c] ;  /* 0x00019c0001777983 */ /* 0x000ee20000300800 */
[----:B------:R-:W-:Y:S01]  /*5920*/  FADD.FTZ R66, R66, R97 ;  /* 0x0000006142427221 */ /* 0x000fe20000010000 */
[----:B------:R-:W-:Y:S01]  /*5930*/  FFMA.FTZ R74, R97, R70, R74 ;  /* 0x00000046614a7223 */ /* 0x000fe2000001004a */
[----:B------:R-:W-:Y:S01]  /*5940*/  FMUL.FTZ R97, R5, R97 ;  /* 0x0000006105617220 */ /* 0x000fe20000410000 */
[----:B------:R-:W-:Y:S01]  /*5950*/  SHF.L.U32 R111, R115, 0x10, RZ ;  /* 0x00000010736f7819 */ /* 0x000fe200000006ff */
[----:B------:R-:W4:Y:S02]  /*5960*/  LDL.LU R108, [R1+0x188] ;  /* 0x00018800016c7983 */ /* 0x000f240000300800 */
[----:B------:R-:W-:-:S02]  /*5970*/  FFMA.FTZ R106, R70, R97, R106 ;  /* 0x00000061466a7223 */ /* 0x000fc4000001006a */
[----:B------:R-:W2:Y:S01]  /*5980*/  LDL.LU R70, [R1+0x18c] ;  /* 0x00018c0001467983 */ /* 0x000ea20000300800 */
[----:B------:R-:W-:Y:S01]  /*5990*/  FADD.FTZ R111, R111, -UR28 ;  /* 0x8000001c6f6f7e21 */ /* 0x000fe20008010000 */
[----:B------:R-:W-:Y:S02]  /*59a0*/  FADD.FTZ R78, R97, R78 ;  /* 0x0000004e614e7221 */ /* 0x000fe40000010000 */
[----:B------:R-:W3:Y:S01]  /*59b0*/  LDL.LU R97, [R1+0x194] ;  /* 0x0001940001617983 */ /* 0x000ee20000300800 */
[----:B------:R-:W-:-:S03]  /*59c0*/  FMUL.FTZ R111, R111, UR16 ;  /* 0x000000106f6f7c20 */ /* 0x000fc60008410000 */
[----:B------:R-:W3:Y:S01]  /*59d0*/  LDL.LU R115, [R1+0x118] ;  /* 0x0001180001737983 */ /* 0x000ee20000300800 */
[----:B--2---:R-:W-:-:S05]  /*59e0*/  SHF.L.U32 R70, R70, 0x10, RZ ;  /* 0x0000001046467819 */ /* 0x004fca00000006ff */
[----:B------:R-:W-:Y:S01]  /*59f0*/  FADD.FTZ R58, R58, R70 ;  /* 0x000000463a3a7221 */ /* 0x000fe20000010000 */
[----:B------:R-:W-:Y:S01]  /*5a00*/  FFMA.FTZ R62, R70, R111, R62 ;  /* 0x0000006f463e7223 */ /* 0x000fe2000001003e */
[----:B------:R-:W-:-:S04]  /*5a10*/  FMUL.FTZ R70, R4, R70 ;  /* 0x0000004604467220 */ /* 0x000fc80000410000 */
[----:B------:R-:W-:Y:S02]  /*5a20*/  FFMA.FTZ R106, R111, R70, R106 ;  /* 0x000000466f6a7223 */ /* 0x000fe4000001006a */
[----:B------:R-:W2:Y:S01]  /*5a30*/  LDL.LU R111, [R1+0x190] ;  /* 0x00019000016f7983 */ /* 0x000ea20000300800 */
[----:B----4-:R-:W-:Y:S02]  /*5a40*/  SHF.L.U32 R108, R108, 0x10, RZ ;  /* 0x000000106c6c7819 */ /* 0x010fe400000006ff */
[----:B---3--:R-:W-:-:S03]  /*5a50*/  SHF.L.U32 R97, R97, 0x10, RZ ;  /* 0x0000001061617819 */ /* 0x008fc600000006ff */
[----:B------:R-:W-:Y:S01]  /*5a60*/  FADD.FTZ R108, R108, -UR28 ;  /* 0x8000001c6c6c7e21 */ /* 0x000fe20008010000 */
[----:B------:R-:W-:-:S03]  /*5a70*/  FADD.FTZ R78, R78, R70 ;  /* 0x000000464e4e7221 */ /* 0x000fc60000010000 */
[----:B------:R-:W-:Y:S01]  /*5a80*/  FMUL.FTZ R108, R108, UR16 ;  /* 0x000000106c6c7c20 */ /* 0x000fe20008410000 */
[----:B------:R-:W-:-:S03]  /*5a90*/  FADD.FTZ R66, R66, R97 ;  /* 0x0000006142427221 */ /* 0x000fc60000010000 */
[----:B------:R-:W-:Y:S01]  /*5aa0*/  FFMA.FTZ R74, R97, R108, R74 ;  /* 0x0000006c614a7223 */ /* 0x000fe2000001004a */
[----:B------:R-:W-:-:S04]  /*5ab0*/  FMUL.FTZ R97, R5, R97 ;  /* 0x0000006105617220 */ /* 0x000fc80000410000 */
[----:B------:R-:W-:Y:S01]  /*5ac0*/  FFMA.FTZ R106, R108, R97, R106 ;  /* 0x000000616c6a7223 */ /* 0x000fe2000001006a */
[----:B------:R-:W-:Y:S01]  /*5ad0*/  FADD.FTZ R78, R97, R78 ;  /* 0x0000004e614e7221 */ /* 0x000fe20000010000 */
[----:B------:R-:W-:Y:S02]  /*5ae0*/  SHF.L.U32 R97, R119, 0x10, RZ ;  /* 0x0000001077617819 */ /* 0x000fe400000006ff */
[----:B------:R-:W-:Y:S01]  /*5af0*/  SHF.L.U32 R108, R123, 0x10, RZ ;  /* 0x000000107b6c7819 */ /* 0x000fe200000006ff */
[----:B------:R-:W3:Y:S02]  /*5b00*/  LDL.LU R119, [R1+0x110] ;  /* 0x0001100001777983 */ /* 0x000ee40000300800 */
[----:B------:R-:W-:Y:S02]  /*5b10*/  FADD.FTZ R58, R58, R97 ;  /* 0x000000613a3a7221 */ /* 0x000fe40000010000 */
[----:B------:R-:W4:Y:S01]  /*5b20*/  LDL.LU R123, [R1+0x1a4] ;  /* 0x0001a400017b7983 */ /* 0x000f220000300800 */
[----:B--2---:R-:W-:-:S05]  /*5b30*/  SHF.L.U32 R70, R111, 0x10, RZ ;  /* 0x000000106f467819 */ /* 0x004fca00000006ff */
[----:B------:R-:W-:-:S04]  /*5b40*/  FADD.FTZ R70, R70, -UR28 ;  /* 0x8000001c46467e21 */ /* 0x000fc80008010000 */
[----:B------:R-:W-:-:S04]  /*5b50*/  FMUL.FTZ R70, R70, UR16 ;  /* 0x0000001046467c20 */ /* 0x000fc80008410000 */
[----:B------:R-:W-:Y:S01]  /*5b60*/  FFMA.FTZ R62, R97, R70, R62 ;  /* 0x00000046613e7223 */ /* 0x000fe2000001003e */
[----:B------:R-:W-:-:S04]  /*5b70*/  FMUL.FTZ R97, R4, R97 ;  /* 0x0000006104617220 */ /* 0x000fc80000410000 */
[----:B------:R-:W-:Y:S02]  /*5b80*/  FFMA.FTZ R106, R70, R97, R106 ;  /* 0x00000061466a7223 */ /* 0x000fe4000001006a */
[----:B------:R-:W2:Y:S01]  /*5b90*/  LDL.LU R70, [R1+0x120] ;  /* 0x0001200001467983 */ /* 0x000ea20000300800 */
[----:B------:R-:W-:-:S03]  /*5ba0*/  FADD.FTZ R78, R78, R97 ;  /* 0x000000614e4e7221 */ /* 0x000fc60000010000 */
[----:B------:R-:W4:Y:S01]  /*5bb0*/  LDL.LU R97, [R1+0x11c] ;  /* 0x00011c0001617983 */ /* 0x000f220000300800 */
[----:B------:R-:W-:-:S03]  /*5bc0*/  SHF.L.U32 R111, R125, 0x10, RZ ;  /* 0x000000107d6f7819 */ /* 0x000fc600000006ff */
[----:B------:R-:W4:Y:S01]  /*5bd0*/  LDL.LU R125, [R1+0x114] ;  /* 0x00011400017d7983 */ /* 0x000f220000300800 */
[----:B------:R-:W-:Y:S01]  /*5be0*/  FADD.FTZ R108, R108, -UR28 ;  /* 0x8000001c6c6c7e21 */ /* 0x000fe20008010000 */
[----:B------:R-:W-:-:S03]  /*5bf0*/  SHF.L.U32 R115, R115, 0x10, RZ ;  /* 0x0000001073737819 */ /* 0x000fc600000006ff */
[----:B------:R-:W-:Y:S01]  /*5c00*/  FMUL.FTZ R108, R108, UR16 ;  /* 0x000000106c6c7c20 */ /* 0x000fe20008410000 */
[----:B------:R-:W-:Y:S01]  /*5c10*/  FADD.FTZ R66, R66, R111 ;  /* 0x0000006f42427221 */ /* 0x000fe20000010000 */
[----:B------:R-:W-:Y:S02]  /*5c20*/  FADD.FTZ R115, R115, -UR28 ;  /* 0x8000001c73737e21 */ /* 0x000fe40008010000 */
[----:B------:R-:W-:Y:S01]  /*5c30*/  FFMA.FTZ R74, R111, R108, R74 ;  /* 0x0000006c6f4a7223 */ /* 0x000fe2000001004a */
[----:B------:R-:W-:Y:S01]  /*5c40*/  FMUL.FTZ R111, R5, R111 ;  /* 0x0000006f056f7220 */ /* 0x000fe20000410000 */
[----:B------:R-:W-:-:S03]  /*5c50*/  FMUL.FTZ R115, R115, UR16 ;  /* 0x0000001073737c20 */ /* 0x000fc60008410000 */
[----:B------:R-:W-:Y:S01]  /*5c60*/  FADD.FTZ R78, R111, R78 ;  /* 0x0000004e6f4e7221 */ /* 0x000fe20000010000 */
[----:B------:R-:W-:Y:S01]  /*5c70*/  FFMA.FTZ R106, R108, R111, R106 ;  /* 0x0000006f6c6a7223 */ /* 0x000fe2000001006a */
[----:B------:R-:W-:Y:S02]  /*5c80*/  SHF.L.U32 R100, R100, 0x10, RZ ;  /* 0x0000001064647819 */ /* 0x000fe400000006ff */
[----:B---3--:R-:W-:-:S03]  /*5c90*/  SHF.L.U32 R119, R119, 0x10, RZ ;  /* 0x0000001077777819 */ /* 0x008fc600000006ff */
[----:B------:R-:W-:Y:S01]  /*5ca0*/  FADD.FTZ R100, R100, -UR28 ;  /* 0x8000001c64647e21 */ /* 0x000fe20008010000 */
[----:B------:R-:W-:Y:S02]  /*5cb0*/  SHF.L.U32 R101, R101, 0x10, RZ ;  /* 0x0000001065657819 */ /* 0x000fe400000006ff */
[----:B------:R-:W-:-:S03]  /*5cc0*/  SHF.L.U32 R102, R102, 0x10, RZ ;  /* 0x0000001066667819 */ /* 0x000fc600000006ff */
[----:B------:R-:W-:Y:S01]  /*5cd0*/  FADD.FTZ R101, R101, -UR28 ;  /* 0x8000001c65657e21 */ /* 0x000fe20008010000 */
[----:B------:R-:W-:Y:S01]  /*5ce0*/  SHF.L.U32 R103, R103, 0x10, RZ ;  /* 0x0000001067677819 */ /* 0x000fe200000006ff */
[----:B------:R-:W-:Y:S02]  /*5cf0*/  FADD.FTZ R102, R102, -UR28 ;  /* 0x8000001c66667e21 */ /* 0x000fe40008010000 */
[----:B------:R-:W-:Y:S01]  /*5d00*/  FMUL.FTZ R101, R101, UR16 ;  /* 0x0000001065657c20 */ /* 0x000fe20008410000 */
[----:B------:R-:W-:Y:S02]  /*5d10*/  SHF.L.U32 R105, R105, 0x10, RZ ;  /* 0x0000001069697819 */ /* 0x000fe400000006ff */
[----:B------:R-:W-:Y:S02]  /*5d20*/  SHF.L.U32 R93, R93, 0x10, RZ ;  /* 0x000000105d5d7819 */ /* 0x000fe400000006ff */
[----:B------:R-:W-:-:S03]  /*5d30*/  SHF.L.U32 R91, R91, 0x10, RZ ;  /* 0x000000105b5b7819 */ /* 0x000fc600000006ff */
[----:B------:R-:W-:Y:S01]  /*5d40*/  FADD.FTZ R93, R93, -UR28 ;  /* 0x8000001c5d5d7e21 */ /* 0x000fe20008010000 */
[----:B------:R-:W-:Y:S01]  /*5d50*/  SHF.L.U32 R95, R95, 0x10, RZ ;  /* 0x000000105f5f7819 */ /* 0x000fe200000006ff */
[----:B------:R-:W-:Y:S02]  /*5d60*/  FADD.FTZ R91, R91, -UR28 ;  /* 0x8000001c5b5b7e21 */ /* 0x000fe40008010000 */
[----:B------:R-:W-:Y:S01]  /*5d70*/  FMUL.FTZ R93, R93, UR16 ;  /* 0x000000105d5d7c20 */ /* 0x000fe20008410000 */
[----:B------:R-:W-:Y:S01]  /*5d80*/  SHF.L.U32 R90, R90, 0x10, RZ ;  /* 0x000000105a5a7819 */ /* 0x000fe200000006ff */
[----:B------:R-:W-:Y:S01]  /*5d90*/  FMUL.FTZ R91, R91, UR16 ;  /* 0x000000105b5b7c20 */ /* 0x000fe20008410000 */
[----:B------:R-:W-:Y:S02]  /*5da0*/  SHF.L.U32 R89, R89, 0x10, RZ ;  /* 0x0000001059597819 */ /* 0x000fe400000006ff */
[----:B------:R-:W-:Y:S01]  /*5db0*/  SHF.L.U32 R84, R84, 0x10, RZ ;  /* 0x0000001054547819 */ /* 0x000fe200000006ff */
[----:B------:R-:W-:Y:S01]  /*5dc0*/  FADD.FTZ R90, R90, -UR28 ;  /* 0x8000001c5a5a7e21 */ /* 0x000fe20008010000 */
[----:B------:R-:W-:-:S03]  /*5dd0*/  SHF.L.U32 R85, R85, 0x10, RZ ;  /* 0x0000001055557819 */ /* 0x000fc600000006ff */
[----:B------:R-:W-:Y:S01]  /*5de0*/  FMUL.FTZ R90, R90, UR16 ;  /* 0x000000105a5a7c20 */ /* 0x000fe20008410000 */
[----:B------:R-:W-:Y:S01]  /*5df0*/  FADD.FTZ R84, R84, -UR28 ;  /* 0x8000001c54547e21 */ /* 0x000fe20008010000 */
[----:B------:R-:W-:Y:S01]  /*5e00*/  FADD.FTZ R85, R85, -UR28 ;  /* 0x8000001c55557e21 */ /* 0x000fe20008010000 */
[----:B------:R-:W-:Y:S02]  /*5e10*/  SHF.L.U32 R87, R87, 0x10, RZ ;  /* 0x0000001057577819 */ /* 0x000fe400000006ff */
[----:B------:R-:W-:Y:S01]  /*5e20*/  FMUL.FTZ R84, R84, UR16 ;  /* 0x0000001054547c20 */ /* 0x000fe20008410000 */
[----:B------:R-:W-:Y:S01]  /*5e30*/  FMUL.FTZ R85, R85, UR16 ;  /* 0x0000001055557c20 */ /* 0x000fe20008410000 */
[----:B------:R-:W-:Y:S02]  /*5e40*/  SHF.L.U32 R81, R81, 0x10, RZ ;  /* 0x0000001051517819 */ /* 0x000fe400000006ff */
[----:B------:R-:W-:Y:S02]  /*5e50*/  SHF.L.U32 R25, R25, 0x10, RZ ;  /* 0x0000001019197819 */ /* 0x000fe400000006ff */
[----:B------:R-:W-:Y:S01]  /*5e60*/  SHF.L.U32 R83, R83, 0x10, RZ ;  /* 0x0000001053537819 */ /* 0x000fe200000006ff */
[----:B------:R-:W-:Y:S01]  /*5e70*/  FADD.FTZ R81, R81, -UR28 ;  /* 0x8000001c51517e21 */ /* 0x000fe20008010000 */
[----:B------:R-:W-:-:S03]  /*5e80*/  SHF.L.U32 R18, R18, 0x10, RZ ;  /* 0x0000001012127819 */ /* 0x000fc600000006ff */
[----:B------:R-:W-:Y:S01]  /*5e90*/  FMUL.FTZ R81, R81, UR16 ;  /* 0x0000001051517c20 */ /* 0x000fe20008410000 */
[----:B------:R-:W-:Y:S01]  /*5ea0*/  SHF.L.U32 R39, R39, 0x10, RZ ;  /* 0x0000001027277819 */ /* 0x000fe200000006ff */
[----:B------:R-:W-:Y:S01]  /*5eb0*/  FADD.FTZ R18, R18, -UR28 ;  /* 0x8000001c12127e21 */ /* 0x000fe20008010000 */
[----:B------:R-:W-:Y:S02]  /*5ec0*/  SHF.L.U32 R46, R46, 0x10, RZ ;  /* 0x000000102e2e7819 */ /* 0x000fe400000006ff */
[----:B------:R-:W-:Y:S01]  /*5ed0*/  SHF.L.U32 R47, R47, 0x10, RZ ;  /* 0x000000102f2f7819 */ /* 0x000fe200000006ff */
[----:B------:R-:W-:Y:S02]  /*5ee0*/  FMUL.FTZ R18, R18, UR16 ;  /* 0x0000001012127c20 */ /* 0x000fe40008410000 */
        /* <DEDUP_REMOVED lines=8> */
[----:B------:R-:W-:Y:S02]  /*5f70*/  FADD.FTZ R50, R50, -UR28 ;  /* 0x8000001c32327e21 */ /* 0x000fe40008010000 */
[----:B------:R-:W-:-:S02]  /*5f80*/  FADD.FTZ R55, R55, -UR28 ;  /* 0x8000001c37377e21 */ /* 0x000fc40008010000 */
[----:B------:R-:W-:Y:S01]  /*5f90*/  FMUL.FTZ R50, R50, UR16 ;  /* 0x0000001032327c20 */ /* 0x000fe20008410000 */
[----:B------:R-:W-:Y:S02]  /*5fa0*/  SHF.L.U32 R57, R57, 0x10, RZ ;  /* 0x0000001039397819 */ /* 0x000fe400000006ff */
[----:B------:R-:W-:Y:S02]  /*5fb0*/  SHF.L.U32 R56, R56, 0x10, RZ ;  /* 0x0000001038387819 */ /* 0x000fe400000006ff */
[----:B------:R-:W-:Y:S02]  /*5fc0*/  SHF.L.U32 R59, R59, 0x10, RZ ;  /* 0x000000103b3b7819 */ /* 0x000fe400000006ff */
[----:B------:R-:W-:Y:S01]  /*5fd0*/  SHF.L.U32 R60, R60, 0x10, RZ ;  /* 0x000000103c3c7819 */ /* 0x000fe200000006ff */
[----:B------:R-:W-:Y:S02]  /*5fe0*/  FADD.FTZ R56, R56, -UR28 ;  /* 0x8000001c38387e21 */ /* 0x000fe40008010000 */
[----:B------:R-:W-:Y:S01]  /*5ff0*/  FADD.FTZ R59, R59, -UR28 ;  /* 0x8000001c3b3b7e21 */ /* 0x000fe20008010000 */
[----:B------:R-:W-:Y:S01]  /*6000*/  SHF.L.U32 R61, R61, 0x10, RZ ;  /* 0x000000103d3d7819 */ /* 0x000fe200000006ff */
[----:B------:R-:W-:Y:S01]  /*6010*/  FMUL.FTZ R56, R56, UR16 ;  /* 0x0000001038387c20 */ /* 0x000fe20008410000 */
[----:B------:R-:W-:Y:S01]  /*6020*/  FADD.FTZ R60, R60, -UR28 ;  /* 0x8000001c3c3c7e21 */ /* 0x000fe20008010000 */
[----:B------:R-:W-:-:S02]  /*6030*/  SHF.L.U32 R107, R107, 0x10, RZ ;  /* 0x000000106b6b7819 */ /* 0x000fc400000006ff */
[----:B------:R-:W-:Y:S01]  /*6040*/  SHF.L.U32 R63, R63, 0x10, RZ ;  /* 0x000000103f3f7819 */ /* 0x000fe200000006ff */
[----:B------:R-:W-:Y:S01]  /*6050*/  FMUL.FTZ R60, R60, UR16 ;  /* 0x000000103c3c7c20 */ /* 0x000fe20008410000 */
[----:B------:R-:W-:Y:S02]  /*6060*/  SHF.L.U32 R64, R64, 0x10, RZ ;  /* 0x0000001040407819 */ /* 0x000fe400000006ff */
[----:B------:R-:W-:Y:S01]  /*6070*/  SHF.L.U32 R65, R65, 0x10, RZ ;  /* 0x0000001041417819 */ /* 0x000fe200000006ff */
[----:B------:R-:W-:Y:S01]  /*6080*/  FADD.FTZ R63, R63, -UR28 ;  /* 0x8000001c3f3f7e21 */ /* 0x000fe20008010000 */
[----:B------:R-:W-:Y:S01]  /*6090*/  SHF.L.U32 R8, R8, 0x10, RZ ;  /* 0x0000001008087819 */ /* 0x000fe200000006ff */
[----:B------:R-:W-:Y:S01]  /*60a0*/  FADD.FTZ R64, R64, -UR28 ;  /* 0x8000001c40407e21 */ /* 0x000fe20008010000 */
[----:B------:R-:W-:-:S03]  /*60b0*/  SHF.L.U32 R109, R109, 0x10, RZ ;  /* 0x000000106d6d7819 */ /* 0x000fc600000006ff */
[----:B------:R-:W-:Y:S01]  /*60c0*/  FADD.FTZ R8, R8, -UR28 ;  /* 0x8000001c08087e21 */ /* 0x000fe20008010000 */
[----:B------:R-:W-:Y:S01]  /*60d0*/  FMUL.FTZ R64, R64, UR16 ;  /* 0x0000001040407c20 */ /* 0x000fe20008410000 */
[----:B------:R-:W-:Y:S02]  /*60e0*/  SHF.L.U32 R67, R67, 0x10, RZ ;  /* 0x0000001043437819 */ /* 0x000fe400000006ff */
[----:B------:R-:W-:Y:S01]  /*60f0*/  FMUL.FTZ R8, R8, UR16 ;  /* 0x0000001008087c20 */ /* 0x000fe20008410000 */
[----:B------:R-:W-:Y:S02]  /*6100*/  SHF.L.U32 R69, R69, 0x10, RZ ;  /* 0x0000001045457819 */ /* 0x000fe400000006ff */
[----:B------:R-:W-:Y:S01]  /*6110*/  FADD.FTZ R67, R67, -UR28 ;  /* 0x8000001c43437e21 */ /* 0x000fe20008010000 */
[----:B------:R-:W-:Y:S02]  /*6120*/  SHF.L.U32 R10, R10, 0x10, RZ ;  /* 0x000000100a0a7819 */ /* 0x000fe400000006ff */
[----:B--2---:R-:W-:-:S02]  /*6130*/  SHF.L.U32 R70, R70, 0x10, RZ ;  /* 0x0000001046467819 */ /* 0x004fc400000006ff */
[----:B----4-:R-:W-:-:S03]  /*6140*/  SHF.L.U32 R97, R97, 0x10, RZ ;  /* 0x0000001061617819 */ /* 0x010fc600000006ff */
[----:B------:R-:W-:-:S04]  /*6150*/  FMUL.FTZ R111, R4, R70 ;  /* 0x00000046046f7220 */ /* 0x000fc80000410000 */
[----:B------:R-:W-:Y:S01]  /*6160*/  FADD.FTZ R78, R78, R111 ;  /* 0x0000006f4e4e7221 */ /* 0x000fe20000010000 */
[----:B------:R-:W-:Y:S01]  /*6170*/  FFMA.FTZ R106, R115, R111, R106 ;  /* 0x0000006f736a7223 */ /* 0x000fe2000001006a */
[----:B------:R-:W-:Y:S01]  /*6180*/  FADD.FTZ R111, R97, -UR28 ;  /* 0x8000001c616f7e21 */ /* 0x000fe20008010000 */
[----:B------:R-:W-:-:S03]  /*6190*/  SHF.L.U32 R97, R123, 0x10, RZ ;  /* 0x000000107b617819 */ /* 0x000fc600000006ff */
[----:B------:R-:W-:Y:S01]  /*61a0*/  FMUL.FTZ R111, R111, UR16 ;  /* 0x000000106f6f7c20 */ /* 0x000fe20008410000 */
[----:B------:R-:W-:Y:S01]  /*61b0*/  FFMA.FTZ R62, R70, R115, R62 ;  /* 0x00000073463e7223 */ /* 0x000fe2000001003e */
[----:B------:R-:W-:Y:S01]  /*61c0*/  FADD.FTZ R58, R58, R70 ;  /* 0x000000463a3a7221 */ /* 0x000fe20000010000 */
[----:B------:R-:W-:Y:S01]  /*61d0*/  FMUL.FTZ R115, R100, UR16 ;  /* 0x0000001064737c20 */ /* 0x000fe20008410000 */
[----:B------:R-:W-:Y:S01]  /*61e0*/  FADD.FTZ R66, R66, R97 ;  /* 0x0000006142427221 */ /* 0x000fe20000010000 */
[----:B------:R-:W-:Y:S01]  /*61f0*/  FFMA.FTZ R74, R97, R111, R74 ;  /* 0x0000006f614a7223 */ /* 0x000fe2000001004a */
[----:B------:R-:W-:Y:S01]  /*6200*/  FMUL.FTZ R97, R5, R97 ;  /* 0x0000006105617220 */ /* 0x000fe20000410000 */
[----:B------:R-:W-:Y:S01]  /*6210*/  FADD.FTZ R58, R58, R119 ;  /* 0x000000773a3a7221 */ /* 0x000fe20000010000 */
[----:B------:R-:W-:Y:S01]  /*6220*/  FFMA.FTZ R62, R119, R115, R62 ;  /* 0x00000073773e7223 */ /* 0x000fe2000001003e */
[----:B------:R-:W-:Y:S01]  /*6230*/  FMUL.FTZ R70, R4, R119 ;  /* 0x0000007704467220 */ /* 0x000fe20000410000 */
[----:B------:R-:W-:Y:S01]  /*6240*/  FADD.FTZ R119, R97, R78 ;  /* 0x0000004e61777221 */ /* 0x000fe20000010000 */
[----:B------:R-:W-:Y:S01]  /*6250*/  FFMA.FTZ R106, R111, R97, R106 ;  /* 0x000000616f6a7223 */ /* 0x000fe2000001006a */
[----:B------:R-:W-:-:S02]  /*6260*/  SHF.L.U32 R97, R125, 0x10, RZ ;  /* 0x000000107d617819 */ /* 0x000fc400000006ff */
[----:B------:R-:W-:Y:S01]  /*6270*/  FADD.FTZ R78, R119, R70 ;  /* 0x00000046774e7221 */ /* 0x000fe20000010000 */
[----:B------:R-:W-:Y:S02]  /*6280*/  FFMA.FTZ R106, R115, R70, R106 ;  /* 0x00000046736a7223 */ /* 0x000fe4000001006a */
[----:B------:R-:W-:Y:S01]  /*6290*/  FMUL.FTZ R70, R5, R97 ;  /* 0x0000006105467220 */ /* 0x000fe20000410000 */
[----:B------:R-:W-:Y:S01]  /*62a0*/  FADD.FTZ R66, R66, R97 ;  /* 0x0000006142427221 */ /* 0x000fe20000010000 */
[----:B------:R-:W-:Y:S02]  /*62b0*/  FFMA.FTZ R74, R97, R101, R74 ;  /* 0x00000065614a7223 */ /* 0x000fe4000001004a */
[----:B------:R-:W-:Y:S01]  /*62c0*/  FADD.FTZ R78, R70, R78 ;  /* 0x0000004e464e7221 */ /* 0x000fe20000010000 */
[----:B------:R-:W-:Y:S01]  /*62d0*/  FFMA.FTZ R70, R101, R70, R106 ;  /* 0x0000004665467223 */ /* 0x000fe2000001006a */
[----:B------:R-:W-:Y:S01]  /*62e0*/  SHF.L.U32 R101, R104, 0x10, RZ ;  /* 0x0000001068657819 */ /* 0x000fe200000006ff */
[----:B------:R-:W-:Y:S01]  /*62f0*/  FADD.FTZ R97, R103, -UR28 ;  /* 0x8000001c67617e21 */ /* 0x000fe20008010000 */
[----:B------:R-:W-:Y:S01]  /*6300*/  FMUL.FTZ R103, R102, UR16 ;  /* 0x0000001066677c20 */ /* 0x000fe20008410000 */
[----:B------:R-:W-:-:S02]  /*6310*/  SHF.L.U32 R100, R92, 0x10, RZ ;  /* 0x000000105c647819 */ /* 0x000fc400000006ff */
        /* <DEDUP_REMOVED lines=9> */
[----:B------:R-:W-:Y:S01]  /*63b0*/  SHF.L.U32 R101, R94, 0x10, RZ ;  /* 0x000000105e657819 */ /* 0x000fe200000006ff */
[----:B------:R-:W-:Y:S01]  /*63c0*/  FADD.FTZ R100, R100, -UR28 ;  /* 0x8000001c64647e21 */ /* 0x000fe20008010000 */
[----:B------:R-:W-:Y:S01]  /*63d0*/  FADD.FTZ R105, R92, R105 ;  /* 0x000000695c697221 */ /* 0x000fe20000010000 */
[----:B------:R-:W-:-:S02]  /*63e0*/  FFMA.FTZ R92, R97, R92, R70 ;  /* 0x0000005c615c7223 */ /* 0x000fc40000010046 */
[----:B------:R-:W-:Y:S01]  /*63f0*/  FMUL.FTZ R97, R100, UR16 ;  /* 0x0000001064617c20 */ /* 0x000fe20008410000 */
[----:B------:R-:W-:Y:S01]  /*6400*/  FMUL.FTZ R78, R4, R101 ;  /* 0x00000065044e7220 */ /* 0x000fe20000410000 */
[----:B------:R-:W-:Y:S01]  /*6410*/  FADD.FTZ R66, R66, R95 ;  /* 0x0000005f42427221 */ /* 0x000fe20000010000 */
[----:B------:R-:W-:Y:S01]  /*6420*/  FFMA.FTZ R74, R95, R93, R74 ;  /* 0x0000005d5f4a7223 */ /* 0x000fe2000001004a */
[----:B------:R-:W-:Y:S01]  /*6430*/  FADD.FTZ R58, R58, R101 ;  /* 0x000000653a3a7221 */ /* 0x000fe20000010000 */
[----:B------:R-:W-:Y:S01]  /*6440*/  FFMA.FTZ R62, R101, R97, R62 ;  /* 0x00000061653e7223 */ /* 0x000fe2000001003e */
[----:B------:R-:W-:Y:S01]  /*6450*/  FADD.FTZ R70, R105, R78 ;  /* 0x0000004e69467221 */ /* 0x000fe20000010000 */
[----:B------:R-:W-:Y:S01]  /*6460*/  FMUL.FTZ R95, R5, R95 ;  /* 0x0000005f055f7220 */ /* 0x000fe20000410000 */
[----:B------:R-:W-:Y:S01]  /*6470*/  FFMA.FTZ R92, R97, R78, R92 ;  /* 0x0000004e615c7223 */ /* 0x000fe2000001005c */
        /* <DEDUP_REMOVED lines=10> */
[----:B------:R-:W-:Y:S01]  /*6520*/  FFMA.FTZ R74, R89, R90, R74 ;  /* 0x0000005a594a7223 */ /* 0x000fe2000001004a */
[----:B------:R-:W-:Y:S02]  /*6530*/  SHF.L.U32 R89, R86, 0x10, RZ ;  /* 0x0000001056597819 */ /* 0x000fe400000006ff */
[----:B------:R-:W-:Y:S01]  /*6540*/  SHF.L.U32 R86, R80, 0x10, RZ ;  /* 0x0000001050567819 */ /* 0x000fe200000006ff */
[----:B------:R-:W-:Y:S01]  /*6550*/  FADD.FTZ R70, R91, R70 ;  /* 0x000000465b467221 */ /* 0x000fe20000010000 */
[----:B------:R-:W-:Y:S01]  /*6560*/  FFMA.FTZ R97, R90, R91, R97 ;  /* 0x0000005b5a617223 */ /* 0x000fe20000010061 */
        /* <DEDUP_REMOVED lines=13> */
[----:B------:R-:W-:-:S04]  /*6640*/  FMUL.FTZ R66, R4, R89 ;  /* 0x0000005904427220 */ /* 0x000fc80000410000 */
[----:B------:R-:W-:Y:S01]  /*6650*/  FADD.FTZ R87, R87, R66 ;  /* 0x0000004257577221 */ /* 0x000fe20000010000 */
[----:B------:R-:W-:Y:S01]  /*6660*/  FFMA.FTZ R84, R85, R66, R84 ;  /* 0x0000004255547223 */ /* 0x000fe20000010054 */
[----:B------:R-:W-:Y:S01]  /*6670*/  FADD.FTZ R66, R25, -UR28 ;  /* 0x8000001c19427e21 */ /* 0x000fe20008010000 */
[----:B------:R-:W-:Y:S01]  /*6680*/  SHF.L.U32 R25, R38, 0x10, RZ ;  /* 0x0000001026197819 */ /* 0x000fe200000006ff */
[----:B------:R-:W-:Y:S01]  /*6690*/  FMUL.FTZ R38, R5, R83 ;  /* 0x0000005305267220 */ /* 0x000fe20000410000 */
[----:B------:R-:W-:-:S03]  /*66a0*/  FFMA.FTZ R80, R89, R85, R80 ;  /* 0x0000005559507223 */ /* 0x000fc60000010050 */
[----:B------:R-:W-:Y:S01]  /*66b0*/  FADD.FTZ R87, R38, R87 ;  /* 0x0000005726577221 */ /* 0x000fe20000010000 */
[----:B------:R-:W-:Y:S01]  /*66c0*/  FFMA.FTZ R84, R81, R38, R84 ;  /* 0x0000002651547223 */ /* 0x000fe20000010054 */
[----:B------:R-:W-:Y:S01]  /*66d0*/  FADD.FTZ R38, R25, -UR28 ;  /* 0x8000001c19267e21 */ /* 0x000fe20008010000 */
[----:B------:R-:W-:Y:S01]  /*66e0*/  FADD.FTZ R78, R78, R89 ;  /* 0x000000594e4e7221 */ /* 0x000fe20000010000 */
[----:B------:R-:W-:Y:S01]  /*66f0*/  FMUL.FTZ R85, R66, UR16 ;  /* 0x0000001042557c20 */ /* 0x000fe20008410000 */
[----:B------:R-:W-:Y:S01]  /*6700*/  SHF.L.U32 R25, R40, 0x10, RZ ;  /* 0x0000001028197819 */ /* 0x000fe200000006ff */
[----:B------:R-:W-:Y:S01]  /*6710*/  FMUL.FTZ R66, R4, R39 ;  /* 0x0000002704427220 */ /* 0x000fe20000410000 */
[----:B------:R-:W-:Y:S01]  /*6720*/  FADD.FTZ R62, R62, R83 ;  /* 0x000000533e3e7221 */ /* 0x000fe20000010000 */
[----:B------:R-:W-:Y:S01]  /*6730*/  FFMA.FTZ R58, R83, R81, R58 ;  /* 0x00000051533a7223 */ /* 0x000fe2000001003a */
[----:B------:R-:W-:Y:S01]  /*6740*/  FMUL.FTZ R38, R38, UR16 ;  /* 0x0000001026267c20 */ /* 0x000fe20008410000 */
        /* <DEDUP_REMOVED lines=17> */
[----:B------:R-:W-:-:S03]  /*6860*/  FFMA.FTZ R85, R18, R47, R85 ;  /* 0x0000002f12557223 */ /* 0x000fc60000010055 */
[----:B------:R-:W-:Y:S01]  /*6870*/  FADD.FTZ R40, R25, R40 ;  /* 0x0000002819287221 */ /* 0x000fe20000010000 */
[----:B------:R-:W-:Y:S01]  /*6880*/  FFMA.FTZ R85, R46, R25, R85 ;  /* 0x000000192e557223 */ /* 0x000fe20000010055 */
[----:B------:R-:W-:-:S04]  /*6890*/  FMUL.FTZ R25, R4, R51 ;  /* 0x0000003304197220 */ /* 0x000fc80000410000 */
[----:B------:R-:W-:Y:S01]  /*68a0*/  FADD.FTZ R40, R40, R25 ;  /* 0x0000001928287221 */ /* 0x000fe20000010000 */
[----:B------:R-:W-:Y:S01]  /*68b0*/  FFMA.FTZ R85, R12, R25, R85 ;  /* 0x000000190c557223 */ /* 0x000fe20000010055 */
[----:B------:R-:W-:Y:S01]  /*68c0*/  SHF.L.U32 R25, R52, 0x10, RZ ;  /* 0x0000001034197819 */ /* 0x000fe200000006ff */
[----:B------:R-:W-:Y:S01]  /*68d0*/  FFMA.FTZ R80, R51, R12, R80 ;  /* 0x0000000c33507223 */ /* 0x000fe20000010050 */
[----:B------:R-:W-:Y:S01]  /*68e0*/  FADD.FTZ R78, R78, R51 ;  /* 0x000000334e4e7221 */ /* 0x000fe20000010000 */
[----:B------:R-:W-:Y:S02]  /*68f0*/  FMUL.FTZ R12, R55, UR16 ;  /* 0x00000010370c7c20 */ /* 0x000fe40008410000 */
        /* <DEDUP_REMOVED lines=8> */
[----:B------:R-:W-:-:S03]  /*6980*/  SHF.L.U32 R25, R96, 0x10, RZ ;  /* 0x0000001060197819 */ /* 0x000fc600000006ff */
[----:B------:R-:W-:Y:S01]  /*6990*/  FFMA.FTZ R85, R12, R57, R85 ;  /* 0x000000390c557223 */ /* 0x000fe20000010055 */
[----:B------:R-:W-:Y:S01]  /*69a0*/  FMUL.FTZ R12, R59, UR16 ;  /* 0x000000103b0c7c20 */ /* 0x000fe20008410000 */
[----:B------:R-:W-:Y:S01]  /*69b0*/  FADD.FTZ R40, R40, R57 ;  /* 0x0000003928287221 */ /* 0x000fe20000010000 */
[----:B------:R-:W-:Y:S01]  /*69c0*/  FMUL.FTZ R39, R5, R25 ;  /* 0x0000001905277220 */ /* 0x000fe20000410000 */
[----:B------:R-:W-:Y:S01]  /*69d0*/  FADD.FTZ R62, R62, R25 ;  /* 0x000000193e3e7221 */ /* 0x000fe20000010000 */
[----:B------:R-:W-:Y:S01]  /*69e0*/  FFMA.FTZ R58, R25, R56, R58 ;  /* 0x00000038193a7223 */ /* 0x000fe2000001003a */
        /* <DEDUP_REMOVED lines=10> */
[----:B------:R-:W-:Y:S01]  /*6a90*/  FMUL.FTZ R12, R63, UR16 ;  /* 0x000000103f0c7c20 */ /* 0x000fe20008410000 */
[----:B------:R-:W-:Y:S01]  /*6aa0*/  FMUL.FTZ R25, R4, R65 ;  /* 0x0000004104197220 */ /* 0x000fe20000410000 */
[----:B------:R-:W-:Y:S01]  /*6ab0*/  FADD.FTZ R40, R107, R40 ;  /* 0x000000286b287221 */ /* 0x000fe20000010000 */
[----:B------:R-:W-:Y:S01]  /*6ac0*/  FFMA.FTZ R85, R60, R107, R85 ;  /* 0x0000006b3c557223 */ /* 0x000fe20000010055 */
[----:B------:R-:W-:-:S02]  /*6ad0*/  FADD.FTZ R78, R78, R65 ;  /* 0x000000414e4e7221 */ /* 0x000fc40000010000 */
[----:B------:R-:W-:Y:S01]  /*6ae0*/  FADD.FTZ R40, R40, R25 ;  /* 0x0000001928287221 */ /* 0x000fe20000010000 */
[----:B------:R-:W-:Y:S01]  /*6af0*/  FFMA.FTZ R85, R12, R25, R85 ;  /* 0x000000190c557223 */ /* 0x000fe20000010055 */
[----:B------:R-:W-:Y:S01]  /*6b00*/  SHF.L.U32 R25, R68, 0x10, RZ ;  /* 0x0000001044197819 */ /* 0x000fe200000006ff */
        /* <DEDUP_REMOVED lines=9> */
[----:B------:R-:W-:-:S02]  /*6ba0*/  FMUL.FTZ R67, R67, UR16 ;  /* 0x0000001043437c20 */ /* 0x000fc40008410000 */
[----:B------:R-:W-:Y:S01]  /*6bb0*/  FADD.FTZ R39, R40, R25 ;  /* 0x0000001928277221 */ /* 0x000fe20000010000 */
[----:B------:R-:W-:Y:S01]  /*6bc0*/  FFMA.FTZ R12, R8, R25, R85 ;  /* 0x00000019080c7223 */ /* 0x000fe20000010055 */
[----:B------:R-:W-:Y:S01]  /*6bd0*/  FMUL.FTZ R8, R5, R69 ;  /* 0x0000004505087220 */ /* 0x000fe20000410000 */
[----:B------:R-:W-:Y:S01]  /*6be0*/  SHF.L.U32 R25, R72, 0x10, RZ ;  /* 0x0000001048197819 */ /* 0x000fe200000006ff */
[----:B------:R-:W-:Y:S01]  /*6bf0*/  FADD.FTZ R10, R10, -UR28 ;  /* 0x8000001c0a0a7e21 */ /* 0x000fe20008010000 */
[----:B------:R-:W-:Y:S01]  /*6c00*/  SHF.L.U32 R71, R71, 0x10, RZ ;  /* 0x0000001047477819 */ /* 0x000fe200000006ff */
[----:B------:R-:W-:Y:S01]  /*6c10*/  FADD.FTZ R39, R8, R39 ;  /* 0x0000002708277221 */ /* 0x000fe20000010000 */
[----:B------:R-:W-:Y:S01]  /*6c20*/  FFMA.FTZ R12, R67, R8, R12 ;  /* 0x00000008430c7223 */ /* 0x000fe2000001000c */
[----:B------:R-:W-:Y:S01]  /*6c30*/  FMUL.FTZ R47, R10, UR16 ;  /* 0x000000100a2f7c20 */ /* 0x000fe20008410000 */
[----:B------:R-:W-:Y:S01]  /*6c40*/  SHF.L.U32 R13, R13, 0x10, RZ ;  /* 0x000000100d0d7819 */ /* 0x000fe200000006ff */
[----:B------:R-:W-:Y:S01]  /*6c50*/  FMUL.FTZ R8, R4, R25 ;  /* 0x0000001904087220 */ /* 0x000fe20000410000 */
[----:B------:R-:W-:Y:S01]  /*6c60*/  SHF.L.U32 R73, R73, 0x10, RZ ;  /* 0x0000001049497819 */ /* 0x000fe200000006ff */
[----:B------:R-:W-:-:S02]  /*6c70*/  FADD.FTZ R71, R71, -UR28 ;  /* 0x8000001c47477e21 */ /* 0x000fc40008010000 */
[----:B------:R-:W-:Y:S01]  /*6c80*/  FADD.FTZ R39, R39, R8 ;  /* 0x0000000827277221 */ /* 0x000fe20000010000 */
[----:B------:R-:W-:Y:S01]  /*6c90*/  FFMA.FTZ R12, R47, R8, R12 ;  /* 0x000000082f0c7223 */ /* 0x000fe2000001000c */
[----:B------:R-:W-:Y:S01]  /*6ca0*/  FADD.FTZ R8, R13, -UR28 ;  /* 0x8000001c0d087e21 */ /* 0x000fe20008010000 */
[----:B------:R-:W-:Y:S01]  /*6cb0*/  SHF.L.U32 R15, R15, 0x10, RZ ;  /* 0x000000100f0f7819 */ /* 0x000fe200000006ff */
[----:B------:R-:W-:Y:S01]  /*6cc0*/  FMUL.FTZ R71, R71, UR16 ;  /* 0x0000001047477c20 */ /* 0x000fe20008410000 */
[----:B------:R-:W-:Y:S01]  /*6cd0*/  SHF.L.U32 R13, R76, 0x10, RZ ;  /* 0x000000104c0d7819 */ /* 0x000fe200000006ff */
[----:B------:R-:W-:Y:S01]  /*6ce0*/  FADD.FTZ R78, R78, R25 ;  /* 0x000000194e4e7221 */ /* 0x000fe20000010000 */
[----:B------:R-:W-:Y:S01]  /*6cf0*/  FFMA.FTZ R80, R25, R47, R80 ;  /* 0x0000002f19507223 */ /* 0x000fe20000010050 */
[----:B------:R-:W-:Y:S01]  /*6d00*/  FMUL.FTZ R10, R5, R73 ;  /* 0x00000049050a7220 */ /* 0x000fe20000410000 */
[----:B------:R-:W-:Y:S01]  /*6d10*/  SHF.L.U32 R75, R75, 0x10, RZ ;  /* 0x000000104b4b7819 */ /* 0x000fe200000006ff */
[----:B------:R-:W-:Y:S01]  /*6d20*/  FMUL.FTZ R25, R8, UR16 ;  /* 0x0000001008197c20 */ /* 0x000fe20008410000 */
[----:B------:R-:W-:Y:S01]  /*6d30*/  FADD.FTZ R15, R15, -UR28 ;  /* 0x8000001c0f0f7e21 */ /* 0x000fe20008010000 */
[----:B------:R-:W-:Y:S01]  /*6d40*/  FADD.FTZ R39, R10, R39 ;  /* 0x000000270a277221 */ /* 0x000fe20000010000 */
[----:B------:R-:W-:Y:S01]  /*6d50*/  FFMA.FTZ R12, R71, R10, R12 ;  /* 0x0000000a470c7223 */ /* 0x000fe2000001000c */
[----:B------:R-:W-:Y:S01]  /*6d60*/  FMUL.FTZ R8, R4, R13 ;  /* 0x0000000d04087220 */ /* 0x000fe20000410000 */
[----:B------:R-:W-:Y:S01]  /*6d70*/  SHF.L.U32 R77, R77, 0x10, RZ ;  /* 0x000000104d4d7819 */ /* 0x000fe200000006ff */
[----:B------:R-:W-:Y:S01]  /*6d80*/  FADD.FTZ R78, R78, R13 ;  /* 0x0000000d4e4e7221 */ /* 0x000fe20000010000 */
[----:B------:R-:W-:Y:S01]  /*6d90*/  FFMA.FTZ R80, R13, R25, R80 ;  /* 0x000000190d507223 */ /* 0x000fe20000010050 */
[----:B------:R-:W-:Y:S01]  /*6da0*/  FADD.FTZ R75, R75, -UR28 ;  /* 0x8000001c4b4b7e21 */ /* 0x000fe20008010000 */
[----:B------:R-:W-:Y:S01]  /*6db0*/  SHF.L.U32 R79, R79, 0x10, RZ ;  /* 0x000000104f4f7819 */ /* 0x000fe200000006ff */
[----:B------:R-:W-:Y:S01]  /*6dc0*/  FADD.FTZ R62, R62, R69 ;  /* 0x000000453e3e7221 */ /* 0x000fe20000010000 */
[----:B------:R-:W-:Y:S01]  /*6dd0*/  SHF.L.U32 R13, R98, 0x10, RZ ;  /* 0x00000010620d7819 */ /* 0x000fe200000006ff */
[----:B------:R-:W-:Y:S01]  /*6de0*/  FFMA.FTZ R58, R69, R67, R58 ;  /* 0x00000043453a7223 */ /* 0x000fe2000001003a */
[----:B------:R-:W-:Y:S01]  /*6df0*/  FMUL.FTZ R15, R15, UR16 ;  /* 0x000000100f0f7c20 */ /* 0x000fe20008410000 */
[----:B------:R-:W-:Y:S01]  /*6e00*/  FADD.FTZ R39, R39, R8 ;  /* 0x0000000827277221 */ /* 0x000fe20000010000 */
[----:B------:R-:W-:Y:S01]  /*6e10*/  FFMA.FTZ R12, R25, R8, R12 ;  /* 0x00000008190c7223 */ /* 0x000fe2000001000c */
[----:B------:R-:W-:Y:S01]  /*6e20*/  FMUL.FTZ R75, R75, UR16 ;  /* 0x000000104b4b7c20 */ /* 0x000fe20008410000 */
[----:B------:R-:W-:Y:S01]  /*6e30*/  FMUL.FTZ R8, R5, R77 ;  /* 0x0000004d05087220 */ /* 0x000fe20000410000 */
[----:B------:R-:W-:Y:S01]  /*6e40*/  FADD.FTZ R62, R62, R73 ;  /* 0x000000493e3e7221 */ /* 0x000fe20000010000 */
[----:B------:R-:W-:Y:S01]  /*6e50*/  FFMA.FTZ R58, R73, R71, R58 ;  /* 0x00000047493a7223 */ /* 0x000fe2000001003a */
[----:B------:R-:W-:Y:S01]  /*6e60*/  FADD.FTZ R78, R78, R13 ;  /* 0x0000000d4e4e7221 */ /* 0x000fe20000010000 */
[----:B------:R-:W-:Y:S01]  /*6e70*/  FFMA.FTZ R80, R13, R15, R80 ;  /* 0x0000000f0d507223 */ /* 0x000fe20000010050 */
[----:B------:R-:W-:Y:S01]  /*6e80*/  FMUL.FTZ R10, R4, R13 ;  /* 0x0000000d040a7220 */ /* 0x000fe20000410000 */
[----:B------:R-:W-:Y:S01]  /*6e90*/  FADD.FTZ R79, R79, -UR28 ;  /* 0x8000001c4f4f7e21 */ /* 0x000fe20008010000 */
[----:B------:R-:W-:Y:S01]  /*6ea0*/  SHF.L.U32 R13, R110, 0x10, RZ ;  /* 0x000000106e0d7819 */ /* 0x000fe200000006ff */
[----:B------:R-:W-:Y:S01]  /*6eb0*/  FADD.FTZ R39, R8, R39 ;  /* 0x0000002708277221 */ /* 0x000fe20000010000 */
[----:B------:R-:W-:Y:S01]  /*6ec0*/  SHF.L.U32 R19, R19, 0x10, RZ ;  /* 0x0000001013137819 */ /* 0x000fe200000006ff */
[----:B------:R-:W-:Y:S01]  /*6ed0*/  FFMA.FTZ R12, R75, R8, R12 ;  /* 0x000000084b0c7223 */ /* 0x000fe2000001000c */
[----:B------:R-:W-:Y:S01]  /*6ee0*/  SHF.L.U32 R112, R112, 0x10, RZ ;  /* 0x0000001070707819 */ /* 0x000fe200000006ff */
[----:B------:R-:W-:Y:S01]  /*6ef0*/  FADD.FTZ R62, R62, R77 ;  /* 0x0000004d3e3e7221 */ /* 0x000fe20000010000 */
[----:B------:R-:W-:Y:S01]  /*6f00*/  FFMA.FTZ R58, R77, R75, R58 ;  /* 0x0000004b4d3a7223 */ /* 0x000fe2000001003a */
[----:B------:R-:W-:Y:S01]  /*6f10*/  FMUL.FTZ R79, R79, UR16 ;  /* 0x000000104f4f7c20 */ /* 0x000fe20008410000 */
[----:B------:R-:W-:Y:S01]  /*6f20*/  FADD.FTZ R39, R39, R10 ;  /* 0x0000000a27277221 */ /* 0x000fe20000010000 */
[----:B------:R-:W-:Y:S01]  /*6f30*/  FFMA.FTZ R12, R15, R10, R12 ;  /* 0x0000000a0f0c7223 */ /* 0x000fe2000001000c */
[----:B------:R-:W-:Y:S01]  /*6f40*/  FMUL.FTZ R8, R5, R13 ;  /* 0x0000000d05087220 */ /* 0x000fe20000410000 */
[----:B------:R-:W-:Y:S01]  /*6f50*/  FADD.FTZ R19, R19, -UR28 ;  /* 0x8000001c13137e21 */ /* 0x000fe20008010000 */
[----:B------:R-:W-:Y:S01]  /*6f60*/  SHF.L.U32 R113, R113, 0x10, RZ ;  /* 0x0000001071717819 */ /* 0x000fe200000006ff */
[----:B------:R-:W-:Y:S01]  /*6f70*/  FADD.FTZ R112, R112, -UR28 ;  /* 0x8000001c70707e21 */ /* 0x000fe20008010000 */
[----:B------:R-:W-:Y:S01]  /*6f80*/  FADD.FTZ R62, R62, R13 ;  /* 0x0000000d3e3e7221 */ /* 0x000fe20000010000 */
[----:B------:R-:W-:Y:S01]  /*6f90*/  FFMA.FTZ R58, R13, R79, R58 ;  /* 0x0000004f0d3a7223 */ /* 0x000fe2000001003a */
[----:B------:R-:W-:Y:S01]  /*6fa0*/  SHF.L.U32 R13, R114, 0x10, RZ ;  /* 0x00000010720d7819 */ /* 0x000fe200000006ff */
[----:B------:R-:W-:Y:S01]  /*6fb0*/  FADD.FTZ R39, R8, R39 ;  /* 0x0000002708277221 */ /* 0x000fe20000010000 */
[----:B------:R-:W-:Y:S01]  /*6fc0*/  FFMA.FTZ R12, R79, R8, R12 ;  /* 0x000000084f0c7223 */ /* 0x000fe2000001000c */
[----:B------:R-:W-:Y:S01]  /*6fd0*/  FMUL.FTZ R19, R19, UR16 ;  /* 0x0000001013137c20 */ /* 0x000fe20008410000 */
[----:B------:R-:W-:Y:S01]  /*6fe0*/  FMUL.FTZ R112, R112, UR16 ;  /* 0x0000001070707c20 */ /* 0x000fe20008410000 */
[----:B------:R-:W-:Y:S01]  /*6ff0*/  SHF.L.U32 R22, R22, 0x10, RZ ;  /* 0x0000001016167819 */ /* 0x000fe200000006ff */
[----:B------:R-:W-:Y:S01]  /*7000*/  FMUL.FTZ R8, R4, R113 ;  /* 0x0000007104087220 */ /* 0x000fe20000410000 */
[----:B------:R-:W-:Y:S01]  /*7010*/  FFMA.FTZ R80, R113, R19, R80 ;  /* 0x0000001371507223 */ /* 0x000fe20000010050 */
[----:B------:R-:W-:Y:S01]  /*7020*/  FADD.FTZ R62, R62, R13 ;  /* 0x0000000d3e3e7221 */ /* 0x000fe20000010000 */
[----:B------:R-:W-:Y:S01]  /*7030*/  FFMA.FTZ R58, R13, R112, R58 ;  /* 0x000000700d3a7223 */ /* 0x000fe2000001003a */
[----:B------:R-:W-:Y:S01]  /*7040*/  FMUL.FTZ R13, R5, R13 ;  /* 0x0000000d050d7220 */ /* 0x000fe20000410000 */
[----:B------:R-:W-:Y:S01]  /*7050*/  FADD.FTZ R10, R39, R8 ;  /* 0x00000008270a7221 */ /* 0x000fe20000010000 */
[----:B------:R-:W-:Y:S01]  /*7060*/  FFMA.FTZ R19, R19, R8, R12 ;  /* 0x0000000813137223 */ /* 0x000fe2000001000c */
[----:B------:R-:W-:Y:S01]  /*7070*/  SHF.L.U32 R117, R117, 0x10, RZ ;  /* 0x0000001075757819 */ /* 0x000fe200000006ff */
[----:B------:R-:W-:Y:S01]  /*7080*/  FADD.FTZ R22, R22, -UR28 ;  /* 0x8000001c16167e21 */ /* 0x000fe20008010000 */
[----:B------:R-:W-:Y:S01]  /*7090*/  SHF.L.U32 R116, R116, 0x10, RZ ;  /* 0x0000001074747819 */ /* 0x000fe200000006ff */
[----:B------:R-:W-:Y:S01]  /*70a0*/  FADD.FTZ R10, R13, R10 ;  /* 0x0000000a0d0a7221 */ /* 0x000fe20000010000 */
[----:B------:R-:W-:Y:S01]  /*70b0*/  FFMA.FTZ R19, R112, R13, R19 ;  /* 0x0000000d70137223 */ /* 0x000fe20000010013 */
[----:B------:R-:W-:Y:S01]  /*70c0*/  FMUL.FTZ R22, R22, UR16 ;  /* 0x0000001016167c20 */ /* 0x000fe20008410000 */
[----:B------:R-:W-:Y:S01]  /*70d0*/  FMUL.FTZ R13, R4, R117 ;  /* 0x00000075040d7220 */ /* 0x000fe20000410000 */
[----:B------:R-:W-:Y:S01]  /*70e0*/  FADD.FTZ R116, R116, -UR28 ;  /* 0x8000001c74747e21 */ /* 0x000fe20008010000 */
[----:B------:R-:W-:-:S02]  /*70f0*/  SHF.L.U32 R24, R24, 0x10, RZ ;  /* 0x0000001018187819 */ /* 0x000fc400000006ff */
[----:B------:R-:W-:Y:S01]  /*7100*/  FADD.FTZ R10, R10, R13 ;  /* 0x0000000d0a0a7221 */ /* 0x000fe20000010000 */
[----:B------:R-:W-:Y:S01]  /*7110*/  FFMA.FTZ R19, R22, R13, R19 ;  /* 0x0000000d16137223 */ /* 0x000fe20000010013 */
[----:B------:R-:W-:Y:S01]  /*7120*/  SHF.L.U32 R13, R118, 0x10, RZ ;  /* 0x00000010760d7819 */ /* 0x000fe200000006ff */
[----:B------:R-:W-:Y:S01]  /*7130*/  FMUL.FTZ R116, R116, UR16 ;  /* 0x0000001074747c20 */ /* 0x000fe20008410000 */
[----:B------:R-:W-:Y:S01]  /*7140*/  FADD.FTZ R78, R78, R113 ;  /* 0x000000714e4e7221 */ /* 0x000fe20000010000 */
[----:B------:R-:W-:Y:S01]  /*7150*/  FADD.FTZ R24, R24, -UR28 ;  /* 0x8000001c18187e21 */ /* 0x000fe20008010000 */
[----:B------:R-:W-:Y:S01]  /*7160*/  SHF.L.U32 R120, R120, 0x10, RZ ;  /* 0x0000001078787819 */ /* 0x000fe200000006ff */
[----:B------:R-:W-:Y:S01]  /*7170*/  FADD.FTZ R62, R62, R13 ;  /* 0x0000000d3e3e7221 */ /* 0x000fe20000010000 */
[----:B------:R-:W-:Y:S01]  /*7180*/  FFMA.FTZ R58, R13, R116, R58 ;  /* 0x000000740d3a7223 */ /* 0x000fe2000001003a */
[----:B------:R-:W-:Y:S01]  /*7190*/  SHF.L.U32 R121, R121, 0x10, RZ ;  /* 0x0000001079797819 */ /* 0x000fe200000006ff */
[----:B------:R-:W-:Y:S01]  /*71a0*/  FMUL.FTZ R13, R5, R13 ;  /* 0x0000000d050d7220 */ /* 0x000fe20000410000 */
[----:B------:R-:W-:Y:S01]  /*71b0*/  SHF.L.U32 R27, R27, 0x10, RZ ;  /* 0x000000101b1b7819 */ /* 0x000fe200000006ff */
[----:B------:R-:W-:Y:S01]  /*71c0*/  FADD.FTZ R78, R78, R117 ;  /* 0x000000754e4e7221 */ /* 0x000fe20000010000 */
[----:B------:R-:W-:Y:S01]  /*71d0*/  FFMA.FTZ R80, R117, R22, R80 ;  /* 0x0000001675507223 */ /* 0x000fe20000010050 */
[----:B------:R-:W-:Y:S01]  /*71e0*/  FMUL.FTZ R24, R24, UR16 ;  /* 0x0000001018187c20 */ /* 0x000fe20008410000 */
[----:B------:R-:W-:Y:S01]  /*71f0*/  FADD.FTZ R120, R120, -UR28 ;  /* 0x8000001c78787e21 */ /* 0x000fe20008010000 */
[----:B------:R-:W-:Y:S01]  /*7200*/  FADD.FTZ R10, R13, R10 ;  /* 0x0000000a0d0a7221 */ /* 0x000fe20000010000 */
[----:B------:R-:W-:Y:S01]  /*7210*/  FFMA.FTZ R19, R116, R13, R19 ;  /* 0x0000000d74137223 */ /* 0x000fe20000010013 */
[----:B------:R-:W-:Y:S01]  /*7220*/  SHF.L.U32 R28, R28, 0x10, RZ ;  /* 0x000000101c1c7819 */ /* 0x000fe200000006ff */
[----:B------:R-:W-:Y:S01]  /*7230*/  FADD.FTZ R78, R78, R121 ;  /* 0x000000794e4e7221 */ /* 0x000fe20000010000 */
[----:B------:R-:W-:Y:S01]  /*7240*/  FFMA.FTZ R80, R121, R24, R80 ;  /* 0x0000001879507223 */ /* 0x000fe20000010050 */
[----:B------:R-:W-:Y:S01]  /*7250*/  SHF.L.U32 R13, R122, 0x10, RZ ;  /* 0x000000107a0d7819 */ /* 0x000fe200000006ff */
[----:B------:R-:W-:Y:S01]  /*7260*/  FADD.FTZ R27, R27, -UR28 ;  /* 0x8000001c1b1b7e21 */ /* 0x000fe20008010000 */
[----:B------:R-:W-:Y:S01]  /*7270*/  FMUL.FTZ R121, R4, R121 ;  /* 0x0000007904797220 */ /* 0x000fe20000410000 */
[----:B------:R-:W-:Y:S01]  /*7280*/  FMUL.FTZ R120, R120, UR16 ;  /* 0x0000001078787c20 */ /* 0x000fe20008410000 */
[----:B------:R-:W-:Y:S01]  /*7290*/  SHF.L.U32 R29, R29, 0x10, RZ ;  /* 0x000000101d1d7819 */ /* 0x000fe200000006ff */
[----:B------:R-:W-:Y:S01]  /*72a0*/  FADD.FTZ R28, R28, -UR28 ;  /* 0x8000001c1c1c7e21 */ /* 0x000fe20008010000 */
[----:B------:R-:W-:Y:S01]  /*72b0*/  FMUL.FTZ R8, R27, UR16 ;  /* 0x000000101b087c20 */ /* 0x000fe20008410000 */
[----:B------:R-:W-:Y:S01]  /*72c0*/  FADD.FTZ R10, R10, R121 ;  /* 0x000000790a0a7221 */ /* 0x000fe20000010000 */
[----:B------:R-:W-:Y:S01]  /*72d0*/  FFMA.FTZ R19, R24, R121, R19 ;  /* 0x0000007918137223 */ /* 0x000fe20000010013 */
[----:B------:R-:W-:Y:S01]  /*72e0*/  FMUL.FTZ R15, R5, R13 ;  /* 0x0000000d050f7220 */ /* 0x000fe20000410000 */
[----:B------:R-:W-:Y:S01]  /*72f0*/  FADD.FTZ R62, R62, R13 ;  /* 0x0000000d3e3e7221 */ /* 0x000fe20000010000 */
[----:B------:R-:W-:Y:S01]  /*7300*/  FFMA.FTZ R58, R13, R120, R58 ;  /* 0x000000780d3a7223 */ /* 0x000fe2000001003a */
[----:B------:R-:W-:Y:S01]  /*7310*/  SHF.L.U32 R13, R30, 0x10, RZ ;  /* 0x000000101e0d7819 */ /* 0x000fe200000006ff */
[----:B------:R-:W-:Y:S01]  /*7320*/  FMUL.FTZ R28, R28, UR16 ;  /* 0x000000101c1c7c20 */ /* 0x000fe20008410000 */
[----:B------:R-:W-:Y:S01]  /*7330*/  SHF.L.U32 R0, R0, 0x10, RZ ;  /* 0x0000001000007819 */ /* 0x000fe200000006ff */
        /* <DEDUP_REMOVED lines=9> */
[----:B------:R-:W-:Y:S01]  /*73d0*/  FMUL.FTZ R13, R5, R13 ;  /* 0x0000000d050d7220 */ /* 0x000fe20000410000 */
[----:B------:R-:W-:Y:S01]  /*73e0*/  FADD.FTZ R10, R10, R29 ;  /* 0x0000001d0a0a7221 */ /* 0x000fe20000010000 */
[----:B------:R-:W-:Y:S01]  /*73f0*/  FFMA.FTZ R19, R8, R29, R19 ;  /* 0x0000001d08137223 */ /* 0x000fe20000010013 */
[----:B------:R-:W-:Y:S01]  /*7400*/  FADD.FTZ R0, R0, -UR28 ;  /* 0x8000001c00007e21 */ /* 0x000fe20008010000 */
[----:B------:R-:W-:Y:S01]  /*7410*/  SHF.L.U32 R7, R7, 0x10, RZ ;  /* 0x0000001007077819 */ /* 0x000fe200000006ff */
[----:B------:R-:W-:Y:S01]  /*7420*/  FADD.FTZ R6, R6, -UR28 ;  /* 0x8000001c06067e21 */ /* 0x000fe20008010000 */
[----:B------:R-:W-:Y:S01]  /*7430*/  SHF.L.U32 R21, R21, 0x10, RZ ;  /* 0x0000001015157819 */ /* 0x000fe200000006ff */
[----:B------:R-:W-:Y:S01]  /*7440*/  FADD.FTZ R10, R13, R10 ;  /* 0x0000000a0d0a7221 */ /* 0x000fe20000010000 */
[----:B------:R-:W-:Y:S01]  /*7450*/  FFMA.FTZ R19, R28, R13, R19 ;  /* 0x0000000d1c137223 */ /* 0x000fe20000010013 */
[----:B------:R-:W-:Y:S01]  /*7460*/  FMUL.FTZ R0, R0, UR16 ;  /* 0x0000001000007c20 */ /* 0x000fe20008410000 */
[----:B------:R-:W-:Y:S01]  /*7470*/  FADD.FTZ R16, R16, -UR28 ;  /* 0x8000001c10107e21 */ /* 0x000fe20008010000 */
[----:B------:R-:W-:Y:S01]  /*7480*/  FMUL.FTZ R6, R6, UR16 ;  /* 0x0000001006067c20 */ /* 0x000fe20008410000 */
[----:B------:R-:W-:Y:S01]  /*7490*/  FMUL.FTZ R13, R4, R7 ;  /* 0x00000007040d7220 */ /* 0x000fe20000410000 */
[----:B------:R-:W-:Y:S01]  /*74a0*/  SHF.L.U32 R9, R9, 0x10, RZ ;  /* 0x0000001009097819 */ /* 0x000fe200000006ff */
[----:B------:R-:W-:Y:S01]  /*74b0*/  FADD.FTZ R78, R78, R7 ;  /* 0x000000074e4e7221 */ /* 0x000fe20000010000 */
[----:B------:R-:W-:Y:S01]  /*74c0*/  SHF.L.U32 R33, R33, 0x10, RZ ;  /* 0x0000001021217819 */ /* 0x000fe200000006ff */
[----:B------:R-:W-:Y:S01]  /*74d0*/  FFMA.FTZ R80, R7, R0, R80 ;  /* 0x0000000007507223 */ /* 0x000fe20000010050 */
[----:B------:R-:W-:Y:S01]  /*74e0*/  SHF.L.U32 R14, R14, 0x10, RZ ;  /* 0x000000100e0e7819 */ /* 0x000fe200000006ff */
[----:B------:R-:W-:Y:S01]  /*74f0*/  FMUL.FTZ R16, R16, UR16 ;  /* 0x0000001010107c20 */ /* 0x000fe20008410000 */
[----:B------:R-:W-:Y:S01]  /*7500*/  FADD.FTZ R62, R62, R21 ;  /* 0x000000153e3e7221 */ /* 0x000fe20000010000 */
[----:B------:R-:W-:Y:S01]  /*7510*/  FFMA.FTZ R58, R21, R6, R58 ;  /* 0x00000006153a7223 */ /* 0x000fe2000001003a */
[----:B------:R-:W-:Y:S01]  /*7520*/  FFMA.FTZ R19, R0, R13, R19 ;  /* 0x0000000d00137223 */ /* 0x000fe20000010013 */
[----:B------:R-:W-:Y:S01]  /*7530*/  FMUL.FTZ R21, R5, R21 ;  /* 0x0000001505157220 */ /* 0x000fe20000410000 */
[----:B------:R-:W-:Y:S01]  /*7540*/  FADD.FTZ R10, R10, R13 ;  /* 0x0000000d0a0a7221 */ /* 0x000fe20000010000 */
[----:B------:R-:W-:Y:S01]  /*7550*/  FADD.FTZ R78, R78, R9 ;  /* 0x000000094e4e7221 */ /* 0x000fe20000010000 */
[----:B------:R-:W-:Y:S01]  /*7560*/  FFMA.FTZ R80, R9, R16, R80 ;  /* 0x0000001009507223 */ /* 0x000fe20000010050 */
[----:B------:R-:W-:Y:S01]  /*7570*/  SHF.L.U32 R11, R11, 0x10, RZ ;  /* 0x000000100b0b7819 */ /* 0x000fe200000006ff */
[----:B------:R-:W-:Y:S01]  /*7580*/  FADD.FTZ R33, R33, -UR28 ;  /* 0x8000001c21217e21 */ /* 0x000fe20008010000 */
[----:B------:R-:W-:Y:S01]  /*7590*/  FMUL.FTZ R9, R4, R9 ;  /* 0x0000000904097220 */ /* 0x000fe20000410000 */
[----:B------:R-:W-:Y:S01]  /*75a0*/  FFMA.FTZ R19, R6, R21, R19 ;  /* 0x0000001506137223 */ /* 0x000fe20000010013 */
[----:B------:R-:W-:Y:S01]  /*75b0*/  FADD.FTZ R14, R14, -UR28 ;  /* 0x8000001c0e0e7e21 */ /* 0x000fe20008010000 */
[----:B------:R-:W-:Y:S01]  /*75c0*/  SHF.L.U32 R32, R32, 0x10, RZ ;  /* 0x0000001020207819 */ /* 0x000fe200000006ff */
[----:B------:R-:W-:Y:S01]  /*75d0*/  FADD.FTZ R10, R21, R10 ;  /* 0x0000000a150a7221 */ /* 0x000fe20000010000 */
[----:B------:R-:W-:Y:S01]  /*75e0*/  SHF.L.U32 R17, R17, 0x10, RZ ;  /* 0x0000001011117819 */ /* 0x000fe200000006ff */
[----:B------:R-:W-:Y:S01]  /*75f0*/  FMUL.FTZ R0, R33, UR16 ;  /* 0x0000001021007c20 */ /* 0x000fe20008410000 */
[----:B------:R-:W-:Y:S01]  /*7600*/  FFMA.FTZ R19, R16, R9, R19 ;  /* 0x0000000910137223 */ /* 0x000fe20000010013 */
[----:B------:R-:W-:Y:S01]  /*7610*/  FMUL.FTZ R14, R14, UR16 ;  /* 0x000000100e0e7c20 */ /* 0x000fe20008410000 */
[----:B------:R-:W-:Y:S01]  /*7620*/  FMUL.FTZ R7, R5, R11 ;  /* 0x0000000b05077220 */ /* 0x000fe20000410000 */
[----:B------:R-:W-:Y:S01]  /*7630*/  SHF.L.U32 R35, R35, 0x10, RZ ;  /* 0x0000001023237819 */ /* 0x000fe200000006ff */
[----:B------:R-:W-:Y:S01]  /*7640*/  FADD.FTZ R32, R32, -UR28 ;  /* 0x8000001c20207e21 */ /* 0x000fe20008010000 */
[----:B------:R-:W-:Y:S01]  /*7650*/  FADD.FTZ R10, R10, R9 ;  /* 0x000000090a0a7221 */ /* 0x000fe20000010000 */
[----:B------:R-:W-:Y:S01]  /*7660*/  FADD.FTZ R78, R78, R17 ;  /* 0x000000114e4e7221 */ /* 0x000fe20000010000 */
[----:B------:R-:W-:Y:S01]  /*7670*/  FFMA.FTZ R80, R17, R0, R80 ;  /* 0x0000000011507223 */ /* 0x000fe20000010050 */
[----:B------:R-:W-:Y:S01]  /*7680*/  FFMA.FTZ R19, R14, R7, R19 ;  /* 0x000000070e137223 */ /* 0x000fe20000010013 */
[----:B------:R-:W-:Y:S01]  /*7690*/  SHF.L.U32 R31, R31, 0x10, RZ ;  /* 0x000000101f1f7819 */ /* 0x000fe200000006ff */
[----:B------:R-:W-:Y:S01]  /*76a0*/  FMUL.FTZ R17, R4, R17 ;  /* 0x0000001104117220 */ /* 0x000fe20000410000 */
        /* <DEDUP_REMOVED lines=9> */
[----:B------:R-:W-:Y:S01]  /*7740*/  FMUL.FTZ R0, R35, UR16 ;  /* 0x0000001023007c20 */ /* 0x000fe20008410000 */
[----:B------:R-:W-:Y:S01]  /*7750*/  FMUL.FTZ R31, R5, R31 ;  /* 0x0000001f051f7220 */ /* 0x000fe20000410000 */
[----:B------:R-:W-:Y:S01]  /*7760*/  FADD.FTZ R10, R10, R17 ;  /* 0x000000110a0a7221 */ /* 0x000fe20000010000 */
[----:B------:R-:W-:Y:S01]  /*7770*/  SHF.L.U32 R34, R34, 0x10, RZ ;  /* 0x0000001022227819 */ /* 0x000fe200000006ff */
[----:B------:R-:W-:Y:S01]  /*7780*/  FMUL.FTZ R9, R4, R7 ;  /* 0x0000000704097220 */ /* 0x000fe20000410000 */
[----:B------:R-:W-:Y:S01]  /*7790*/  FADD.FTZ R78, R78, R7 ;  /* 0x000000074e4e7221 */ /* 0x000fe20000010000 */
[----:B------:R-:W-:Y:S01]  /*77a0*/  FFMA.FTZ R80, R7, R0, R80 ;  /* 0x0000000007507223 */ /* 0x000fe20000010050 */
[----:B------:R-:W-:Y:S01]  /*77b0*/  FADD.FTZ R10, R31, R10 ;  /* 0x0000000a1f0a7221 */ /* 0x000fe20000010000 */
[----:B------:R-:W-:Y:S01]  /*77c0*/  FFMA.FTZ R19, R32, R31, R19 ;  /* 0x0000001f20137223 */ /* 0x000fe20000010013 */
[----:B------:R-:W-:Y:S01]  /*77d0*/  SHF.L.U32 R7, R36, 0x10, RZ ;  /* 0x0000001024077819 */ /* 0x000fe200000006ff */
[----:B------:R-:W-:Y:S01]  /*77e0*/  FADD.FTZ R34, R34, -UR28 ;  /* 0x8000001c22227e21 */ /* 0x000fe20008010000 */
[----:B------:R-:W-:Y:S01]  /*77f0*/  SHF.L.U32 R41, R41, 0x10, RZ ;  /* 0x0000001029297819 */ /* 0x000fe200000006ff */
[----:B------:R-:W-:Y:S01]  /*7800*/  FADD.FTZ R10, R10, R9 ;  /* 0x000000090a0a7221 */ /* 0x000fe20000010000 */
[----:B------:R-:W-:Y:S01]  /*7810*/  FFMA.FTZ R19, R0, R9, R19 ;  /* 0x0000000900137223 */ /* 0x000fe20000010013 */
[----:B------:R-:W-:Y:S01]  /*7820*/  SHF.L.U32 R49, R49, 0x10, RZ ;  /* 0x0000001031317819 */ /* 0x000fe200000006ff */
[----:B------:R-:W-:Y:S01]  /*7830*/  FMUL.FTZ R9, R5, R7 ;  /* 0x0000000705097220 */ /* 0x000fe20000410000 */
[----:B------:R-:W-:Y:S01]  /*7840*/  FMUL.FTZ R34, R34, UR16 ;  /* 0x0000001022227c20 */ /* 0x000fe20008410000 */
[----:B------:R-:W-:Y:S01]  /*7850*/  SHF.L.U32 R37, R37, 0x10, RZ ;  /* 0x0000001025257819 */ /* 0x000fe200000006ff */
[----:B------:R-:W-:Y:S01]  /*7860*/  FADD.FTZ R41, R41, -UR28 ;  /* 0x8000001c29297e21 */ /* 0x000fe20008010000 */
[----:B------:R-:W-:Y:S01]  /*7870*/  FADD.FTZ R10, R9, R10 ;  /* 0x0000000a090a7221 */ /* 0x000fe20000010000 */
[----:B------:R-:W-:Y:S01]  /*7880*/  FFMA.FTZ R19, R34, R9, R19 ;  /* 0x0000000922137223 */ /* 0x000fe20000010013 */
[----:B------:R-:W-:Y:S01]  /*7890*/  SHF.L.U32 R23, R23, 0x10, RZ ;  /* 0x0000001017177819 */ /* 0x000fe200000006ff */
[----:B------:R-:W-:Y:S01]  /*78a0*/  FMUL.FTZ R9, R4, R49 ;  /* 0x0000003104097220 */ /* 0x000fe20000410000 */
[----:B------:R-:W-:Y:S01]  /*78b0*/  FMUL.FTZ R0, R41, UR16 ;  /* 0x0000001029007c20 */ /* 0x000fe20008410000 */
[----:B------:R-:W-:Y:S01]  /*78c0*/  FADD.FTZ R37, R37, -UR28 ;  /* 0x8000001c25257e21 */ /* 0x000fe20008010000 */
[----:B------:R-:W-:Y:S01]  /*78d0*/  SHF.L.U32 R53, R53, 0x10, RZ ;  /* 0x0000001035357819 */ /* 0x000fe200000006ff */
[----:B------:R-:W-:Y:S01]  /*78e0*/  FADD.FTZ R62, R62, R7 ;  /* 0x000000073e3e7221 */ /* 0x000fe20000010000 */
[----:B------:R-:W-:Y:S01]  /*78f0*/  FFMA.FTZ R58, R7, R34, R58 ;  /* 0x00000022073a7223 */ /* 0x000fe2000001003a */
[----:B------:R-:W-:Y:S01]  /*7900*/  FADD.FTZ R11, R10, R9 ;  /* 0x000000090a0b7221 */ /* 0x000fe20000010000 */
[----:B------:R-:W-:Y:S01]  /*7910*/  FFMA.FTZ R8, R0, R9, R19 ;  /* 0x0000000900087223 */ /* 0x000fe20000010013 */
[----:B------:R-:W-:Y:S01]  /*7920*/  FMUL.FTZ R6, R5, R23 ;  /* 0x0000001705067220 */ /* 0x000fe20000410000 */
[----:B------:R-:W-:Y:S01]  /*7930*/  FMUL.FTZ R37, R37, UR16 ;  /* 0x0000001025257c20 */ /* 0x000fe20008410000 */
        /* <DEDUP_REMOVED lines=8> */
[----:B------:R-:W-:Y:S01]  /*79c0*/  FADD.FTZ R26, R26, -UR28 ;  /* 0x8000001c1a1a7e21 */ /* 0x000fe20008010000 */
[----:B------:R-:W-:Y:S01]  /*79d0*/  FFMA.FTZ R80, R49, R0, R80 ;  /* 0x0000000031507223 */ /* 0x000fe20000010050 */
[----:B------:R-:W-:Y:S01]  /*79e0*/  FADD.FTZ R10, R11, R6 ;  /* 0x000000060b0a7221 */ /* 0x000fe20000010000 */
[----:B------:R-:W-:Y:S01]  /*79f0*/  FMUL.FTZ R9, R5, R25 ;  /* 0x0000001905097220 */ /* 0x000fe20000410000 */
[----:B------:R-:W-:Y:S01]  /*7a00*/  FADD.FTZ R62, R62, R23 ;  /* 0x000000173e3e7221 */ /* 0x000fe20000010000 */
[----:B------:R-:W-:Y:S01]  /*7a10*/  FADD.FTZ R78, R78, R49 ;  /* 0x000000314e4e7221 */ /* 0x000fe20000010000 */
[----:B------:R-:W-:Y:S01]  /*7a20*/  FFMA.FTZ R11, R53, R6, R8 ;  /* 0x00000006350b7223 */ /* 0x000fe20000010008 */
[----:B------:R-:W-:Y:S01]  /*7a30*/  FMUL.FTZ R0, R26, UR16 ;  /* 0x000000101a007c20 */ /* 0x000fe20008410000 */
[----:B------:R-:W-:Y:S01]  /*7a40*/  FFMA.FTZ R58, R23, R37, R58 ;  /* 0x00000025173a7223 */ /* 0x000fe2000001003a */
[----:B------:R-:W-:Y:S01]  /*7a50*/  FADD.FTZ R10, R9, R10 ;  /* 0x0000000a090a7221 */ /* 0x000fe20000010000 */
[----:B------:R-:W-:Y:S01]  /*7a60*/  FADD.FTZ R27, R62, R25 ;  /* 0x000000193e1b7221 */ /* 0x000fe20000010000 */
[----:B------:R-:W-:Y:S01]  /*7a70*/  FFMA.FTZ R9, R0, R9, R11 ;  /* 0x0000000900097223 */ /* 0x000fe2000001000b */
[----:B------:R-:W-:Y:S01]  /*7a80*/  FADD.FTZ R26, R78, R7 ;  /* 0x000000074e1a7221 */ /* 0x000fe20000010000 */
[----:B------:R-:W-:Y:S01]  /*7a90*/  FFMA.FTZ R24, R7, R53, R80 ;  /* 0x0000003507187223 */ /* 0x000fe20000010050 */
[----:B------:R-:W-:Y:S01]  /*7aa0*/  FFMA.FTZ R25, R25, R0, R58 ;  /* 0x0000000019197223 */ /* 0x000fe2000001003a */
[----:B------:R-:W-:Y:S06]  /*7ab0*/  BRA `(.L_x_174) ;  /* 0x0000004800f87947 */ /* 0x000fec0003800000 */
.L_x_173:
        /* <DEDUP_REMOVED lines=8> */
[----:B-----5:R-:W-:Y:S04]  /*7b40*/  STL [R1+0x1a8], R42 ;  /* 0x0001a82a01007387 */ /* 0x020fe80000100800 */
[----:B------:R0:W-:Y:S04]  /*7b50*/  STL [R1+0x1ac], R43 ;  /* 0x0001ac2b01007387 */ /* 0x0001e80000100800 */
[----:B------:R1:W-:Y:S04]  /*7b60*/  STL [R1+0x1b0], R44 ;  /* 0x0001b02c01007387 */ /* 0x0003e80000100800 */
[----:B------:R1:W-:Y:S04]  /*7b70*/  STL [R1+0x1b8], R99 ;  /* 0x0001b86301007387 */ /* 0x0003e80000100800 */
[----:B0-----:R-:W4:Y:S04]  /*7b80*/  LDL.LU R43, [R1+0x17c] ;  /* 0x00017c00012b7983 */ /* 0x001f280000300800 */
[----:B-1----:R-:W4:Y:S04]  /*7b90*/  LDL.LU R44, [R1+0x180] ;  /* 0x00018000012c7983 */ /* 0x002f280000300800 */
[----:B------:R-:W4:Y:S04]  /*7ba0*/  LDL.LU R99, [R1+0x188] ;  /* 0x0001880001637983 */ /* 0x000f280000300800 */
[----:B------:R-:W-:Y:S01]  /*7bb0*/  STL [R1+0x1b4], R45 ;  /* 0x0001b42d01007387 */ /* 0x000fe20000100800 */
[----:B--2---:R-:W-:-:S02]  /*7bc0*/  SHF.L.U32 R58, R58, 0x10, RZ ;  /* 0x000000103a3a7819 */ /* 0x004fc400000006ff */
[----:B---3--:R-:W-:-:S03]  /*7bd0*/  SHF.L.U32 R70, R70, 0x10, RZ ;  /* 0x0000001046467819 */ /* 0x008fc600000006ff */
[----:B------:R-:W-:Y:S01]  /*7be0*/  FADD.FTZ R58, R58, -UR28 ;  /* 0x8000001c3a3a7e21 */ /* 0x000fe20008010000 */
[----:B----4-:R-:W-:-:S03]  /*7bf0*/  SHF.L.U32 R74, R74, 0x10, RZ ;  /* 0x000000104a4a7819 */ /* 0x010fc600000006ff */
[----:B------:R-:W-:-:S04]  /*7c00*/  FMUL.FTZ R58, R58, UR16 ;  /* 0x000000103a3a7c20 */ /* 0x000fc80008410000 */
[----:B------:R-:W-:-:S04]  /*7c10*/  FFMA.FTZ R66, R4, R58, R2 ;  /* 0x0000003a04427223 */ /* 0x000fc80000010002 */
[----:B------:R-:W-:-:S06]  /*7c20*/  FMUL.FTZ R62, R66, -1.4426950216293334961 ;  /* 0xbfb8aa3b423e7820 */ /* 0x000fcc0000410000 */
[----:B------:R-:W0:Y:S02]  /*7c30*/  MUFU.EX2 R62, R62 ;  /* 0x0000003e003e7308 */ /* 0x000e240000000800 */
[----:B0-----:R-:W-:-:S06]  /*7c40*/  FADD.FTZ R62, R62, 1 ;  /* 0x3f8000003e3e7421 */ /* 0x001fcc0000010000 */
[----:B------:R-:W0:Y:S01]  /*7c50*/  MUFU.RCP R62, R62 ;  /* 0x0000003e003e7308 */ /* 0x000e220000001000 */
[----:B------:R-:W-:Y:S01]  /*7c60*/  FADD.FTZ R74, R74, -UR28 ;  /* 0x8000001c4a4a7e21 */ /* 0x000fe20008010000 */
[----:B0-----:R-:W-:Y:S01]  /*7c70*/  FMUL.FTZ R70, R70, R62 ;  /* 0x0000003e46467220 */ /* 0x001fe20000410000 */
[----:B------:R-:W-:-:S04]  /*7c80*/  FADD.FTZ R62, -R62, 1 ;  /* 0x3f8000003e3e7421 */ /* 0x000fc80000010100 */
[----:B------:R-:W-:Y:S01]  /*7c90*/  FFMA.FTZ R66, R66, R62, 1 ;  /* 0x3f80000042427423 */ /* 0x000fe2000001003e */
[----:B------:R-:W-:-:S03]  /*7ca0*/  FMUL.FTZ R62, R74, UR16 ;  /* 0x000000104a3e7c20 */ /* 0x000fc60008410000 */
[----:B------:R-:W-:Y:S01]  /*7cb0*/  FMUL.FTZ R66, R70, R66 ;  /* 0x0000004246427220 */ /* 0x000fe20000410000 */
[----:B------:R-:W-:-:S04]  /*7cc0*/  FFMA.FTZ R70, R5, R62, R3 ;  /* 0x0000003e05467223 */ /* 0x000fc80000010003 */
[----:B------:R-:W-:-:S06]  /*7cd0*/  FMUL.FTZ R74, R70, -1.4426950216293334961 ;  /* 0xbfb8aa3b464a7820 */ /* 0x000fcc0000410000 */
[----:B------:R-:W0:Y:S02]  /*7ce0*/  MUFU.EX2 R74, R74 ;  /* 0x0000004a004a7308 */ /* 0x000e240000000800 */
[----:B0-----:R-:W-:-:S06]  /*7cf0*/  FADD.FTZ R74, R74, 1 ;  /* 0x3f8000004a4a7421 */ /* 0x001fcc0000010000 */
[----:B------:R-:W0:Y:S01]  /*7d00*/  MUFU.RCP R74, R74 ;  /* 0x0000004a004a7308 */ /* 0x000e220000001000 */
[----:B------:R-:W-:Y:S02]  /*7d10*/  SHF.L.U32 R78, R78, 0x10, RZ ;  /* 0x000000104e4e7819 */ /* 0x000fe400000006ff */
[----:B------:R-:W-:-:S05]  /*7d20*/  SHF.L.U32 R97, R97, 0x10, RZ ;  /* 0x0000001061617819 */ /* 0x000fca00000006ff */
[----:B------:R-:W-:Y:S01]  /*7d30*/  FADD.FTZ R97, R97, -UR28 ;  /* 0x8000001c61617e21 */ /* 0x000fe20008010000 */
[----:B0-----:R-:W-:Y:S01]  /*7d40*/  FMUL.FTZ R78, R78, R74 ;  /* 0x0000004a4e4e7220 */ /* 0x001fe20000410000 */
[----:B------:R-:W-:-:S04]  /*7d50*/  FADD.FTZ R74, -R74, 1 ;  /* 0x3f8000004a4a7421 */ /* 0x000fc80000010100 */
[----:B------:R-:W-:Y:S01]  /*7d60*/  FFMA.FTZ R70, R70, R74, 1 ;  /* 0x3f80000046467423 */ /* 0x000fe2000001004a */
[----:B------:R-:W-:-:S03]  /*7d70*/  FMUL.FTZ R97, R97, UR16 ;  /* 0x0000001061617c20 */ /* 0x000fc60008410000 */
[----:B------:R-:W-:Y:S01]  /*7d80*/  FMUL.FTZ R70, R78, R70 ;  /* 0x000000464e467220 */ /* 0x000fe20000410000 */
[C---:B------:R-:W-:Y:S01]  /*7d90*/  FMUL.FTZ R78, R4.reuse, R66 ;  /* 0x00000042044e7220 */ /* 0x040fe20000410000 */
[----:B------:R-:W-:Y:S02]  /*7da0*/  FFMA.FTZ R108, R4, R97, R2 ;  /* 0x00000061046c7223 */ /* 0x000fe40000010002 */
[----:B------:R-:W-:Y:S01]  /*7db0*/  FMUL.FTZ R106, R5, R70 ;  /* 0x00000046056a7220 */ /* 0x000fe20000410000 */
[----:B------:R-:W-:Y:S01]  /*7dc0*/  FFMA.FTZ R74, R58, R78, RZ ;  /* 0x0000004e3a4a7223 */ /* 0x000fe200000100ff */
[----:B------:R-:W-:-:S03]  /*7dd0*/  FADD.FTZ R78, RZ, R78 ;  /* 0x0000004eff4e7221 */ /* 0x000fc60000010000 */
[----:B------:R-:W-:Y:S01]  /*7de0*/  FFMA.FTZ R74, R62, R106, R74 ;  /* 0x0000006a3e4a7223 */ /* 0x000fe2000001004a */
[----:B------:R-:W-:Y:S01]  /*7df0*/  FADD.FTZ R78, R106, R78 ;  /* 0x0000004e6a4e7221 */ /* 0x000fe20000010000 */
[----:B------:R-:W-:-:S06]  /*7e00*/  FMUL.FTZ R106, R108, -1.4426950216293334961 ;  /* 0xbfb8aa3b6c6a7820 */ /* 0x000fcc0000410000 */
[----:B------:R-:W0:Y:S02]  /*7e10*/  MUFU.EX2 R106, R106 ;  /* 0x0000006a006a7308 */ /* 0x000e240000000800 */
[----:B0-----:R-:W-:-:S06]  /*7e20*/  FADD.FTZ R106, R106, 1 ;  /* 0x3f8000006a6a7421 */ /* 0x001fcc0000010000 */
[----:B------:R-:W0:Y:S01]  /*7e30*/  MUFU.RCP R106, R106 ;  /* 0x0000006a006a7308 */ /* 0x000e220000001000 */
[----:B------:R-:W-:Y:S01]  /*7e40*/  SHF.L.U32 R111, R111, 0x10, RZ ;  /* 0x000000106f6f7819 */ /* 0x000fe200000006ff */
[----:B------:R-:W-:Y:S01]  /*7e50*/  FFMA.FTZ R58, R58, R66, RZ ;  /* 0x000000423a3a7223 */ /* 0x000fe200000100ff */
[----:B------:R-:W-:-:S03]  /*7e60*/  FADD.FTZ R66, RZ, R66 ;  /* 0x00000042ff427221 */ /* 0x000fc60000010000 */
[----:B0-----:R-:W-:Y:S01]  /*7e70*/  FMUL.FTZ R111, R111, R106 ;  /* 0x0000006a6f6f7220 */ /* 0x001fe20000410000 */
[----:B------:R-:W-:-:S04]  /*7e80*/  FADD.FTZ R106, -R106, 1 ;  /* 0x3f8000006a6a7421 */ /* 0x000fc80000010100 */
[----:B------:R-:W-:Y:S01]  /*7e90*/  FFMA.FTZ R106, R108, R106, 1 ;  /* 0x3f8000006c6a7423 */ /* 0x000fe2000001006a */
[----:B------:R-:W-:-:S03]  /*7ea0*/  SHF.L.U32 R108, R125, 0x10, RZ ;  /* 0x000000107d6c7819 */ /* 0x000fc600000006ff */
[----:B------:R-:W-:-:S04]  /*7eb0*/  FMUL.FTZ R106, R111, R106 ;  /* 0x0000006a6f6a7220 */ /* 0x000fc80000410000 */
[----:B------:R-:W-:Y:S01]  /*7ec0*/  FADD.FTZ R42, R66, R106 ;  /* 0x0000006a422a7221 */ /* 0x000fe20000010000 */
[-C--:B------:R-:W-:Y:S01]  /*7ed0*/  FFMA.FTZ R125, R97, R106.reuse, R58 ;  /* 0x0000006a617d7223 */ /* 0x080fe2000001003a */
[----:B------:R-:W-:-:S04]  /*7ee0*/  FMUL.FTZ R106, R4, R106 ;  /* 0x0000006a046a7220 */ /* 0x000fc80000410000 */
[----:B------:R-:W-:Y:S01]  /*7ef0*/  FFMA.FTZ R74, R97, R106, R74 ;  /* 0x0000006a614a7223 */ /* 0x000fe2000001004a */
[----:B------:R-:W-:Y:S02]  /*7f00*/  SHF.L.U32 R97, R115, 0x10, RZ ;  /* 0x0000001073617819 */ /* 0x000fe400000006ff */
[----:B------:R-:W2:Y:S01]  /*7f10*/  LDL.LU R115, [R1+0x184] ;  /* 0x0001840001737983 */ /* 0x000ea20000300800 */
[----:B------:R-:W-:-:S04]  /*7f20*/  FADD.FTZ R108, R108, -UR28 ;  /* 0x8000001c6c6c7e21 */ /* 0x000fc80008010000 */
[----:B------:R-:W-:-:S04]  /*7f30*/  FMUL.FTZ R108, R108, UR16 ;  /* 0x000000106c6c7c20 */ /* 0x000fc80008410000 */
[----:B------:R-:W-:-:S04]  /*7f40*/  FFMA.FTZ R58, R5, R108, R3 ;  /* 0x0000006c053a7223 */ /* 0x000fc80000010003 */
[----:B------:R-:W-:-:S06]  /*7f50*/  FMUL.FTZ R66, R58, -1.4426950216293334961 ;  /* 0xbfb8aa3b3a427820 */ /* 0x000fcc0000410000 */
[----:B------:R-:W0:Y:S02]  /*7f60*/  MUFU.EX2 R66, R66 ;  /* 0x0000004200427308 */ /* 0x000e240000000800 */
[----:B0-----:R-:W-:-:S06]  /*7f70*/  FADD.FTZ R66, R66, 1 ;  /* 0x3f80000042427421 */ /* 0x001fcc0000010000 */
[----:B------:R-:W0:Y:S01]  /*7f80*/  MUFU.RCP R66, R66 ;  /* 0x0000004200427308 */ /* 0x000e220000001000 */
[----:B------:R-:W-:Y:S01]  /*7f90*/  FFMA.FTZ R62, R62, R70, RZ ;  /* 0x000000463e3e7223 */ /* 0x000fe200000100ff */
[----:B------:R-:W-:Y:S01]  /*7fa0*/  FADD.FTZ R70, RZ, R70 ;  /* 0x00000046ff467221 */ /* 0x000fe20000010000 */
[----:B0-----:R-:W-:Y:S01]  /*7fb0*/  FMUL.FTZ R97, R97, R66 ;  /* 0x0000004261617220 */ /* 0x001fe20000410000 */
[----:B------:R-:W-:-:S04]  /*7fc0*/  FADD.FTZ R66, -R66, 1 ;  /* 0x3f80000042427421 */ /* 0x000fc80000010100 */
[----:B------:R-:W-:-:S04]  /*7fd0*/  FFMA.FTZ R66, R58, R66, 1 ;  /* 0x3f8000003a427423 */ /* 0x000fc80000010042 */
[----:B------:R-:W-:-:S04]  /*7fe0*/  FMUL.FTZ R66, R97, R66 ;  /* 0x0000004261427220 */ /* 0x000fc80000410000 */
[----:B------:R-:W-:-:S05]  /*7ff0*/  FADD.FTZ R70, R70, R66 ;  /* 0x0000004246467221 */ /* 0x000fca0000010000 */
[----:B------:R0:W-:Y:S02]  /*8000*/  STL [R1+0x14c], R70 ;  /* 0x00014c4601007387 */ /* 0x0001e40000100800 */
[----:B0-----:R-:W-:Y:S02]  /*8010*/  SHF.L.U32 R70, R119, 0x10, RZ ;  /* 0x0000001077467819 */ /* 0x001fe400000006ff */
[----:B------:R-:W3:Y:S04]  /*8020*/  LDL.LU R119, [R1+0x194] ;  /* 0x0001940001777983 */ /* 0x000ee80000300800 */
[----:B------:R0:W-:Y:S02]  /*8030*/  STL [R1+0x154], R42 ;  /* 0x0001542a01007387 */ /* 0x0001e40000100800 */
[----:B0-----:R-:W-:-:S05]  /*8040*/  FADD.FTZ R42, R78, R106 ;  /* 0x0000006a4e2a7221 */ /* 0x001fca0000010000 */
[----:B------:R0:W-:Y:S01]  /*8050*/  STL [R1+0x150], R42 ;  /* 0x0001502a01007387 */ /* 0x0001e20000100800 */
[----:B------:R-:W-:Y:S01]  /*8060*/  FADD.FTZ R70, R70, -UR28 ;  /* 0x8000001c46467e21 */ /* 0x000fe20008010000 */
[----:B0-----:R-:W-:-:S05]  /*8070*/  FMUL.FTZ R42, R5, R66 ;  /* 0x00000042052a7220 */ /* 0x001fca0000410000 */
[----:B------:R0:W-:Y:S02]  /*8080*/  STL [R1+0x13c], R42 ;  /* 0x00013c2a01007387 */ /* 0x0001e40000100800 */
[----:B0-----:R-:W-:-:S05]  /*8090*/  FFMA.FTZ R42, R108, R42, R74 ;  /* 0x0000002a6c2a7223 */ /* 0x001fca000001004a */
[----:B------:R0:W-:Y:S02]  /*80a0*/  STL [R1+0x144], R42 ;  /* 0x0001442a01007387 */ /* 0x0001e40000100800 */
[----:B0-----:R-:W-:Y:S01]  /*80b0*/  FMUL.FTZ R42, R70, UR16 ;  /* 0x00000010462a7c20 */ /* 0x001fe20008410000 */
[----:B------:R-:W-:-:S05]  /*80c0*/  FFMA.FTZ R45, R108, R66, R62 ;  /* 0x000000426c2d7223 */ /* 0x000fca000001003e */
[----:B------:R0:W-:Y:S04]  /*80d0*/  STL [R1+0x148], R45 ;  /* 0x0001482d01007387 */ /* 0x0001e80000100800 */
[----:B0-----:R-:W4:Y:S01]  /*80e0*/  LDL.LU R45, [R1+0x18c] ;  /* 0x00018c00012d7983 */ /* 0x001f220000300800 */
[----:B------:R-:W-:-:S05]  /*80f0*/  SHF.L.U32 R58, R123, 0x10, RZ ;  /* 0x000000107b3a7819 */ /* 0x000fca00000006ff */
[----:B------:R-:W-:-:S04]  /*8100*/  FADD.FTZ R58, R58, -UR28 ;  /* 0x8000001c3a3a7e21 */ /* 0x000fc80008010000 */
[----:B------:R-:W-:Y:S01]  /*8110*/  FMUL.FTZ R123, R58, UR16 ;  /* 0x000000103a7b7c20 */ /* 0x000fe20008410000 */
[----:B--2---:R-:W-:Y:S02]  /*8120*/  SHF.L.U32 R70, R115, 0x10, RZ ;  /* 0x0000001073467819 */ /* 0x004fe400000006ff */
[----:B------:R-:W2:Y:S01]  /*8130*/  LDL.LU R115, [R1+0x190] ;  /* 0x0001900001737983 */ /* 0x000ea20000300800 */
[----:B------:R-:W-:-:S04]  /*8140*/  FFMA.FTZ R62, R4, R123, R2 ;  /* 0x0000007b043e7223 */ /* 0x000fc80000010002 */
[----:B------:R-:W-:-:S06]  /*8150*/  FMUL.FTZ R58, R62, -1.4426950216293334961 ;  /* 0xbfb8aa3b3e3a7820 */ /* 0x000fcc0000410000 */
[----:B------:R-:W0:Y:S02]  /*8160*/  MUFU.EX2 R58, R58 ;  /* 0x0000003a003a7308 */ /* 0x000e240000000800 */
[----:B0-----:R-:W-:-:S06]  /*8170*/  FADD.FTZ R58, R58, 1 ;  /* 0x3f8000003a3a7421 */ /* 0x001fcc0000010000 */
[----:B------:R-:W0:Y:S01]  /*8180*/  MUFU.RCP R58, R58 ;  /* 0x0000003a003a7308 */ /* 0x000e220000001000 */
[----:B------:R-:W-:Y:S02]  /*8190*/  SHF.L.U32 R66, R43, 0x10, RZ ;  /* 0x000000102b427819 */ /* 0x000fe400000006ff */
[----:B------:R-:W2:Y:S03]  /*81a0*/  LDL.LU R43, [R1+0x19c] ;  /* 0x00019c00012b7983 */ /* 0x000ea60000300800 */
[----:B0-----:R-:W-:Y:S01]  /*81b0*/  FMUL.FTZ R66, R66, R58 ;  /* 0x0000003a42427220 */ /* 0x001fe20000410000 */
[----:B------:R-:W-:-:S04]  /*81c0*/  FADD.FTZ R58, -R58, 1 ;  /* 0x3f8000003a3a7421 */ /* 0x000fc80000010100 */
[----:B------:R-:W-:-:S04]  /*81d0*/  FFMA.FTZ R58, R62, R58, 1 ;  /* 0x3f8000003e3a7423 */ /* 0x000fc8000001003a */
[----:B------:R-:W-:Y:S01]  /*81e0*/  FMUL.FTZ R58, R66, R58 ;  /* 0x0000003a423a7220 */ /* 0x000fe20000410000 */
[----:B------:R-:W-:-:S04]  /*81f0*/  FFMA.FTZ R66, R5, R42, R3 ;  /* 0x0000002a05427223 */ /* 0x000fc80000010003 */
[----:B------:R-:W-:-:S06]  /*8200*/  FMUL.FTZ R62, R66, -1.4426950216293334961 ;  /* 0xbfb8aa3b423e7820 */ /* 0x000fcc0000410000 */
[----:B------:R-:W0:Y:S02]  /*8210*/  MUFU.EX2 R62, R62 ;  /* 0x0000003e003e7308 */ /* 0x000e240000000800 */
[----:B0-----:R-:W-:-:S06]  /*8220*/  FADD.FTZ R62, R62, 1 ;  /* 0x3f8000003e3e7421 */ /* 0x001fcc0000010000 */
[----:B------:R-:W0:Y:S01]  /*8230*/  MUFU.RCP R62, R62 ;  /* 0x0000003e003e7308 */ /* 0x000e220000001000 */
[----:B------:R-:W-:Y:S02]  /*8240*/  SHF.L.U32 R74, R44, 0x10, RZ ;  /* 0x000000102c4a7819 */ /* 0x000fe400000006ff */
[----:B------:R-:W-:Y:S01]  /*8250*/  SHF.L.U32 R78, R99, 0x10, RZ ;  /* 0x00000010634e7819 */ /* 0x000fe200000006ff */
[----:B------:R1:W-:Y:S02]  /*8260*/  STL [R1+0x138], R42 ;  /* 0x0001382a01007387 */ /* 0x0003e40000100800 */
[----:B------:R-:W-:Y:S02]  /*8270*/  FADD.FTZ R74, R74, -UR28 ;  /* 0x8000001c4a4a7e21 */ /* 0x000fe40008010000 */
[----:B------:R-:W-:Y:S01]  /*8280*/  FADD.FTZ R78, R78, -UR28 ;  /* 0x8000001c4e4e7e21 */ /* 0x000fe20008010000 */
[----:B------:R-:W2:Y:S04]  /*8290*/  LDL.LU R99, [R1+0x198] ;  /* 0x0001980001637983 */ /* 0x000ea80000300800 */
[----:B------:R-:W2:Y:S01]  /*82a0*/  LDL.LU R44, [R1+0x120] ;  /* 0x00012000012c7983 */ /* 0x000ea20000300800 */
[----:B0-----:R-:W-:Y:S01]  /*82b0*/  FMUL.FTZ R70, R70, R62 ;  /* 0x0000003e46467220 */ /* 0x001fe20000410000 */
[----:B------:R-:W-:Y:S01]  /*82c0*/  FADD.FTZ R62, -R62, 1 ;  /* 0x3f8000003e3e7421 */ /* 0x000fe20000010100 */
[----:B-1----:R-:W-:-:S03]  /*82d0*/  FMUL.FTZ R42, R74, UR16 ;  /* 0x000000104a2a7c20 */ /* 0x002fc60008410000 */
[----:B------:R-:W-:Y:S02]  /*82e0*/  FFMA.FTZ R66, R66, R62, 1 ;  /* 0x3f80000042427423 */ /* 0x000fe4000001003e */
[----:B------:R0:W-:Y:S02]  /*82f0*/  STL [R1+0x130], R42 ;  /* 0x0001302a01007387 */ /* 0x0001e40000100800 */
[----:B------:R-:W-:Y:S01]  /*8300*/  FMUL.FTZ R66, R70, R66 ;  /* 0x0000004246427220 */ /* 0x000fe20000410000 */
[----:B------:R-:W-:Y:S01]  /*8310*/  FFMA.FTZ R70, R4, R42, R2 ;  /* 0x0000002a04467223 */ /* 0x000fe20000010002 */
[----:B0-----:R-:W-:Y:S01]  /*8320*/  FMUL.FTZ R42, R78, UR16 ;  /* 0x000000104e2a7c20 */ /* 0x001fe20008410000 */
[----:B---3--:R-:W-:Y:S02]  /*8330*/  SHF.L.U32 R78, R119, 0x10, RZ ;  /* 0x00000010774e7819 */ /* 0x008fe400000006ff */
[----:B------:R-:W3:Y:S01]  /*8340*/  LDL.LU R119, [R1+0x118] ;  /* 0x0001180001777983 */ /* 0x000ee20000300800 */
[----:B----4-:R-:W-:-:S03]  /*8350*/  SHF.L.U32 R74, R45, 0x10, RZ ;  /* 0x000000102d4a7819 */ /* 0x010fc600000006ff */
[----:B------:R-:W4:Y:S01]  /*8360*/  LDL.LU R45, [R1+0x1a0] ;  /* 0x0001a000012d7983 */ /* 0x000f220000300800 */
[----:B--2---:R-:W-:-:S03]  /*8370*/  SHF.L.U32 R97, R115, 0x10, RZ ;  /* 0x0000001073617819 */ /* 0x004fc600000006ff */
[----:B------:R-:W2:Y:S01]  /*8380*/  LDL.LU R115, [R1+0x11c] ;  /* 0x00011c0001737983 */ /* 0x000ea20000300800 */
[----:B------:R-:W-:-:S06]  /*8390*/  FMUL.FTZ R62, R70, -1.4426950216293334961 ;  /* 0xbfb8aa3b463e7820 */ /* 0x000fcc0000410000 */
[----:B------:R-:W0:Y:S02]  /*83a0*/  MUFU.EX2 R62, R62 ;  /* 0x0000003e003e7308 */ /* 0x000e240000000800 */
[----:B0-----:R-:W-:-:S06]  /*83b0*/  FADD.FTZ R62, R62, 1 ;  /* 0x3f8000003e3e7421 */ /* 0x001fcc0000010000 */
[----:B------:R-:W0:Y:S01]  /*83c0*/  MUFU.RCP R62, R62 ;  /* 0x0000003e003e7308 */ /* 0x000e220000001000 */
[----:B------:R-:W-:Y:S01]  /*83d0*/  FADD.FTZ R97, R97, -UR28 ;  /* 0x8000001c61617e21 */ /* 0x000fe20008010000 */
[----:B------:R1:W-:Y:S01]  /*83e0*/  STL [R1+0x12c], R42 ;  /* 0x00012c2a01007387 */ /* 0x0003e20000100800 */
[----:B0-----:R-:W-:Y:S01]  /*83f0*/  FMUL.FTZ R74, R74, R62 ;  /* 0x0000003e4a4a7220 */ /* 0x001fe20000410000 */
[----:B------:R-:W-:-:S04]  /*8400*/  FADD.FTZ R62, -R62, 1 ;  /* 0x3f8000003e3e7421 */ /* 0x000fc80000010100 */
[----:B------:R-:W-:Y:S01]  /*8410*/  FFMA.FTZ R62, R70, R62, 1 ;  /* 0x3f800000463e7423 */ /* 0x000fe2000001003e */
[----:B------:R-:W-:Y:S01]  /*8420*/  FFMA.FTZ R70, R5, R42, R3 ;  /* 0x0000002a05467223 */ /* 0x000fe20000010003 */
[----:B-1----:R-:W-:Y:S01]  /*8430*/  FMUL.FTZ R42, R97, UR16 ;  /* 0x00000010612a7c20 */ /* 0x002fe20008410000 */
[----:B------:R-:W-:Y:S02]  /*8440*/  SHF.L.U32 R97, R43, 0x10, RZ ;  /* 0x000000102b617819 */ /* 0x000fe400000006ff */
[----:B------:R-:W2:Y:S01]  /*8450*/  LDL.LU R43, [R1+0x1a4] ;  /* 0x0001a400012b7983 */ /* 0x000ea20000300800 */
[----:B------:R-:W-:Y:S01]  /*8460*/  FMUL.FTZ R74, R74, R62 ;  /* 0x0000003e4a4a7220 */ /* 0x000fe20000410000 */
[----:B------:R-:W-:-:S06]  /*8470*/  FMUL.FTZ R62, R70, -1.4426950216293334961 ;  /* 0xbfb8aa3b463e7820 */ /* 0x000fcc0000410000 */
[----:B------:R-:W0:Y:S02]  /*8480*/  MUFU.EX2 R62, R62 ;  /* 0x0000003e003e7308 */ /* 0x000e240000000800 */
[----:B0-----:R-:W-:-:S06]  /*8490*/  FADD.FTZ R62, R62, 1 ;  /* 0x3f8000003e3e7421 */ /* 0x001fcc0000010000 */
[----:B------:R-:W0:Y:S02]  /*84a0*/  MUFU.RCP R62, R62 ;  /* 0x0000003e003e7308 */ /* 0x000e240000001000 */
[----:B0-----:R-:W-:Y:S01]  /*84b0*/  FMUL.FTZ R78, R78, R62 ;  /* 0x0000003e4e4e7220 */ /* 0x001fe20000410000 */
[----:B------:R-:W-:Y:S01]  /*84c0*/  FADD.FTZ R62, -R62, 1 ;  /* 0x3f8000003e3e7421 */ /* 0x000fe20000010100 */
[----:B---3--:R-:W-:Y:S02]  /*84d0*/  SHF.L.U32 R108, R119, 0x10, RZ ;  /* 0x00000010776c7819 */ /* 0x008fe400000006ff */
[----:B------:R-:W3:Y:S01]  /*84e0*/  LDL.LU R119, [R1+0x110] ;  /* 0x0001100001777983 */ /* 0x000ee20000300800 */
[----:B------:R-:W-:-:S04]  /*84f0*/  FFMA.FTZ R62, R70, R62, 1 ;  /* 0x3f800000463e7423 */ /* 0x000fc8000001003e */
[----:B------:R-:W-:Y:S01]  /*8500*/  FMUL.FTZ R62, R78, R62 ;  /* 0x0000003e4e3e7220 */ /* 0x000fe20000410000 */
[----:B------:R-:W-:-:S04]  /*8510*/  FFMA.FTZ R78, R4, R42, R2 ;  /* 0x0000002a044e7223 */ /* 0x000fc80000010002 */
[----:B------:R-:W-:-:S06]  /*8520*/  FMUL.FTZ R70, R78, -1.4426950216293334961 ;  /* 0xbfb8aa3b4e467820 */ /* 0x000fcc0000410000 */
[----:B------:R-:W0:Y:S02]  /*8530*/  MUFU.EX2 R70, R70 ;  /* 0x0000004600467308 */ /* 0x000e240000000800 */
[----:B0-----:R-:W-:-:S06]  /*8540*/  FADD.FTZ R70, R70, 1 ;  /* 0x3f80000046467421 */ /* 0x001fcc0000010000 */
[----:B------:R-:W0:Y:S01]  /*8550*/  MUFU.RCP R70, R70 ;  /* 0x0000004600467308 */ /* 0x000e220000001000 */
[----:B------:R-:W-:-:S05]  /*8560*/  SHF.L.U32 R106, R99, 0x10, RZ ;  /* 0x00000010636a7819 */ /* 0x000fca00000006ff */
[----:B------:R-:W-:-:S04]  /*8570*/  FADD.FTZ R106, R106, -UR28 ;  /* 0x8000001c6a6a7e21 */ /* 0x000fc80008010000 */
[----:B------:R-:W-:Y:S01]  /*8580*/  FMUL.FTZ R99, R106, UR16 ;  /* 0x000000106a637c20 */ /* 0x000fe20008410000 */
        /* <DEDUP_REMOVED lines=9> */
[----:B----4-:R-:W-:Y:S02]  /*8620*/  SHF.L.U32 R106, R45, 0x10, RZ ;  /* 0x000000102d6a7819 */ /* 0x010fe400000006ff */
[----:B--2---:R-:W-:Y:S02]  /*8630*/  SHF.L.U32 R111, R115, 0x10, RZ ;  /* 0x00000010736f7819 */ /* 0x004fe400000006ff */
[----:B------:R-:W2:Y:S01]  /*8640*/  LDL.LU R115, [R1+0x114] ;  /* 0x0001140001737983 */ /* 0x000ea20000300800 */
[----:B0-----:R-:W-:Y:S01]  /*8650*/  FMUL.FTZ R106, R106, R78 ;  /* 0x0000004e6a6a7220 */ /* 0x001fe20000410000 */
[----:B------:R-:W-:Y:S01]  /*8660*/  FADD.FTZ R78, -R78, 1 ;  /* 0x3f8000004e4e7421 */ /* 0x000fe20000010100 */
[----:B------:R-:W-:-:S03]  /*8670*/  FADD.FTZ R108, R108, -UR28 ;  /* 0x8000001c6c6c7e21 */ /* 0x000fc60008010000 */
        /* <DEDUP_REMOVED lines=8> */
[----:B------:R-:W-:Y:S01]  /*8700*/  SHF.L.U32 R108, R44, 0x10, RZ ;  /* 0x000000102c6c7819 */ /* 0x000fe200000006ff */
        /* <DEDUP_REMOVED lines=12> */
[----:B------:R-:W-:-:S03]  /*87d0*/  SHF.L.U32 R111, R43, 0x10, RZ ;  /* 0x000000102b6f7819 */ /* 0x000fc600000006ff */
[----:B------:R-:W-:-:S04]  /*87e0*/  FADD.FTZ R100, R100, -UR28 ;  /* 0x8000001c64647e21 */ /* 0x000fc80008010000 */
[----:B------:R-:W-:Y:S01]  /*87f0*/  FMUL.FTZ R43, R100, UR16 ;  /* 0x00000010642b7c20 */ /* 0x000fe20008410000 */
[----:B0-----:R-:W-:Y:S01]  /*8800*/  FMUL.FTZ R111, R111, R106 ;  /* 0x0000006a6f6f7220 */ /* 0x001fe20000410000 */
[----:B------:R-:W-:-:S04]  /*8810*/  FADD.FTZ R106, -R106, 1 ;  /* 0x3f8000006a6a7421 */ /* 0x000fc80000010100 */
[----:B------:R-:W-:Y:S01]  /*8820*/  FFMA.FTZ R106, R108, R106, 1 ;  /* 0x3f8000006c6a7423 */ /* 0x000fe2000001006a */
[----:B------:R-:W-:-:S03]  /*8830*/  FFMA.FTZ R108, R4, R43, R2 ;  /* 0x0000002b046c7223 */ /* 0x000fc60000010002 */
[----:B------:R-:W-:Y:S01]  /*8840*/  FMUL.FTZ R100, R111, R106 ;  /* 0x0000006a6f647220 */ /* 0x000fe20000410000 */
[----:B------:R-:W-:-:S06]  /*8850*/  FMUL.FTZ R106, R108, -1.4426950216293334961 ;  /* 0xbfb8aa3b6c6a7820 */ /* 0x000fcc0000410000 */
[----:B------:R-:W0:Y:S02]  /*8860*/  MUFU.EX2 R106, R106 ;  /* 0x0000006a006a7308 */ /* 0x000e240000000800 */
[----:B0-----:R-:W-:-:S06]  /*8870*/  FADD.FTZ R106, R106, 1 ;  /* 0x3f8000006a6a7421 */ /* 0x001fcc0000010000 */
[----:B------:R-:W0:Y:S01]  /*8880*/  MUFU.RCP R106, R106 ;  /* 0x0000006a006a7308 */ /* 0x000e220000001000 */
[----:B------:R-:W-:Y:S02]  /*8890*/  SHF.L.U32 R101, R101, 0x10, RZ ;  /* 0x0000001065657819 */ /* 0x000fe400000006ff */
[----:B---3--:R-:W-:-:S03]  /*88a0*/  SHF.L.U32 R111, R119, 0x10, RZ ;  /* 0x00000010776f7819 */ /* 0x008fc600000006ff */
[----:B------:R-:W-:Y:S01]  /*88b0*/  FADD.FTZ R101, R101, -UR28 ;  /* 0x8000001c65657e21 */ /* 0x000fe20008010000 */
[----:B------:R1:W-:Y:S01]  /*88c0*/  STL [R1+0x128], R42 ;  /* 0x0001282a01007387 */ /* 0x0003e20000100800 */
[----:B0-----:R-:W-:Y:S01]  /*88d0*/  FMUL.FTZ R111, R111, R106 ;  /* 0x0000006a6f6f7220 */ /* 0x001fe20000410000 */
[----:B------:R-:W-:Y:S01]  /*88e0*/  FADD.FTZ R106, -R106, 1 ;  /* 0x3f8000006a6a7421 */ /* 0x000fe20000010100 */
[----:B-1----:R-:W-:-:S03]  /*88f0*/  FMUL.FTZ R42, R101, UR16 ;  /* 0x00000010652a7c20 */ /* 0x002fc60008410000 */
[----:B------:R-:W-:Y:S01]  /*8900*/  FFMA.FTZ R106, R108, R106, 1 ;  /* 0x3f8000006c6a7423 */ /* 0x000fe2000001006a */
[----:B------:R-:W-:-:S03]  /*8910*/  FFMA.FTZ R108, R5, R42, R3 ;  /* 0x0000002a056c7223 */ /* 0x000fc60000010003 */
[----:B------:R-:W-:Y:S01]  /*8920*/  FMUL.FTZ R101, R111, R106 ;  /* 0x0000006a6f657220 */ /* 0x000fe20000410000 */
[----:B------:R-:W-:-:S06]  /*8930*/  FMUL.FTZ R106, R108, -1.4426950216293334961 ;  /* 0xbfb8aa3b6c6a7820 */ /* 0x000fcc0000410000 */
[----:B------:R-:W0:Y:S02]  /*8940*/  MUFU.EX2 R106, R106 ;  /* 0x0000006a006a7308 */ /* 0x000e240000000800 */
[----:B0-----:R-:W-:-:S06]  /*8950*/  FADD.FTZ R106, R106, 1 ;  /* 0x3f8000006a6a7421 */ /* 0x001fcc0000010000 */
[----:B------:R-:W0:Y:S01]  /*8960*/  MUFU.RCP R106, R106 ;  /* 0x0000006a006a7308 */ /* 0x000e220000001000 */
[----:B------:R-:W-:-:S05]  /*8970*/  SHF.L.U32 R102, R102, 0x10, RZ ;  /* 0x0000001066667819 */ /* 0x000fca00000006ff */
[----:B------:R-:W-:Y:S01]  /*8980*/  FADD.FTZ R102, R102, -UR28 ;  /* 0x8000001c66667e21 */ /* 0x000fe20008010000 */
[----:B------:R-:W-:Y:S02]  /*8990*/  SHF.L.U32 R103, R103, 0x10, RZ ;  /* 0x0000001067677819 */ /* 0x000fe400000006ff */
[----:B------:R-:W-:-:S03]  /*89a0*/  SHF.L.U32 R104, R104, 0x10, RZ ;  /* 0x0000001068687819 */ /* 0x000fc600000006ff */
[----:B------:R-:W-:Y:S01]  /*89b0*/  FADD.FTZ R103, R103, -UR28 ;  /* 0x8000001c67677e21 */ /* 0x000fe20008010000 */
[----:B--2---:R-:W-:-:S05]  /*89c0*/  SHF.L.U32 R111, R115, 0x10, RZ ;  /* 0x00000010736f7819 */ /* 0x004fca00000006ff */
        /* <DEDUP_REMOVED lines=9> */
[----:B------:R-:W0:Y:S02]  /*8a60*/  MUFU.RCP R108, R108 ;  /* 0x0000006c006c7308 */ /* 0x000e240000001000 */
[----:B0-----:R-:W-:Y:S01]  /*8a70*/  FMUL.FTZ R115, R104, R108 ;  /* 0x0000006c68737220 */ /* 0x001fe20000410000 */
[----:B------:R-:W-:Y:S01]  /*8a80*/  FADD.FTZ R108, -R108, 1 ;  /* 0x3f8000006c6c7421 */ /* 0x000fe20000010100 */
[----:B------:R-:W-:-:S03]  /*8a90*/  FMUL.FTZ R104, R103, UR16 ;  /* 0x0000001067687c20 */ /* 0x000fc60008410000 */
        /* <DEDUP_REMOVED lines=8> */
[----:B------:R-:W-:-:S03]  /*8b20*/  SHF.L.U32 R105, R105, 0x10, RZ ;  /* 0x0000001069697819 */ /* 0x000fc600000006ff */
[----:B------:R-:W-:Y:S02]  /*8b30*/  FADD.FTZ R92, R92, -UR28 ;  /* 0x8000001c5c5c7e21 */ /* 0x000fe40008010000 */
        /* <DEDUP_REMOVED lines=406> */
[----:B------:R-:W-:-:S04]  /*a4a0*/  FMUL.FTZ R114, R116, UR16 ;  /* 0x0000001074727c20 */ /* 0x000fc80008410000 */
        /* <DEDUP_REMOVED lines=8> */
[----:B------:R-:W-:Y:S01]  /*a530*/  FMUL.FTZ R113, R117, R113 ;  /* 0x0000007175717220 */ /* 0x000fe20000410000 */
[----:B0-----:R-:W-:Y:S01]  /*a540*/  FMUL.FTZ R118, R118, R115 ;  /* 0x0000007376767220 */ /* 0x001fe20000410000 */
[----:B------:R-:W-:-:S04]  /*a550*/  FADD.FTZ R115, -R115, 1 ;  /* 0x3f80000073737421 */ /* 0x000fc80000010100 */
[----:B------:R-:W-:Y:S01]  /*a560*/  FFMA.FTZ R116, R116, R115, 1 ;  /* 0x3f80000074747423 */ /* 0x000fe20000010073 */
[----:B------:R-:W-:-:S04]  /*a570*/  FMUL.FTZ R115, R24, UR16 ;  /* 0x0000001018737c20 */ /* 0x000fc80008410000 */
[----:B------:R-:W-:Y:S01]  /*a580*/  FFMA.FTZ R117, R4, R115, R2 ;  /* 0x0000007304757223 */ /* 0x000fe20000010002 */
[----:B------:R-:W-:-:S03]  /*a590*/  FMUL.FTZ R24, R118, R116 ;  /* 0x0000007476187220 */ /* 0x000fc60000410000 */
        /* <DEDUP_REMOVED lines=23> */
[----:B------:R-:W-:Y:S01]  /*a710*/  FFMA.FTZ R120, R4, R118, R2 ;  /* 0x0000007604787223 */ /* 0x000fe20000010002 */
[----:B------:R-:W-:Y:S01]  /*a720*/  FMUL.FTZ R27, R122, R119 ;  /* 0x000000777a1b7220 */ /* 0x000fe20000410000 */
[----:B------:R-:W-:Y:S02]  /*a730*/  SHF.L.U32 R28, R28, 0x10, RZ ;  /* 0x000000101c1c7819 */ /* 0x000fe400000006ff */
[----:B------:R-:W-:Y:S01]  /*a740*/  SHF.L.U32 R29, R29, 0x10, RZ ;  /* 0x000000101d1d7819 */ /* 0x000fe200000006ff */
[----:B------:R-:W-:Y:S01]  /*a750*/  FMUL.FTZ R119, R120, -1.4426950216293334961 ;  /* 0xbfb8aa3b78777820 */ /* 0x000fe20000410000 */
[----:B------:R-:W-:Y:S01]  /*a760*/  FMUL.FTZ R116, R121, R116 ;  /* 0x0000007479747220 */ /* 0x000fe20000410000 */
[----:B------:R-:W-:Y:S02]  /*a770*/  SHF.L.U32 R0, R0, 0x10, RZ ;  /* 0x0000001000007819 */ /* 0x000fe400000006ff */
[----:B------:R-:W-:Y:S02]  /*a780*/  SHF.L.U32 R30, R30, 0x10, RZ ;  /* 0x000000101e1e7819 */ /* 0x000fe400000006ff */
[----:B------:R-:W-:Y:S01]  /*a790*/  SHF.L.U32 R6, R6, 0x10, RZ ;  /* 0x0000001006067819 */ /* 0x000fe200000006ff */
[----:B------:R-:W0:Y:S01]  /*a7a0*/  MUFU.EX2 R119, R119 ;  /* 0x0000007700777308 */ /* 0x000e220000000800 */
[----:B------:R-:W-:-:S02]  /*a7b0*/  SHF.L.U32 R7, R7, 0x10, RZ ;  /* 0x0000001007077819 */ /* 0x000fc400000006ff */
[----:B------:R-:W-:Y:S02]  /*a7c0*/  SHF.L.U32 R16, R16, 0x10, RZ ;  /* 0x0000001010107819 */ /* 0x000fe400000006ff */
[----:B------:R-:W-:Y:S02]  /*a7d0*/  SHF.L.U32 R21, R21, 0x10, RZ ;  /* 0x0000001015157819 */ /* 0x000fe400000006ff */
[----:B------:R-:W-:Y:S02]  /*a7e0*/  SHF.L.U32 R14, R14, 0x10, RZ ;  /* 0x000000100e0e7819 */ /* 0x000fe400000006ff */
[----:B------:R-:W-:Y:S02]  /*a7f0*/  SHF.L.U32 R9, R9, 0x10, RZ ;  /* 0x0000001009097819 */ /* 0x000fe400000006ff */
[----:B------:R-:W-:Y:S02]  /*a800*/  SHF.L.U32 R33, R33, 0x10, RZ ;  /* 0x0000001021217819 */ /* 0x000fe400000006ff */
[----:B------:R-:W-:Y:S01]  /*a810*/  SHF.L.U32 R11, R11, 0x10, RZ ;  /* 0x000000100b0b7819 */ /* 0x000fe200000006ff */
[----:B0-----:R-:W-:Y:S01]  /*a820*/  FADD.FTZ R119, R119, 1 ;  /* 0x3f80000077777421 */ /* 0x001fe20000010000 */
[----:B------:R-:W-:-:S02]  /*a830*/  SHF.L.U32 R32, R32, 0x10, RZ ;  /* 0x0000001020207819 */ /* 0x000fc400000006ff */
[----:B------:R-:W-:Y:S02]  /*a840*/  SHF.L.U32 R17, R17, 0x10, RZ ;  /* 0x0000001011117819 */ /* 0x000fe400000006ff */
[----:B------:R-:W-:Y:S01]  /*a850*/  SHF.L.U32 R35, R35, 0x10, RZ ;  /* 0x0000001023237819 */ /* 0x000fe200000006ff */
[----:B------:R-:W0:Y:S01]  /*a860*/  MUFU.RCP R119, R119 ;  /* 0x0000007700777308 */ /* 0x000e220000001000 */
[----:B------:R-:W-:Y:S01]  /*a870*/  FADD.FTZ R28, R28, -UR28 ;  /* 0x8000001c1c1c7e21 */ /* 0x000fe20008010000 */
[----:B------:R-:W-:Y:S02]  /*a880*/  SHF.L.U32 R31, R31, 0x10, RZ ;  /* 0x000000101f1f7819 */ /* 0x000fe400000006ff */
[----:B------:R-:W-:Y:S02]  /*a890*/  SHF.L.U32 R34, R34, 0x10, RZ ;  /* 0x0000001022227819 */ /* 0x000fe400000006ff */
[----:B------:R-:W-:Y:S02]  /*a8a0*/  SHF.L.U32 R20, R20, 0x10, RZ ;  /* 0x0000001014147819 */ /* 0x000fe400000006ff */
[----:B------:R-:W-:-:S02]  /*a8b0*/  SHF.L.U32 R41, R41, 0x10, RZ ;  /* 0x0000001029297819 */ /* 0x000fc400000006ff */
[----:B------:R-:W-:Y:S02]  /*a8c0*/  SHF.L.U32 R36, R36, 0x10, RZ ;  /* 0x0000001024247819 */ /* 0x000fe400000006ff */
[----:B------:R-:W-:Y:S02]  /*a8d0*/  SHF.L.U32 R37, R37, 0x10, RZ ;  /* 0x0000001025257819 */ /* 0x000fe400000006ff */
[----:B------:R-:W-:Y:S02]  /*a8e0*/  SHF.L.U32 R49, R49, 0x10, RZ ;  /* 0x0000001031317819 */ /* 0x000fe400000006ff */
[----:B------:R-:W-:Y:S02]  /*a8f0*/  SHF.L.U32 R53, R53, 0x10, RZ ;  /* 0x0000001035357819 */ /* 0x000fe400000006ff */
[----:B------:R-:W-:Y:S01]  /*a900*/  SHF.L.U32 R23, R23, 0x10, RZ ;  /* 0x0000001017177819 */ /* 0x000fe200000006ff */
[----:B0-----:R-:W-:Y:S01]  /*a910*/  FMUL.FTZ R121, R29, R119 ;  /* 0x000000771d797220 */ /* 0x001fe20000410000 */
[----:B------:R-:W-:Y:S01]  /*a920*/  FADD.FTZ R119, -R119, 1 ;  /* 0x3f80000077777421 */ /* 0x000fe20000010100 */
[----:B------:R-:W-:Y:S01]  /*a930*/  FMUL.FTZ R29, R28, UR16 ;  /* 0x000000101c1d7c20 */ /* 0x000fe20008410000 */
[----:B------:R-:W-:-:S02]  /*a940*/  SHF.L.U32 R54, R54, 0x10, RZ ;  /* 0x0000001036367819 */ /* 0x000fc400000006ff */
[----:B------:R-:W-:Y:S01]  /*a950*/  SHF.L.U32 R26, R26, 0x10, RZ ;  /* 0x000000101a1a7819 */ /* 0x000fe200000006ff */
[----:B------:R-:W-:Y:S01]  /*a960*/  FFMA.FTZ R119, R120, R119, 1 ;  /* 0x3f80000078777423 */ /* 0x000fe20000010077 */
[----:B------:R-:W-:Y:S01]  /*a970*/  FFMA.FTZ R120, R5, R29, R3 ;  /* 0x0000001d05787223 */ /* 0x000fe20000010003 */
[----:B------:R0:W-:Y:S02]  /*a980*/  STL [R1+0x1c4], R66 ;  /* 0x0001c44201007387 */ /* 0x0001e40000100800 */
[----:B------:R-:W-:Y:S01]  /*a990*/  FMUL.FTZ R28, R121, R119 ;  /* 0x00000077791c7220 */ /* 0x000fe20000410000 */
[----:B------:R-:W-:Y:S01]  /*a9a0*/  FMUL.FTZ R119, R120, -1.4426950216293334961 ;  /* 0xbfb8aa3b78777820 */ /* 0x000fe20000410000 */
[----:B------:R1:W-:Y:S04]  /*a9b0*/  STL [R1+0x1c0], R74 ;  /* 0x0001c04a01007387 */ /* 0x0003e80000100800 */
[----:B------:R-:W2:Y:S01]  /*a9c0*/  LDL.LU R122, [R1+0x148] ;  /* 0x00014800017a7983 */ /* 0x000ea20000300800 */
[----:B------:R-:W3:Y:S01]  /*a9d0*/  MUFU.EX2 R119, R119 ;  /* 0x0000007700777308 */ /* 0x000ee20000000800 */
[----:B------:R-:W-:Y:S01]  /*a9e0*/  FADD.FTZ R0, R0, -UR28 ;  /* 0x8000001c00007e21 */ /* 0x000fe20008010000 */
        /* <DEDUP_REMOVED lines=11> */
[----:B0-----:R-:W4:Y:S01]  /*aaa0*/  LDL.LU R66, [R1+0x144] ;  /* 0x0001440001427983 */ /* 0x001f220000300800 */
[----:B---3--:R-:W-:-:S03]  /*aab0*/  FADD.FTZ R119, R119, 1 ;  /* 0x3f80000077777421 */ /* 0x008fc60000010000 */
[----:B-1----:R-:W2:Y:S03]  /*aac0*/  LDL.LU R74, [R1+0x138] ;  /* 0x00013800014a7983 */ /* 0x002ea60000300800 */
        /* <DEDUP_REMOVED lines=122> */
[----:B------:R1:W-:Y:S04]  /*b270*/  STL [R1+0x1c8], R70 ;  /* 0x0001c84601007387 */ /* 0x0003e80000100800 */
[----:B------:R-:W3:Y:S04]  /*b280*/  LDL.LU R124, [R1+0x13c] ;  /* 0x00013c00017c7983 */ /* 0x000ee80000300800 */
[----:B------:R4:W-:Y:S04]  /*b290*/  STL [R1+0x1bc], R62 ;  /* 0x0001bc3e01007387 */ /* 0x0009e80000100800 */
[----:B-1----:R-:W3:Y:S01]  /*b2a0*/  LDL.LU R70, [R1+0x150] ;  /* 0x0001500001467983 */ /* 0x002ee20000300800 */
[----:B0-----:R-:W-:Y:S01]  /*b2b0*/  FMUL.FTZ R121, R121, R120 ;  /* 0x0000007879797220 */ /* 0x001fe20000410000 */
[----:B------:R-:W-:-:S02]  /*b2c0*/  FADD.FTZ R120, -R120, 1 ;  /* 0x3f80000078787421 */ /* 0x000fc40000010100 */
[----:B----4-:R-:W4:Y:S02]  /*b2d0*/  LDL.LU R62, [R1+0x130] ;  /* 0x00013000013e7983 */ /* 0x010f240000300800 */
[----:B------:R-:W-:Y:S02]  /*b2e0*/  FFMA.FTZ R54, R54, R120, 1 ;  /* 0x3f80000036367423 */ /* 0x000fe40000010078 */
[----:B------:R-:W2:Y:S02]  /*b2f0*/  LDL.LU R120, [R1+0x154] ;  /* 0x0001540001787983 */ /* 0x000ea40000300800 */
[----:B------:R-:W-:Y:S01]  /*b300*/  FMUL.FTZ R54, R121, R54 ;  /* 0x0000003679367220 */ /* 0x000fe20000410000 */
[----:B--2---:R-:W-:Y:S01]  /*b310*/  FADD.FTZ R121, R120, R58 ;  /* 0x0000003a78797221 */ /* 0x004fe20000010000 */
[CC--:B------:R-:W-:Y:S01]  /*b320*/  FFMA.FTZ R120, R123.reuse, R58.reuse, R125 ;  /* 0x0000003a7b787223 */ /* 0x0c0fe2000001007d */
[----:B------:R-:W-:Y:S02]  /*b330*/  FMUL.FTZ R125, R4, R58 ;  /* 0x0000003a047d7220 */ /* 0x000fe40000410000 */
[----:B------:R-:W2:Y:S02]  /*b340*/  LDL.LU R58, [R1+0x14c] ;  /* 0x00014c00013a7983 */ /* 0x000ea40000300800 */
[----:B------:R-:W-:-:S02]  /*b350*/  FFMA.FTZ R123, R123, R125, R66 ;  /* 0x0000007d7b7b7223 */ /* 0x000fc40000010042 */
[----:B------:R-:W2:Y:S02]  /*b360*/  LDL.LU R66, [R1+0x1c4] ;  /* 0x0001c40001427983 */ /* 0x000ea40000300800 */
[----:B--2---:R-:W-:Y:S01]  /*b370*/  FADD.FTZ R58, R58, R66 ;  /* 0x000000423a3a7221 */ /* 0x004fe20000010000 */
[-C--:B------:R-:W-:Y:S01]  /*b380*/  FFMA.FTZ R122, R74, R66.reuse, R122 ;  /* 0x000000424a7a7223 */ /* 0x080fe2000001007a */
[----:B------:R-:W-:-:S04]  /*b390*/  FMUL.FTZ R66, R5, R66 ;  /* 0x0000004205427220 */ /* 0x000fc80000410000 */
[----:B------:R-:W-:Y:S02]  /*b3a0*/  FFMA.FTZ R123, R74, R66, R123 ;  /* 0x000000424a7b7223 */ /* 0x000fe4000001007b */
[----:B------:R-:W2:Y:S01]  /*b3b0*/  LDL.LU R74, [R1+0x1c0] ;  /* 0x0001c000014a7983 */ /* 0x000ea20000300800 */
[----:B---3--:R-:W-:-:S03]  /*b3c0*/  FADD.FTZ R124, R124, R70 ;  /* 0x000000467c7c7221 */ /* 0x008fc60000010000 */
[----:B------:R-:W3:Y:S01]  /*b3d0*/  LDL.LU R70, [R1+0x1c8] ;  /* 0x0001c80001467983 */ /* 0x000ee20000300800 */
[----:B------:R-:W-:-:S03]  /*b3e0*/  FADD.FTZ R124, R124, R125 ;  /* 0x0000007d7c7c7221 */ /* 0x000fc60000010000 */
[----:B------:R-:W3:Y:S01]  /*b3f0*/  LDL.LU R125, [R1+0x128] ;  /* 0x00012800017d7983 */ /* 0x000ee20000300800 */
[----:B------:R-:W-:-:S03]  /*b400*/  FADD.FTZ R124, R66, R124 ;  /* 0x0000007c427c7221 */ /* 0x000fc60000010000 */
[----:B------:R-:W3:Y:S01]  /*b410*/  LDL.LU R66, [R1+0x12c] ;  /* 0x00012c0001427983 */ /* 0x000ee20000300800 */
[----:B--2---:R-:W-:Y:S01]  /*b420*/  FADD.FTZ R121, R121, R74 ;  /* 0x0000004a79797221 */ /* 0x004fe20000010000 */
[-C--:B----4-:R-:W-:Y:S01]  /*b430*/  FFMA.FTZ R120, R62, R74.reuse, R120 ;  /* 0x0000004a3e787223 */ /* 0x090fe20000010078 */
[----:B------:R-:W-:-:S04]  /*b440*/  FMUL.FTZ R74, R4, R74 ;  /* 0x0000004a044a7220 */ /* 0x000fc80000410000 */
[----:B------:R-:W-:Y:S02]  /*b450*/  FFMA.FTZ R123, R62, R74, R123 ;  /* 0x0000004a3e7b7223 */ /* 0x000fe4000001007b */
[----:B------:R-:W2:Y:S01]  /*b460*/  LDL.LU R62, [R1+0x1bc] ;  /* 0x0001bc00013e7983 */ /* 0x000ea20000300800 */
[----:B------:R-:W-:Y:S01]  /*b470*/  FADD.FTZ R124, R124, R74 ;  /* 0x0000004a7c7c7221 */ /* 0x000fe20000010000 */
[----:B---3--:R-:W-:Y:S01]  /*b480*/  FFMA.FTZ R120, R125, R70, R120 ;  /* 0x000000467d787223 */ /* 0x008fe20000010078 */
[----:B------:R-:W-:-:S03]  /*b490*/  FADD.FTZ R121, R121, R70 ;  /* 0x0000004679797221 */ /* 0x000fc60000010000 */
[----:B------:R-:W-:Y:S01]  /*b4a0*/  FFMA.FTZ R120, R45, R97, R120 ;  /* 0x000000612d787223 */ /* 0x000fe20000010078 */
[----:B--2---:R-:W-:Y:S01]  /*b4b0*/  FADD.FTZ R58, R58, R62 ;  /* 0x0000003e3a3a7221 */ /* 0x004fe20000010000 */
[-C--:B------:R-:W-:Y:S01]  /*b4c0*/  FFMA.FTZ R122, R66, R62.reuse, R122 ;  /* 0x0000003e427a7223 */ /* 0x080fe2000001007a */
[----:B------:R-:W-:-:S04]  /*b4d0*/  FMUL.FTZ R62, R5, R62 ;  /* 0x0000003e053e7220 */ /* 0x000fc80000410000 */
[----:B------:R-:W-:Y:S01]  /*b4e0*/  FFMA.FTZ R123, R66, R62, R123 ;  /* 0x0000003e427b7223 */ /* 0x000fe2000001007b */
[----:B------:R-:W-:Y:S01]  /*b4f0*/  FMUL.FTZ R66, R4, R70 ;  /* 0x0000004604427220 */ /* 0x000fe20000410000 */
[----:B------:R-:W-:Y:S01]  /*b500*/  FADD.FTZ R124, R62, R124 ;  /* 0x0000007c3e7c7221 */ /* 0x000fe20000010000 */
[----:B------:R-:W-:Y:S02]  /*b510*/  FMUL.FTZ R62, R5, R78 ;  /* 0x0000004e053e7220 */ /* 0x000fe40000410000 */
[----:B------:R-:W-:Y:S01]  /*b520*/  FFMA.FTZ R123, R125, R66, R123 ;  /* 0x000000427d7b7223 */ /* 0x000fe2000001007b */
[----:B------:R-:W-:Y:S01]  /*b530*/  FADD.FTZ R124, R124, R66 ;  /* 0x000000427c7c7221 */ /* 0x000fe20000010000 */
[----:B------:R-:W-:Y:S02]  /*b540*/  FMUL.FTZ R66, R4, R97 ;  /* 0x0000006104427220 */ /* 0x000fe40000410000 */
[----:B------:R-:W-:Y:S01]  /*b550*/  FFMA.FTZ R123, R99, R62, R123 ;  /* 0x0000003e637b7223 */ /* 0x000fe2000001007b */
[----:B------:R-:W-:Y:S01]  /*b560*/  FADD.FTZ R125, R62, R124 ;  /* 0x0000007c3e7d7221 */ /* 0x000fe20000010000 */
[----:B------:R-:W-:-:S02]  /*b570*/  FMUL.FTZ R62, R5, R100 ;  /* 0x00000064053e7220 */ /* 0x000fc40000410000 */
[----:B------:R-:W-:Y:S01]  /*b580*/  FFMA.FTZ R123, R45, R66, R123 ;  /* 0x000000422d7b7223 */ /* 0x000fe2000001007b */
[----:B------:R-:W-:Y:S01]  /*b590*/  FADD.FTZ R58, R58, R78 ;  /* 0x0000004e3a3a7221 */ /* 0x000fe20000010000 */
[----:B------:R-:W-:Y:S01]  /*b5a0*/  FADD.FTZ R125, R125, R66 ;  /* 0x000000427d7d7221 */ /* 0x000fe20000010000 */
[----:B------:R-:W-:Y:S01]  /*b5b0*/  FFMA.FTZ R122, R99, R78, R122 ;  /* 0x0000004e637a7223 */ /* 0x000fe2000001007a */
[----:B------:R-:W-:Y:S01]  /*b5c0*/  FFMA.FTZ R123, R44, R62, R123 ;  /* 0x0000003e2c7b7223 */ /* 0x000fe2000001007b */
[-C--:B------:R-:W-:Y:S01]  /*b5d0*/  FMUL.FTZ R66, R4, R101.reuse ;  /* 0x0000006504427220 */ /* 0x080fe20000410000 */
[----:B------:R-:W-:Y:S01]  /*b5e0*/  FADD.FTZ R70, R121, R97 ;  /* 0x0000006179467221 */ /* 0x000fe20000010000 */
[----:B------:R-:W-:Y:S01]  /*b5f0*/  FADD.FTZ R121, R58, R100 ;  /* 0x000000643a797221 */ /* 0x000fe20000010000 */
[----:B------:R-:W-:Y:S01]  /*b600*/  FFMA.FTZ R97, R44, R100, R122 ;  /* 0x000000642c617223 */ /* 0x000fe2000001007a */
[----:B------:R-:W-:Y:S01]  /*b610*/  FFMA.FTZ R123, R43, R66, R123 ;  /* 0x000000422b7b7223 */ /* 0x000fe2000001007b */
[-C--:B------:R-:W-:Y:S01]  /*b620*/  FMUL.FTZ R58, R5, R102.reuse ;  /* 0x00000066053a7220 */ /* 0x080fe20000410000 */
[----:B------:R-:W-:Y:S01]  /*b630*/  FADD.FTZ R62, R62, R125 ;  /* 0x0000007d3e3e7221 */ /* 0x000fe20000010000 */
[----:B------:R-:W-:Y:S01]  /*b640*/  FFMA.FTZ R125, R43, R101, R120 ;  /* 0x000000652b7d7223 */ /* 0x000fe20000010078 */
[C---:B------:R-:W-:Y:S01]  /*b650*/  FFMA.FTZ R97, R42.reuse, R102, R97 ;  /* 0x000000662a617223 */ /* 0x040fe20000010061 */
[----:B------:R-:W-:Y:S01]  /*b660*/  FFMA.FTZ R123, R42, R58, R123 ;  /* 0x0000003a2a7b7223 */ /* 0x000fe2000001007b */
[----:B------:R0:W5:Y:S04]  /*b670*/  LDL.LU R99, [R1+0x1b8] ;  /* 0x0001b80001637983 */ /* 0x0001680000300800 */
[----:B------:R0:W5:Y:S04]  /*b680*/  LDL.LU R45, [R1+0x1b4] ;  /* 0x0001b400012d7983 */ /* 0x0001680000300800 */
[----:B------:R0:W5:Y:S04]  /*b690*/  LDL.LU R44, [R1+0x1b0] ;  /* 0x0001b000012c7983 */ /* 0x0001680000300800 */
[----:B------:R0:W5:Y:S04]  /*b6a0*/  LDL.LU R43, [R1+0x1ac] ;  /* 0x0001ac00012b7983 */ /* 0x0001680000300800 */
[----:B------:R0:W5:Y:S01]  /*b6b0*/  LDL.LU R42, [R1+0x1a8] ;  /* 0x0001a800012a7983 */ /* 0x0001620000300800 */
[----:B------:R-:W-:Y:S01]  /*b6c0*/  FADD.FTZ R70, R70, R101 ;  /* 0x0000006546467221 */ /* 0x000fe20000010000 */
[----:B------:R-:W-:Y:S01]  /*b6d0*/  FADD.FTZ R101, R62, R66 ;  /* 0x000000423e657221 */ /* 0x000fe20000010000 */
[----:B------:R-:W-:-:S03]  /*b6e0*/  FMUL.FTZ R62, R4, R103 ;  /* 0x00000067043e7220 */ /* 0x000fc60000410000 */
[----:B------:R-:W-:Y:S01]  /*b6f0*/  FADD.FTZ R101, R58, R101 ;  /* 0x000000653a657221 */ /* 0x000fe20000010000 */
[C---:B------:R-:W-:Y:S01]  /*b700*/  FFMA.FTZ R58, R106.reuse, R103, R125 ;  /* 0x000000676a3a7223 */ /* 0x040fe2000001007d */
[----:B------:R-:W-:Y:S01]  /*b710*/  FFMA.FTZ R106, R106, R62, R123 ;  /* 0x0000003e6a6a7223 */ /* 0x000fe2000001007b */
[----:B------:R-:W-:Y:S01]  /*b720*/  FMUL.FTZ R123, R5, R92 ;  /* 0x0000005c057b7220 */ /* 0x000fe20000410000 */
[----:B------:R-:W-:Y:S01]  /*b730*/  FADD.FTZ R62, R101, R62 ;  /* 0x0000003e653e7221 */ /* 0x000fe20000010000 */
[----:B------:R-:W-:Y:S02]  /*b740*/  FMUL.FTZ R101, R4, R93 ;  /* 0x0000005d04657220 */ /* 0x000fe40000410000 */
[----:B------:R-:W-:Y:S01]  /*b750*/  FFMA.FTZ R106, R104, R123, R106 ;  /* 0x0000007b686a7223 */ /* 0x000fe2000001006a */
[----:B------:R-:W-:Y:S01]  /*b760*/  FADD.FTZ R70, R70, R103 ;  /* 0x0000006746467221 */ /* 0x000fe20000010000 */
[----:B------:R-:W-:Y:S01]  /*b770*/  FADD.FTZ R62, R123, R62 ;  /* 0x0000003e7b3e7221 */ /* 0x000fe20000010000 */
[----:B------:R-:W-:Y:S01]  /*b780*/  FMUL.FTZ R103, R5, R91 ;  /* 0x0000005b05677220 */ /* 0x000fe20000410000 */
[C---:B------:R-:W-:Y:S01]  /*b790*/  FFMA.FTZ R106, R105.reuse, R101, R106 ;  /* 0x00000065696a7223 */ /* 0x040fe2000001006a */
[----:B------:R-:W-:Y:S01]  /*b7a0*/  FFMA.FTZ R58, R105, R93, R58 ;  /* 0x0000005d693a7223 */ /* 0x000fe2000001003a */
[----:B------:R-:W-:Y:S01]  /*b7b0*/  FADD.FTZ R62, R62, R101 ;  /* 0x000000653e3e7221 */ /* 0x000fe20000010000 */
[----:B------:R-:W-:Y:S01]  /*b7c0*/  FMUL.FTZ R101, R4, R89 ;  /* 0x0000005904657220 */ /* 0x000fe20000410000 */
[----:B------:R-:W-:Y:S01]  /*b7d0*/  FFMA.FTZ R106, R94, R103, R106 ;  /* 0x000000675e6a7223 */ /* 0x000fe2000001006a */
[----:B------:R-:W-:Y:S01]  /*b7e0*/  FADD.FTZ R70, R70, R93 ;  /* 0x0000005d46467221 */ /* 0x000fe20000010000 */
[----:B------:R-:W-:Y:S01]  /*b7f0*/  FFMA.FTZ R93, R95, R89, R58 ;  /* 0x000000595f5d7223 */ /* 0x000fe2000001003a */
[----:B------:R-:W-:Y:S01]  /*b800*/  FADD.FTZ R62, R103, R62 ;  /* 0x0000003e673e7221 */ /* 0x000fe20000010000 */
[----:B------:R-:W-:Y:S01]  /*b810*/  FFMA.FTZ R106, R95, R101, R106 ;  /* 0x000000655f6a7223 */ /* 0x000fe2000001006a */
[----:B------:R-:W-:Y:S01]  /*b820*/  FMUL.FTZ R95, R5, R84 ;  /* 0x00000054055f7220 */ /* 0x000fe20000410000 */
[----:B------:R-:W-:Y:S01]  /*b830*/  FADD.FTZ R70, R70, R89 ;  /* 0x0000005946467221 */ /* 0x000fe20000010000 */
[----:B------:R-:W-:Y:S01]  /*b840*/  FADD.FTZ R62, R62, R101 ;  /* 0x000000653e3e7221 */ /* 0x000fe20000010000 */
[----:B------:R-:W-:Y:S01]  /*b850*/  FMUL.FTZ R66, R4, R85 ;  /* 0x0000005504427220 */ /* 0x000fe20000410000 */
[----:B------:R-:W-:Y:S01]  /*b860*/  FFMA.FTZ R89, R90, R95, R106 ;  /* 0x0000005f5a597223 */ /* 0x000fe2000001006a */
[C---:B------:R-:W-:Y:S01]  /*b870*/  FFMA.FTZ R58, R88.reuse, R85, R93 ;  /* 0x00000055583a7223 */ /* 0x040fe2000001005d */
[----:B------:R-:W-:Y:S01]  /*b880*/  FADD.FTZ R62, R95, R62 ;  /* 0x0000003e5f3e7221 */ /* 0x000fe20000010000 */
        /* <DEDUP_REMOVED lines=8> */
[----:B------:R-:W-:Y:S01]  /*b910*/  FMUL.FTZ R85, R4, R81 ;  /* 0x0000005104557220 */ /* 0x000fe20000410000 */
[----:B------:R-:W-:Y:S01]  /*b920*/  FFMA.FTZ R97, R94, R91, R97 ;  /* 0x0000005b5e617223 */ /* 0x000fe20000010061 */
[----:B------:R-:W-:Y:S01]  /*b930*/  FADD.FTZ R62, R89, R62 ;  /* 0x0000003e593e7221 */ /* 0x000fe20000010000 */
[----:B------:R-:W-:Y:S01]  /*b940*/  FADD.FTZ R91, R92, R91 ;  /* 0x0000005b5c5b7221 */ /* 0x000fe20000010000 */
[C---:B------:R-:W-:Y:S01]  /*b950*/  FFMA.FTZ R58, R87.reuse, R81, R58 ;  /* 0x00000051573a7223 */ /* 0x040fe2000001003a */
[----:B------:R-:W-:Y:S01]  /*b960*/  FFMA.FTZ R88, R87, R85, R88 ;  /* 0x0000005557587223 */ /* 0x000fe20000010058 */
[----:B------:R-:W-:Y:S01]  /*b970*/  FMUL.FTZ R87, R5, R25 ;  /* 0x0000001905577220 */ /* 0x000fe20000410000 */
[----:B------:R-:W-:Y:S01]  /*b980*/  FFMA.FTZ R97, R90, R84, R97 ;  /* 0x000000545a617223 */ /* 0x000fe20000010061 */
        /* <DEDUP_REMOVED lines=14> */
[----:B------:R-:W-:Y:S01]  /*ba70*/  FADD.FTZ R81, R81, R38 ;  /* 0x0000002651517221 */ /* 0x000fe20000010000 */
[C---:B------:R-:W-:Y:S01]  /*ba80*/  FFMA.FTZ R83, R39.reuse, R58, R83 ;  /* 0x0000003a27537223 */ /* 0x040fe20000010053 */
[----:B------:R-:W-:Y:S01]  /*ba90*/  FMUL.FTZ R38, R4, R46 ;  /* 0x0000002e04267220 */ /* 0x000fe20000410000 */
[----:B------:R-:W-:Y:S01]  /*baa0*/  FADD.FTZ R89, R58, R89 ;  /* 0x000000593a597221 */ /* 0x000fe20000010000 */
[----:B------:R-:W-:Y:S01]  /*bab0*/  FFMA.FTZ R62, R39, R18, R62 ;  /* 0x00000012273e7223 */ /* 0x000fe2000001003e */
[----:B------:R-:W-:Y:S01]  /*bac0*/  FADD.FTZ R25, R25, R18 ;  /* 0x0000001219197221 */ /* 0x000fe20000010000 */
[----:B------:R-:W-:Y:S01]  /*bad0*/  FFMA.FTZ R83, R40, R38, R83 ;  /* 0x0000002628537223 */ /* 0x000fe20000010053 */
[----:B------:R-:W-:Y:S01]  /*bae0*/  FMUL.FTZ R18, R5, R12 ;  /* 0x0000000c05127220 */ /* 0x000fe20000410000 */
[----:B------:R-:W-:Y:S01]  /*baf0*/  FADD.FTZ R89, R89, R38 ;  /* 0x0000002659597221 */ /* 0x000fe20000010000 */
[----:B------:R-:W-:-:S02]  /*bb00*/  FMUL.FTZ R38, R4, R50 ;  /* 0x0000003204267220 */ /* 0x000fc40000410000 */
[----:B------:R-:W-:Y:S01]  /*bb10*/  FFMA.FTZ R83, R47, R18, R83 ;  /* 0x000000122f537223 */ /* 0x000fe20000010053 */
[----:B------:R-:W-:Y:S01]  /*bb20*/  FADD.FTZ R89, R18, R89 ;  /* 0x0000005912597221 */ /* 0x000fe20000010000 */
[----:B------:R-:W-:Y:S01]  /*bb30*/  FFMA.FTZ R85, R40, R46, R85 ;  /* 0x0000002e28557223 */ /* 0x000fe20000010055 */
[----:B------:R-:W-:Y:S01]  /*bb40*/  FMUL.FTZ R18, R5, R52 ;  /* 0x0000003405127220 */ /* 0x000fe20000410000 */
[C---:B------:R-:W-:Y:S01]  /*bb50*/  FFMA.FTZ R83, R48.reuse, R38, R83 ;  /* 0x0000002630537223 */ /* 0x040fe20000010053 */
[----:B------:R-:W-:Y:S01]  /*bb60*/  FFMA.FTZ R62, R47, R12, R62 ;  /* 0x0000000c2f3e7223 */ /* 0x000fe2000001003e */
[----:B------:R-:W-:Y:S01]  /*bb70*/  FADD.FTZ R25, R25, R12 ;  /* 0x0000000c19197221 */ /* 0x000fe20000010000 */
[----:B------:R-:W-:Y:S01]  /*bb80*/  FADD.FTZ R89, R89, R38 ;  /* 0x0000002659597221 */ /* 0x000fe20000010000 */
[----:B------:R-:W-:Y:S01]  /*bb90*/  FFMA.FTZ R12, R48, R50, R85 ;  /* 0x00000032300c7223 */ /* 0x000fe20000010055 */
[C---:B------:R-:W-:Y:S01]  /*bba0*/  FFMA.FTZ R38, R51.reuse, R18, R83 ;  /* 0x0000001233267223 */ /* 0x040fe20000010053 */
[----:B------:R-:W-:Y:S01]  /*bbb0*/  FMUL.FTZ R39, R4, R56 ;  /* 0x0000003804277220 */ /* 0x000fe20000410000 */
[----:B------:R-:W-:Y:S01]  /*bbc0*/  FFMA.FTZ R62, R51, R52, R62 ;  /* 0x00000034333e7223 */ /* 0x000fe2000001003e */
[----:B------:R-:W-:Y:S01]  /*bbd0*/  FADD.FTZ R52, R25, R52 ;  /* 0x0000003419347221 */ /* 0x000fe20000010000 */
[----:B------:R-:W-:Y:S01]  /*bbe0*/  FADD.FTZ R89, R18, R89 ;  /* 0x0000005912597221 */ /* 0x000fe20000010000 */
[C---:B------:R-:W-:Y:S01]  /*bbf0*/  FFMA.FTZ R25, R55.reuse, R56, R12 ;  /* 0x0000003837197223 */ /* 0x040fe2000001000c */
[----:B------:R-:W-:Y:S01]  /*bc00*/  FFMA.FTZ R55, R55, R39, R38 ;  /* 0x0000002737377223 */ /* 0x000fe20000010026 */
[----:B------:R-:W-:Y:S01]  /*bc10*/  FMUL.FTZ R12, R5, R59 ;  /* 0x0000003b050c7220 */ /* 0x000fe20000410000 */
[----:B------:R-:W-:Y:S01]  /*bc20*/  FADD.FTZ R89, R89, R39 ;  /* 0x0000002759597221 */ /* 0x000fe20000010000 */
[----:B------:R-:W-:-:S02]  /*bc30*/  FMUL.FTZ R18, R4, R60 ;  /* 0x0000003c04127220 */ /* 0x000fc40000410000 */
[----:B------:R-:W-:Y:S01]  /*bc40*/  FFMA.FTZ R55, R57, R12, R55 ;  /* 0x0000000c39377223 */ /* 0x000fe20000010037 */
[----:B------:R-:W-:Y:S01]  /*bc50*/  FADD.FTZ R89, R12, R89 ;  /* 0x000000590c597221 */ /* 0x000fe20000010000 */
[----:B------:R-:W-:Y:S02]  /*bc60*/  FMUL.FTZ R38, R5, R63 ;  /* 0x0000003f05267220 */ /* 0x000fe40000410000 */
[C---:B------:R-:W-:Y:S01]  /*bc70*/  FFMA.FTZ R55, R96.reuse, R18, R55 ;  /* 0x0000001260377223 */ /* 0x040fe20000010037 */
[----:B------:R-:W-:Y:S01]  /*bc80*/  FADD.FTZ R89, R89, R18 ;  /* 0x0000001259597221 */ /* 0x000fe20000010000 */
[----:B------:R-:W-:Y:S01]  /*bc90*/  FFMA.FTZ R12, R96, R60, R25 ;  /* 0x0000003c600c7223 */ /* 0x000fe20000010019 */
[----:B------:R-:W-:Y:S01]  /*bca0*/  FMUL.FTZ R39, R4, R64 ;  /* 0x0000004004277220 */ /* 0x000fe20000410000 */
[----:B------:R-:W-:Y:S01]  /*bcb0*/  FFMA.FTZ R18, R61, R38, R55 ;  /* 0x000000263d127223 */ /* 0x000fe20000010037 */
        /* <DEDUP_REMOVED lines=9> */
[C---:B------:R-:W-:Y:S01]  /*bd50*/  FFMA.FTZ R107, R65.reuse, R12, R107 ;  /* 0x0000000c416b7223 */ /* 0x040fe2000001006b */
[-C--:B------:R-:W-:Y:S01]  /*bd60*/  FMUL.FTZ R18, R4, R67.reuse ;  /* 0x0000004304127220 */ /* 0x080fe20000410000 */
        /* <DEDUP_REMOVED lines=8> */
[C---:B------:R-:W-:Y:S01]  /*bdf0*/  FFMA.FTZ R108, R68.reuse, R25, R108 ;  /* 0x00000019446c7223 */ /* 0x040fe2000001006c */
[----:B------:R-:W-:Y:S01]  /*be00*/  FADD.FTZ R18, R25, R18 ;  /* 0x0000001219127221 */ /* 0x000fe20000010000 */
[----:B------:R-:W-:Y:S02]  /*be10*/  FMUL.FTZ R25, R5, R13 ;  /* 0x0000000d05197220 */ /* 0x000fe40000410000 */
[----:B------:R-:W-:Y:S01]  /*be20*/  FFMA.FTZ R108, R69, R47, R108 ;  /* 0x0000002f456c7223 */ /* 0x000fe2000001006c */
[----:B------:R-:W-:Y:S01]  /*be30*/  FFMA.FTZ R39, R68, R10, R39 ;  /* 0x0000000a44277223 */ /* 0x000fe20000010027 */
[----:B------:R-:W-:Y:S01]  /*be40*/  FADD.FTZ R18, R18, R47 ;  /* 0x0000002f12127221 */ /* 0x000fe20000010000 */
[----:B------:R-:W-:Y:S01]  /*be50*/  FADD.FTZ R10, R63, R10 ;  /* 0x0000000a3f0a7221 */ /* 0x000fe20000010000 */
[----:B------:R-:W-:Y:S01]  /*be60*/  FFMA.FTZ R108, R72, R25, R108 ;  /* 0x00000019486c7223 */ /* 0x000fe2000001006c */
        /* <DEDUP_REMOVED lines=17> */
[----:B------:R-:W-:Y:S01]  /*bf80*/  FADD.FTZ R10, R10, R15 ;  /* 0x0000000f0a0a7221 */ /* 0x000fe20000010000 */
[----:B------:R-:W-:Y:S01]  /*bf90*/  FFMA.FTZ R8, R77, R79, R8 ;  /* 0x0000004f4d087223 */ /* 0x000fe20000010008 */
[----:B------:R-:W-:Y:S01]  /*bfa0*/  FADD.FTZ R81, R81, R50 ;  /* 0x0000003251517221 */ /* 0x000fe20000010000 */
[----:B------:R-:W-:Y:S01]  /*bfb0*/  FFMA.FTZ R108, R98, R13, R108 ;  /* 0x0000000d626c7223 */ /* 0x000fe2000001006c */
[-C--:B------:R-:W-:Y:S01]  /*bfc0*/  FMUL.FTZ R15, R4, R110.reuse ;  /* 0x0000006e040f7220 */ /* 0x080fe20000410000 */
[----:B------:R-:W-:Y:S01]  /*bfd0*/  FADD.FTZ R18, R13, R18 ;  /* 0x000000120d127221 */ /* 0x000fe20000010000 */
[----:B------:R-:W-:Y:S01]  /*bfe0*/  FFMA.FTZ R13, R109, R110, R8 ;  /* 0x0000006e6d0d7223 */ /* 0x000fe20000010008 */
        /* <DEDUP_REMOVED lines=8> */
[-C--:B------:R-:W-:Y:S01]  /*c070*/  FMUL.FTZ R10, R4, R113.reuse ;  /* 0x00000071040a7220 */ /* 0x080fe20000410000 */
[----:B------:R-:W-:Y:S01]  /*c080*/  FADD.FTZ R25, R8, R25 ;  /* 0x0000001908197221 */ /* 0x000fe20000010000 */
[----:B------:R-:W-:Y:S01]  /*c090*/  FFMA.FTZ R15, R111, R22, R12 ;  /* 0x000000166f0f7223 */ /* 0x000fe2000001000c */
[C---:B------:R-:W-:Y:S01]  /*c0a0*/  FFMA.FTZ R8, R112.reuse, R113, R13 ;  /* 0x0000007170087223 */ /* 0x040fe2000001000d */
[----:B------:R-:W-:Y:S01]  /*c0b0*/  FADD.FTZ R64, R81, R64 ;  /* 0x0000004051407221 */ /* 0x000fe20000010000 */
[----:B------:R-:W-:Y:S01]  /*c0c0*/  FFMA.FTZ R112, R112, R10, R109 ;  /* 0x0000000a70707223 */ /* 0x000fe2000001006d */
[-C--:B------:R-:W-:Y:S01]  /*c0d0*/  FMUL.FTZ R13, R5, R24.reuse ;  /* 0x00000018050d7220 */ /* 0x080fe20000410000 */
[----:B------:R-:W-:Y:S01]  /*c0e0*/  FADD.FTZ R12, R25, R10 ;  /* 0x0000000a190c7221 */ /* 0x000fe20000010000 */
[----:B------:R-:W-:Y:S01]  /*c0f0*/  FFMA.FTZ R10, R114, R24, R15 ;  /* 0x00000018720a7223 */ /* 0x000fe2000001000f */
[----:B------:R-:W-:Y:S01]  /*c100*/  FADD.FTZ R64, R64, R67 ;  /* 0x0000004340407221 */ /* 0x000fe20000010000 */
[----:B------:R-:W-:Y:S01]  /*c110*/  FFMA.FTZ R112, R114, R13, R112 ;  /* 0x0000000d72707223 */ /* 0x000fe20000010070 */
[-C--:B------:R-:W-:Y:S01]  /*c120*/  FMUL.FTZ R15, R4, R116.reuse ;  /* 0x00000074040f7220 */ /* 0x080fe20000410000 */
[----:B------:R-:W-:Y:S01]  /*c130*/  FADD.FTZ R12, R13, R12 ;  /* 0x0000000c0d0c7221 */ /* 0x000fe20000010000 */
[C---:B------:R-:W-:Y:S01]  /*c140*/  FFMA.FTZ R13, R115.reuse, R116, R8 ;  /* 0x00000074730d7223 */ /* 0x040fe20000010008 */
[----:B------:R-:W-:Y:S01]  /*c150*/  FADD.FTZ R64, R64, R71 ;  /* 0x0000004740407221 */ /* 0x000fe20000010000 */
[----:B------:R-:W-:Y:S01]  /*c160*/  FFMA.FTZ R115, R115, R15, R112 ;  /* 0x0000000f73737223 */ /* 0x000fe20000010070 */
[-C--:B------:R-:W-:Y:S01]  /*c170*/  FMUL.FTZ R8, R5, R27.reuse ;  /* 0x0000001b05087220 */ /* 0x080fe20000410000 */
[----:B------:R-:W-:Y:S01]  /*c180*/  FADD.FTZ R15, R12, R15 ;  /* 0x0000000f0c0f7221 */ /* 0x000fe20000010000 */
[----:B------:R-:W-:Y:S01]  /*c190*/  FADD.FTZ R64, R64, R75 ;  /* 0x0000004b40407221 */ /* 0x000fe20000010000 */
[----:B------:R-:W-:Y:S01]  /*c1a0*/  FMUL.FTZ R12, R4, R28 ;  /* 0x0000001c040c7220 */ /* 0x000fe20000410000 */
[----:B------:R-:W-:Y:S01]  /*c1b0*/  FFMA.FTZ R115, R117, R8, R115 ;  /* 0x0000000875737223 */ /* 0x000fe20000010073 */
[----:B------:R-:W-:Y:S01]  /*c1c0*/  FADD.FTZ R19, R19, R22 ;  /* 0x0000001613137221 */ /* 0x000fe20000010000 */
[----:B------:R-:W-:Y:S01]  /*c1d0*/  FADD.FTZ R15, R8, R15 ;  /* 0x0000000f080f7221 */ /* 0x000fe20000010000 */
[----:B------:R-:W-:Y:S01]  /*c1e0*/  FADD.FTZ R79, R64, R79 ;  /* 0x0000004f404f7221 */ /* 0x000fe20000010000 */
[----:B------:R-:W-:Y:S01]  /*c1f0*/  FFMA.FTZ R115, R118, R12, R115 ;  /* 0x0000000c76737223 */ /* 0x000fe20000010073 */
[----:B------:R-:W-:Y:S01]  /*c200*/  FMUL.FTZ R8, R5, R0 ;  /* 0x0000000005087220 */ /* 0x000fe20000410000 */
[----:B------:R-:W-:Y:S01]  /*c210*/  FADD.FTZ R24, R19, R24 ;  /* 0x0000001813187221 */ /* 0x000fe20000010000 */
[----:B------:R-:W-:Y:S01]  /*c220*/  FADD.FTZ R15, R15, R12 ;  /* 0x0000000c0f0f7221 */ /* 0x000fe20000010000 */
[----:B------:R-:W-:Y:S01]  /*c230*/  FFMA.FTZ R10, R117, R27, R10 ;  /* 0x0000001b750a7223 */ /* 0x000fe2000001000a */
[----:B------:R-:W-:Y:S01]  /*c240*/  FADD.FTZ R110, R79, R110 ;  /* 0x0000006e4f6e7221 */ /* 0x000fe20000010000 */
[C---:B------:R-:W-:Y:S01]  /*c250*/  FFMA.FTZ R115, R29.reuse, R8, R115 ;  /* 0x000000081d737223 */ /* 0x040fe20000010073 */
[----:B------:R-:W-:Y:S01]  /*c260*/  FMUL.FTZ R12, R4, R6 ;  /* 0x00000006040c7220 */ /* 0x000fe20000410000 */
[----:B------:R-:W-:Y:S01]  /*c270*/  FADD.FTZ R27, R24, R27 ;  /* 0x0000001b181b7221 */ /* 0x000fe20000010000 */
[----:B------:R-:W-:Y:S01]  /*c280*/  FFMA.FTZ R13, R118, R28, R13 ;  /* 0x0000001c760d7223 */ /* 0x000fe2000001000d */
        /* <DEDUP_REMOVED lines=16> */
[----:B------:R-:W-:Y:S01]  /*c390*/  FADD.FTZ R8, R15, R7 ;  /* 0x000000070f087221 */ /* 0x000fe20000010000 */
        /* <DEDUP_REMOVED lines=12> */
[----:B------:R-:W-:Y:S01]  /*c460*/  FMUL.FTZ R9, R5, R36 ;  /* 0x0000002405097220 */ /* 0x000fe20000410000 */
        /* <DEDUP_REMOVED lines=8> */
[----:B------:R-:W-:Y:S01]  /*c4f0*/  FFMA.FTZ R0, R33, R17, R0 ;  /* 0x0000001121007223 */ /* 0x000fe20000010000 */
        /* <DEDUP_REMOVED lines=16> */
[----:B------:R-:W-:Y:S01]  /*c600*/  FFMA.FTZ R6, R49, R23, R6 ;  /* 0x0000001731067223 */ /* 0x000fe20000010006 */
[----:B------:R-:W-:Y:S01]  /*c610*/  FADD.FTZ R37, R20, R37 ;  /* 0x0000002514257221 */ /* 0x000fe20000010000 */
[----:B------:R-:W-:Y:S01]  /*c620*/  FADD.FTZ R7, R7, R8 ;  /* 0x0000000807077221 */ /* 0x000fe20000010000 */
[----:B------:R-:W-:Y:S01]  /*c630*/  FADD.FTZ R23, R36, R23 ;  /* 0x0000001724177221 */ /* 0x000fe20000010000 */
[----:B------:R-:W-:Y:S01]  /*c640*/  FFMA.FTZ R9, R119, R12, R10 ;  /* 0x0000000c77097223 */ /* 0x000fe2000001000a */
[----:B------:R-:W-:Y:S01]  /*c650*/  FFMA.FTZ R24, R53, R26, R0 ;  /* 0x0000001a35187223 */ /* 0x000fe20000010000 */
[----:B------:R-:W-:Y:S01]  /*c660*/  FADD.FTZ R10, R12, R7 ;  /* 0x000000070c0a7221 */ /* 0x000fe20000010000 */
[----:B------:R-:W-:Y:S01]  /*c670*/  FADD.FTZ R26, R37, R26 ;  /* 0x0000001a251a7221 */ /* 0x000fe20000010000 */
[----:B------:R-:W-:Y:S01]  /*c680*/  FFMA.FTZ R25, R119, R54, R6 ;  /* 0x0000003677197223 */ /* 0x000fe20000010006 */
[----:B0-----:R-:W-:-:S07]  /*c690*/  FADD.FTZ R27, R23, R54 ;  /* 0x00000036171b7221 */ /* 0x001fce0000010000 */
.L_x_174:
[----:B------:R-:W0:Y:S01]  /*c6a0*/  S2R R14, SR_LANEID ;  /* 0x00000000000e7919 */ /* 0x000e220000000000 */
[----:B------:R-:W1:Y:S01]  /*c6b0*/  S2UR UR7, SR_CgaCtaId ;  /* 0x00000000000779c3 */ /* 0x000e620000008800 */
[----:B------:R-:W-:Y:S01]  /*c6c0*/  UMOV UR6, 0x400 ;  /* 0x0000040000067882 */ /* 0x000fe20000000000 */
[----:B------:R-:W2:Y:S01]  /*c6d0*/  LDCU UR9, c[0x0][0x374] ;  /* 0x00006e80ff0977ac */ /* 0x000ea20008000800 */
[----:B------:R-:W3:Y:S01]  /*c6e0*/  SHFL.DOWN PT, R0, R9, 0x1, 0x1f ;  /* 0x08201f0009007f89 */ /* 0x000ee200000e0000 */
[----:B------:R-:W-:Y:S01]  /*c6f0*/  BSSY.RECONVERGENT B0, `(.L_x_175) ;  /* 0x000002a000007945 */ /* 0x000fe20003800200 */
[----:B------:R-:W-:Y:S02]  /*c700*/  UIADD3 UR5, UPT, UPT, UR6, 0x90, URZ ;  /* 0x0000009006057890 */ /* 0x000fe4000fffe0ff */
[----:B------:R-:W4:Y:S01]  /*c710*/  SHFL.DOWN PT, R6, R10, 0x1, 0x1f ;  /* 0x08201f000a067f89 */ /* 0x000f2200000e0000 */
[----:B------:R-:W0:Y:S01]  /*c720*/  LDCU UR12, c[0x0][0x370] ;  /* 0x00006e00ff0c77ac */ /* 0x000e220008000800 */
[----:B------:R-:W2:Y:S01]  /*c730*/  S2R R8, SR_TID.X ;  /* 0x0000000000087919 */ /* 0x000ea20000002100 */
[----:B-1----:R-:W-:Y:S01]  /*c740*/  ULEA UR5, UR7, UR5, 0x18 ;  /* 0x0000000507057291 */ /* 0x002fe2000f8ec0ff */
[----:B0-----:R-:W-:-:S02]  /*c750*/  ISETP.GT.AND P0, PT, R14, 0x1e, PT ;  /* 0x0000001e0e00780c */ /* 0x001fc40003f04270 */
[C---:B------:R-:W-:Y:S02]  /*c760*/  ISETP.GT.AND P2, PT, R14.reuse, 0xf, PT ;  /* 0x0000000f0e00780c */ /* 0x040fe40003f44270 */
[----:B------:R-:W-:Y:S02]  /*c770*/  ISETP.GT.AND P1, PT, R14, 0x17, PT ;  /* 0x000000170e00780c */ /* 0x000fe40003f24270 */
[----:B--2---:R-:W-:-:S07]  /*c780*/  ISETP.GT.U32.AND P3, PT, R8, 0x1b, PT ;  /* 0x0000001b0800780c */ /* 0x004fce0003f64070 */
[----:B---3--:R-:W-:Y:S01]  /*c790*/  @!P0 FADD.FTZ R9, R0, R9 ;  /* 0x0000000900098221 */ /* 0x008fe20000010000 */
[----:B----4-:R-:W-:Y:S01]  /*c7a0*/  @!P0 FADD.FTZ R10, R6, R10 ;  /* 0x0000000a060a8221 */ /* 0x010fe20000010000 */
[----:B------:R-:W-:-:S03]  /*c7b0*/  ISETP.GT.AND P0, PT, R14, 0x1d, PT ;  /* 0x0000001d0e00780c */ /* 0x000fc60003f04270 */
[----:B------:R-:W0:Y:S04]  /*c7c0*/  SHFL.DOWN PT, R0, R9, 0x2, 0x1f ;  /* 0x08401f0009007f89 */ /* 0x000e2800000e0000 */
[----:B------:R-:W1:Y:S06]  /*c7d0*/  SHFL.DOWN PT, R6, R10, 0x2, 0x1f ;  /* 0x08401f000a067f89 */ /* 0x000e6c00000e0000 */
        /* <DEDUP_REMOVED lines=8> */
[----:B------:R-:W-:-:S03]  /*c860*/  ISETP.NE.AND P0, PT, R8, RZ, PT ;  /* 0x000000ff0800720c */ /* 0x000fc60003f05270 */
[----:B------:R-:W1:Y:S01]  /*c870*/  SHFL.DOWN PT, R6, R10, 0x8, 0x1f ;  /* 0x09001f000a067f89 */ /* 0x000e6200000e0000 */
[----:B0-----:R-:W-:Y:S01]  /*c880*/  FADD.FTZ R12, R9, R0 ;  /* 0x00000000090c7221 */ /* 0x001fe20000010000 */
[----:B------:R-:W-:Y:S01]  /*c890*/  LEA R0, R8, UR5, 0x4 ;  /* 0x0000000508007c11 */ /* 0x000fe2000f8e20ff */
[----:B-1----:R-:W-:-:S03]  /*c8a0*/  FADD.FTZ R11, R10, R6 ;  /* 0x000000060a0b7221 */ /* 0x002fc60000010000 */
[----:B------:R-:W-:Y:S01]  /*c8b0*/  FSEL R6, R9, R12, P1 ;  /* 0x0000000c09067208 */ /* 0x000fe20000800000 */
[----:B------:R0:W-:Y:S01]  /*c8c0*/  STS.128 [R0], R24 ;  /* 0x0000001800007388 */ /* 0x0001e20000000c00 */
        /* <DEDUP_REMOVED lines=12> */
.L_x_176:
[----:B------:R-:W-:Y:S05]  /*c990*/  BSYNC.RECONVERGENT B0 ;  /* 0x0000000000007941 */ /* 0x000fea0003800200 */
.L_x_175:
[----:B------:R-:W-:Y:S06]  /*c9a0*/  BAR.SYNC.DEFER_BLOCKING 0x0 ;  /* 0x0000000000007b1d */ /* 0x000fec0000010000 */
[----:B------:R-:W-:Y:S04]  /*c9b0*/  BSSY.RECONVERGENT B0, `(.L_x_177) ;  /* 0x0000024000007945 */ /* 0x000fe80003800200 */
[----:B------:R-:W-:Y:S05]  /*c9c0*/  @P0 BRA `(.L_x_178) ;  /* 0x0000000000880947 */ /* 0x000fea0003800000 */
[----:B------:R-:W-:-:S09]  /*c9d0*/  ULEA UR5, UR7, UR6, 0x18 ;  /* 0x0000000607057291 */ /* 0x000fd2000f8ec0ff */
[----:B--2---:R-:W3:Y:S04]  /*c9e0*/  LDS.64 R10, [UR5+0x18] ;  /* 0x00001805ff0a7984 */ /* 0x004ee80008000a00 */
[----:B------:R-:W2:Y:S04]  /*c9f0*/  LDS.128 R28, [UR5+0x20] ;  /* 0x00002005ff1c7984 */ /* 0x000ea80008000c00 */
[----:B------:R-:W4:Y:S04]  /*ca00*/  LDS.128 R32, [UR5+0x30] ;  /* 0x00003005ff207984 */ /* 0x000f280008000c00 */
[----:B------:R-:W4:Y:S04]  /*ca10*/  LDS.128 R36, [UR5+0x40] ;  /* 0x00004005ff247984 */ /* 0x000f280008000c00 */
[----:B------:R-:W4:Y:S04]  /*ca20*/  LDS.128 R16, [UR5+0x50] ;  /* 0x00005005ff107984 */ /* 0x000f280008000c00 */
[----:B-1----:R-:W1:Y:S04]  /*ca30*/  LDS.128 R12, [UR5+0x60] ;  /* 0x00006005ff0c7984 */ /* 0x002e680008000c00 */
[----:B------:R-:W1:Y:S01]  /*ca40*/  LDS.128 R20, [UR5+0x70] ;  /* 0x00007005ff147984 */ /* 0x000e620008000c00 */
[----:B---3--:R-:W-:Y:S01]  /*ca50*/  FADD.FTZ R9, R6, R10 ;  /* 0x0000000a06097221 */ /* 0x008fe20000010000 */
[----:B0-----:R-:W-:-:S03]  /*ca60*/  FADD.FTZ R6, R7, R11 ;  /* 0x0000000b07067221 */ /* 0x001fc60000010000 */
[----:B--2---:R-:W-:Y:S01]  /*ca70*/  FADD.FTZ R9, R9, R28 ;  /* 0x0000001c09097221 */ /* 0x004fe20000010000 */
[----:B------:R-:W-:-:S03]  /*ca80*/  FADD.FTZ R6, R6, R29 ;  /* 0x0000001d06067221 */ /* 0x000fc60000010000 */
[----:B------:R-:W-:Y:S01]  /*ca90*/  FADD.FTZ R9, R9, R30 ;  /* 0x0000001e09097221 */ /* 0x000fe20000010000 */
[----:B------:R-:W-:-:S03]  /*caa0*/  FADD.FTZ R6, R6, R31 ;  /* 0x0000001f06067221 */ /* 0x000fc60000010000 */
[----:B----4-:R-:W-:Y:S01]  /*cab0*/  FADD.FTZ R9, R9, R32 ;  /* 0x0000002009097221 */ /* 0x010fe20000010000 */
[----:B------:R-:W-:-:S03]  /*cac0*/  FADD.FTZ R6, R6, R33 ;  /* 0x0000002106067221 */ /* 0x000fc60000010000 */
[----:B------:R-:W-:Y:S01]  /*cad0*/  FADD.FTZ R9, R9, R34 ;  /* 0x0000002209097221 */ /* 0x000fe20000010000 */
        /* <DEDUP_REMOVED lines=9> */
[----:B-1----:R-:W-:Y:S01]  /*cb70*/  FADD.FTZ R9, R9, R12 ;  /* 0x0000000c09097221 */ /* 0x002fe20000010000 */
[----:B------:R-:W-:-:S03]  /*cb80*/  FADD.FTZ R6, R6, R13 ;  /* 0x0000000d06067221 */ /* 0x000fc60000010000 */
[----:B------:R-:W-:Y:S01]  /*cb90*/  FADD.FTZ R9, R9, R14 ;  /* 0x0000000e09097221 */ /* 0x000fe20000010000 */
[----:B------:R-:W-:-:S03]  /*cba0*/  FADD.FTZ R6, R6, R15 ;  /* 0x0000000f06067221 */ /* 0x000fc60000010000 */
[----:B------:R-:W-:Y:S01]  /*cbb0*/  FADD.FTZ R9, R9, R20 ;  /* 0x0000001409097221 */ /* 0x000fe20000010000 */
[----:B------:R-:W-:-:S03]  /*cbc0*/  FADD.FTZ R10, R6, R21 ;  /* 0x00000015060a7221 */ /* 0x000fc60000010000 */
[----:B------:R-:W-:Y:S01]  /*cbd0*/  FADD.FTZ R6, R9, R22 ;  /* 0x0000001609067221 */ /* 0x000fe20000010000 */
[----:B------:R-:W-:-:S07]  /*cbe0*/  FADD.FTZ R7, R10, R23 ;  /* 0x000000170a077221 */ /* 0x000fce0000010000 */
.L_x_178:
[----:B------:R-:W-:Y:S05]  /*cbf0*/  BSYNC.RECONVERGENT B0 ;  /* 0x0000000000007941 */ /* 0x000fea0003800200 */
.L_x_177:
[----:B------:R-:W-:Y:S06]  /*cc00*/  BAR.SYNC.DEFER_BLOCKING 0x0 ;  /* 0x0000000000007b1d */ /* 0x000fec0000010000 */
[----:B------:R-:W-:Y:S04]  /*cc10*/  BSSY.RECONVERGENT B0, `(.L_x_179) ;  /* 0x000004d000007945 */ /* 0x000fe80003800200 */
[----:B------:R-:W-:Y:S05]  /*cc20*/  @P3 BRA `(.L_x_180) ;  /* 0x00000004002c3947 */ /* 0x000fea0003800000 */
[----:B------:R-:W3:Y:S04]  /*cc30*/  LDS.128 R56, [R0+0x1c0] ;  /* 0x0001c00000387984 */ /* 0x000ee80000000c00 */
[----:B------:R-:W4:Y:S04]  /*cc40*/  LDS.128 R60, [R0+0x380] ;  /* 0x00038000003c7984 */ /* 0x000f280000000c00 */
[----:B------:R-:W0:Y:S04]  /*cc50*/  LDS.128 R52, [R0+0x540] ;  /* 0x0005400000347984 */ /* 0x000e280000000c00 */
[----:B------:R-:W0:Y:S04]  /*cc60*/  LDS.128 R48, [R0+0x700] ;  /* 0x0007000000307984 */ /* 0x000e280000000c00 */
[----:B-1----:R-:W1:Y:S04]  /*cc70*/  LDS.128 R12, [R0+0x8c0] ;  /* 0x0008c000000c7984 */ /* 0x002e680000000c00 */
[----:B------:R-:W1:Y:S04]  /*cc80*/  LDS.128 R36, [R0+0xa80] ;  /* 0x000a800000247984 */ /* 0x000e680000000c00 */
[----:B------:R-:W1:Y:S04]  /*cc90*/  LDS.128 R32, [R0+0xc40] ;  /* 0x000c400000207984 */ /* 0x000e680000000c00 */
[----:B------:R-:W1:Y:S04]  /*cca0*/  LDS.128 R28, [R0+0xe00] ;  /* 0x000e0000001c7984 */ /* 0x000e680000000c00 */
[----:B------:R-:W1:Y:S04]  /*ccb0*/  LDS.128 R20, [R0+0xfc0] ;  /* 0x000fc00000147984 */ /* 0x000e680000000c00 */
[----:B------:R-:W1:Y:S01]  /*ccc0*/  LDS.128 R16, [R0+0x1180] ;  /* 0x0011800000107984 */ /* 0x000e620000000c00 */
[----:B---3--:R-:W-:Y:S01]  /*ccd0*/  FADD.FTZ R9, R24, R56 ;  /* 0x0000003818097221 */ /* 0x008fe20000010000 */
[----:B--2---:R-:W-:Y:S01]  /*cce0*/  FADD.FTZ R10, R25, R57 ;  /* 0x00000039190a7221 */ /* 0x004fe20000010000 */
[----:B------:R-:W-:Y:S01]  /*ccf0*/  FADD.FTZ R11, R26, R58 ;  /* 0x0000003a1a0b7221 */ /* 0x000fe20000010000 */
[----:B------:R-:W-:Y:S01]  /*cd00*/  FADD.FTZ R40, R27, R59 ;  /* 0x0000003b1b287221 */ /* 0x000fe20000010000 */
[----:B----4-:R-:W-:Y:S01]  /*cd10*/  FADD.FTZ R9, R9, R60 ;  /* 0x0000003c09097221 */ /* 0x010fe20000010000 */
[----:B0-----:R-:W0:Y:S01]  /*cd20*/  LDS.128 R24, [R0+0x1340] ;  /* 0x0013400000187984 */ /* 0x001e220000000c00 */
        /* <DEDUP_REMOVED lines=14> */
[----:B-1----:R-:W-:Y:S01]  /*ce10*/  FADD.FTZ R9, R9, R12 ;  /* 0x0000000c09097221 */ /* 0x002fe20000010000 */
[----:B------:R-:W1:Y:S01]  /*ce20*/  LDS.128 R48, [R0+0x1a40] ;  /* 0x001a400000307984 */ /* 0x000e620000000c00 */
        /* <DEDUP_REMOVED lines=23> */
[----:B0-----:R-:W-:Y:S01]  /*cfa0*/  FADD.FTZ R9, R9, R24 ;  /* 0x0000001809097221 */ /* 0x001fe20000010000 */
        /* <DEDUP_REMOVED lines=15> */
[----:B-1----:R-:W-:Y:S01]  /*d0a0*/  FADD.FTZ R24, R9, R48 ;  /* 0x0000003009187221 */ /* 0x002fe20000010000 */
[----:B------:R-:W-:Y:S01]  /*d0b0*/  FADD.FTZ R25, R10, R49 ;  /* 0x000000310a197221 */ /* 0x000fe20000010000 */
[----:B------:R-:W-:Y:S01]  /*d0c0*/  FADD.FTZ R26, R11, R50 ;  /* 0x000000320b1a7221 */ /* 0x000fe20000010000 */
[----:B------:R-:W-:-:S07]  /*d0d0*/  FADD.FTZ R27, R40, R51 ;  /* 0x00000033281b7221 */ /* 0x000fce0000010000 */
.L_x_180:
[----:B------:R-:W-:Y:S05]  /*d0e0*/  BSYNC.RECONVERGENT B0 ;  /* 0x0000000000007941 */ /* 0x000fea0003800200 */
.L_x_179:
[----:B------:R-:W-:Y:S04]  /*d0f0*/  BSSY.RECONVERGENT B0, `(.L_x_181) ;  /* 0x000001e000007945 */ /* 0x000fe80003800200 */
[----:B------:R-:W-:Y:S05]  /*d100*/  @P3 BRA `(.L_x_182) ;  /* 0x0000000000703947 */ /* 0x000fea0003800000 */
[----:B------:R-:W1:Y:S01]  /*d110*/  LDC.64 R20, c[0x0][0x3f8] ;  /* 0x0000fe00ff147b82 */ /* 0x000e620000000a00 */
[----:B------:R-:W-:-:S05]  /*d120*/  MOV R15, UR13 ;  /* 0x0000000d000f7c02 */ /* 0x000fca0008000f00 */
[----:B------:R-:W-:Y:S02]  /*d130*/  IMAD R15, R15, 0x1c, R8 ;  /* 0x0000001c0f0f7824 */ /* 0x000fe400078e0208 */
[----:B--2---:R-:W2:Y:S01]  /*d140*/  LDC.64 R10, c[0x0][0x3d8] ;  /* 0x0000f600ff0a7b82 */ /* 0x004ea20000000a00 */
[----:B-1----:R-:W-:Y:S01]  /*d150*/  IMAD.WIDE.U32 R12, R20, 0x3, RZ ;  /* 0x00000003140c7825 */ /* 0x002fe200078e00ff */
[C---:B---3--:R-:W-:Y:S02]  /*d160*/  LEA R9, R21.reuse, R21, 0x1 ;  /* 0x0000001515097211 */ /* 0x048fe400078e08ff */
[----:B------:R-:W-:Y:S02]  /*d170*/  LEA.HI R19, P1, R21, R20, RZ, 0x1 ;  /* 0x0000001415137211 */ /* 0x000fe400078308ff */
[----:B------:R-:W-:Y:S02]  /*d180*/  IADD3 R13, PT, PT, R13, R9, RZ ;  /* 0x000000090d0d7210 */ /* 0x000fe40007ffe0ff */
[----:B0-----:R-:W-:Y:S01]  /*d190*/  IADD3.X R0, PT, PT, RZ, R21, RZ, P1, !PT ;  /* 0x00000015ff007210 */ /* 0x001fe20000ffe4ff */
[----:B--2---:R-:W-:Y:S01]  /*d1a0*/  IMAD.WIDE R10, R15, 0x4, R10 ;  /* 0x000000040f0a7825 */ /* 0x004fe200078e020a */
[----:B------:R-:W-:-:S02]  /*d1b0*/  LEA.HI R9, P1, R13, R12, RZ, 0x1 ;  /* 0x0000000c0d097211 */ /* 0x000fc400078308ff */
[----:B------:R-:W-:Y:S02]  /*d1c0*/  SHF.L.U32 R15, R19, 0x1, RZ ;  /* 0x00000001130f7819 */ /* 0x000fe400000006ff */
[----:B------:R-:W-:Y:S01]  /*d1d0*/  SHF.L.U32 R17, R9, 0x1, RZ ;  /* 0x0000000109117819 */ /* 0x000fe200000006ff */
[----:B------:R4:W-:Y:S01]  /*d1e0*/  REDG.E.ADD.F32.FTZ.RN.STRONG.GPU desc[UR10][R10.64], R24 ;  /* 0x000000180a0079a6 */ /* 0x0009e2000c12f30a */
[----:B------:R-:W-:Y:S02]  /*d1f0*/  LOP3.LUT R15, R15, 0xfffffffc, RZ, 0xc0, !PT ;  /* 0xfffffffc0f0f7812 */ /* 0x000fe400078ec0ff */
[----:B------:R-:W-:Y:S02]  /*d200*/  SHF.L.U64.HI R19, R19, 0x1, R0 ;  /* 0x0000000113137819 */ /* 0x000fe40000010200 */
[----:B------:R-:W-:Y:S02]  /*d210*/  LEA R14, P2, R20, R10, 0x2 ;  /* 0x0000000a140e7211 */ /* 0x000fe400078410ff */
[----:B------:R-:W-:-:S02]  /*d220*/  IADD3.X R0, PT, PT, RZ, R13, RZ, P1, !PT ;  /* 0x0000000dff007210 */ /* 0x000fc40000ffe4ff */
[----:B------:R-:W-:Y:S02]  /*d230*/  LOP3.LUT R17, R17, 0xfffffffc, RZ, 0xc0, !PT ;  /* 0xfffffffc11117812 */ /* 0x000fe400078ec0ff */
[----:B------:R-:W-:Y:S02]  /*d240*/  IADD3 R12, P1, PT, R10, R15, RZ ;  /* 0x0000000f0a0c7210 */ /* 0x000fe40007f3e0ff */
[----:B------:R-:W-:Y:S02]  /*d250*/  LEA.HI.X R15, R20, R11, R21, 0x2, P2 ;  /* 0x0000000b140f7211 */ /* 0x000fe400010f1415 */
[----:B------:R-:W-:Y:S02]  /*d260*/  SHF.L.U64.HI R9, R9, 0x1, R0 ;  /* 0x0000000109097819 */ /* 0x000fe40000010200 */
[----:B------:R-:W-:Y:S02]  /*d270*/  IADD3 R16, P2, PT, R10, R17, RZ ;  /* 0x000000110a107210 */ /* 0x000fe40007f5e0ff */
[----:B------:R-:W-:-:S02]  /*d280*/  IADD3.X R13, PT, PT, R11, R19, RZ, P1, !PT ;  /* 0x000000130b0d7210 */ /* 0x000fc40000ffe4ff */
[----:B------:R-:W-:-:S03]  /*d290*/  IADD3.X R17, PT, PT, R11, R9, RZ, P2, !PT ;  /* 0x000000090b117210 */ /* 0x000fc600017fe4ff */
[----:B------:R4:W-:Y:S04]  /*d2a0*/  REDG.E.ADD.F32.FTZ.RN.STRONG.GPU desc[UR10][R12.64], R25 ;  /* 0x000000190c0079a6 */ /* 0x0009e8000c12f30a */
[----:B------:R4:W-:Y:S04]  /*d2b0*/  REDG.E.ADD.F32.FTZ.RN.STRONG.GPU desc[UR10][R14.64], R26 ;  /* 0x0000001a0e0079a6 */ /* 0x0009e8000c12f30a */
[----:B------:R4:W-:Y:S02]  /*d2c0*/  REDG.E.ADD.F32.FTZ.RN.STRONG.GPU desc[UR10][R16.64], R27 ;  /* 0x0000001b100079a6 */ /* 0x0009e4000c12f30a */
.L_x_182:
[----:B------:R-:W-:Y:S05]  /*d2d0*/  BSYNC.RECONVERGENT B0 ;  /* 0x0000000000007941 */ /* 0x000fea0003800200 */
.L_x_181:
[----:B------:R-:W-:-:S09]  /*d2e0*/  UISETP.GE.U32.AND UP0, UPT, UR12, 0x2, UPT ;  /* 0x000000020c00788c */ /* 0x000fd2000bf06070 */
[----:B------:R-:W-:Y:S05]  /*d2f0*/  BRA.U !UP0, `(.L_x_183) ;  /* 0x0000000d08787547 */ /* 0x000fea000b800000 */
[----:B--2-4-:R-:W2:Y:S01]  /*d300*/  LDC.64 R10, c[0x0][0x3d0] ;  /* 0x0000f400ff0a7b82 */ /* 0x014ea20000000a00 */
[----:B------:R-:W-:Y:S01]  /*d310*/  ULOP3.LUT UR5, UR4, 0x1, URZ, 0xc0, !UPT ;  /* 0x0000000104057892 */ /* 0x000fe2000f8ec0ff */
[----:B------:R-:W-:Y:S03]  /*d320*/  BSSY.RECONVERGENT B0, `(.L_x_184) ;  /* 0x0000023000007945 */ /* 0x000fe60003800200 */
[----:B------:R-:W-:-:S03]  /*d330*/  UIMAD UR6, UR5, UR9, URZ ;  /* 0x00000009050672a4 */ /* 0x000fc6000f8e02ff */
[----:B------:R-:W4:Y:S01]  /*d340*/  S2UR UR29, SR_CTAID.X ;  /* 0x00000000001d79c3 */ /* 0x000f220000002500 */
[----:B------:R-:W-:-:S04]  /*d350*/  UIMAD UR5, UR6, UR12, URZ ;  /* 0x0000000c060572a4 */ /* 0x000fc8000f8e02ff */
[----:B------:R-:W-:-:S03]  /*d360*/  USHF.L.U32 UR5, UR5, 0x1, URZ ;  /* 0x0000000105057899 */ /* 0x000fc600080006ff */
[----:B------:R-:W0:Y:S03]  /*d370*/  S2UR UR14, SR_CTAID.Y ;  /* 0x00000000000e79c3 */ /* 0x000e260000002600 */
[----:B---3--:R-:W-:-:S05]  /*d380*/  MOV R9, UR5 ;  /* 0x0000000500097c02 */ /* 0x008fca0008000f00 */
[----:B--2---:R-:W-:Y:S01]  /*d390*/  IMAD.WIDE R10, R9, 0x4, R10 ;  /* 0x00000004090a7825 */ /* 0x004fe200078e020a */
[----:B0---4-:R-:W-:Y:S06]  /*d3a0*/  @P0 BRA `(.L_x_185) ;  /* 0x0000000000680947 */ /* 0x011fec0003800000 */
[----:B-1----:R-:W0:Y:S01]  /*d3b0*/  LDC.64 R12, c[0x0][0x3c8] ;  /* 0x0000f200ff0c7b82 */ /* 0x002e220000000a00 */
[----:B------:R-:W-:Y:S02]  /*d3c0*/  UIADD3 UR7, UPT, UPT, UR6, UR14, URZ ;  /* 0x0000000e06077290 */ /* 0x000fe4000fffe0ff */
[----:B------:R-:W-:Y:S02]  /*d3d0*/  UIMAD UR13, UR29, UR9, UR14 ;  /* 0x000000091d0d72a4 */ /* 0x000fe4000f8e020e */
[----:B------:R-:W-:Y:S02]  /*d3e0*/  ULOP3.LUT UP0, UR5, UR4, 0x2, URZ, 0xc0, !UPT ;  /* 0x0000000204057892 */ /* 0x000fe4000f80c0ff */
[----:B------:R-:W-:Y:S02]  /*d3f0*/  MOV R15, UR7 ;  /* 0x00000007000f7c02 */ /* 0x000fe40008000f00 */
[----:B------:R-:W-:Y:S01]  /*d400*/  UIADD3 UR5, UPT, UPT, -UR5, 0x1, URZ ;  /* 0x0000000105057890 */ /* 0x000fe2000fffe1ff */
[----:B------:R-:W-:-:S02]  /*d410*/  MOV R9, UR13 ;  /* 0x0000000d00097c02 */ /* 0x000fc40008000f00 */
[----:B------:R-:W-:Y:S01]  /*d420*/  MOV R0, 0xffffffff ;  /* 0xffffffff00007802 */ /* 0x000fe20000000f00 */
[----:B0-----:R-:W-:-:S04]  /*d430*/  IMAD.WIDE.U32 R14, R15, 0x4, R12 ;  /* 0x000000040f0e7825 */ /* 0x001fc800078e000c */
[----:B------:R-:W-:Y:S01]  /*d440*/  IMAD.WIDE.U32 R12, R9, 0x8, R10 ;  /* 0x00000008090c7825 */ /* 0x000fe200078e000a */
[----:B------:R-:W-:-:S04]  /*d450*/  MOV R9, UR5 ;  /* 0x0000000500097c02 */ /* 0x000fc80008000f00 */
[----:B------:R0:W-:Y:S01]  /*d460*/  STG.E.64 desc[UR10][R12.64], R6 ;  /* 0x000000060c007986 */ /* 0x0001e2000c101b0a */
[----:B------:R-:W-:Y:S06]  /*d470*/  MEMBAR.ALL.GPU ;  /* 0x0000000000007992 */ /* 0x000fec000000a000 */
[----:B------:R-:W-:-:S00]  /*d480*/  ERRBAR ;  /* 0x00000000000079ab */ /* 0x000fc00000000000 */
[----:B------:R-:W-:Y:S06]  /*d490*/  CGAERRBAR ;  /* 0x00000000000075ab */ /* 0x000fec0000000000 */
[----:B------:R0:W-:Y:S01]  /*d4a0*/  REDG.E.ADD.S32.STRONG.GPU desc[UR10][R14.64], R9 ;  /* 0x000000090e00798e */ /* 0x0001e2000c12e30a */
[----:B------:R-:W-:Y:S01]  /*d4b0*/  USEL UR5, UR12, URZ, !UP0 ;  /* 0x000000ff0c057287 */ /* 0x000fe2000c000000 */
[----:B------:R-:W-:Y:S02]  /*d4c0*/  UMOV UR7, 0xffffffff ;  /* 0xffffffff00077882 */ /* 0x000fe40000000000 */
[----:B------:R0:W-:Y:S01]  /*d4d0*/  STL [R1], R0 ;  /* 0x0000000001007387 */ /* 0x0001e20000100800 */
[----:B------:R-:W-:-:S09]  /*d4e0*/  UISETP.NE.AND UP0, UPT, UR7, UR5, UPT ;  /* 0x000000050700728c */ /* 0x000fd2000bf05270 */
[----:B0-----:R-:W-:Y:S05]  /*d4f0*/  BRA.U !UP0, `(.L_x_185) ;  /* 0x0000000108147547 */ /* 0x001fea000b800000 */
.L_x_186:
[----:B------:R-:W2:Y:S04]  /*d500*/  LDG.E.STRONG.GPU R0, desc[UR10][R14.64] ;  /* 0x0000000a0e007981 */ /* 0x000ea8000c1ef900 */
[----:B--2---:R-:W-:Y:S04]  /*d510*/  CCTL.IVALL ;  /* 0x00000000ff00798f */ /* 0x004fe80002000000 */
[----:B------:R0:W-:Y:S01]  /*d520*/  STL [R1], R0 ;  /* 0x0000000001007387 */ /* 0x0001e20000100800 */
[----:B------:R-:W-:-:S13]  /*d530*/  ISETP.NE.AND P0, PT, R0, UR5, PT ;  /* 0x0000000500007c0c */ /* 0x000fda000bf05270 */
[----:B0-----:R-:W-:Y:S05]  /*d540*/  @P0 BRA `(.L_x_186) ;  /* 0xfffffffc00ec0947 */ /* 0x001fea000383ffff */
.L_x_185:
[----:B------:R-:W-:Y:S05]  /*d550*/  BSYNC.RECONVERGENT B0 ;  /* 0x0000000000007941 */ /* 0x000fea0003800200 */
.L_x_184:
[----:B------:R-:W-:Y:S01]  /*d560*/  BAR.SYNC.DEFER_BLOCKING 0x0 ;  /* 0x0000000000007b1d */ /* 0x000fe20000010000 */
[----:B------:R-:W-:-:S05]  /*d570*/  UISETP.GE.U32.AND UP0, UPT, UR12, 0x8, UPT ;  /* 0x000000080c00788c */ /* 0x000fca000bf06070 */
[----:B------:R-:W-:-:S04]  /*d580*/  UMOV UR5, URZ ;  /* 0x000000ff00057c82 */ /* 0x000fc80008000000 */
[----:B------:R-:W-:Y:S05]  /*d590*/  BRA.U !UP0, `(.L_x_187) ;  /* 0x0000000508607547 */ /* 0x000fea000b800000 */
[----:B------:R-:W-:Y:S02]  /*d5a0*/  ULEA UR13, UR9, UR14, 0x2 ;  /* 0x0000000e090d7291 */ /* 0x000fe4000f8e10ff */
[----:B------:R-:W-:Y:S02]  /*d5b0*/  UIMAD UR17, UR9, 0x3, UR14 ;  /* 0x00000003091178a4 */ /* 0x000fe4000f8e020e */
[----:B------:R-:W-:Y:S02]  /*d5c0*/  ULEA UR18, UR9, UR14, 0x1 ;  /* 0x0000000e09127291 */ /* 0x000fe4000f8e08ff */
[----:B------:R-:W-:Y:S02]  /*d5d0*/  UIMAD UR19, UR9, 0x6, UR14 ;  /* 0x00000006091378a4 */ /* 0x000fe4000f8e020e */
[----:B------:R-:W-:Y:S02]  /*d5e0*/  UIMAD UR20, UR9, 0x7, UR14 ;  /* 0x00000007091478a4 */ /* 0x000fe4000f8e020e */
[----:B------:R-:W-:-:S02]  /*d5f0*/  UIMAD UR21, UR9, 0x5, UR14 ;  /* 0x00000005091578a4 */ /* 0x000fc4000f8e020e */
[----:B------:R-:W-:Y:S02]  /*d600*/  UIADD3 UR22, UPT, UPT, UR14, UR9, URZ ;  /* 0x000000090e167290 */ /* 0x000fe4000fffe0ff */
[----:B------:R-:W-:Y:S02]  /*d610*/  UIADD3 UR23, UPT, UPT, -UR29, URZ, URZ ;  /* 0x000000ff1d177290 */ /* 0x000fe4000fffe1ff */
[----:B------:R-:W-:Y:S01]  /*d620*/  ULOP3.LUT UR7, UR12, 0x7ffffff8, URZ, 0xc0, !UPT ;  /* 0x7ffffff80c077892 */ /* 0x000fe2000f8ec0ff */
[----:B------:R-:W-:Y:S01]  /*d630*/  UMOV UR5, URZ ;  /* 0x000000ff00057c82 */ /* 0x000fe20008000000 */
[----:B------:R-:W-:-:S10]  /*d640*/  UMOV UR6, UR14 ;  /* 0x0000000e00067c82 */ /* 0x000fd40008000000 */
.L_x_188:
[----:B------:R-:W-:Y:S02]  /*d650*/  ISETP.NE.AND P1, PT, RZ, UR23, PT ;  /* 0x00000017ff007c0c */ /* 0x000fe4000bf25270 */
[----:B-1----:R-:W-:Y:S02]  /*d660*/  MOV R13, UR6 ;  /* 0x00000006000d7c02 */ /* 0x002fe40008000f00 */
[----:B------:R-:W-:-:S13]  /*d670*/  ISETP.NE.OR P1, PT, R8, RZ, !P1 ;  /* 0x000000ff0800720c */ /* 0x000fda0004f25670 */
[----:B------:R-:W-:-:S06]  /*d680*/  @!P1 IMAD.WIDE.U32 R12, R13, 0x8, R10 ;  /* 0x000000080d0c9825 */ /* 0x000fcc00078e000a */
[----:B------:R-:W2:Y:S01]  /*d690*/  @!P1 LDG.E.64 R12, desc[UR10][R12.64] ;  /* 0x0000000a0c0c9981 */ /* 0x000ea2000c1e1b00 */
[----:B------:R-:W-:Y:S01]  /*d6a0*/  UIADD3 UR24, UPT, UPT, UR5, 0x1, URZ ;  /* 0x0000000105187890 */ /* 0x000fe2000fffe0ff */
[----:B------:R-:W-:Y:S01]  /*d6b0*/  MOV R15, UR18 ;  /* 0x00000012000f7c02 */ /* 0x000fe20008000f00 */
[----:B------:R-:W-:Y:S01]  /*d6c0*/  UIADD3 UR25, UPT, UPT, UR5, 0x2, URZ ;  /* 0x0000000205197890 */ /* 0x000fe2000fffe0ff */
[----:B------:R-:W0:Y:S01]  /*d6d0*/  S2R R0, SR_CTAID.X ;  /* 0x0000000000007919 */ /* 0x000e220000002500 */
[----:B------:R-:W-:Y:S01]  /*d6e0*/  UIADD3 UR26, UPT, UPT, UR5, 0x3, URZ ;  /* 0x00000003051a7890 */ /* 0x000fe2000fffe0ff */
[----:B------:R-:W-:Y:S01]  /*d6f0*/  MOV R17, UR17 ;  /* 0x0000001100117c02 */ /* 0x000fe20008000f00 */
[----:B------:R-:W-:Y:S01]  /*d700*/  UIADD3 UR27, UPT, UPT, UR5, 0x4, URZ ;  /* 0x00000004051b7890 */ /* 0x000fe2000fffe0ff */
[----:B------:R-:W-:Y:S02]  /*d710*/  MOV R19, UR13 ;  /* 0x0000000d00137c02 */ /* 0x000fe40008000f00 */
[C---:B0-----:R-:W-:Y:S01]  /*d720*/  ISETP.NE.AND P0, PT, R0.reuse, UR24, PT ;  /* 0x0000001800007c0c */ /* 0x041fe2000bf05270 */
[----:B------:R-:W-:Y:S01]  /*d730*/  UIADD3 UR24, UPT, UPT, UR5, 0x5, URZ ;  /* 0x0000000505187890 */ /* 0x000fe2000fffe0ff */
[----:B------:R-:W-:Y:S01]  /*d740*/  ISETP.NE.AND P4, PT, R0, UR25, PT ;  /* 0x0000001900007c0c */ /* 0x000fe2000bf85270 */
[----:B------:R-:W-:Y:S01]  /*d750*/  UIADD3 UR25, UPT, UPT, UR5, 0x6, URZ ;  /* 0x0000000605197890 */ /* 0x000fe2000fffe0ff */
[----:B------:R-:W-:-:S02]  /*d760*/  ISETP.NE.OR P0, PT, R8, RZ, !P0 ;  /* 0x000000ff0800720c */ /* 0x000fc40004705670 */
[----:B------:R-:W-:Y:S01]  /*d770*/  ISETP.NE.AND P3, PT, R0, UR26, PT ;  /* 0x0000001a00007c0c */ /* 0x000fe2000bf65270 */
[----:B------:R-:W-:Y:S01]  /*d780*/  UIADD3 UR26, UPT, UPT, UR5, 0x7, URZ ;  /* 0x00000007051a7890 */ /* 0x000fe2000fffe0ff */
[----:B------:R-:W-:Y:S02]  /*d790*/  ISETP.NE.OR P4, PT, R8, RZ, !P4 ;  /* 0x000000ff0800720c */ /* 0x000fe40006785670 */
[----:B------:R-:W-:Y:S02]  /*d7a0*/  ISETP.NE.AND P2, PT, R0, UR27, PT ;  /* 0x0000001b00007c0c */ /* 0x000fe4000bf45270 */
[C---:B------:R-:W-:Y:S02]  /*d7b0*/  ISETP.NE.OR P3, PT, R8.reuse, RZ, !P3 ;  /* 0x000000ff0800720c */ /* 0x040fe40005f65670 */
[----:B------:R-:W-:Y:S02]  /*d7c0*/  ISETP.NE.OR P2, PT, R8, RZ, !P2 ;  /* 0x000000ff0800720c */ /* 0x000fe40005745670 */
[----:B------:R-:W-:-:S02]  /*d7d0*/  ISETP.NE.AND P6, PT, R0, UR25, PT ;  /* 0x0000001900007c0c */ /* 0x000fc4000bfc5270 */
[----:B------:R-:W-:-:S03]  /*d7e0*/  ISETP.NE.AND P5, PT, R0, UR26, PT ;  /* 0x0000001a00007c0c */ /* 0x000fc6000bfa5270 */
[----:B------:R-:W-:Y:S01]  /*d7f0*/  @!P4 IMAD.WIDE.U32 R14, R15, 0x8, R10 ;  /* 0x000000080f0ec825 */ /* 0x000fe200078e000a */
[----:B------:R-:W-:-:S03]  /*d800*/  ISETP.NE.OR P6, PT, R8, RZ, !P6 ;  /* 0x000000ff0800720c */ /* 0x000fc600077c5670 */
[--C-:B------:R-:W-:Y:S01]  /*d810*/  @!P3 IMAD.WIDE.U32 R16, R17, 0x8, R10.reuse ;  /* 0x000000081110b825 */ /* 0x100fe200078e000a */
[----:B------:R0:W3:Y:S01]  /*d820*/  @!P4 LDG.E.64 R24, desc[UR10][R14.64] ;  /* 0x0000000a0e18c981 */ /* 0x0000e2000c1e1b00 */
[----:B------:R-:W-:Y:S02]  /*d830*/  MOV R21, UR21 ;  /* 0x0000001500157c02 */ /* 0x000fe40008000f00 */
[----:B------:R-:W-:Y:S01]  /*d840*/  ISETP.NE.OR P5, PT, R8, RZ, !P5 ;  /* 0x000000ff0800720c */ /* 0x000fe20006fa5670 */
[--C-:B------:R-:W-:Y:S01]  /*d850*/  @!P2 IMAD.WIDE.U32 R18, R19, 0x8, R10.reuse ;  /* 0x000000081312a825 */ /* 0x100fe200078e000a */
[----:B------:R-:W4:Y:S01]  /*d860*/  @!P3 LDG.E.64 R16, desc[UR10][R16.64] ;  /* 0x0000000a1010b981 */ /* 0x000f22000c1e1b00 */
[----:B------:R-:W-:Y:S02]  /*d870*/  MOV R9, UR19 ;  /* 0x0000001300097c02 */ /* 0x000fe40008000f00 */
[----:B------:R-:W-:Y:S02]  /*d880*/  MOV R27, UR20 ;  /* 0x00000014001b7c02 */ /* 0x000fe40008000f00 */
[----:B------:R-:W4:Y:S06]  /*d890*/  @!P2 LDG.E.64 R18, desc[UR10][R18.64] ;  /* 0x0000000a1212a981 */ /* 0x000f2c000c1e1b00 */
[----:B0-----:R-:W-:-:S06]  /*d8a0*/  @!P5 IMAD.WIDE.U32 R14, R27, 0x8, R10 ;  /* 0x000000081b0ed825 */ /* 0x001fcc00078e000a */
[----:B------:R-:W4:Y:S01]  /*d8b0*/  @!P5 LDG.E.64 R14, desc[UR10][R14.64] ;  /* 0x0000000a0e0ed981 */ /* 0x000f22000c1e1b00 */
[----:B--2---:R-:W-:Y:S01]  /*d8c0*/  @!P1 FADD.FTZ R7, R7, R13 ;  /* 0x0000000d07079221 */ /* 0x004fe20000010000 */
[----:B------:R-:W-:Y:S01]  /*d8d0*/  MOV R13, UR22 ;  /* 0x00000016000d7c02 */ /* 0x000fe20008000f00 */
[----:B------:R-:W-:Y:S01]  /*d8e0*/  @!P1 FADD.FTZ R6, R6, R12 ;  /* 0x0000000c06069221 */ /* 0x000fe20000010000 */
[----:B------:R-:W-:-:S03]  /*d8f0*/  ISETP.NE.AND P1, PT, R0, UR24, PT ;  /* 0x0000001800007c0c */ /* 0x000fc6000bf25270 */
[----:B------:R-:W-:Y:S01]  /*d900*/  @!P0 IMAD.WIDE.U32 R12, R13, 0x8, R10 ;  /* 0x000000080d0c8825 */ /* 0x000fe200078e000a */
[----:B------:R-:W-:-:S04]  /*d910*/  ISETP.NE.OR P1, PT, R8, RZ, !P1 ;  /* 0x000000ff0800720c */ /* 0x000fc80004f25670 */
[----:B------:R0:W2:Y:S09]  /*d920*/  @!P0 LDG.E.64 R22, desc[UR10][R12.64] ;  /* 0x0000000a0c168981 */ /* 0x0000b2000c1e1b00 */
[----:B------:R-:W-:-:S04]  /*d930*/  @!P1 IMAD.WIDE.U32 R20, R21, 0x8, R10 ;  /* 0x0000000815149825 */ /* 0x000fc800078e000a */
[----:B0-----:R-:W-:Y:S02]  /*d940*/  @!P6 IMAD.WIDE.U32 R12, R9, 0x8, R10 ;  /* 0x00000008090ce825 */ /* 0x001fe400078e000a */
[----:B------:R-:W4:Y:S04]  /*d950*/  @!P1 LDG.E.64 R20, desc[UR10][R20.64] ;  /* 0x0000000a14149981 */ /* 0x000f28000c1e1b00 */
[----:B------:R-:W4:Y:S01]  /*d960*/  @!P6 LDG.E.64 R12, desc[UR10][R12.64] ;  /* 0x0000000a0c0ce981 */ /* 0x000f22000c1e1b00 */
[----:B------:R-:W-:-:S04]  /*d970*/  UIADD3 UR5, UPT, UPT, UR5, 0x8, URZ ;  /* 0x0000000805057890 */ /* 0x000fc8000fffe0ff */
[----:B------:R-:W-:Y:S02]  /*d980*/  UISETP.NE.AND UP0, UPT, UR5, UR7, UPT ;  /* 0x000000070500728c */ /* 0x000fe4000bf05270 */
[----:B------:R-:W-:Y:S02]  /*d990*/  ULEA UR19, UR9, UR19, 0x3 ;  /* 0x0000001309137291 */ /* 0x000fe4000f8e18ff */
[----:B------:R-:W-:Y:S02]  /*d9a0*/  ULEA UR21, UR9, UR21, 0x3 ;  /* 0x0000001509157291 */ /* 0x000fe4000f8e18ff */
[----:B------:R-:W-:Y:S02]  /*d9b0*/  ULEA UR13, UR9, UR13, 0x3 ;  /* 0x0000000d090d7291 */ /* 0x000fe4000f8e18ff */
[----:B------:R-:W-:Y:S02]  /*d9c0*/  ULEA UR17, UR9, UR17, 0x3 ;  /* 0x0000001109117291 */ /* 0x000fe4000f8e18ff */
[----:B------:R-:W-:-:S02]  /*d9d0*/  ULEA UR18, UR9, UR18, 0x3 ;  /* 0x0000001209127291 */ /* 0x000fc4000f8e18ff */
[----:B------:R-:W-:Y:S02]  /*d9e0*/  ULEA UR22, UR9, UR22, 0x3 ;  /* 0x0000001609167291 */ /* 0x000fe4000f8e18ff */
[----:B------:R-:W-:Y:S02]  /*d9f0*/  UIADD3 UR23, UPT, UPT, UR23, 0x8, URZ ;  /* 0x0000000817177890 */ /* 0x000fe4000fffe0ff */
[----:B------:R-:W-:Y:S02]  /*da00*/  ULEA UR6, UR9, UR6, 0x3 ;  /* 0x0000000609067291 */ /* 0x000fe4000f8e18ff */
[----:B------:R-:W-:Y:S01]  /*da10*/  ULEA UR20, UR9, UR20, 0x3 ;  /* 0x0000001409147291 */ /* 0x000fe2000f8e18ff */
[----:B--2---:R-:W-:Y:S01]  /*da20*/  @!P0 FADD.FTZ R6, R6, R22 ;  /* 0x0000001606068221 */ /* 0x004fe20000010000 */
[----:B------:R-:W-:-:S03]  /*da30*/  @!P0 FADD.FTZ R7, R7, R23 ;  /* 0x0000001707078221 */ /* 0x000fc60000010000 */
[----:B---3--:R-:W-:Y:S01]  /*da40*/  @!P4 FADD.FTZ R6, R6, R24 ;  /* 0x000000180606c221 */ /* 0x008fe20000010000 */
[----:B------:R-:W-:-:S03]  /*da50*/  @!P4 FADD.FTZ R7, R7, R25 ;  /* 0x000000190707c221 */ /* 0x000fc60000010000 */
[----:B----4-:R-:W-:Y:S01]  /*da60*/  @!P3 FADD.FTZ R6, R6, R16 ;  /* 0x000000100606b221 */ /* 0x010fe20000010000 */
[----:B------:R-:W-:-:S03]  /*da70*/  @!P3 FADD.FTZ R7, R7, R17 ;  /* 0x000000110707b221 */ /* 0x000fc60000010000 */
[----:B------:R-:W-:Y:S01]  /*da80*/  @!P2 FADD.FTZ R6, R6, R18 ;  /* 0x000000120606a221 */ /* 0x000fe20000010000 */
[----:B------:R-:W-:-:S03]  /*da90*/  @!P2 FADD.FTZ R7, R7, R19 ;  /* 0x000000130707a221 */ /* 0x000fc60000010000 */
[----:B------:R-:W-:Y:S01]  /*daa0*/  @!P1 FADD.FTZ R6, R6, R20 ;  /* 0x0000001406069221 */ /* 0x000fe20000010000 */
[----:B------:R-:W-:-:S03]  /*dab0*/  @!P1 FADD.FTZ R7, R7, R21 ;  /* 0x0000001507079221 */ /* 0x000fc60000010000 */
[----:B------:R-:W-:Y:S01]  /*dac0*/  @!P6 FADD.FTZ R6, R6, R12 ;  /* 0x0000000c0606e221 */ /* 0x000fe20000010000 */
[----:B------:R-:W-:-:S03]  /*dad0*/  @!P6 FADD.FTZ R7, R7, R13 ;  /* 0x0000000d0707e221 */ /* 0x000fc60000010000 */
[----:B------:R-:W-:Y:S01]  /*dae0*/  @!P5 FADD.FTZ R6, R6, R14 ;  /* 0x0000000e0606d221 */ /* 0x000fe20000010000 */
[----:B------:R-:W-:Y:S01]  /*daf0*/  @!P5 FADD.FTZ R7, R7, R15 ;  /* 0x0000000f0707d221 */ /* 0x000fe20000010000 */
[----:B------:R-:W-:Y:S06]  /*db00*/  BRA.U UP0, `(.L_x_188) ;  /* 0xfffffff900d07547 */ /* 0x000fec000b83ffff */
[----:B------:R-:W-:-:S05]  /*db10*/  UMOV UR5, UR7 ;  /* 0x0000000700057c82 */ /* 0x000fca0008000000 */
.L_x_187:
[----:B------:R-:W-:-:S09]  /*db20*/  ULOP3.LUT UP0, UR6, UR12, 0x7, URZ, 0xc0, !UPT ;  /* 0x000000070c067892 */ /* 0x000fd2000f80c0ff */
[----:B------:R-:W-:Y:S05]  /*db30*/  BRA.U !UP0, `(.L_x_183) ;  /* 0x0000000508687547 */ /* 0x000fea000b800000 */
[----:B------:R-:W-:Y:S02]  /*db40*/  UIADD3 UR6, UPT, UPT, UR6, -0x1, URZ ;  /* 0xffffffff06067890 */ /* 0x000fe4000fffe0ff */
[----:B------:R-:W-:Y:S02]  /*db50*/  ULOP3.LUT UP0, UR18, UR12, 0x3, URZ, 0xc0, !UPT ;  /* 0x000000030c127892 */ /* 0x000fe4000f80c0ff */
[----:B------:R-:W-:-:S09]  /*db60*/  UISETP.GE.U32.AND UP1, UPT, UR6, 0x3, UPT ;  /* 0x000000030600788c */ /* 0x000fd2000bf26070 */
[----:B------:R-:W-:Y:S05]  /*db70*/  BRA.U !UP1, `(.L_x_189) ;  /* 0x0000000109b87547 */ /* 0x000fea000b800000 */
[----:B------:R-:W0:Y:S01]  /*db80*/  S2R R0, SR_CTAID.X ;  /* 0x0000000000007919 */ /* 0x000e220000002500 */
[----:B------:R-:W-:Y:S02]  /*db90*/  UIADD3 UR6, UPT, UPT, UR5, 0x1, URZ ;  /* 0x0000000105067890 */ /* 0x000fe4000fffe0ff */
[----:B------:R-:W-:Y:S02]  /*dba0*/  UIADD3 UR7, UPT, UPT, UR5, 0x2, URZ ;  /* 0x0000000205077890 */ /* 0x000fe4000fffe0ff */
[----:B------:R-:W-:Y:S02]  /*dbb0*/  UISETP.NE.AND UP1, UPT, UR6, UR29, UPT ;  /* 0x0000001d0600728c */ /* 0x000fe4000bf25270 */
[----:B------:R-:W-:Y:S02]  /*dbc0*/  UIADD3 UR13, UPT, UPT, UR5, 0x3, URZ ;  /* 0x00000003050d7890 */ /* 0x000fe4000fffe0ff */
[----:B------:R-:W-:Y:S02]  /*dbd0*/  UISETP.NE.AND UP2, UPT, UR7, UR29, UPT ;  /* 0x0000001d0700728c */ /* 0x000fe4000bf45270 */
[----:B------:R-:W-:Y:S01]  /*dbe0*/  PLOP3.LUT P1, PT, PT, PT, UP1, 0x80, 0x8 ;  /* 0x000000000008781c */ /* 0x000fe20003f2f018 */
[----:B------:R-:W-:-:S03]  /*dbf0*/  UISETP.NE.AND UP3, UPT, UR13, UR29, UPT ;  /* 0x0000001d0d00728c */ /* 0x000fc6000bf65270 */
[----:B------:R-:W-:Y:S02]  /*dc00*/  PLOP3.LUT P2, PT, PT, PT, UP2, 0x80, 0x8 ;  /* 0x000000000008781c */ /* 0x000fe40003f4f028 */
[C---:B------:R-:W-:Y:S02]  /*dc10*/  ISETP.NE.OR P1, PT, R8.reuse, RZ, !P1 ;  /* 0x000000ff0800720c */ /* 0x040fe40004f25670 */
[----:B------:R-:W-:Y:S02]  /*dc20*/  PLOP3.LUT P3, PT, PT, PT, UP3, 0x80, 0x8 ;  /* 0x000000000008781c */ /* 0x000fe40003f6f038 */
[C---:B------:R-:W-:Y:S02]  /*dc30*/  ISETP.NE.OR P2, PT, R8.reuse, RZ, !P2 ;  /* 0x000000ff0800720c */ /* 0x040fe40005745670 */
[----:B------:R-:W-:-:S07]  /*dc40*/  ISETP.NE.OR P3, PT, R8, RZ, !P3 ;  /* 0x000000ff0800720c */ /* 0x000fce0005f65670 */
[----:B------:R-:W-:Y:S01]  /*dc50*/  VOTEU.ALL UP2, P1 ;  /* 0x0000000000ff7886 */ /* 0x000fe20000840000 */
[----:B0-----:R-:W-:-:S04]  /*dc60*/  ISETP.NE.AND P0, PT, R0, UR5, PT ;  /* 0x0000000500007c0c */ /* 0x001fc8000bf05270 */
[----:B------:R-:W-:Y:S01]  /*dc70*/  @!UP2 UIMAD UR6, UR6, UR9, UR14 ;  /* 0x000000090606a2a4 */ /* 0x000fe2000f8e020e */
[----:B------:R-:W-:Y:S01]  /*dc80*/  ISETP.NE.OR P0, PT, R8, RZ, !P0 ;  /* 0x000000ff0800720c */ /* 0x000fe20004705670 */
[----:B------:R-:W-:-:S04]  /*dc90*/  VOTEU.ALL UP2, P3 ;  /* 0x0000000000ff7886 */ /* 0x000fc80001840000 */
[----:B------:R-:W-:Y:S01]  /*dca0*/  MOV R15, UR6 ;  /* 0x00000006000f7c02 */ /* 0x000fe20008000f00 */
[----:B------:R-:W-:-:S04]  /*dcb0*/  @!UP2 UIMAD UR6, UR13, UR9, UR14 ;  /* 0x000000090d06a2a4 */ /* 0x000fc8000f8e020e */
[----:B------:R-:W-:-:S03]  /*dcc0*/  @!P1 IMAD.WIDE.U32 R14, R15, 0x8, R10 ;  /* 0x000000080f0e9825 */ /* 0x000fc600078e000a */
[----:B------:R-:W-:Y:S01]  /*dcd0*/  VOTEU.ALL UP1, P0 ;  /* 0x0000000000ff7886 */ /* 0x000fe20000020000 */
[----:B------:R-:W-:Y:S02]  /*dce0*/  MOV R19, UR6 ;  /* 0x0000000600137c02 */ /* 0x000fe40008000f00 */
[----:B------:R-:W2:Y:S02]  /*dcf0*/  @!P1 LDG.E.64 R14, desc[UR10][R14.64] ;  /* 0x0000000a0e0e9981 */ /* 0x000ea4000c1e1b00 */
[----:B------:R-:W-:Y:S01]  /*dd00*/  @!UP1 UIMAD UR17, UR5, UR9, UR14 ;  /* 0x00000009051192a4 */ /* 0x000fe2000f8e020e */
[----:B------:R-:W-:-:S05]  /*dd10*/  VOTEU.ALL UP1, P2 ;  /* 0x0000000000ff7886 */ /* 0x000fca0001020000 */
[----:B-1----:R-:W-:Y:S01]  /*dd20*/  MOV R13, UR17 ;  /* 0x00000011000d7c02 */ /* 0x002fe20008000f00 */
[----:B------:R-:W-:-:S04]  /*dd30*/  @!UP1 UIMAD UR7, UR7, UR9, UR14 ;  /* 0x00000009070792a4 */ /* 0x000fc8000f8e020e */
[----:B------:R-:W-:Y:S02]  /*dd40*/  @!P0 IMAD.WIDE.U32 R12, R13, 0x8, R10 ;  /* 0x000000080d0c8825 */ /* 0x000fe400078e000a */
[----:B------:R-:W-:-:S04]  /*dd50*/  MOV R17, UR7 ;  /* 0x0000000700117c02 */ /* 0x000fc80008000f00 */
[----:B------:R-:W3:Y:S01]  /*dd60*/  @!P0 LDG.E.64 R12, desc[UR10][R12.64] ;  /* 0x0000000a0c0c8981 */ /* 0x000ee2000c1e1b00 */
[----:B------:R-:W-:-:S04]  /*dd70*/  @!P2 IMAD.WIDE.U32 R16, R17, 0x8, R10 ;  /* 0x000000081110a825 */ /* 0x000fc800078e000a */
[----:B------:R-:W-:Y:S02]  /*dd80*/  @!P3 IMAD.WIDE.U32 R18, R19, 0x8, R10 ;  /* 0x000000081312b825 */ /* 0x000fe400078e000a */
[----:B------:R-:W4:Y:S04]  /*dd90*/  @!P2 LDG.E.64 R16, desc[UR10][R16.64] ;  /* 0x0000000a1010a981 */ /* 0x000f28000c1e1b00 */
[----:B------:R-:W4:Y:S01]  /*dda0*/  @!P3 LDG.E.64 R18, desc[UR10][R18.64] ;  /* 0x0000000a1212b981 */ /* 0x000f22000c1e1b00 */
[----:B------:R-:W-:-:S04]  /*ddb0*/  MOV R0, UR5 ;  /* 0x0000000500007c02 */ /* 0x000fc80008000f00 */
[----:B------:R-:W-:-:S04]  /*ddc0*/  IADD3 R0, PT, PT, R0, 0x4, RZ ;  /* 0x0000000400007810 */ /* 0x000fc80007ffe0ff */
[----:B------:R-:W-:Y:S01]  /*ddd0*/  R2UR UR5, R0 ;  /* 0x00000000000572ca */ /* 0x000fe200000e0000 */
[----:B---3--:R-:W-:Y:S01]  /*dde0*/  @!P0 FADD.FTZ R6, R6, R12 ;  /* 0x0000000c06068221 */ /* 0x008fe20000010000 */
[----:B------:R-:W-:-:S03]  /*ddf0*/  @!P0 FADD.FTZ R7, R7, R13 ;  /* 0x0000000d07078221 */ /* 0x000fc60000010000 */
[----:B--2---:R-:W-:Y:S01]  /*de00*/  @!P1 FADD.FTZ R6, R6, R14 ;  /* 0x0000000e06069221 */ /* 0x004fe20000010000 */
[----:B------:R-:W-:-:S03]  /*de10*/  @!P1 FADD.FTZ R7, R7, R15 ;  /* 0x0000000f07079221 */ /* 0x000fc60000010000 */
[----:B----4-:R-:W-:Y:S01]  /*de20*/  @!P2 FADD.FTZ R6, R6, R16 ;  /* 0x000000100606a221 */ /* 0x010fe20000010000 */
[----:B------:R-:W-:-:S03]  /*de30*/  @!P2 FADD.FTZ R7, R7, R17 ;  /* 0x000000110707a221 */ /* 0x000fc60000010000 */
[----:B------:R-:W-:Y:S01]  /*de40*/  @!P3 FADD.FTZ R6, R6, R18 ;  /* 0x000000120606b221 */ /* 0x000fe20000010000 */
[----:B------:R-:W-:-:S07]  /*de50*/  @!P3 FADD.FTZ R7, R7, R19 ;  /* 0x000000130707b221 */ /* 0x000fce0000010000 */
.L_x_189:
[----:B------:R-:W-:Y:S05]  /*de60*/  BRA.U !UP0, `(.L_x_183) ;  /* 0x00000001089c7547 */ /* 0x000fea000b800000 */
[----:B------:R-:W0:Y:S01]  /*de70*/  S2R R9, SR_CTAID.X ;  /* 0x0000000000097919 */ /* 0x000e220000002500 */
[----:B------:R-:W-:Y:S02]  /*de80*/  UISETP.NE.AND UP0, UPT, UR18, 0x1, UPT ;  /* 0x000000011200788c */ /* 0x000fe4000bf05270 */
[----:B------:R-:W-:-:S07]  /*de90*/  ULOP3.LUT UR6, UR12, 0x1, URZ, 0xc0, !UPT ;  /* 0x000000010c067892 */ /* 0x000fce000f8ec0ff */
[----:B------:R-:W-:Y:S05]  /*dea0*/  BRA.U !UP0, `(.L_x_190) ;  /* 0x0000000108587547 */ /* 0x000fea000b800000 */
[----:B------:R-:W2:Y:S01]  /*deb0*/  S2R R0, SR_CTAID.X ;  /* 0x0000000000007919 */ /* 0x000ea20000002500 */
[----:B------:R-:W3:Y:S01]  /*dec0*/  S2R R12, SR_CTAID.Y ;  /* 0x00000000000c7919 */ /* 0x000ee20000002600 */
[----:B--2---:R-:W-:Y:S02]  /*ded0*/  ISETP.NE.AND P0, PT, R0, UR5, PT ;  /* 0x0000000500007c0c */ /* 0x004fe4000bf05270 */
[----:B------:R-:W-:Y:S02]  /*dee0*/  MOV R0, UR5 ;  /* 0x0000000500007c02 */ /* 0x000fe40008000f00 */
[----:B------:R-:W-:Y:S02]  /*def0*/  ISETP.NE.OR P1, PT, R8, RZ, !P0 ;  /* 0x000000ff0800720c */ /* 0x000fe40004725670 */
[----:B-1----:R-:W-:-:S04]  /*df00*/  IADD3 R13, PT, PT, R0, 0x1, RZ ;  /* 0x00000001000d7810 */ /* 0x002fc80007ffe0ff */
[----:B------:R-:W-:-:S04]  /*df10*/  ISETP.NE.AND P0, PT, R13, UR29, PT ;  /* 0x0000001d0d007c0c */ /* 0x000fc8000bf05270 */
[----:B------:R-:W-:-:S03]  /*df20*/  ISETP.NE.OR P0, PT, R8, RZ, !P0 ;  /* 0x000000ff0800720c */ /* 0x000fc60004705670 */
[----:B------:R-:W-:-:S05]  /*df30*/  VOTEU.ALL UP0, P1 ;  /* 0x0000000000ff7886 */ /* 0x000fca0000800000 */
[----:B------:R-:W-:-:S05]  /*df40*/  @!UP0 UIMAD UR5, UR5, UR9, UR14 ;  /* 0x00000009050582a4 */ /* 0x000fca000f8e020e */
[----:B---3--:R-:W-:Y:S01]  /*df50*/  @!P0 IMAD R13, R13, UR9, R12 ;  /* 0x000000090d0d8c24 */ /* 0x008fe2000f8e020c */
[----:B------:R-:W-:-:S03]  /*df60*/  MOV R15, UR5 ;  /* 0x00000005000f7c02 */ /* 0x000fc60008000f00 */
[----:B------:R-:W-:-:S04]  /*df70*/  @!P0 IMAD.WIDE.U32 R12, R13, 0x8, R10 ;  /* 0x000000080d0c8825 */ /* 0x000fc800078e000a */
[----:B------:R-:W-:Y:S02]  /*df80*/  @!P1 IMAD.WIDE.U32 R14, R15, 0x8, R10 ;  /* 0x000000080f0e9825 */ /* 0x000fe400078e000a */
[----:B------:R-:W2:Y:S04]  /*df90*/  @!P0 LDG.E.64 R12, desc[UR10][R12.64] ;  /* 0x0000000a0c0c8981 */ /* 0x000ea8000c1e1b00 */
[----:B------:R-:W3:Y:S01]  /*dfa0*/  @!P1 LDG.E.64 R14, desc[UR10][R14.64] ;  /* 0x0000000a0e0e9981 */ /* 0x000ee2000c1e1b00 */
[----:B------:R-:W-:-:S04]  /*dfb0*/  IADD3 R0, PT, PT, R0, 0x2, RZ ;  /* 0x0000000200007810 */ /* 0x000fc80007ffe0ff */
[----:B------:R-:W-:Y:S01]  /*dfc0*/  R2UR UR5, R0 ;  /* 0x00000000000572ca */ /* 0x000fe200000e0000 */
[----:B---3--:R-:W-:Y:S01]  /*dfd0*/  @!P1 FADD.FTZ R6, R6, R14 ;  /* 0x0000000e06069221 */ /* 0x008fe20000010000 */
[----:B------:R-:W-:-:S03]  /*dfe0*/  @!P1 FADD.FTZ R7, R7, R15 ;  /* 0x0000000f07079221 */ /* 0x000fc60000010000 */
[----:B--2---:R-:W-:Y:S01]  /*dff0*/  @!P0 FADD.FTZ R6, R6, R12 ;  /* 0x0000000c06068221 */ /* 0x004fe20000010000 */
[----:B------:R-:W-:-:S09]  /*e000*/  @!P0 FADD.FTZ R7, R7, R13 ;  /* 0x0000000d07078221 */ /* 0x000fd20000010000 */
.L_x_190:
[----:B0-----:R-:W-:Y:S01]  /*e010*/  ISETP.NE.AND P0, PT, R9, UR5, PT ;  /* 0x0000000509007c0c */ /* 0x001fe2000bf05270 */
[----:B------:R-:W-:Y:S01]  /*e020*/  BSSY.RECONVERGENT B0, `(.L_x_183) ;  /* 0x000000b000007945 */ /* 0x000fe20003800200 */
[----:B------:R-:W-:Y:S02]  /*e030*/  MOV R0, UR6 ;  /* 0x0000000600007c02 */ /* 0x000fe40008000f00 */
[----:B------:R-:W-:-:S04]  /*e040*/  ISETP.NE.OR P0, PT, R8, RZ, !P0 ;  /* 0x000000ff0800720c */ /* 0x000fc80004705670 */
[----:B------:R-:W-:-:S13]  /*e050*/  ISETP.NE.U32.OR P0, PT, R0, 0x1, P0 ;  /* 0x000000010000780c */ /* 0x000fda0000705470 */
[----:B------:R-:W-:Y:S05]  /*e060*/  @P0 BRA `(.L_x_191) ;  /* 0x0000000000180947 */ /* 0x000fea0003800000 */
[----:B------:R-:W-:-:S06]  /*e070*/  UIMAD UR6, UR9, UR5, UR14 ;  /* 0x00000005090672a4 */ /* 0x000fcc000f8e020e */
[----:B------:R-:W-:-:S05]  /*e080*/  MOV R9, UR6 ;  /* 0x0000000600097c02 */ /* 0x000fca0008000f00 */
[----:B------:R-:W-:-:S06]  /*e090*/  IMAD.WIDE.U32 R10, R9, 0x8, R10 ;  /* 0x00000008090a7825 */ /* 0x000fcc00078e000a */
[----:B------:R-:W2:Y:S02]  /*e0a0*/  LDG.E.64 R10, desc[UR10][R10.64] ;  /* 0x0000000a0a0a7981 */ /* 0x000ea4000c1e1b00 */
[----:B--2---:R-:W-:Y:S01]  /*e0b0*/  FADD.FTZ R6, R6, R10 ;  /* 0x0000000a06067221 */ /* 0x004fe20000010000 */
[----:B------:R-:W-:-:S07]  /*e0c0*/  FADD.FTZ R7, R7, R11 ;  /* 0x0000000b07077221 */ /* 0x000fce0000010000 */
.L_x_191:
[----:B------:R-:W-:Y:S05]  /*e0d0*/  BSYNC.RECONVERGENT B0 ;  /* 0x0000000000007941 */ /* 0x000fea0003800200 */
.L_x_183:
[----:B------:R-:W0:Y:S01]  /*e0e0*/  S2UR UR6, SR_CgaCtaId ;  /* 0x00000000000679c3 */ /* 0x000e220000008800 */
[----:B------:R-:W-:Y:S01]  /*e0f0*/  ISETP.NE.AND P0, PT, R8, RZ, PT ;  /* 0x000000ff0800720c */ /* 0x000fe20003f05270 */
[----:B------:R-:W-:Y:S01]  /*e100*/  UMOV UR5, 0x400 ;  /* 0x0000040000057882 */ /* 0x000fe20000000000 */
[----:B------:R-:W1:Y:S01]  /*e110*/  LDCU.U8 UR12, c[0x0][0x414] ;  /* 0x00008280ff0c77ac */ /* 0x000e620008000000 */
[----:B--2-4-:R-:W-:Y:S01]  /*e120*/  HFMA2 R10, -RZ, RZ, 0, 0 ;  /* 0x00000000ff0a7431 */ /* 0x014fe200000001ff */
[----:B------:R-:W2:Y:S01]  /*e130*/  LDCU.64 UR20, c[0x0][0x3f8] ;  /* 0x00007f00ff1477ac */ /* 0x000ea20008000a00 */
[----:B------:R-:W4:Y:S01]  /*e140*/  LDCU.64 UR18, c[0x0][0x400] ;  /* 0x00008000ff1277ac */ /* 0x000f220008000a00 */
[----:B-1----:R-:W-:Y:S02]  /*e150*/  UISETP.NE.AND UP0, UPT, UR12, URZ, UPT ;  /* 0x000000ff0c00728c */ /* 0x002fe4000bf05270 */
[----:B0-----:R-:W-:Y:S01]  /*e160*/  ULEA UR5, UR6, UR5, 0x18 ;  /* 0x0000000506057291 */ /* 0x001fe2000f8ec0ff */
[----:B------:R-:W0:Y:S03]  /*e170*/  LDCU.64 UR6, c[0x0][0x380] ;  /* 0x00007000ff0677ac */ /* 0x000e260008000a00 */
[----:B------:R-:W-:-:S05]  /*e180*/  PLOP3.LUT P1, PT, PT, PT, UP0, 0x80, 0x8 ;  /* 0x000000000008781c */ /* 0x000fca0003f2f008 */
[----:B------:R-:W-:Y:S01]  /*e190*/  @!P0 STS.64 [UR5+0x88], R6 ;  /* 0x00008806ff008988 */ /* 0x000fe20008000a05 */
[----:B------:R-:W-:Y:S06]  /*e1a0*/  BAR.SYNC.DEFER_BLOCKING 0x0 ;  /* 0x0000000000007b1d */ /* 0x000fec0000010000 */
[----:B---3--:R-:W1:Y:S01]  /*e1b0*/  LDS.64 R8, [UR5+0x88] ;  /* 0x00008805ff087984 */ /* 0x008e620008000a00 */
[----:B------:R-:W1:Y:S02]  /*e1c0*/  LDCU UR5, c[0x0][0x42c] ;  /* 0x00008580ff0577ac */ /* 0x000e640008000800 */
[----:B-1----:R-:W-:Y:S01]  /*e1d0*/  FMUL.FTZ R0, R8, UR5 ;  /* 0x0000000508007c20 */ /* 0x002fe20008410000 */
[----:B0-2-4-:R-:W-:-:S07]  /*e1e0*/  FMUL.FTZ R11, R9, UR5 ;  /* 0x00000005090b7c20 */ /* 0x015fce0008410000 */
.L_x_197:
[----:B0-----:R-:W-:-:S05]  /*e1f0*/  LEA R9, R10, UR15, 0x2 ;  /* 0x0000000f0a097c11 */ /* 0x001fca000f8e10ff */
[----:B------:R-:W2:Y:S04]  /*e200*/  LDL.64 R6, [R9+0x10] ;  /* 0x0000100009067983 */ /* 0x000ea80000100a00 */
[----:B------:R-:W3:Y:S01]  /*e210*/  LDL.64 R12, [R9+0x90] ;  /* 0x00009000090c7983 */ /* 0x000ee20000100a00 */
[----:B------:R-:W-:Y:S01]  /*e220*/  BSSY.RECONVERGENT B0, `(.L_x_192) ;  /* 0x0000036000007945 */ /* 0x000fe20003800200 */
[C---:B--2---:R-:W-:Y:S02]  /*e230*/  SHF.L.U32 R8, R6.reuse, 0x10, RZ ;  /* 0x0000001006087819 */ /* 0x044fe400000006ff */
[----:B------:R-:W-:Y:S02]  /*e240*/  PRMT R6, R6, 0x7632, R6 ;  /* 0x0000763206067816 */ /* 0x000fe40000000006 */
[----:B---3--:R-:W-:Y:S01]  /*e250*/  SHF.L.U32 R9, R12, 0x10, RZ ;  /* 0x000000100c097819 */ /* 0x008fe200000006ff */
[----:B------:R-:W-:Y:S01]  /*e260*/  FADD.FTZ R8, R8, -UR28 ;  /* 0x8000001c08087e21 */ /* 0x000fe20008010000 */
[----:B------:R-:W-:-:S02]  /*e270*/  SHF.L.U32 R6, R6, 0x10, RZ ;  /* 0x0000001006067819 */ /* 0x000fc400000006ff */
[----:B------:R-:W-:Y:S01]  /*e280*/  PRMT R12, R12, 0x7632, R12 ;  /* 0x000076320c0c7816 */ /* 0x000fe2000000000c */
[----:B------:R-:W-:Y:S02]  /*e290*/  FMUL.FTZ R25, R8, UR16 ;  /* 0x0000001008197c20 */ /* 0x000fe40008410000 */
[----:B------:R-:W-:Y:S01]  /*e2a0*/  FADD.FTZ R6, R6, -UR28 ;  /* 0x8000001c06067e21 */ /* 0x000fe20008010000 */
[----:B------:R-:W-:Y:S01]  /*e2b0*/  SHF.L.U32 R12, R12, 0x10, RZ ;  /* 0x000000100c0c7819 */ /* 0x000fe200000006ff */
[----:B------:R-:W-:Y:S02]  /*e2c0*/  @P1 FFMA.FTZ R8, R4, R25, R2 ;  /* 0x0000001904081223 */ /* 0x000fe40000010002 */
[----:B------:R-:W-:Y:S02]  /*e2d0*/  FMUL.FTZ R20, R6, UR16 ;  /* 0x0000001006147c20 */ /* 0x000fe40008410000 */
[----:B------:R-:W-:Y:S02]  /*e2e0*/  @P1 FMUL.FTZ R14, R8, -1.4426950216293334961 ;  /* 0xbfb8aa3b080e1820 */ /* 0x000fe40000410000 */
[----:B------:R-:W-:-:S04]  /*e2f0*/  @P1 FFMA.FTZ R6, R5, R20, R3 ;  /* 0x0000001405061223 */ /* 0x000fc80000010003 */
[----:B------:R-:W-:Y:S01]  /*e300*/  @P1 FMUL.FTZ R17, R6, -1.4426950216293334961 ;  /* 0xbfb8aa3b06111820 */ /* 0x000fe20000410000 */
[----:B------:R-:W0:Y:S05]  /*e310*/  @P1 MUFU.EX2 R14, R14 ;  /* 0x0000000e000e1308 */ /* 0x000e2a0000000800 */
[----:B------:R-:W1:Y:S01]  /*e320*/  @P1 MUFU.EX2 R17, R17 ;  /* 0x0000001100111308 */ /* 0x000e620000000800 */
[----:B0-----:R-:W-:Y:S01]  /*e330*/  @P1 FADD.FTZ R15, R14, 1 ;  /* 0x3f8000000e0f1421 */ /* 0x001fe20000010000 */
[----:B------:R-:W-:-:S03]  /*e340*/  SHF.L.U32 R14, R7, 0x10, RZ ;  /* 0x00000010070e7819 */ /* 0x000fc600000006ff */
[----:B------:R0:W2:Y:S01]  /*e350*/  @P1 MUFU.RCP R16, R15 ;  /* 0x0000000f00101308 */ /* 0x0000a20000001000 */
[----:B-1----:R-:W-:Y:S01]  /*e360*/  @P1 FADD.FTZ R18, R17, 1 ;  /* 0x3f80000011121421 */ /* 0x002fe20000010000 */
[----:B-----5:R-:W-:-:S04]  /*e370*/  LEA R17, R10, R99, 0x4 ;  /* 0x000000630a117211 */ /* 0x020fc800078e20ff */
[----:B------:R-:W-:Y:S02]  /*e380*/  ISETP.GE.U32.AND P0, PT, R17, UR18, PT ;  /* 0x0000001211007c0c */ /* 0x000fe4000bf06070 */
[----:B------:R1:W3:Y:S01]  /*e390*/  @P1 MUFU.RCP R19, R18 ;  /* 0x0000001200131308 */ /* 0x0002e20000001000 */
[----:B0-----:R-:W-:Y:S01]  /*e3a0*/  FFMA.FTZ R15, R0, R25, R11 ;  /* 0x00000019000f7223 */ /* 0x001fe2000001000b */
[----:B-1----:R-:W-:Y:S01]  /*e3b0*/  SHF.R.S32.HI R18, RZ, 0x1f, R17 ;  /* 0x0000001fff127819 */ /* 0x002fe20000011411 */
[----:B--2---:R-:W-:Y:S01]  /*e3c0*/  @P1 FADD.FTZ R21, -R16, 1 ;  /* 0x3f80000010151421 */ /* 0x004fe20000010100 */
[----:B------:R-:W-:Y:S02]  /*e3d0*/  @P1 FMUL.FTZ R16, R9, R16 ;  /* 0x0000001009101220 */ /* 0x000fe40000410000 */
[----:B------:R-:W-:Y:S01]  /*e3e0*/  ISETP.GE.AND.EX P0, PT, R18, UR19, PT, P0 ;  /* 0x0000001312007c0c */ /* 0x000fe2000bf06300 */
[----:B------:R-:W-:Y:S01]  /*e3f0*/  @P1 FFMA.FTZ R21, R8, R21, 1 ;  /* 0x3f80000008151423 */ /* 0x000fe20000010015 */
[----:B------:R-:W-:Y:S01]  /*e400*/  PRMT R8, R7, 0x7632, R8 ;  /* 0x0000763207087816 */ /* 0x000fe20000000008 */
[----:B---3--:R-:W-:Y:S01]  /*e410*/  @P1 FADD.FTZ R23, -R19, 1 ;  /* 0x3f80000013171421 */ /* 0x008fe20000010100 */
[----:B------:R-:W-:Y:S01]  /*e420*/  @P1 FMUL.FTZ R19, R12, R19 ;  /* 0x000000130c131220 */ /* 0x000fe20000410000 */
[----:B------:R-:W-:Y:S01]  /*e430*/  @P1 FMUL.FTZ R9, R16, R21 ;  /* 0x0000001510091220 */ /* 0x000fe20000410000 */
[----:B------:R-:W-:Y:S01]  /*e440*/  IADD3 R21, PT, PT, R17, 0x10, RZ ;  /* 0x0000001011157810 */ /* 0x000fe20007ffe0ff */
[----:B------:R-:W-:Y:S01]  /*e450*/  @P1 FFMA.FTZ R6, R6, R23, 1 ;  /* 0x3f80000006061423 */ /* 0x000fe20000010017 */
[----:B------:R-:W-:Y:S01]  /*e460*/  SHF.L.U32 R16, R8, 0x10, RZ ;  /* 0x0000001008107819 */ /* 0x000fe200000006ff */
[----:B------:R-:W-:-:S02]  /*e470*/  FFMA.FTZ R15, R4, R9, -R15 ;  /* 0x00000009040f7223 */ /* 0x000fc4000001080f */
[----:B------:R-:W-:Y:S01]  /*e480*/  @P1 FMUL.FTZ R12, R19, R6 ;  /* 0x00000006130c1220 */ /* 0x000fe20000410000 */
[----:B------:R-:W-:-:S04]  /*e490*/  FFMA.FTZ R6, R0, R20, R11 ;  /* 0x0000001400067223 */ /* 0x000fc8000001000b */
[----:B------:R-:W-:Y:S01]  /*e4a0*/  FFMA.FTZ R12, R5, R12, -R6 ;  /* 0x0000000c050c7223 */ /* 0x000fe20000010806 */
[----:B------:R-:W-:Y:S06]  /*e4b0*/  @P0 BRA `(.L_x_193) ;  /* 0x0000000000300947 */ /* 0x000fec0003800000 */
[----:B------:R-:W-:Y:S01]  /*e4c0*/  MOV R6, R42 ;  /* 0x0000002a00067202 */ /* 0x000fe20000000f00 */
[----:B------:R-:W-:Y:S01]  /*e4d0*/  IMAD R8, R18, UR20, RZ ;  /* 0x0000001412087c24 */ /* 0x000fe2000f8e02ff */
[----:B------:R-:W-:Y:S01]  /*e4e0*/  MOV R7, R45 ;  /* 0x0000002d00077202 */ /* 0x000fe20000000f00 */
[----:B------:R-:W-:Y:S01]  /*e4f0*/  FMUL.FTZ R15, R15, UR16 ;  /* 0x000000100f0f7c20 */ /* 0x000fe20008410000 */
[----:B------:R-:W-:Y:S01]  /*e500*/  FMUL.FTZ R12, R12, UR16 ;  /* 0x000000100c0c7c20 */ /* 0x000fe20008410000 */
[C---:B------:R-:W-:Y:S02]  /*e510*/  IMAD R9, R17.reuse, UR21, R8 ;  /* 0x0000001511097c24 */ /* 0x040fe4000f8e0208 */
[----:B------:R-:W-:-:S05]  /*e520*/  IMAD.WIDE.U32 R6, R17, UR20, R6 ;  /* 0x0000001411067c25 */ /* 0x000fca000f8e0006 */
[----:B------:R-:W-:Y:S02]  /*e530*/  IADD3 R7, PT, PT, R7, R9, RZ ;  /* 0x0000000907077210 */ /* 0x000fe40007ffe0ff */
[----:B------:R-:W-:-:S04]  /*e540*/  LEA R8, P0, R6, UR6, 0x1 ;  /* 0x0000000606087c11 */ /* 0x000fc8000f8008ff */
[----:B------:R-:W-:Y:S02]  /*e550*/  LEA.HI.X R9, R6, UR7, R7, 0x1, P0 ;  /* 0x0000000706097c11 */ /* 0x000fe400080f0c07 */
[----:B------:R-:W-:-:S05]  /*e560*/  F2FP.BF16.F32.PACK_AB R7, R12, R15 ;  /* 0x0000000f0c07723e */ /* 0x000fca00000010ff */
[----:B------:R0:W-:Y:S02]  /*e570*/  STG.E desc[UR10][R8.64], R7 ;  /* 0x0000000708007986 */ /* 0x0001e4000c10190a */
.L_x_193:
[----:B------:R-:W-:Y:S05]  /*e580*/  BSYNC.RECONVERGENT B0 ;  /* 0x0000000000007941 */ /* 0x000fea0003800200 */
.L_x_192:
[----:B------:R-:W-:Y:S01]  /*e590*/  ISETP.NE.AND P1, PT, RZ, UR12, PT ;  /* 0x0000000cff007c0c */ /* 0x000fe2000bf25270 */
[----:B------:R-:W-:Y:S01]  /*e5a0*/  FADD.FTZ R14, R14, -UR28 ;  /* 0x8000001c0e0e7e21 */ /* 0x000fe20008010000 */
[----:B------:R-:W-:Y:S01]  /*e5b0*/  FADD.FTZ R16, R16, -UR28 ;  /* 0x8000001c10107e21 */ /* 0x000fe20008010000 */
[----:B------:R-:W-:Y:S02]  /*e5c0*/  ISETP.GE.U32.AND P0, PT, R21, UR18, PT ;  /* 0x0000001215007c0c */ /* 0x000fe4000bf06070 */
[----:B------:R-:W-:Y:S01]  /*e5d0*/  SHF.R.S32.HI R20, RZ, 0x1f, R21 ;  /* 0x0000001fff147819 */ /* 0x000fe20000011415 */
[----:B0-----:R-:W-:Y:S01]  /*e5e0*/  FMUL.FTZ R7, R14, UR16 ;  /* 0x000000100e077c20 */ /* 0x001fe20008410000 */
[----:B------:R-:W-:Y:S01]  /*e5f0*/  FMUL.FTZ R16, R16, UR16 ;  /* 0x0000001010107c20 */ /* 0x000fe20008410000 */
[C---:B------:R-:W-:Y:S02]  /*e600*/  PRMT R6, R13.reuse, 0x7632, R6 ;  /* 0x000076320d067816 */ /* 0x040fe40000000006 */
[----:B------:R-:W-:Y:S01]  /*e610*/  ISETP.GE.AND.EX P0, PT, R20, UR19, PT, P0 ;  /* 0x0000001314007c0c */ /* 0x000fe2000bf06300 */
[C-C-:B------:R-:W-:Y:S01]  /*e620*/  FFMA.FTZ R19, R0.reuse, R7, R11.reuse ;  /* 0x0000000700137223 */ /* 0x140fe2000001000b */
[----:B------:R-:W-:Y:S01]  /*e630*/  SHF.L.U32 R13, R13, 0x10, RZ ;  /* 0x000000100d0d7819 */ /* 0x000fe200000006ff */
[----:B------:R-:W-:Y:S01]  /*e640*/  FFMA.FTZ R18, R0, R16, R11 ;  /* 0x0000001000127223 */ /* 0x000fe2000001000b */
[----:B------:R-:W-:Y:S01]  /*e650*/  SHF.L.U32 R6, R6, 0x10, RZ ;  /* 0x0000001006067819 */ /* 0x000fe200000006ff */
[----:B------:R-:W-:Y:S08]  /*e660*/  @!P1 BRA `(.L_x_194) ;  /* 0x0000000000489947 */ /* 0x000ff00003800000 */
        /* <DEDUP_REMOVED lines=18> */
.L_x_194:
[----:B------:R-:W-:Y:S01]  /*e790*/  BSSY.RECONVERGENT B0, `(.L_x_195) ;  /* 0x0000010000007945 */ /* 0x000fe20003800200 */
[----:B------:R-:W-:Y:S01]  /*e7a0*/  FFMA.FTZ R19, R4, R13, -R19 ;  /* 0x0000000d04137223 */ /* 0x000fe20000010813 */
[----:B------:R-:W-:Y:S02]  /*e7b0*/  FFMA.FTZ R12, R5, R6, -R18 ;  /* 0x00000006050c7223 */ /* 0x000fe40000010812 */
[----:B------:R-:W-:Y:S05]  /*e7c0*/  @P0 BRA `(.L_x_196) ;  /* 0x0000000000300947 */ /* 0x000fea0003800000 */
        /* <DEDUP_REMOVED lines=12> */
.L_x_196:
[----:B------:R-:W-:Y:S05]  /*e890*/  BSYNC.RECONVERGENT B0 ;  /* 0x0000000000007941 */ /* 0x000fea0003800200 */
.L_x_195:
[----:B------:R-:W-:-:S04]  /*e8a0*/  IADD3 R10, PT, PT, R10, 0x2, RZ ;  /* 0x000000020a0a7810 */ /* 0x000fc80007ffe0ff */
[----:B------:R-:W-:-:S13]  /*e8b0*/  ISETP.NE.AND P0, PT, R10, 0x20, PT ;  /* 0x000000200a00780c */ /* 0x000fda0003f05270 */
[----:B------:R-:W-:Y:S05]  /*e8c0*/  @P0 BRA `(.L_x_197) ;  /* 0xfffffff800480947 */ /* 0x000fea000383ffff */
[----:B------:R-:W1:Y:S01]  /*e8d0*/  LDCU UR5, c[0x0][0x410] ;  /* 0x00008200ff0577ac */ /* 0x000e620008000800 */
[----:B------:R-:W1:Y:S01]  /*e8e0*/  LDCU UR6, c[0x0][0x3e0] ;  /* 0x00007c00ff0677ac */ /* 0x000e620008000800 */
[----:B------:R-:W-:Y:S02]  /*e8f0*/  UIADD3 UR8, UPT, UPT, UR9, UR8, URZ ;  /* 0x0000000809087290 */ /* 0x000fe4000fffe0ff */
[----:B------:R-:W-:Y:S02]  /*e900*/  UIADD3 UR4, UPT, UPT, UR4, 0x1, URZ ;  /* 0x0000000104047890 */ /* 0x000fe4000fffe0ff */
[----:B-1----:R-:W-:-:S04]  /*e910*/  UIMAD UR5, UR5, UR6, URZ ;  /* 0x00000006050572a4 */ /* 0x002fc8000f8e02ff */
[----:B------:R-:W-:-:S09]  /*e920*/  UISETP.GE.AND UP0, UPT, UR8, UR5, UPT ;  /* 0x000000050800728c */ /* 0x000fd2000bf06270 */
[----:B------:R-:W-:Y:S05]  /*e930*/  BRA.U !UP0, `(.L_x_198) ;  /* 0xffffff1908187547 */ /* 0x000fea000b83ffff */
.L_x_172:
[----:B0-----:R-:W0:Y:S01]  /*e940*/  S2R R9, SR_TID.X ;  /* 0x0000000000097919 */ /* 0x001e220000002100 */
[----:B------:R-:W1:Y:S01]  /*e950*/  LDC R4, c[0x0][0x370] ;  /* 0x0000dc00ff047b82 */ /* 0x000e620000000800 */
[----:B------:R-:W-:Y:S07]  /*e960*/  BSSY.RECONVERGENT B0, `(.L_x_199) ;  /* 0x000000e000007945 */ /* 0x000fee0003800200 */
[----:B------:R-:W2:Y:S08]  /*e970*/  LDC R7, c[0x0][0x374] ;  /* 0x0000dd00ff077b82 */ /* 0x000eb00000000800 */
[----:B------:R-:W3:Y:S01]  /*e980*/  LDC.64 R2, c[0x0][0x3c8] ;  /* 0x0000f200ff027b82 */ /* 0x000ee20000000a00 */
[----:B-1----:R-:W-:-:S02]  /*e990*/  ISETP.NE.AND P0, PT, R4, 0x1, PT ;  /* 0x000000010400780c */ /* 0x002fc40003f05270 */
[----:B0-----:R-:W-:Y:S02]  /*e9a0*/  ISETP.NE.AND P1, PT, R9, RZ, PT ;  /* 0x000000ff0900720c */ /* 0x001fe40003f25270 */
[----:B--2---:R-:W-:-:S04]  /*e9b0*/  SHF.L.U32 R0, R7, 0x1, RZ ;  /* 0x0000000107007819 */ /* 0x004fc800000006ff */
[----:B------:R-:W-:-:S05]  /*e9c0*/  SEL R5, R0, RZ, P0 ;  /* 0x000000ff00057207 */ /* 0x000fca0000000000 */
[----:B---3--:R-:W-:Y:S02]  /*e9d0*/  IMAD.WIDE.U32 R2, R5, 0x4, R2 ;  /* 0x0000000405027825 */ /* 0x008fe400078e0002 */
[----:B------:R-:W-:Y:S05]  /*e9e0*/  @P1 BRA `(.L_x_200) ;  /* 0x0000000000141947 */ /* 0x000fea0003800000 */
[----:B------:R-:W-:Y:S01]  /*e9f0*/  HFMA2 R5, -RZ, RZ, 0, 5.9604644775390625e-08 ;  /* 0x00000001ff057431 */ /* 0x000fe200000001ff */
[----:B------:R-:W-:Y:S06]  /*ea00*/  MEMBAR.ALL.GPU ;  /* 0x0000000000007992 */ /* 0x000fec000000a000 */
[----:B------:R-:W-:-:S00]  /*ea10*/  ERRBAR ;  /* 0x00000000000079ab */ /* 0x000fc00000000000 */
[----:B------:R-:W-:Y:S06]  /*ea20*/  CGAERRBAR ;  /* 0x00000000000075ab */ /* 0x000fec0000000000 */
[----:B------:R0:W-:Y:S02]  /*ea30*/  REDG.E.ADD.S32.STRONG.GPU desc[UR10][R2.64], R5 ;  /* 0x000000050200798e */ /* 0x0001e4000c12e30a */
.L_x_200:
[----:B------:R-:W-:Y:S05]  /*ea40*/  BSYNC.RECONVERGENT B0 ;  /* 0x0000000000007941 */ /* 0x000fea0003800200 */
.L_x_199:
[----:B------:R-:W1:Y:S01]  /*ea50*/  S2UR UR5, SR_CTAID.Y ;  /* 0x00000000000579c3 */ /* 0x000e620000002600 */
[----:B0-----:R-:W-:Y:S02]  /*ea60*/  IADD3 R5, PT, PT, R7, -0x1, RZ ;  /* 0xffffffff07057810 */ /* 0x001fe40007ffe0ff */
[----:B------:R-:W-:-:S05]  /*ea70*/  IADD3 R0, PT, PT, R4, -0x1, RZ ;  /* 0xffffffff04007810 */ /* 0x000fca0007ffe0ff */
[----:B------:R-:W0:Y:S01]  /*ea80*/  S2UR UR4, SR_CTAID.X ;  /* 0x00000000000479c3 */ /* 0x000e220000002500 */
[----:B-1----:R-:W-:-:S04]  /*ea90*/  ISETP.NE.AND P0, PT, R5, UR5, PT ;  /* 0x0000000505007c0c */ /* 0x002fc8000bf05270 */
[----:B0-----:R-:W-:-:S13]  /*eaa0*/  ISETP.NE.OR P0, PT, R0, UR4, P0 ;  /* 0x0000000400007c0c */ /* 0x001fda0008705670 */
[----:B------:R-:W-:Y:S05]  /*eab0*/  @P0 EXIT ;  /* 0x000000000000094d */ /* 0x000fea0003800000 */
[----:B------:R-:W-:Y:S05]  /*eac0*/  @P1 BRA `(.L_x_201) ;  /* 0x0000000000201947 */ /* 0x000fea0003800000 */
[----:B------:R-:W-:-:S05]  /*ead0*/  IMAD R0, R4, R7, RZ ;  /* 0x0000000704007224 */ /* 0x000fca00078e02ff */
[----:B------:R-:W-:-:S13]  /*eae0*/  ISETP.NE.AND P0, PT, R0, -0x1, PT ;  /* 0xffffffff0000780c */ /* 0x000fda0003f05270 */
[----:B------:R-:W-:Y:S05]  /*eaf0*/  @!P0 BRA `(.L_x_201) ;  /* 0x0000000000148947 */ /* 0x000fea0003800000 */
.L_x_202:
[----:B------:R-:W2:Y:S04]  /*eb00*/  LDG.E.STRONG.GPU R5, desc[UR10][R2.64] ;  /* 0x0000000a02057981 */ /* 0x000ea8000c1ef900 */
[----:B--2---:R-:W-:Y:S01]  /*eb10*/  CCTL.IVALL ;  /* 0x00000000ff00798f */ /* 0x004fe20002000000 */
[----:B------:R-:W-:Y:S05]  /*eb20*/  YIELD ;  /* 0x0000000000007946 */ /* 0x000fea0003800000 */
[----:B------:R-:W-:-:S13]  /*eb30*/  ISETP.NE.AND P0, PT, R5, R0, PT ;  /* 0x000000000500720c */ /* 0x000fda0003f05270 */
[----:B------:R-:W-:Y:S05]  /*eb40*/  @P0 BRA `(.L_x_202) ;  /* 0xfffffffc00ec0947 */ /* 0x000fea000383ffff */
.L_x_201:
        /* <DEDUP_REMOVED lines=55> */
[----:B------:R-:W-:Y:S01]  /*eec0*/  MOV R5, R35 ;  /* 0x0000002300057202 */ /* 0x000fe20000000f00 */
[----:B------:R-:W2:Y:S01]  /*eed0*/  LDCU.64 UR8, c[0x0][0x388] ;  /* 0x00007100ff0877ac */ /* 0x000ea20008000a00 */
[C---:B------:R-:W-:Y:S02]  /*eee0*/  SHF.L.U32 R20, R2.reuse, 0x3, RZ ;  /* 0x0000000302147819 */ /* 0x040fe400000006ff */
[----:B------:R-:W-:Y:S01]  /*eef0*/  SHF.L.U64.HI R21, R2, 0x3, R35 ;  /* 0x0000000302157819 */ /* 0x000fe20000010223 */
[----:B------:R-:W-:Y:S01]  /*ef00*/  IMAD.WIDE.U32 R4, R7, 0x1c0, R4 ;  /* 0x000001c007047825 */ /* 0x000fe200078e0004 */
[----:B------:R-:W-:-:S02]  /*ef10*/  SHF.L.U32 R29, R37, 0x2, RZ ;  /* 0x00000002251d7819 */ /* 0x000fc400000006ff */
[----:B------:R-:W-:Y:S02]  /*ef20*/  SHF.L.U64.HI R31, R0, 0x2, R3 ;  /* 0x00000002001f7819 */ /* 0x000fe40000010203 */
[----:B------:R-:W-:Y:S02]  /*ef30*/  SHF.L.U64.HI R27, R26, 0x2, R33 ;  /* 0x000000021a1b7819 */ /* 0x000fe40000010221 */
[----:B0-----:R-:W-:Y:S01]  /*ef40*/  LEA R25, P1, R2, UR4, 0x2 ;  /* 0x0000000402197c11 */ /* 0x001fe2000f8210ff */
        /* <DEDUP_REMOVED lines=12> */
.L_x_205:
        /* <DEDUP_REMOVED lines=29> */
.L_x_204:
[----:B------:R-:W-:Y:S05]  /*f1e0*/  BSYNC.RECONVERGENT B0 ;  /* 0x0000000000007941 */ /* 0x000fea0003800200 */
.L_x_203:
[----:B------:R-:W-:Y:S05]  /*f1f0*/  @!P0 EXIT ;  /* 0x000000000000894d */ /* 0x000fea0003800000 */
[----:B------:R-:W-:Y:S01]  /*f200*/  SHF.L.U64.HI R31, R36, 0x2, R37 ;  /* 0x00000002241f7819 */ /* 0x000fe20000010225 */
[----:B------:R-:W1:Y:S01]  /*f210*/  LDCU.64 UR4, c[0x0][0x3d8] ;  /* 0x00007b00ff0477ac */ /* 0x000e620008000a00 */
[----:B------:R-:W-:Y:S02]  /*f220*/  SHF.L.U64.HI R39, R26, 0x2, R33 ;  /* 0x000000021a277819 */ /* 0x000fe40000010221 */
[----:B------:R-:W-:Y:S01]  /*f230*/  SHF.L.U32 R29, R36, 0x2, RZ ;  /* 0x00000002241d7819 */ /* 0x000fe200000006ff */
[----:B------:R-:W2:Y:S01]  /*f240*/  LDCU.64 UR6, c[0x0][0x388] ;  /* 0x00007100ff0677ac */ /* 0x000ea20008000a00 */
[----:B------:R-:W-:Y:S02]  /*f250*/  SHF.L.U32 R41, R26, 0x2, RZ ;  /* 0x000000021a297819 */ /* 0x000fe400000006ff */
[C---:B------:R-:W-:Y:S01]  /*f260*/  SHF.L.U64.HI R33, R0.reuse, 0x2, R3 ;  /* 0x0000000200217819 */ /* 0x040fe20000010203 */
[----:B------:R-:W3:Y:S01]  /*f270*/  LDCU.64 UR8, c[0x0][0x390] ;  /* 0x00007200ff0877ac */ /* 0x000ee20008000a00 */
[----:B------:R-:W-:-:S07]  /*f280*/  SHF.L.U32 R37, R0, 0x2, RZ ;  /* 0x0000000200257819 */ /* 0x000fce00000006ff */
.L_x_206:
[C---:B0-----:R-:W-:Y:S02]  /*f290*/  SHF.L.U32 R16, R2.reuse, 0x2, RZ ;  /* 0x0000000202107819 */ /* 0x041fe400000006ff */
[----:B----4-:R-:W-:Y:S02]  /*f2a0*/  SHF.L.U64.HI R13, R2, 0x2, R35 ;  /* 0x00000002020d7819 */ /* 0x010fe40000010223 */
[----:B-1----:R-:W-:-:S04]  /*f2b0*/  IADD3 R4, P0, PT, R16, UR4, RZ ;  /* 0x0000000410047c10 */ /* 0x002fc8000ff1e0ff */
[----:B------:R-:W-:Y:S02]  /*f2c0*/  IADD3.X R5, PT, PT, R13, UR5, RZ, P0, !PT ;  /* 0x000000050d057c10 */ /* 0x000fe400087fe4ff */
[C---:B------:R-:W-:Y:S02]  /*f2d0*/  IADD3 R6, P0, PT, R4.reuse, R37, RZ ;  /* 0x0000002504067210 */ /* 0x040fe40007f1e0ff */
[C---:B------:R-:W-:Y:S01]  /*f2e0*/  IADD3 R10, P1, PT, R4.reuse, R41, RZ ;  /* 0x00000029040a7210 */ /* 0x040fe20007f3e0ff */
[----:B------:R0:W4:Y:S01]  /*f2f0*/  LDG.E R18, desc[UR10][R4.64] ;  /* 0x0000000a04127981 */ /* 0x000122000c1e1900 */
[C---:B------:R-:W-:Y:S02]  /*f300*/  IADD3.X R7, PT, PT, R5.reuse, R33, RZ, P0, !PT ;  /* 0x0000002105077210 */ /* 0x040fe400007fe4ff */
[----:B------:R-:W-:Y:S02]  /*f310*/  IADD3 R8, P0, PT, R4, R29, RZ ;  /* 0x0000001d04087210 */ /* 0x000fe40007f1e0ff */
[C---:B------:R-:W-:Y:S01]  /*f320*/  IADD3.X R11, PT, PT, R5.reuse, R39, RZ, P1, !PT ;  /* 0x00000027050b7210 */ /* 0x040fe20000ffe4ff */
[----:B------:R1:W4:Y:S01]  /*f330*/  LDG.E R19, desc[UR10][R6.64] ;  /* 0x0000000a06137981 */ /* 0x000322000c1e1900 */
[----:B------:R-:W-:-:S03]  /*f340*/  IADD3.X R9, PT, PT, R5, R31, RZ, P0, !PT ;  /* 0x0000001f05097210 */ /* 0x000fc600007fe4ff */
[----:B------:R-:W5:Y:S04]  /*f350*/  LDG.E R21, desc[UR10][R10.64] ;  /* 0x0000000a0a157981 */ /* 0x000f68000c1e1900 */
[----:B------:R1:W5:Y:S01]  /*f360*/  LDG.E R20, desc[UR10][R8.64] ;  /* 0x0000000a08147981 */ /* 0x000362000c1e1900 */
[C---:B------:R-:W-:Y:S02]  /*f370*/  SHF.L.U32 R27, R2.reuse, 0x3, RZ ;  /* 0x00000003021b7819 */ /* 0x040fe400000006ff */
[----:B------:R-:W-:Y:S02]  /*f380*/  SHF.L.U64.HI R28, R2, 0x3, R35 ;  /* 0x00000003021c7819 */ /* 0x000fe40000010223 */
[----:B------:R-:W-:Y:S02]  /*f390*/  LOP3.LUT R14, R27, 0xfffffff8, RZ, 0xc0, !PT ;  /* 0xfffffff81b0e7812 */ /* 0x000fe400078ec0ff */
[----:B------:R-:W-:-:S02]  /*f3a0*/  LOP3.LUT R16, R16, 0xfffffffc, RZ, 0xc0, !PT ;  /* 0xfffffffc10107812 */ /* 0x000fc400078ec0ff */
[----:B0-----:R-:W-:Y:S02]  /*f3b0*/  LOP3.LUT R5, R28, 0x3, RZ, 0xc0, !PT ;  /* 0x000000031c057812 */ /* 0x001fe400078ec0ff */
[----:B--2---:R-:W-:Y:S02]  /*f3c0*/  IADD3 R12, P0, PT, R14, UR6, RZ ;  /* 0x000000060e0c7c10 */ /* 0x004fe4000ff1e0ff */
[----:B------:R-:W-:Y:S02]  /*f3d0*/  LOP3.LUT R4, R13, 0x3, RZ, 0xc0, !PT ;  /* 0x000000030d047812 */ /* 0x000fe400078ec0ff */
[----:B------:R-:W-:Y:S02]  /*f3e0*/  IADD3 R16, P2, PT, R16, UR4, RZ ;  /* 0x0000000410107c10 */ /* 0x000fe4000ff5e0ff */
[----:B---3--:R-:W-:Y:S02]  /*f3f0*/  IADD3 R14, P1, PT, R14, UR8, RZ ;  /* 0x000000080e0e7c10 */ /* 0x008fe4000ff3e0ff */
[----:B------:R-:W-:-:S02]  /*f400*/  IADD3.X R13, PT, PT, R5, UR7, RZ, P0, !PT ;  /* 0x00000007050d7c10 */ /* 0x000fc400087fe4ff */
[----:B------:R-:W-:Y:S02]  /*f410*/  IADD3.X R17, PT, PT, R4, UR5, RZ, P2, !PT ;  /* 0x0000000504117c10 */ /* 0x000fe400097fe4ff */
[----:B------:R-:W-:Y:S02]  /*f420*/  IADD3.X R15, PT, PT, R5, UR9, RZ, P1, !PT ;  /* 0x00000009050f7c10 */ /* 0x000fe40008ffe4ff */
[C---:B------:R-:W-:Y:S02]  /*f430*/  IADD3 R4, P0, PT, R16.reuse, R37, RZ ;  /* 0x0000002510047210 */ /* 0x040fe40007f1e0ff */
[C---:B-1----:R-:W-:Y:S02]  /*f440*/  IADD3 R6, P1, PT, R16.reuse, R29, RZ ;  /* 0x0000001d10067210 */ /* 0x042fe40007f3e0ff */
        /* <DEDUP_REMOVED lines=54> */
.L_x_207:
        /* <DEDUP_REMOVED lines=13> */
.L_x_4496:


//--------------------- .text._Z35group_norm_nhwc_bwd_one_pass_kernelI11Bf16IOBf16WLi64ELi56ELi448EEv26Group_norm_nhwc_bwd_params --------------------------
	.section	.text._Z35group_norm_nhwc_bwd_one_pass_kernelI11Bf16IOBf16WLi64ELi56ELi448EEv26Group_norm_nhwc_bwd_params,"ax",@progbits
	.align	128
        .global         _Z35group_norm_nhwc_bwd_one_pass_kernelI11Bf16IOBf16WLi64ELi56ELi448EEv26Group_norm_nhwc_bwd_params
        .type           _Z35group_norm_nhwc_bwd_one_pass_kernelI11Bf16IOBf16WLi64ELi56ELi448EEv26Group_norm_nhwc_bwd_params,@function
        .size           _Z35group_norm_nhwc_bwd_one_pass_kernelI11Bf16IOBf16WLi64ELi56ELi448EEv26Group_norm_nhwc_bwd_params,(.L_x_4497 - _Z35group_norm_nhwc_bwd_one_pass_kernelI11Bf16IOBf16WLi64ELi56ELi448EEv26Group_norm_nhwc_bwd_params)
        .other          _Z35group_norm_nhwc_bwd_one_pass_kernelI11Bf16IOBf16WLi64ELi56ELi448EEv26Group_norm_nhwc_bwd_params,@"STO_CUDA_ENTRY STV_DEFAULT"
_Z35group_norm_nhwc_bwd_one_pass_kernelI11Bf16IOBf16WLi64ELi56ELi448EEv26Group_norm_nhwc_bwd_params:
.text._Z35group_norm_nhwc_bwd_one_pass_kernelI11Bf16IOBf16WLi64ELi56ELi448EEv26Group_norm_nhwc_bwd_params:
        /* <DEDUP_REMOVED lines=24> */
.L_x_239:
[----:B------:R-:W2:Y:S01]  /*0180*/  LDC R13, c[0x0][0x410] ;  /* 0x00010400ff0d7b82 */ /* 0x000ea20000000800 */
[----:B------:R-:W3:Y:S01]  /*0190*/  LDCU.128 UR12, c[0x0][0x400] ;  /* 0x00008000ff0c77ac */ /* 0x000ee20008000c00 */
[----:B------:R-:W-:Y:S01]  /*01a0*/  ISETP.GE.AND P4, PT, R30, RZ, PT ;  /* 0x000000ff1e00720c */ /* 0x000fe20003f86270 */
[----:B------:R-:W4:Y:S05]  /*01b0*/  LDCU.U8 UR4, c[0x0][0x414] ;  /* 0x00008280ff0477ac */ /* 0x000f2a0008000000 */
[----:B------:R-:W5:Y:S08]  /*01c0*/  LDC R12, c[0x0][0x41c] ;  /* 0x00010700ff0c7b82 */ /* 0x000f700000000800 */
[----:B-1----:R-:W1:Y:S01]  /*01d0*/  LDC.64 R14, c[0x0][0x3b8] ;  /* 0x0000ee00ff0e7b82 */ /* 0x002e620000000a00 */
[----:B0-2---:R-:W-:-:S04]  /*01e0*/  IABS R9, R13 ;  /* 0x0000000d00097213 */ /* 0x005fc80000000000 */
[----:B------:R-:W2:Y:S01]  /*01f0*/  I2F.RP R8, R9 ;  /* 0x0000000900087306 */ /* 0x000ea20000209400 */
[----:B-----5:R-:W-:-:S05]  /*0200*/  IMAD R21, R12, UR9, R33 ;  /* 0x000000090c157c24 */ /* 0x020fca000f8e0221 */
[C---:B---3--:R-:W-:Y:S02]  /*0210*/  ISETP.GE.U32.AND P0, PT, R21.reuse, UR12, PT ;  /* 0x0000000c15007c0c */ /* 0x048fe4000bf06070 */
[----:B------:R-:W-:Y:S02]  /*0220*/  SHF.R.S32.HI R17, RZ, 0x1f, R21 ;  /* 0x0000001fff117819 */ /* 0x000fe40000011415 */
[----:B------:R-:W-:Y:S01]  /*0230*/  IADD3 R29, PT, PT, R21, 0x10, RZ ;  /* 0x00000010151d7810 */ /* 0x000fe20007ffe0ff */
[----:B--2---:R-:W2:Y:S01]  /*0240*/  MUFU.RCP R8, R8 ;  /* 0x0000000800087308 */ /* 0x004ea20000001000 */
[----:B------:R-:W-:Y:S02]  /*0250*/  ISETP.GE.AND.EX P0, PT, R17, UR13, PT, P0 ;  /* 0x0000000d11007c0c */ /* 0x000fe4000bf06300 */
[----:B------:R-:W-:Y:S02]  /*0260*/  SHF.R.S32.HI R35, RZ, 0x1f, R29 ;  /* 0x0000001fff237819 */ /* 0x000fe4000001141d */
[----:B------:R-:W-:-:S02]  /*0270*/  IADD3 R18, PT, PT, R21, 0x20, RZ ;  /* 0x0000002015127810 */ /* 0x000fc40007ffe0ff */
[----:B------:R-:W-:Y:S02]  /*0280*/  IADD3 R26, PT, PT, R21, 0x30, RZ ;  /* 0x00000030151a7810 */ /* 0x000fe40007ffe0ff */
[----:B------:R-:W-:Y:S02]  /*0290*/  SHF.R.S32.HI R19, RZ, 0x1f, R18 ;  /* 0x0000001fff137819 */ /* 0x000fe40000011412 */
[----:B------:R-:W-:Y:S02]  /*02a0*/  SHF.R.S32.HI R27, RZ, 0x1f, R26 ;  /* 0x0000001fff1b7819 */ /* 0x000fe4000001141a */
[----:B--2---:R-:W-:-:S04]  /*02b0*/  IADD3 R6, PT, PT, R8, 0xffffffe, RZ ;  /* 0x0ffffffe08067810 */ /* 0x004fc80007ffe0ff */
[----:B------:R2:W3:Y:S02]  /*02c0*/  F2I.FTZ.U32.TRUNC.NTZ R7, R6 ;  /* 0x0000000600077305 */ /* 0x0004e4000021f000 */
[----:B--2---:R-:W-:Y:S02]  /*02d0*/  MOV R6, RZ ;  /* 0x000000ff00067202 */ /* 0x004fe40000000f00 */
        /* <DEDUP_REMOVED lines=18> */
[----:B------:R-:W-:Y:S02]  /*0400*/  @!P4 IADD3 R6, PT, PT, -R6, RZ, RZ ;  /* 0x000000ff0606c210 */ /* 0x000fe40007ffe1ff */
[----:B------:R-:W-:Y:S02]  /*0410*/  @P1 IADD3 R7, PT, PT, R7, 0x1, RZ ;  /* 0x0000000107071810 */ /* 0x000fe40007ffe0ff */
[----:B------:R-:W-:Y:S02]  /*0420*/  ISETP.GE.U32.AND P1, PT, R29, UR12, PT ;  /* 0x0000000c1d007c0c */ /* 0x000fe4000bf26070 */
[----:B------:R-:W-:-:S02]  /*0430*/  MOV R8, R7 ;  /* 0x0000000700087202 */ /* 0x000fc40000000f00 */
[----:B------:R-:W-:Y:S02]  /*0440*/  ISETP.GE.AND.EX P1, PT, R35, UR13, PT, P1 ;  /* 0x0000000d23007c0c */ /* 0x000fe4000bf26310 */
[----:B------:R-:W-:Y:S02]  /*0450*/  SEL R47, R9, R6, !P3 ;  /* 0x00000006092f7207 */ /* 0x000fe40005800000 */
[----:B------:R-:W2:Y:S01]  /*0460*/  @!P0 LDC.64 R6, c[0x0][0x3f8] ;  /* 0x0000fe00ff068b82 */ /* 0x000ea20000000a00 */
[----:B------:R-:W-:Y:S02]  /*0470*/  @!P2 IADD3 R8, PT, PT, -R8, RZ, RZ ;  /* 0x000000ff0808a210 */ /* 0x000fe40007ffe1ff */
[----:B------:R-:W-:Y:S01]  /*0480*/  IMAD R13, R47, 0x38, RZ ;  /* 0x000000382f0d7824 */ /* 0x000fe200078e02ff */
[----:B----4-:R-:W-:Y:S02]  /*0490*/  ISETP.NE.AND P4, PT, RZ, UR4, PT ;  /* 0x00000004ff007c0c */ /* 0x010fe4000bf85270 */
[----:B------:R-:W-:-:S02]  /*04a0*/  SEL R11, R9, R8, !P3 ;  /* 0x00000008090b7207 */ /* 0x000fc40005800000 */
[C---:B------:R-:W-:Y:S01]  /*04b0*/  IADD3 R48, P2, PT, R13.reuse, R4, RZ ;  /* 0x000000040d307210 */ /* 0x040fe20007f5e0ff */
[----:B------:R-:W3:Y:S01]  /*04c0*/  @!P1 LDC.64 R8, c[0x0][0x3f8] ;  /* 0x0000fe00ff089b82 */ /* 0x000ee20000000a00 */
[----:B------:R-:W-:Y:S02]  /*04d0*/  SHF.R.S32.HI R4, RZ, 0x1f, R11 ;  /* 0x0000001fff047819 */ /* 0x000fe4000001140b */
[----:B------:R-:W-:Y:S02]  /*04e0*/  LEA.HI.X.SX32 R49, R13, RZ, 0x1, P2 ;  /* 0x000000ff0d317211 */ /* 0x000fe400010f0eff */
[----:B------:R-:W-:Y:S01]  /*04f0*/  ISETP.GE.U32.AND P2, PT, R18, UR12, PT ;  /* 0x0000000c12007c0c */ /* 0x000fe2000bf46070 */
[----:B------:R-:W-:Y:S01]  /*0500*/  IMAD R4, R4, UR14, RZ ;  /* 0x0000000e04047c24 */ /* 0x000fe2000f8e02ff */
[----:B------:R-:W-:Y:S01]  /*0510*/  ISETP.GE.U32.AND P3, PT, R26, UR12, PT ;  /* 0x0000000c1a007c0c */ /* 0x000fe2000bf66070 */
[----:B------:R-:W4:Y:S01]  /*0520*/  @!P0 LDC.64 R12, c[0x0][0x3a0] ;  /* 0x0000e800ff0c8b82 */ /* 0x000f220000000a00 */
[----:B------:R-:W-:Y:S01]  /*0530*/  IMAD.WIDE.U32 R48, R11, UR14, R48 ;  /* 0x0000000e0b307c25 */ /* 0x000fe2000f8e0030 */
[----:B------:R-:W-:-:S03]  /*0540*/  ISETP.GE.AND.EX P2, PT, R19, UR13, PT, P2 ;  /* 0x0000000d13007c0c */ /* 0x000fc6000bf46320 */
[----:B------:R-:W-:Y:S01]  /*0550*/  IMAD R51, R11, UR15, R4 ;  /* 0x0000000f0b337c24 */ /* 0x000fe2000f8e0204 */
[----:B------:R-:W-:Y:S01]  /*0560*/  @!P0 MOV R50, R48 ;  /* 0x0000003000328202 */ /* 0x000fe20000000f00 */
[----:B--2---:R-:W-:Y:S01]  /*0570*/  @!P0 IMAD R10, R17, R6, RZ ;  /* 0x00000006110a8224 */ /* 0x004fe200078e02ff */
[----:B------:R-:W2:Y:S01]  /*0580*/  @P4 LDC.64 R24, c[0x0][0x3b0] ;  /* 0x0000ec00ff184b82 */ /* 0x000ea20000000a00 */
[----:B------:R-:W-:Y:S02]  /*0590*/  LOP3.LUT R4, R32, 0xffff, RZ, 0xc0, !PT ;  /* 0x0000ffff20047812 */ /* 0x000fe400078ec0ff */
[----:B------:R-:W-:Y:S01]  /*05a0*/  IADD3 R51, PT, PT, R49, R51, RZ ;  /* 0x0000003331337210 */ /* 0x000fe20007ffe0ff */
[----:B------:R-:W-:Y:S02]  /*05b0*/  @!P0 IMAD R17, R21, R7, R10 ;  /* 0x0000000715118224 */ /* 0x000fe400078e020a */
[----:B---3--:R-:W-:Y:S02]  /*05c0*/  @!P1 IMAD R34, R35, R8, RZ ;  /* 0x0000000823229224 */ /* 0x008fe400078e02ff */
[----:B------:R-:W3:Y:S01]  /*05d0*/  @!P0 LDC.64 R10, c[0x0][0x398] ;  /* 0x0000e600ff0a8b82 */ /* 0x000ee20000000a00 */
[----:B------:R-:W-:Y:S01]  /*05e0*/  @!P0 IMAD.WIDE.U32 R20, R21, R6, R50 ;  /* 0x0000000615148225 */ /* 0x000fe200078e0032 */
[----:B------:R-:W-:-:S03]  /*05f0*/  ISETP.GE.AND.EX P3, PT, R27, UR13, PT, P3 ;  /* 0x0000000d1b007c0c */ /* 0x000fc6000bf66330 */
[----:B-1----:R-:W-:Y:S01]  /*0600*/  IMAD.WIDE R40, R30, 0x8, R14 ;  /* 0x000000081e287825 */ /* 0x002fe200078e020e */
[----:B------:R-:W-:Y:S02]  /*0610*/  @!P0 IADD3 R21, PT, PT, R21, R17, RZ ;  /* 0x0000001115158210 */ /* 0x000fe40007ffe0ff */
[C---:B------:R-:W-:Y:S01]  /*0620*/  @!P0 SHF.L.U32 R35, R20.reuse, 0x1, RZ ;  /* 0x0000000114238819 */ /* 0x040fe200000006ff */
[----:B------:R-:W1:Y:S01]  /*0630*/  @!P1 LDC.64 R6, c[0x0][0x3a0] ;  /* 0x0000e800ff069b82 */ /* 0x000e620000000a00 */
[----:B------:R-:W-:Y:S01]  /*0640*/  @!P0 SHF.L.U64.HI R28, R20, 0x1, R21 ;  /* 0x00000001141c8819 */ /* 0x000fe20000010215 */
[----:B------:R-:W-:Y:S01]  /*0650*/  IMAD R23, R47, 0x38, R4 ;  /* 0x000000382f177824 */ /* 0x000fe200078e0204 */
[----:B----4-:R-:W-:Y:S02]  /*0660*/  @!P0 IADD3 R20, P5, PT, R35, R12, RZ ;  /* 0x0000000c23148210 */ /* 0x010fe40007fbe0ff */
[----:B------:R-:W-:Y:S01]  /*0670*/  @!P1 MOV R14, R48 ;  /* 0x00000030000e9202 */ /* 0x000fe20000000f00 */
[----:B--2---:R-:W-:-:S02]  /*0680*/  @P4 IMAD.WIDE R24, R23, 0x2, R24 ;  /* 0x0000000217184825 */ /* 0x004fc400078e0218 */
[----:B------:R-:W2:Y:S01]  /*0690*/  @!P2 LDC.64 R16, c[0x0][0x3f8] ;  /* 0x0000fe00ff10ab82 */ /* 0x000ea20000000a00 */
[----:B------:R-:W-:Y:S02]  /*06a0*/  @!P1 MOV R15, R51 ;  /* 0x00000033000f9202 */ /* 0x000fe40000000f00 */
[----:B------:R-:W-:Y:S01]  /*06b0*/  @!P0 IADD3.X R21, PT, PT, R28, R13, RZ, P5, !PT ;  /* 0x0000000d1c158210 */ /* 0x000fe20002ffe4ff */
[C---:B------:R-:W-:Y:S01]  /*06c0*/  @!P1 IMAD R39, R29.reuse, R9, R34 ;  /* 0x000000091d279224 */ /* 0x040fe200078e0222 */
[----:B------:R4:W5:Y:S01]  /*06d0*/  LDG.E.64 R12, desc[UR6][R40.64] ;  /* 0x00000006280c7981 */ /* 0x000962000c1e1b00 */
[----:B------:R-:W-:Y:S02]  /*06e0*/  @!P1 IMAD.WIDE.U32 R14, R29, R8, R14 ;  /* 0x000000081d0e9225 */ /* 0x000fe400078e000e */
[----:B------:R-:W0:Y:S01]  /*06f0*/  @!P3 LDC.64 R8, c[0x0][0x3f8] ;  /* 0x0000fe00ff08bb82 */ /* 0x000e220000000a00 */
[----:B------:R-:W5:Y:S02]  /*0700*/  @P4 LDG.E.U16 R37, desc[UR6][R24.64] ;  /* 0x0000000618254981 */ /* 0x000f64000c1e1500 */
[----:B------:R-:W-:-:S02]  /*0710*/  @!P1 IADD3 R15, PT, PT, R15, R39, RZ ;  /* 0x000000270f0f9210 */ /* 0x000fc40007ffe0ff */
[----:B------:R1:W5:Y:S01]  /*0720*/  @P4 LDG.E.U16 R22, desc[UR6][R24.64+0x2] ;  /* 0x0000020618164981 */ /* 0x000362000c1e1500 */
[C---:B------:R-:W-:Y:S02]  /*0730*/  @!P1 SHF.L.U32 R43, R14.reuse, 0x1, RZ ;  /* 0x000000010e2b9819 */ /* 0x040fe400000006ff */
[----:B------:R-:W-:Y:S02]  /*0740*/  @!P1 SHF.L.U64.HI R36, R14, 0x1, R15 ;  /* 0x000000010e249819 */ /* 0x000fe4000001020f */
[----:B------:R-:W0:Y:S01]  /*0750*/  @!P2 LDC.64 R14, c[0x0][0x3a0] ;  /* 0x0000e800ff0eab82 */ /* 0x000e220000000a00 */
[----:B---3--:R-:W-:Y:S02]  /*0760*/  @!P0 IADD3 R34, P5, PT, R35, R10, RZ ;  /* 0x0000000a23228210 */ /* 0x008fe40007fbe0ff */
[----:B----4-:R-:W-:Y:S02]  /*0770*/  @!P2 MOV R40, R48 ;  /* 0x000000300028a202 */ /* 0x010fe40000000f00 */
[----:B------:R-:W-:Y:S01]  /*0780*/  @!P2 MOV R41, R51 ;  /* 0x000000330029a202 */ /* 0x000fe20000000f00 */
[----:B--2---:R-:W-:Y:S01]  /*0790*/  @!P2 IMAD R19, R19, R16, RZ ;  /* 0x000000101313a224 */ /* 0x004fe200078e02ff */
[----:B------:R-:W-:Y:S01]  /*07a0*/  MOV R29, RZ ;  /* 0x000000ff001d7202 */ /* 0x000fe20000000f00 */
[----:B-1----:R-:W1:Y:S01]  /*07b0*/  @!P1 LDC.64 R24, c[0x0][0x398] ;  /* 0x0000e600ff189b82 */ /* 0x002e620000000a00 */
[----:B------:R-:W-:-:S02]  /*07c0*/  @!P1 IADD3 R38, P6, PT, R43, R6, RZ ;  /* 0x000000062b269210 */ /* 0x000fc40007fde0ff */
[----:B------:R-:W-:Y:S01]  /*07d0*/  @!P0 IADD3.X R35, PT, PT, R28, R11, RZ, P5, !PT ;  /* 0x0000000b1c238210 */ /* 0x000fe20002ffe4ff */
[----:B------:R-:W-:Y:S01]  /*07e0*/  @!P2 IMAD.WIDE.U32 R40, R18, R16, R40 ;  /* 0x000000101228a225 */ /* 0x000fe200078e0028 */
[----:B------:R-:W-:Y:S01]  /*07f0*/  @!P1 IADD3.X R39, PT, PT, R36, R7, RZ, P6, !PT ;  /* 0x0000000724279210 */ /* 0x000fe200037fe4ff */
[----:B------:R2:W3:Y:S02]  /*0800*/  @!P0 LDG.E R29, desc[UR6][R20.64] ;  /* 0x00000006141d8981 */ /* 0x0004e4000c1e1900 */
[----:B------:R-:W4:Y:S01]  /*0810*/  @!P2 LDC.64 R10, c[0x0][0x398] ;  /* 0x0000e600ff0aab82 */ /* 0x000f220000000a00 */
[----:B------:R-:W-:Y:S01]  /*0820*/  @!P2 IMAD R7, R18, R17, R19 ;  /* 0x000000111207a224 */ /* 0x000fe200078e0213 */
[----:B------:R-:W-:Y:S02]  /*0830*/  MOV R28, RZ ;  /* 0x000000ff001c7202 */ /* 0x000fe40000000f00 */
[----:B------:R-:W-:-:S04]  /*0840*/  MOV R6, RZ ;  /* 0x000000ff00067202 */ /* 0x000fc80000000f00 */
[----:B------:R-:W4:Y:S01]  /*0850*/  @!P3 LDC.64 R16, c[0x0][0x3a0] ;  /* 0x0000e800ff10bb82 */ /* 0x000f220000000a00 */
[----:B------:R-:W3:Y:S07]  /*0860*/  @!P0 LDG.E R28, desc[UR6][R34.64] ;  /* 0x00000006221c8981 */ /* 0x000eee000c1e1900 */
[----:B------:R-:W4:Y:S01]  /*0870*/  @!P3 LDC.64 R18, c[0x0][0x398] ;  /* 0x0000e600ff12bb82 */ /* 0x000f220000000a00 */
[----:B------:R2:W3:Y:S01]  /*0880*/  @!P1 LDG.E R6, desc[UR6][R38.64] ;  /* 0x0000000626069981 */ /* 0x0004e2000c1e1900 */
[----:B-1----:R-:W-:Y:S01]  /*0890*/  @!P1 IADD3 R24, P0, PT, R43, R24, RZ ;  /* 0x000000182b189210 */ /* 0x002fe20007f1e0ff */
[----:B0-----:R-:W-:-:S05]  /*08a0*/  @!P3 IMAD R27, R27, R8, RZ ;  /* 0x000000081b1bb224 */ /* 0x001fca00078e02ff */
[----:B--2---:R-:W0:Y:S01]  /*08b0*/  LDC.64 R20, c[0x0][0x3a8] ;  /* 0x0000ea00ff147b82 */ /* 0x004e220000000a00 */
[----:B------:R-:W-:Y:S02]  /*08c0*/  @!P2 IADD3 R7, PT, PT, R41, R7, RZ ;  /* 0x000000072907a210 */ /* 0x000fe40007ffe0ff */
[----:B------:R-:W-:Y:S02]  /*08d0*/  @!P3 MOV R38, R48 ;  /* 0x000000300026b202 */ /* 0x000fe40000000f00 */
[----:B------:R-:W-:Y:S02]  /*08e0*/  @!P3 MOV R39, R51 ;  /* 0x000000330027b202 */ /* 0x000fe40000000f00 */
[----:B------:R-:W-:Y:S01]  /*08f0*/  @!P2 SHF.L.U32 R41, R40, 0x1, RZ ;  /* 0x000000012829a819 */ /* 0x000fe200000006ff */
[----:B------:R-:W-:Y:S01]  /*0900*/  @!P3 IMAD R9, R26, R9, R27 ;  /* 0x000000091a09b224 */ /* 0x000fe200078e021b */
[----:B------:R-:W-:Y:S01]  /*0910*/  @!P1 IADD3.X R25, PT, PT, R36, R25, RZ, P0, !PT ;  /* 0x0000001924199210 */ /* 0x000fe200007fe4ff */
[----:B------:R-:W-:Y:S01]  /*0920*/  @!P3 IMAD.WIDE.U32 R26, R26, R8, R38 ;  /* 0x000000081a1ab225 */ /* 0x000fe200078e0026 */
[----:B------:R-:W-:-:S02]  /*0930*/  @!P2 SHF.L.U64.HI R40, R40, 0x1, R7 ;  /* 0x000000012828a819 */ /* 0x000fc40000010207 */
[----:B------:R-:W-:Y:S02]  /*0940*/  @!P2 IADD3 R34, P0, PT, R41, R14, RZ ;  /* 0x0000000e2922a210 */ /* 0x000fe40007f1e0ff */
[----:B------:R-:W-:Y:S02]  /*0950*/  MOV R7, RZ ;  /* 0x000000ff00077202 */ /* 0x000fe40000000f00 */
[----:B------:R-:W-:Y:S02]  /*0960*/  @!P2 IADD3.X R35, PT, PT, R40, R15, RZ, P0, !PT ;  /* 0x0000000f2823a210 */ /* 0x000fe400007fe4ff */
[----:B------:R-:W-:Y:S02]  /*0970*/  @!P3 IADD3 R15, PT, PT, R27, R9, RZ ;  /* 0x000000091b0fb210 */ /* 0x000fe40007ffe0ff */
[----:B------:R-:W-:Y:S01]  /*0980*/  @!P3 SHF.L.U32 R9, R26, 0x1, RZ ;  /* 0x000000011a09b819 */ /* 0x000fe200000006ff */
[----:B------:R-:W2:Y:S01]  /*0990*/  @!P1 LDG.E R7, desc[UR6][R24.64] ;  /* 0x0000000618079981 */ /* 0x000ea2000c1e1900 */
[----:B----4-:R-:W-:-:S02]  /*09a0*/  @!P2 IADD3 R14, P0, PT, R41, R10, RZ ;  /* 0x0000000a290ea210 */ /* 0x010fc40007f1e0ff */
[----:B------:R-:W-:Y:S02]  /*09b0*/  @!P3 SHF.L.U64.HI R26, R26, 0x1, R15 ;  /* 0x000000011a1ab819 */ /* 0x000fe4000001020f */
[C---:B------:R-:W-:Y:S02]  /*09c0*/  @!P3 IADD3 R16, P1, PT, R9.reuse, R16, RZ ;  /* 0x000000100910b210 */ /* 0x040fe40007f3e0ff */
[----:B------:R-:W-:Y:S02]  /*09d0*/  @!P3 IADD3 R18, P5, PT, R9, R18, RZ ;  /* 0x000000120912b210 */ /* 0x000fe40007fbe0ff */
[----:B------:R-:W-:Y:S02]  /*09e0*/  @!P2 IADD3.X R15, PT, PT, R40, R11, RZ, P0, !PT ;  /* 0x0000000b280fa210 */ /* 0x000fe400007fe4ff */
[----:B------:R-:W-:Y:S02]  /*09f0*/  CS2R R10, SRZ ;  /* 0x00000000000a7805 */ /* 0x000fe4000001ff00 */
[----:B------:R-:W-:Y:S01]  /*0a00*/  MOV R8, RZ ;  /* 0x000000ff00087202 */ /* 0x000fe20000000f00 */
[----:B0-----:R-:W-:Y:S01]  /*0a10*/  IMAD.WIDE R20, R23, 0x2, R20 ;  /* 0x0000000217147825 */ /* 0x001fe200078e0214 */
[----:B------:R-:W-:-:S02]  /*0a20*/  MOV R9, RZ ;  /* 0x000000ff00097202 */ /* 0x000fc40000000f00 */
[C---:B------:R-:W-:Y:S02]  /*0a30*/  @!P3 IADD3.X R17, PT, PT, R26.reuse, R17, RZ, P1, !PT ;  /* 0x000000111a11b210 */ /* 0x040fe40000ffe4ff */
[----:B------:R-:W-:Y:S01]  /*0a40*/  @!P3 IADD3.X R19, PT, PT, R26, R19, RZ, P5, !PT ;  /* 0x000000131a13b210 */ /* 0x000fe20002ffe4ff */
[----:B------:R0:W4:Y:S04]  /*0a50*/  @!P2 LDG.E R8, desc[UR6][R34.64] ;  /* 0x000000062208a981 */ /* 0x000128000c1e1900 */
[----:B------:R-:W4:Y:S04]  /*0a60*/  LDG.E.U16 R24, desc[UR6][R20.64] ;  /* 0x0000000614187981 */ /* 0x000f28000c1e1500 */
[----:B------:R-:W4:Y:S04]  /*0a70*/  LDG.E.U16 R25, desc[UR6][R20.64+0x2] ;  /* 0x0000020614197981 */ /* 0x000f28000c1e1500 */
[----:B------:R-:W4:Y:S04]  /*0a80*/  @!P2 LDG.E R9, desc[UR6][R14.64] ;  /* 0x000000060e09a981 */ /* 0x000f28000c1e1900 */
[----:B------:R-:W4:Y:S04]  /*0a90*/  @!P3 LDG.E R10, desc[UR6][R16.64] ;  /* 0x00000006100ab981 */ /* 0x000f28000c1e1900 */
[----:B------:R-:W4:Y:S01]  /*0aa0*/  @!P3 LDG.E R11, desc[UR6][R18.64] ;  /* 0x00000006120bb981 */ /* 0x000f22000c1e1900 */
[----:B------:R-:W-:Y:S01]  /*0ab0*/  MOV R45, 0x3f800000 ;  /* 0x3f800000002d7802 */ /* 0x000fe20000000f00 */
[----:B------:R-:W-:Y:S01]  /*0ac0*/  UISETP.NE.AND UP0, UPT, UR4, URZ, UPT ;  /* 0x000000ff0400728c */ /* 0x000fe2000bf05270 */
[----:B0-----:R-:W-:-:S02]  /*0ad0*/  MOV R35, RZ ;  /* 0x000000ff00237202 */ /* 0x001fc40000000f00 */
[----:B------:R-:W-:Y:S01]  /*0ae0*/  MOV R36, RZ ;  /* 0x000000ff00247202 */ /* 0x000fe20000000f00 */
[----:B-----5:R-:W-:-:S05]  /*0af0*/  FFMA.FTZ R26, -R12, R12, R13 ;  /* 0x0000000c0c1a7223 */ /* 0x020fca000001010d */
[----:B------:R-:W-:-:S13]  /*0b00*/  FSETP.GTU.FTZ.AND P0, PT, R26, RZ, PT ;  /* 0x000000ff1a00720b */ /* 0x000fda0003f1c000 */
[----:B------:R-:W0:Y:S01]  /*0b10*/  @P0 LDC R23, c[0x0][0x3c0] ;  /* 0x0000f000ff170b82 */ /* 0x000e220000000800 */
[----:B------:R-:W-:Y:S02]  /*0b20*/  @P4 SHF.L.U32 R35, R37, 0x10, RZ ;  /* 0x0000001025234819 */ /* 0x000fe400000006ff */
[----:B------:R-:W-:Y:S01]  /*0b30*/  @P4 SHF.L.U32 R36, R22, 0x10, RZ ;  /* 0x0000001016244819 */ /* 0x000fe200000006ff */
[----:B0-----:R-:W-:-:S04]  /*0b40*/  @P0 FADD.FTZ R23, R26, R23 ;  /* 0x000000171a170221 */ /* 0x001fc80000010000 */
[----:B------:R0:W1:Y:S01]  /*0b50*/  @P0 MUFU.RSQ R45, R23 ;  /* 0x00000017002d0308 */ /* 0x0000620000001400 */
[----:B---3--:R-:W-:Y:S02]  /*0b60*/  PRMT R43, R29, 0x7632, R43 ;  /* 0x000076321d2b7816 */ /* 0x008fe4000000002b */
[----:B------:R-:W-:Y:S02]  /*0b70*/  PRMT R44, R28, 0x7632, R44 ;  /* 0x000076321c2c7816 */ /* 0x000fe4000000002c */
[----:B------:R-:W-:Y:S02]  /*0b80*/  PRMT R41, R6, 0x7632, R41 ;  /* 0x0000763206297816 */ /* 0x000fe40000000029 */
[----:B--2---:R-:W-:Y:S02]  /*0b90*/  PRMT R42, R7, 0x7632, R42 ;  /* 0x00007632072a7816 */ /* 0x004fe4000000002a */
[----:B----4-:R-:W-:Y:S02]  /*0ba0*/  PRMT R39, R8, 0x7632, R39 ;  /* 0x0000763208277816 */ /* 0x010fe40000000027 */
[----:B------:R-:W-:-:S02]  /*0bb0*/  SHF.L.U32 R34, R24, 0x10, RZ ;  /* 0x0000001018227819 */ /* 0x000fc400000006ff */
[----:B------:R-:W-:Y:S02]  /*0bc0*/  SHF.L.U32 R13, R25, 0x10, RZ ;  /* 0x00000010190d7819 */ /* 0x000fe400000006ff */
[----:B------:R-:W-:Y:S02]  /*0bd0*/  PRMT R40, R9, 0x7632, R40 ;  /* 0x0000763209287816 */ /* 0x000fe40000000028 */
        /* <DEDUP_REMOVED lines=8> */
[----:B------:R-:W-:Y:S01]  /*0c60*/  FADD.FTZ R18, -R12, R19 ;  /* 0x000000130c127221 */ /* 0x000fe20000010100 */
[----:B------:R-:W-:Y:S01]  /*0c70*/  SHF.L.U32 R23, R41, 0x10, RZ ;  /* 0x0000001029177819 */ /* 0x000fe200000006ff */
[----:B------:R-:W-:Y:S01]  /*0c80*/  FMUL.FTZ R19, R34, R15 ;  /* 0x0000000f22137220 */ /* 0x000fe20000410000 */
[-C--:B------:R-:W-:Y:S01]  /*0c90*/  FMUL.FTZ R16, R16, R45.reuse ;  /* 0x0000002d10107220 */ /* 0x080fe20000410000 */
[----:B------:R-:W-:Y:S01]  /*0ca0*/  FMUL.FTZ R17, R18, R45 ;  /* 0x0000002d12117220 */ /* 0x000fe20000410000 */
[----:B------:R-:W-:Y:S01]  /*0cb0*/  FMUL.FTZ R20, R13, R14 ;  /* 0x0000000e0d147220 */ /* 0x000fe20000410000 */
[----:B------:R-:W-:Y:S01]  /*0cc0*/  FADD.FTZ R21, RZ, R19 ;  /* 0x00000013ff157221 */ /* 0x000fe20000010000 */
[----:B------:R-:W-:Y:S01]  /*0cd0*/  FFMA.FTZ R18, R16, R19, RZ ;  /* 0x0000001310127223 */ /* 0x000fe200000100ff */
[----:B------:R-:W-:Y:S01]  /*0ce0*/  SHF.L.U32 R19, R6, 0x10, RZ ;  /* 0x0000001006137819 */ /* 0x000fe200000006ff */
[----:B------:R-:W-:Y:S01]  /*0cf0*/  FFMA.FTZ R24, R15, R16, RZ ;  /* 0x000000100f187223 */ /* 0x000fe200000100ff */
[----:B------:R-:W-:Y:S01]  /*0d00*/  SHF.L.U32 R25, R7, 0x10, RZ ;  /* 0x0000001007197819 */ /* 0x000fe200000006ff */
[----:B------:R-:W-:Y:S01]  /*0d10*/  FADD.FTZ R16, -R12, R23 ;  /* 0x000000170c107221 */ /* 0x000fe20000010100 */
[----:B------:R-:W-:Y:S01]  /*0d20*/  SHF.L.U32 R27, R8, 0x10, RZ ;  /* 0x00000010081b7819 */ /* 0x000fe200000006ff */
[----:B------:R-:W-:Y:S01]  /*0d30*/  FADD.FTZ R22, -R12, R19 ;  /* 0x000000130c167221 */ /* 0x000fe20000010100 */
[----:B------:R-:W-:Y:S01]  /*0d40*/  FADD.FTZ R26, RZ, R15 ;  /* 0x0000000fff1a7221 */ /* 0x000fe20000010000 */
[----:B------:R-:W-:Y:S01]  /*0d50*/  FADD.FTZ R21, R20, R21 ;  /* 0x0000001514157221 */ /* 0x000fe20000010000 */
[----:B------:R-:W-:Y:S01]  /*0d60*/  FFMA.FTZ R18, R17, R20, R18 ;  /* 0x0000001411127223 */ /* 0x000fe20000010012 */
[----:B------:R-:W-:Y:S01]  /*0d70*/  SHF.L.U32 R20, R42, 0x10, RZ ;  /* 0x000000102a147819 */ /* 0x000fe200000006ff */
[----:B------:R-:W-:Y:S01]  /*0d80*/  FFMA.FTZ R19, R14, R17, RZ ;  /* 0x000000110e137223 */ /* 0x000fe200000100ff */
[-C--:B------:R-:W-:Y:S01]  /*0d90*/  FMUL.FTZ R15, R22, R45.reuse ;  /* 0x0000002d160f7220 */ /* 0x080fe20000410000 */
[----:B------:R-:W-:Y:S01]  /*0da0*/  FADD.FTZ R23, RZ, R14 ;  /* 0x0000000eff177221 */ /* 0x000fe20000010000 */
[----:B------:R-:W-:Y:S01]  /*0db0*/  FMUL.FTZ R17, R16, R45 ;  /* 0x0000002d10117220 */ /* 0x000fe20000410000 */
[C---:B------:R-:W-:Y:S01]  /*0dc0*/  FADD.FTZ R22, R25.reuse, R26 ;  /* 0x0000001a19167221 */ /* 0x040fe20000010000 */
        /* <DEDUP_REMOVED lines=14> */
[----:B------:R-:W-:Y:S01]  /*0eb0*/  SHF.L.U32 R16, R40, 0x10, RZ ;  /* 0x0000001028107819 */ /* 0x000fe200000006ff */
        /* <DEDUP_REMOVED lines=8> */
[----:B------:R-:W-:Y:S01]  /*0f40*/  FADD.FTZ R18, -R12, R17 ;  /* 0x000000110c127221 */ /* 0x000fe20000010100 */
[----:B------:R-:W-:Y:S01]  /*0f50*/  SHF.L.U32 R21, R11, 0x10, RZ ;  /* 0x000000100b157819 */ /* 0x000fe200000006ff */
[----:B------:R-:W-:Y:S01]  /*0f60*/  FFMA.FTZ R19, R16, R24, R19 ;  /* 0x0000001810137223 */ /* 0x000fe20000010013 */
[----:B------:R-:W-:Y:S01]  /*0f70*/  FADD.FTZ R46, R15, R46 ;  /* 0x0000002e0f2e7221 */ /* 0x000fe20000010000 */
[----:B------:R-:W-:Y:S01]  /*0f80*/  FFMA.FTZ R25, R24, R15, R25 ;  /* 0x0000000f18197223 */ /* 0x000fe20000010019 */
[----:B------:R-:W-:Y:S01]  /*0f90*/  SHF.L.U32 R15, R37, 0x10, RZ ;  /* 0x00000010250f7819 */ /* 0x000fe200000006ff */
[----:B------:R-:W-:Y:S01]  /*0fa0*/  FMUL.FTZ R26, R18, R45 ;  /* 0x0000002d121a7220 */ /* 0x000fe20000410000 */
[----:B------:R-:W-:Y:S01]  /*0fb0*/  SHF.L.U32 R18, R38, 0x10, RZ ;  /* 0x0000001026127819 */ /* 0x000fe200000006ff */
[----:B------:R-:W-:Y:S01]  /*0fc0*/  FMUL.FTZ R17, R34, R21 ;  /* 0x0000001522117220 */ /* 0x000fe20000410000 */
[----:B------:R-:W-:Y:S01]  /*0fd0*/  FADD.FTZ R14, R14, R16 ;  /* 0x000000100e0e7221 */ /* 0x000fe20000010000 */
[----:B------:R-:W-:Y:S01]  /*0fe0*/  FADD.FTZ R24, -R12, R15 ;  /* 0x0000000f0c187221 */ /* 0x000fe20000010100 */
[----:B------:R-:W-:Y:S01]  /*0ff0*/  FADD.FTZ R22, R22, R21 ;  /* 0x0000001516167221 */ /* 0x000fe20000010000 */
[----:B------:R-:W-:Y:S01]  /*1000*/  FADD.FTZ R46, R46, R17 ;  /* 0x000000112e2e7221 */ /* 0x000fe20000010000 */
[----:B------:R-:W-:Y:S01]  /*1010*/  FFMA.FTZ R25, R26, R17, R25 ;  /* 0x000000111a197223 */ /* 0x000fe20000010019 */
        /* <DEDUP_REMOVED lines=8> */
.L_x_209:
[----:B------:R-:W-:Y:S02]  /*10a0*/  SHF.L.U32 R15, R29, 0x10, RZ ;  /* 0x000000101d0f7819 */ /* 0x000fe400000006ff */
[----:B------:R-:W-:Y:S02]  /*10b0*/  SHF.L.U32 R19, R43, 0x10, RZ ;  /* 0x000000102b137819 */ /* 0x000fe400000006ff */
[----:B------:R-:W-:Y:S01]  /*10c0*/  SHF.L.U32 R21, R6, 0x10, RZ ;  /* 0x0000001006157819 */ /* 0x000fe200000006ff */
[----:B------:R-:W-:Y:S01]  /*10d0*/  FADD.FTZ R14, -R12, R15 ;  /* 0x0000000f0c0e7221 */ /* 0x000fe20000010100 */
[----:B------:R-:W-:Y:S02]  /*10e0*/  SHF.L.U32 R27, R41, 0x10, RZ ;  /* 0x00000010291b7819 */ /* 0x000fe400000006ff */
[----:B------:R-:W-:Y:S01]  /*10f0*/  SHF.L.U32 R53, R42, 0x10, RZ ;  /* 0x000000102a357819 */ /* 0x000fe200000006ff */
[----:B------:R-:W-:Y:S01]  /*1100*/  FMUL.FTZ R15, R14, R45 ;  /* 0x0000002d0e0f7220 */ /* 0x000fe20000410000 */
[C---:B------:R-:W-:Y:S01]  /*1110*/  FADD.FTZ R14, -R12.reuse, R19 ;  /* 0x000000130c0e7221 */ /* 0x040fe20000010100 */
[C---:B------:R-:W-:Y:S01]  /*1120*/  FADD.FTZ R18, -R12.reuse, R21 ;  /* 0x000000150c127221 */ /* 0x040fe20000010100 */
[----:B------:R-:W-:Y:S01]  /*1130*/  FADD.FTZ R24, -R12, R27 ;  /* 0x0000001b0c187221 */ /* 0x000fe20000010100 */
[----:B------:R-:W-:Y:S01]  /*1140*/  FFMA.FTZ R17, R34, R15, R35 ;  /* 0x0000000f22117223 */ /* 0x000fe20000010023 */
[-C--:B------:R-:W-:Y:S01]  /*1150*/  FMUL.FTZ R14, R14, R45.reuse ;  /* 0x0000002d0e0e7220 */ /* 0x080fe20000410000 */
[----:B------:R-:W-:-:S02]  /*1160*/  FMUL.FTZ R18, R18, R45 ;  /* 0x0000002d12127220 */ /* 0x000fc40000410000 */
[----:B------:R-:W-:Y:S01]  /*1170*/  FMUL.FTZ R16, R17, -1.4426950216293334961 ;  /* 0xbfb8aa3b11107820 */ /* 0x000fe20000410000 */
[----:B------:R-:W-:Y:S01]  /*1180*/  FFMA.FTZ R23, R13, R14, R36 ;  /* 0x0000000e0d177223 */ /* 0x000fe20000010024 */
[----:B------:R-:W-:-:S03]  /*1190*/  FFMA.FTZ R20, R34, R18, R35 ;  /* 0x0000001222147223 */ /* 0x000fc60000010023 */
[----:B------:R-:W-:Y:S01]  /*11a0*/  FMUL.FTZ R21, R23, -1.4426950216293334961 ;  /* 0xbfb8aa3b17157820 */ /* 0x000fe20000410000 */
[----:B------:R-:W0:Y:S01]  /*11b0*/  MUFU.EX2 R16, R16 ;  /* 0x0000001000107308 */ /* 0x000e220000000800 */
[----:B------:R-:W-:-:S04]  /*11c0*/  FMUL.FTZ R25, R20, -1.4426950216293334961 ;  /* 0xbfb8aa3b14197820 */ /* 0x000fc80000410000 */
[----:B------:R-:W-:Y:S04]  /*11d0*/  MUFU.EX2 R21, R21 ;  /* 0x0000001500157308 */ /* 0x000fe80000000800 */
[----:B------:R-:W1:Y:S01]  /*11e0*/  MUFU.EX2 R25, R25 ;  /* 0x0000001900197308 */ /* 0x000e620000000800 */
[----:B0-----:R-:W-:Y:S01]  /*11f0*/  FADD.FTZ R19, R16, 1 ;  /* 0x3f80000010137421 */ /* 0x001fe20000010000 */
[----:B------:R-:W-:-:S05]  /*1200*/  SHF.L.U32 R16, R28, 0x10, RZ ;  /* 0x000000101c107819 */ /* 0x000fca00000006ff */
[----:B------:R-:W0:Y:S01]  /*1210*/  MUFU.RCP R19, R19 ;  /* 0x0000001300137308 */ /* 0x000e220000001000 */
[----:B-1----:R-:W-:-:S07]  /*1220*/  FADD.FTZ R25, R25, 1 ;  /* 0x3f80000019197421 */ /* 0x002fce0000010000 */
[----:B------:R-:W-:Y:S01]  /*1230*/  MUFU.RCP R25, R25 ;  /* 0x0000001900197308 */ /* 0x000fe20000001000 */
[----:B0-----:R-:W-:Y:S01]  /*1240*/  FADD.FTZ R22, -R19, 1 ;  /* 0x3f80000013167421 */ /* 0x001fe20000010100 */
[----:B------:R-:W-:Y:S01]  /*1250*/  FMUL.FTZ R19, R16, R19 ;  /* 0x0000001310137220 */ /* 0x000fe20000410000 */
[----:B------:R-:W-:Y:S01]  /*1260*/  FMUL.FTZ R16, R24, R45 ;  /* 0x0000002d18107220 */ /* 0x000fe20000410000 */
[----:B------:R-:W-:Y:S01]  /*1270*/  FADD.FTZ R24, R21, 1 ;  /* 0x3f80000015187421 */ /* 0x000fe20000010000 */
[----:B------:R-:W-:Y:S01]  /*1280*/  FFMA.FTZ R22, R17, R22, 1 ;  /* 0x3f80000011167423 */ /* 0x000fe20000010016 */
[----:B------:R-:W-:Y:S01]  /*1290*/  SHF.L.U32 R17, R8, 0x10, RZ ;  /* 0x0000001008117819 */ /* 0x000fe200000006ff */
[----:B------:R-:W-:Y:S02]  /*12a0*/  FFMA.FTZ R21, R13, R16, R36 ;  /* 0x000000100d157223 */ /* 0x000fe40000010024 */
[----:B------:R-:W-:Y:S01]  /*12b0*/  FMUL.FTZ R19, R19, R22 ;  /* 0x0000001613137220 */ /* 0x000fe20000410000 */
[----:B------:R-:W0:Y:S01]  /*12c0*/  MUFU.RCP R24, R24 ;  /* 0x0000001800187308 */ /* 0x000e220000001000 */
[----:B------:R-:W-:Y:S01]  /*12d0*/  FMUL.FTZ R27, R21, -1.4426950216293334961 ;  /* 0xbfb8aa3b151b7820 */ /* 0x000fe20000410000 */
[----:B------:R-:W-:-:S04]  /*12e0*/  FADD.FTZ R22, -R12, R17 ;  /* 0x000000110c167221 */ /* 0x000fc80000010100 */
[----:B------:R-:W-:Y:S02]  /*12f0*/  FMUL.FTZ R17, R22, R45 ;  /* 0x0000002d16117220 */ /* 0x000fe40000410000 */
[----:B------:R-:W1:Y:S02]  /*1300*/  MUFU.EX2 R27, R27 ;  /* 0x0000001b001b7308 */ /* 0x000e640000000800 */
[----:B------:R-:W-:-:S04]  /*1310*/  FFMA.FTZ R22, R34, R17, R35 ;  /* 0x0000001122167223 */ /* 0x000fc80000010023 */
[----:B------:R-:W-:Y:S01]  /*1320*/  FMUL.FTZ R52, R22, -1.4426950216293334961 ;  /* 0xbfb8aa3b16347820 */ /* 0x000fe20000410000 */
[----:B0-----:R-:W-:-:S05]  /*1330*/  FADD.FTZ R26, -R24, 1 ;  /* 0x3f800000181a7421 */ /* 0x001fca0000010100 */
[----:B------:R-:W0:Y:S01]  /*1340*/  MUFU.EX2 R52, R52 ;  /* 0x0000003400347308 */ /* 0x000e220000000800 */
[----:B-1----:R-:W-:Y:S01]  /*1350*/  FADD.FTZ R46, R27, 1 ;  /* 0x3f8000001b2e7421 */ /* 0x002fe20000010000 */
[----:B------:R-:W-:Y:S01]  /*1360*/  SHF.L.U32 R27, R44, 0x10, RZ ;  /* 0x000000102c1b7819 */ /* 0x000fe200000006ff */
[----:B------:R-:W-:Y:S01]  /*1370*/  FFMA.FTZ R23, R23, R26, 1 ;  /* 0x3f80000017177423 */ /* 0x000fe2000001001a */
[----:B------:R-:W-:-:S03]  /*1380*/  SHF.L.U32 R26, R7, 0x10, RZ ;  /* 0x00000010071a7819 */ /* 0x000fc600000006ff */
[----:B------:R-:W-:Y:S01]  /*1390*/  FMUL.FTZ R24, R27, R24 ;  /* 0x000000181b187220 */ /* 0x000fe20000410000 */
[----:B------:R-:W-:Y:S01]  /*13a0*/  FADD.FTZ R27, -R25, 1 ;  /* 0x3f800000191b7421 */ /* 0x000fe20000010100 */
[----:B------:R-:W1:Y:S01]  /*13b0*/  MUFU.RCP R46, R46 ;  /* 0x0000002e002e7308 */ /* 0x000e620000001000 */
[----:B------:R-:W-:Y:S02]  /*13c0*/  FMUL.FTZ R25, R26, R25 ;  /* 0x000000191a197220 */ /* 0x000fe40000410000 */
[----:B------:R-:W-:Y:S01]  /*13d0*/  FFMA.FTZ R20, R20, R27, 1 ;  /* 0x3f80000014147423 */ /* 0x000fe2000001001b */
[----:B0-----:R-:W-:Y:S01]  /*13e0*/  FADD.FTZ R27, R52, 1 ;  /* 0x3f800000341b7421 */ /* 0x001fe20000010000 */
[----:B------:R-:W-:-:S05]  /*13f0*/  SHF.L.U32 R52, R9, 0x10, RZ ;  /* 0x0000001009347819 */ /* 0x000fca00000006ff */
[----:B------:R-:W0:Y:S01]  /*1400*/  MUFU.RCP R27, R27 ;  /* 0x0000001b001b7308 */ /* 0x000e220000001000 */
[----:B-1----:R-:W-:Y:S01]  /*1410*/  FADD.FTZ R26, -R46, 1 ;  /* 0x3f8000002e1a7421 */ /* 0x002fe20000010100 */
[----:B------:R-:W-:-:S03]  /*1420*/  FMUL.FTZ R46, R53, R46 ;  /* 0x0000002e352e7220 */ /* 0x000fc60000410000 */
[----:B------:R-:W-:Y:S01]  /*1430*/  FFMA.FTZ R21, R21, R26, 1 ;  /* 0x3f80000015157423 */ /* 0x000fe2000001001a */
[----:B------:R-:W-:Y:S01]  /*1440*/  FMUL.FTZ R26, R25, R20 ;  /* 0x00000014191a7220 */ /* 0x000fe20000410000 */
[----:B0-----:R-:W-:Y:S01]  /*1450*/  FADD.FTZ R53, -R27, 1 ;  /* 0x3f8000001b357421 */ /* 0x001fe20000010100 */
[----:B------:R-:W-:-:S03]  /*1460*/  FMUL.FTZ R52, R52, R27 ;  /* 0x0000001b34347220 */ /* 0x000fc60000410000 */
[----:B------:R-:W-:Y:S01]  /*1470*/  FFMA.FTZ R53, R22, R53, 1 ;  /* 0x3f80000016357423 */ /* 0x000fe20000010035 */
[----:B------:R-:W-:Y:S01]  /*1480*/  FMUL.FTZ R22, R24, R23 ;  /* 0x0000001718167220 */ /* 0x000fe20000410000 */
[----:B------:R-:W-:Y:S01]  /*1490*/  FMUL.FTZ R23, R46, R21 ;  /* 0x000000152e177220 */ /* 0x000fe20000410000 */
[----:B------:R-:W-:Y:S01]  /*14a0*/  SHF.L.U32 R21, R39, 0x10, RZ ;  /* 0x0000001027157819 */ /* 0x000fe200000006ff */
[----:B------:R-:W-:Y:S01]  /*14b0*/  FMUL.FTZ R20, R52, R53 ;  /* 0x0000003534147220 */ /* 0x000fe20000410000 */
[-C--:B------:R-:W-:Y:S01]  /*14c0*/  FMUL.FTZ R24, R34, R19.reuse ;  /* 0x0000001322187220 */ /* 0x080fe20000410000 */
[----:B------:R-:W-:Y:S02]  /*14d0*/  FMUL.FTZ R25, R13, R22 ;  /* 0x000000160d197220 */ /* 0x000fe40000410000 */
[----:B------:R-:W-:Y:S01]  /*14e0*/  FADD.FTZ R46, -R12, R21 ;  /* 0x000000150c2e7221 */ /* 0x000fe20000010100 */
[C---:B------:R-:W-:Y:S01]  /*14f0*/  FFMA.FTZ R27, R15.reuse, R24, RZ ;  /* 0x000000180f1b7223 */ /* 0x040fe200000100ff */
[----:B------:R-:W-:Y:S01]  /*1500*/  FADD.FTZ R24, RZ, R24 ;  /* 0x00000018ff187221 */ /* 0x000fe20000010000 */
[----:B------:R-:W-:Y:S01]  /*1510*/  FFMA.FTZ R15, R15, R19, RZ ;  /* 0x000000130f0f7223 */ /* 0x000fe200000100ff */
[----:B------:R-:W-:Y:S01]  /*1520*/  FMUL.FTZ R21, R46, R45 ;  /* 0x0000002d2e157220 */ /* 0x000fe20000410000 */
[----:B------:R-:W-:Y:S01]  /*1530*/  FADD.FTZ R19, RZ, R19 ;  /* 0x00000013ff137221 */ /* 0x000fe20000010000 */
[----:B------:R-:W-:Y:S01]  /*1540*/  FFMA.FTZ R27, R14, R25, R27 ;  /* 0x000000190e1b7223 */ /* 0x000fe2000001001b */
[----:B------:R-:W-:Y:S01]  /*1550*/  FADD.FTZ R25, R25, R24 ;  /* 0x0000001819197221 */ /* 0x000fe20000010000 */
[----:B------:R-:W-:Y:S01]  /*1560*/  FFMA.FTZ R52, R13, R21, R36 ;  /* 0x000000150d347223 */ /* 0x000fe20000010024 */
[----:B------:R-:W-:Y:S01]  /*1570*/  FADD.FTZ R19, R19, R26 ;  /* 0x0000001a13137221 */ /* 0x000fe20000010000 */
[-C--:B------:R-:W-:Y:S01]  /*1580*/  FFMA.FTZ R24, R18, R26.reuse, R15 ;  /* 0x0000001a12187223 */ /* 0x080fe2000001000f */
[----:B------:R-:W-:Y:S01]  /*1590*/  FMUL.FTZ R26, R34, R26 ;  /* 0x0000001a221a7220 */ /* 0x000fe20000410000 */
[----:B------:R-:W-:Y:S01]  /*15a0*/  FMUL.FTZ R53, R52, -1.4426950216293334961 ;  /* 0xbfb8aa3b34357820 */ /* 0x000fe20000410000 */
[----:B------:R-:W-:Y:S01]  /*15b0*/  SHF.L.U32 R15, R40, 0x10, RZ ;  /* 0x00000010280f7819 */ /* 0x000fe200000006ff */
[----:B------:R-:W-:Y:S01]  /*15c0*/  FFMA.FTZ R24, R17, R20, R24 ;  /* 0x0000001411187223 */ /* 0x000fe20000010018 */
[----:B------:R-:W-:Y:S01]  /*15d0*/  FFMA.FTZ R46, R18, R26, R27 ;  /* 0x0000001a122e7223 */ /* 0x000fe2000001001b */
[----:B------:R-:W-:Y:S01]  /*15e0*/  SHF.L.U32 R27, R10, 0x10, RZ ;  /* 0x000000100a1b7819 */ /* 0x000fe200000006ff */
[----:B------:R-:W-:Y:S01]  /*15f0*/  FADD.FTZ R26, R25, R26 ;  /* 0x0000001a191a7221 */ /* 0x000fe20000010000 */
[----:B------:R-:W0:Y:S01]  /*1600*/  MUFU.EX2 R53, R53 ;  /* 0x0000003500357308 */ /* 0x000e220000000800 */
[----:B------:R-:W-:Y:S01]  /*1610*/  FADD.FTZ R19, R19, R20 ;  /* 0x0000001413137221 */ /* 0x000fe20000010000 */
[----:B0-----:R-:W-:-:S06]  /*1620*/  FADD.FTZ R54, R53, 1 ;  /* 0x3f80000035367421 */ /* 0x001fcc0000010000 */
[----:B------:R-:W0:Y:S02]  /*1630*/  MUFU.RCP R54, R54 ;  /* 0x0000003600367308 */ /* 0x000e240000001000 */
[----:B0-----:R-:W-:Y:S01]  /*1640*/  FMUL.FTZ R18, R15, R54 ;  /* 0x000000360f127220 */ /* 0x001fe20000410000 */
[----:B------:R-:W-:-:S04]  /*1650*/  FADD.FTZ R15, -R54, 1 ;  /* 0x3f800000360f7421 */ /* 0x000fc80000010100 */
[----:B------:R-:W-:Y:S01]  /*1660*/  FFMA.FTZ R15, R52, R15, 1 ;  /* 0x3f800000340f7423 */ /* 0x000fe2000001000f */
[----:B------:R-:W-:Y:S01]  /*1670*/  FADD.FTZ R52, -R12, R27 ;  /* 0x0000001b0c347221 */ /* 0x000fe20000010100 */
[----:B------:R-:W-:Y:S01]  /*1680*/  FFMA.FTZ R27, R14, R22, RZ ;  /* 0x000000160e1b7223 */ /* 0x000fe200000100ff */
[----:B------:R-:W-:Y:S01]  /*1690*/  FADD.FTZ R22, RZ, R22 ;  /* 0x00000016ff167221 */ /* 0x000fe20000010000 */
[----:B------:R-:W-:Y:S01]  /*16a0*/  FMUL.FTZ R18, R18, R15 ;  /* 0x0000000f12127220 */ /* 0x000fe20000410000 */
[----:B------:R-:W-:Y:S02]  /*16b0*/  FMUL.FTZ R15, R52, R45 ;  /* 0x0000002d340f7220 */ /* 0x000fe40000410000 */
[----:B------:R-:W-:Y:S01]  /*16c0*/  FADD.FTZ R25, R22, R23 ;  /* 0x0000001716197221 */ /* 0x000fe20000010000 */
[----:B------:R-:W-:Y:S01]  /*16d0*/  FFMA.FTZ R22, R16, R23, R27 ;  /* 0x0000001710167223 */ /* 0x000fe2000001001b */
[----:B------:R-:W-:Y:S01]  /*16e0*/  FFMA.FTZ R52, R34, R15, R35 ;  /* 0x0000000f22347223 */ /* 0x000fe20000010023 */
[----:B------:R-:W-:Y:S01]  /*16f0*/  FMUL.FTZ R23, R13, R23 ;  /* 0x000000170d177220 */ /* 0x000fe20000410000 */
[----:B------:R-:W-:-:S02]  /*1700*/  SHF.L.U32 R27, R11, 0x10, RZ ;  /* 0x000000100b1b7819 */ /* 0x000fc400000006ff */
[----:B------:R-:W-:Y:S01]  /*1710*/  FMUL.FTZ R53, R52, -1.4426950216293334961 ;  /* 0xbfb8aa3b34357820 */ /* 0x000fe20000410000 */
[----:B------:R-:W-:Y:S01]  /*1720*/  FFMA.FTZ R46, R16, R23, R46 ;  /* 0x00000017102e7223 */ /* 0x000fe2000001002e */
[----:B------:R-:W-:Y:S01]  /*1730*/  FADD.FTZ R26, R23, R26 ;  /* 0x0000001a171a7221 */ /* 0x000fe20000010000 */
[----:B------:R-:W-:Y:S01]  /*1740*/  FMUL.FTZ R23, R34, R20 ;  /* 0x0000001422177220 */ /* 0x000fe20000410000 */
[----:B------:R-:W-:Y:S02]  /*1750*/  FMUL.FTZ R20, R13, R18 ;  /* 0x000000120d147220 */ /* 0x000fe40000410000 */
[----:B------:R-:W0:Y:S02]  /*1760*/  MUFU.EX2 R53, R53 ;  /* 0x0000003500357308 */ /* 0x000e240000000800 */
[----:B0-----:R-:W-:Y:S01]  /*1770*/  FADD.FTZ R54, R53, 1 ;  /* 0x3f80000035367421 */ /* 0x001fe20000010000 */
[----:B------:R-:W-:-:S05]  /*1780*/  SHF.L.U32 R53, R37, 0x10, RZ ;  /* 0x0000001025357819 */ /* 0x000fca00000006ff */
[----:B------:R-:W0:Y:S01]  /*1790*/  MUFU.RCP R54, R54 ;  /* 0x0000003600367308 */ /* 0x000e220000001000 */
[----:B------:R-:W-:-:S04]  /*17a0*/  FADD.FTZ R14, -R12, R53 ;  /* 0x000000350c0e7221 */ /* 0x000fc80000010100 */
[----:B------:R-:W-:Y:S01]  /*17b0*/  FMUL.FTZ R14, R14, R45 ;  /* 0x0000002d0e0e7220 */ /* 0x000fe20000410000 */
[----:B0-----:R-:W-:Y:S01]  /*17c0*/  FMUL.FTZ R16, R27, R54 ;  /* 0x000000361b107220 */ /* 0x001fe20000410000 */
[----:B------:R-:W-:-:S04]  /*17d0*/  FADD.FTZ R27, -R54, 1 ;  /* 0x3f800000361b7421 */ /* 0x000fc80000010100 */
[----:B------:R-:W-:Y:S01]  /*17e0*/  FFMA.FTZ R27, R52, R27, 1 ;  /* 0x3f800000341b7423 */ /* 0x000fe2000001001b */
[----:B------:R-:W-:-:S03]  /*17f0*/  FFMA.FTZ R52, R13, R14, R36 ;  /* 0x0000000e0d347223 */ /* 0x000fc60000010024 */
[----:B------:R-:W-:Y:S01]  /*1800*/  FMUL.FTZ R16, R16, R27 ;  /* 0x0000001b10107220 */ /* 0x000fe20000410000 */
[----:B------:R-:W-:Y:S01]  /*1810*/  FMUL.FTZ R53, R52, -1.4426950216293334961 ;  /* 0xbfb8aa3b34357820 */ /* 0x000fe20000410000 */
[----:B------:R-:W-:Y:S01]  /*1820*/  FFMA.FTZ R27, R17, R23, R46 ;  /* 0x00000017111b7223 */ /* 0x000fe2000001002e */
[----:B------:R-:W-:Y:S01]  /*1830*/  SHF.L.U32 R17, R38, 0x10, RZ ;  /* 0x0000001026117819 */ /* 0x000fe200000006ff */
[----:B------:R-:W-:-:S03]  /*1840*/  FADD.FTZ R23, R26, R23 ;  /* 0x000000171a177221 */ /* 0x000fc60000010000 */
[----:B------:R-:W0:Y:S01]  /*1850*/  MUFU.EX2 R53, R53 ;  /* 0x0000003500357308 */ /* 0x000e220000000800 */
[----:B------:R-:W-:Y:S01]  /*1860*/  FADD.FTZ R23, R20, R23 ;  /* 0x0000001714177221 */ /* 0x000fe20000010000 */
[----:B0-----:R-:W-:-:S06]  /*1870*/  FADD.FTZ R54, R53, 1 ;  /* 0x3f80000035367421 */ /* 0x001fcc0000010000 */
[----:B------:R-:W0:Y:S02]  /*1880*/  MUFU.RCP R54, R54 ;  /* 0x0000003600367308 */ /* 0x000e240000001000 */
[----:B0-----:R-:W-:Y:S01]  /*1890*/  FADD.FTZ R55, -R54, 1 ;  /* 0x3f80000036377421 */ /* 0x001fe20000010100 */
[----:B------:R-:W-:-:S03]  /*18a0*/  FMUL.FTZ R17, R17, R54 ;  /* 0x0000003611117220 */ /* 0x000fc60000410000 */
[----:B------:R-:W-:-:S04]  /*18b0*/  FFMA.FTZ R52, R52, R55, 1 ;  /* 0x3f80000034347423 */ /* 0x000fc80000010037 */
[----:B------:R-:W-:Y:S01]  /*18c0*/  FMUL.FTZ R52, R17, R52 ;  /* 0x0000003411347220 */ /* 0x000fe20000410000 */
[C---:B------:R-:W-:Y:S01]  /*18d0*/  FFMA.FTZ R17, R21.reuse, R18, R22 ;  /* 0x0000001215117223 */ /* 0x040fe20000010016 */
[----:B------:R-:W-:Y:S01]  /*18e0*/  FFMA.FTZ R22, R21, R20, R27 ;  /* 0x0000001415167223 */ /* 0x000fe2000001001b */
[----:B------:R-:W-:Y:S01]  /*18f0*/  FMUL.FTZ R20, R34, R16 ;  /* 0x0000001022147220 */ /* 0x000fe20000410000 */
[----:B------:R-:W-:Y:S01]  /*1900*/  FMUL.FTZ R21, R13, R52 ;  /* 0x000000340d157220 */ /* 0x000fe20000410000 */
[----:B------:R-:W-:Y:S02]  /*1910*/  FADD.FTZ R18, R25, R18 ;  /* 0x0000001219127221 */ /* 0x000fe40000010000 */
[----:B------:R-:W-:Y:S01]  /*1920*/  FFMA.FTZ R27, R15, R20, R22 ;  /* 0x000000140f1b7223 */ /* 0x000fe20000010016 */
[----:B------:R-:W-:Y:S01]  /*1930*/  FADD.FTZ R20, R23, R20 ;  /* 0x0000001417147221 */ /* 0x000fe20000010000 */
[----:B------:R-:W-:Y:S01]  /*1940*/  FADD.FTZ R22, R19, R16 ;  /* 0x0000001013167221 */ /* 0x000fe20000010000 */
[----:B------:R-:W-:Y:S01]  /*1950*/  FADD.FTZ R23, R18, R52 ;  /* 0x0000003412177221 */ /* 0x000fe20000010000 */
[C---:B------:R-:W-:Y:S01]  /*1960*/  FFMA.FTZ R25, R14.reuse, R21, R27 ;  /* 0x000000150e197223 */ /* 0x040fe2000001001b */
[----:B------:R-:W-:Y:S01]  /*1970*/  FADD.FTZ R46, R21, R20 ;  /* 0x00000014152e7221 */ /* 0x000fe20000010000 */
[----:B------:R-:W-:Y:S01]  /*1980*/  FFMA.FTZ R20, R15, R16, R24 ;  /* 0x000000100f147223 */ /* 0x000fe20000010018 */
[----:B------:R-:W-:-:S07]  /*1990*/  FFMA.FTZ R21, R14, R52, R17 ;  /* 0x000000340e157223 */ /* 0x000fce0000010011 */
.L_x_210:
[----:B------:R-:W-:Y:S01]  /*19a0*/  MOV R16, R46 ;  /* 0x0000002e00107202 */ /* 0x000fe20000000f00 */
        /* <DEDUP_REMOVED lines=43> */
.L_x_212:
[----:B------:R-:W-:Y:S05]  /*1c60*/  BSYNC.RECONVERGENT B0 ;  /* 0x0000000000007941 */ /* 0x000fea0003800200 */
.L_x_211:
[----:B------:R-:W-:Y:S06]  /*1c70*/  BAR.SYNC.DEFER_BLOCKING 0x0 ;  /* 0x0000000000007b1d */ /* 0x000fec0000010000 */
[----:B------:R-:W-:Y:S04]  /*1c80*/  BSSY.RECONVERGENT B0, `(.L_x_213) ;  /* 0x0000024000007945 */ /* 0x000fe80003800200 */
[----:B------:R-:W-:Y:S05]  /*1c90*/  @P1 BRA `(.L_x_214) ;  /* 0x0000000000881947 */ /* 0x000fea0003800000 */
[----:B------:R-:W-:-:S09]  /*1ca0*/  ULEA UR4, UR8, UR5, 0x18 ;  /* 0x0000000508047291 */ /* 0x000fd2000f8ec0ff */
[----:B--2---:R-:W2:Y:S04]  /*1cb0*/  LDS.64 R24, [UR4+0x18] ;  /* 0x00001804ff187984 */ /* 0x004ea80008000a00 */
[----:B-1-3--:R-:W1:Y:S01]  /*1cc0*/  LDS.128 R16, [UR4+0x20] ;  /* 0x00002004ff107984 */ /* 0x00ae620008000c00 */
[----:B--2---:R-:W-:Y:S01]  /*1cd0*/  FADD.FTZ R53, R14, R24 ;  /* 0x000000180e357221 */ /* 0x004fe20000010000 */
[----:B0-----:R-:W-:Y:S02]  /*1ce0*/  FADD.FTZ R14, R15, R25 ;  /* 0x000000190f0e7221 */ /* 0x001fe40000010000 */
        /* <DEDUP_REMOVED lines=29> */
.L_x_214:
[----:B------:R-:W-:Y:S05]  /*1ec0*/  BSYNC.RECONVERGENT B0 ;  /* 0x0000000000007941 */ /* 0x000fea0003800200 */
.L_x_213:
[----:B------:R-:W-:Y:S06]  /*1ed0*/  BAR.SYNC.DEFER_BLOCKING 0x0 ;  /* 0x0000000000007b1d */ /* 0x000fec0000010000 */
[----:B------:R-:W-:Y:S04]  /*1ee0*/  BSSY.RECONVERGENT B0, `(.L_x_215) ;  /* 0x000004d000007945 */ /* 0x000fe80003800200 */
[----:B------:R-:W-:Y:S05]  /*1ef0*/  @P3 BRA `(.L_x_216) ;  /* 0x00000004002c3947 */ /* 0x000fea0003800000 */
[----:B--2---:R-:W2:Y:S04]  /*1f00*/  LDS.128 R24, [R46+0x1c0] ;  /* 0x0001c0002e187984 */ /* 0x004ea80000000c00 */
[----:B-1-3--:R-:W1:Y:S01]  /*1f10*/  LDS.128 R16, [R46+0x380] ;  /* 0x000380002e107984 */ /* 0x00ae620000000c00 */
[----:B--2---:R-:W-:Y:S01]  /*1f20*/  FADD.FTZ R53, R20, R24 ;  /* 0x0000001814357221 */ /* 0x004fe20000010000 */
[----:B------:R-:W-:Y:S01]  /*1f30*/  FADD.FTZ R24, R21, R25 ;  /* 0x0000001915187221 */ /* 0x000fe20000010000 */
[----:B------:R-:W-:Y:S01]  /*1f40*/  FADD.FTZ R25, R22, R26 ;  /* 0x0000001a16197221 */ /* 0x000fe20000010000 */
[----:B------:R-:W-:Y:S01]  /*1f50*/  FADD.FTZ R26, R23, R27 ;  /* 0x0000001b171a7221 */ /* 0x000fe20000010000 */
[----:B-1----:R-:W-:Y:S01]  /*1f60*/  FADD.FTZ R53, R53, R16 ;  /* 0x0000001035357221 */ /* 0x002fe20000010000 */
        /* <DEDUP_REMOVED lines=68> */
.L_x_216:
[----:B------:R-:W-:Y:S05]  /*23b0*/  BSYNC.RECONVERGENT B0 ;  /* 0x0000000000007941 */ /* 0x000fea0003800200 */
.L_x_215:
[----:B--2---:R-:W2:Y:S01]  /*23c0*/  LDC R24, c[0x0][0x370] ;  /* 0x0000dc00ff187b82 */ /* 0x004ea20000000800 */
[----:B------:R-:W-:Y:S01]  /*23d0*/  BSSY.RECONVERGENT B0, `(.L_x_217) ;  /* 0x000001e000007945 */ /* 0x000fe20003800200 */
[----:B--2---:R-:W-:-:S03]  /*23e0*/  ISETP.GE.U32.AND P0, PT, R24, 0x2, PT ;  /* 0x000000021800780c */ /* 0x004fc60003f06070 */
[----:B------:R-:W-:Y:S10]  /*23f0*/  @P3 BRA `(.L_x_218) ;  /* 0x00000000006c3947 */ /* 0x000ff40003800000 */
[----:B---3--:R-:W2:Y:S01]  /*2400*/  LDC.64 R16, c[0x0][0x3f8] ;  /* 0x0000fe00ff107b82 */ /* 0x008ea20000000a00 */
[----:B------:R-:W-:-:S07]  /*2410*/  IMAD R47, R47, 0x1c, R2 ;  /* 0x0000001c2f2f7824 */ /* 0x000fce00078e0202 */
[----:B-1----:R-:W1:Y:S01]  /*2420*/  LDC.64 R18, c[0x0][0x3d8] ;  /* 0x0000f600ff127b82 */ /* 0x002e620000000a00 */
        /* <DEDUP_REMOVED lines=24> */
.L_x_218:
[----:B------:R-:W-:Y:S05]  /*25b0*/  BSYNC.RECONVERGENT B0 ;  /* 0x0000000000007941 */ /* 0x000fea0003800200 */
.L_x_217:
[----:B------:R-:W-:Y:S05]  /*25c0*/  @!P0 BRA `(.L_x_219) ;  /* 0x0000000800948947 */ /* 0x000fea0003800000 */
[----:B--2---:R-:W2:Y:S01]  /*25d0*/  LDC.64 R26, c[0x0][0x3d0] ;  /* 0x0000f400ff1a7b82 */ /* 0x004ea20000000a00 */
[----:B---3--:R-:W-:Y:S02]  /*25e0*/  LOP3.LUT R16, R31, 0x1, RZ, 0xc0, !PT ;  /* 0x000000011f107812 */ /* 0x008fe400078ec0ff */
        /* <DEDUP_REMOVED lines=8> */
[----:B------:R-:W-:Y:S01]  /*2670*/  IMAD R21, R5, UR9, R0 ;  /* 0x0000000905157c24 */ /* 0x000fe2000f8e0200 */
[----:B------:R-:W-:Y:S02]  /*2680*/  IADD3 R19, PT, PT, R19, R0, RZ ;  /* 0x0000000013137210 */ /* 0x000fe40007ffe0ff */
[----:B------:R-:W-:-:S04]  /*2690*/  SEL R23, R24, RZ, !P0 ;  /* 0x000000ff18177207 */ /* 0x000fc80004000000 */
[----:B------:R-:W-:Y:S01]  /*26a0*/  ISETP.NE.AND P0, PT, R23, -0x1, PT ;  /* 0xffffffff1700780c */ /* 0x000fe20003f05270 */
[----:B-1----:R-:W-:-:S04]  /*26b0*/  IMAD.WIDE.U32 R16, R19, 0x4, R16 ;  /* 0x0000000413107825 */ /* 0x002fc800078e0010 */
[----:B------:R-:W-:Y:S01]  /*26c0*/  IMAD.WIDE.U32 R18, R21, 0x8, R26 ;  /* 0x0000000815127825 */ /* 0x000fe200078e001a */
[----:B------:R-:W-:-:S04]  /*26d0*/  IADD3 R21, PT, PT, -R20, 0x1, RZ ;  /* 0x0000000114157810 */ /* 0x000fc80007ffe1ff */
[----:B------:R1:W-:Y:S01]  /*26e0*/  STG.E.64 desc[UR6][R18.64], R14 ;  /* 0x0000000e12007986 */ /* 0x0003e2000c101b06 */
[----:B------:R-:W-:Y:S06]  /*26f0*/  MEMBAR.ALL.GPU ;  /* 0x0000000000007992 */ /* 0x000fec000000a000 */
[----:B------:R-:W-:-:S00]  /*2700*/  ERRBAR ;  /* 0x00000000000079ab */ /* 0x000fc00000000000 */
[----:B------:R-:W-:Y:S06]  /*2710*/  CGAERRBAR ;  /* 0x00000000000075ab */ /* 0x000fec0000000000 */
[----:B------:R1:W-:Y:S01]  /*2720*/  REDG.E.ADD.S32.STRONG.GPU desc[UR6][R16.64], R21 ;  /* 0x000000151000798e */ /* 0x0003e2000c12e306 */
[----:B------:R-:W-:Y:S05]  /*2730*/  @!P0 BRA `(.L_x_220) ;  /* 0x0000000000148947 */ /* 0x000fea0003800000 */
.L_x_221:
[----:B-1----:R-:W2:Y:S04]  /*2740*/  LDG.E.STRONG.GPU R18, desc[UR6][R16.64] ;  /* 0x0000000610127981 */ /* 0x002ea8000c1ef900 */
[----:B--2---:R-:W-:Y:S01]  /*2750*/  CCTL.IVALL ;  /* 0x00000000ff00798f */ /* 0x004fe20002000000 */
[----:B------:R-:W-:Y:S05]  /*2760*/  YIELD ;  /* 0x0000000000007946 */ /* 0x000fea0003800000 */
[----:B------:R-:W-:-:S13]  /*2770*/  ISETP.NE.AND P0, PT, R18, R23, PT ;  /* 0x000000171200720c */ /* 0x000fda0003f05270 */
[----:B------:R-:W-:Y:S05]  /*2780*/  @P0 BRA `(.L_x_221) ;  /* 0xfffffffc00ec0947 */ /* 0x000fea000383ffff */
.L_x_220:
[----:B------:R-:W-:Y:S05]  /*2790*/  WARPSYNC.ALL ;  /* 0x0000000000007948 */ /* 0x000fea0003800000 */
[----:B------:R-:W-:Y:S01]  /*27a0*/  BAR.SYNC.DEFER_BLOCKING 0x0 ;  /* 0x0000000000007b1d */ /* 0x000fe20000010000 */
[----:B------:R-:W-:-:S05]  /*27b0*/  HFMA2 R25, -RZ, RZ, 0, 0 ;  /* 0x00000000ff197431 */ /* 0x000fca00000001ff */
[----:B------:R-:W-:Y:S05]  /*27c0*/  @!P2 BRA `(.L_x_222) ;  /* 0x00000004001ca947 */ /* 0x000fea0003800000 */
[C-C-:B-1----:R-:W-:Y:S01]  /*27d0*/  IMAD R19, R5.reuse, 0x3, R0.reuse ;  /* 0x0000000305137824 */ /* 0x142fe200078e0200 */
        /* <DEDUP_REMOVED lines=10> */
.L_x_223:
[----:B------:R-:W-:-:S13]  /*2880*/  ISETP.EQ.OR P0, PT, RZ, UR4, P1 ;  /* 0x00000004ff007c0c */ /* 0x000fda0008f02670 */
[----:B------:R-:W-:-:S05]  /*2890*/  @!P0 IMAD.WIDE.U32 R54, R46, 0x8, R26 ;  /* 0x000000082e368825 */ /* 0x000fca00078e001a */
[----:B------:R-:W0:Y:S02]  /*28a0*/  @!P0 LDG.E.64 R16, desc[UR6][R54.64] ;  /* 0x0000000636108981 */ /* 0x000e24000c1e1b00 */
        /* <DEDUP_REMOVED lines=57> */
.L_x_222:
[----:B-1----:R-:W-:-:S13]  /*2c40*/  LOP3.LUT P0, R16, R24, 0x7, RZ, 0xc0, !PT ;  /* 0x0000000718107812 */ /* 0x002fda000780c0ff */
        /* <DEDUP_REMOVED lines=11> */
[----:B------:R-:W-:-:S04]  /*2d00*/  @!P0 IMAD R17, R25, R5, R0 ;  /* 0x0000000519118224 */ /* 0x000fc800078e0200 */
        /* <DEDUP_REMOVED lines=20> */
.L_x_224:
        /* <DEDUP_REMOVED lines=19> */
.L_x_225:
        /* <DEDUP_REMOVED lines=9> */
.L_x_226:
[----:B------:R-:W-:Y:S05]  /*3010*/  BSYNC.RECONVERGENT B0 ;  /* 0x0000000000007941 */ /* 0x000fea0003800200 */
.L_x_219:
[----:B------:R-:W4:Y:S01]  /*3020*/  S2UR UR5, SR_CgaCtaId ;  /* 0x00000000000579c3 */ /* 0x000f220000008800 */
[----:B------:R-:W-:Y:S01]  /*3030*/  UMOV UR4, 0x400 ;  /* 0x0000040000047882 */ /* 0x000fe20000000000 */
[----:B------:R-:W5:Y:S01]  /*3040*/  LDCU.64 UR10, c[0x0][0x400] ;  /* 0x00008000ff0a77ac */ /* 0x000f620008000a00 */
[----:B------:R-:W-:Y:S02]  /*3050*/  SHF.L.U32 R29, R29, 0x10, RZ ;  /* 0x000000101d1d7819 */ /* 0x000fe400000006ff */
[----:B------:R-:W-:Y:S02]  /*3060*/  SHF.L.U32 R43, R43, 0x10, RZ ;  /* 0x000000102b2b7819 */ /* 0x000fe400000006ff */
[----:B-12---:R-:W-:Y:S01]  /*3070*/  SHF.L.U32 R19, R6, 0x10, RZ ;  /* 0x0000001006137819 */ /* 0x006fe200000006ff */
[----:B------:R-:W1:Y:S01]  /*3080*/  LDC R18, c[0x0][0x41c] ;  /* 0x00010700ff127b82 */ /* 0x000e620000000800 */
        /* <DEDUP_REMOVED lines=8> */
[-C--:B------:R-:W-:Y:S01]  /*3110*/  FMUL.FTZ R43, R6, R45.reuse ;  /* 0x0000002d062b7220 */ /* 0x080fe20000410000 */
[----:B------:R-:W-:Y:S01]  /*3120*/  FADD.FTZ R20, -R12, R39 ;  /* 0x000000270c147221 */ /* 0x000fe20000010100 */
[-C--:B------:R-:W-:Y:S01]  /*3130*/  FMUL.FTZ R23, R8, R45.reuse ;  /* 0x0000002d08177220 */ /* 0x080fe20000410000 */
[----:B------:R-:W-:Y:S01]  /*3140*/  FADD.FTZ R54, -R12, R37 ;  /* 0x000000250c367221 */ /* 0x000fe20000010100 */
[----:B------:R-:W-:Y:S01]  /*3150*/  SHF.L.U32 R37, R28, 0x10, RZ ;  /* 0x000000101c257819 */ /* 0x000fe200000006ff */
[-C--:B------:R-:W-:Y:S01]  /*3160*/  FMUL.FTZ R24, R24, R45.reuse ;  /* 0x0000002d18187220 */ /* 0x080fe20000410000 */
[-C--:B------:R-:W-:Y:S01]  /*3170*/  FMUL.FTZ R20, R20, R45.reuse ;  /* 0x0000002d14147220 */ /* 0x080fe20000410000 */
[----:B----4-:R-:W-:Y:S01]  /*3180*/  ULEA UR4, UR5, UR4, 0x18 ;  /* 0x0000000405047291 */ /* 0x010fe2000f8ec0ff */
[----:B------:R-:W-:Y:S01]  /*3190*/  FMUL.FTZ R47, R46, R45 ;  /* 0x0000002d2e2f7220 */ /* 0x000fe20000410000 */
[----:B------:R-:W2:Y:S07]  /*31a0*/  LDCU.U8 UR5, c[0x0][0x414] ;  /* 0x00008280ff0577ac */ /* 0x000eae0008000000 */
[----:B------:R0:W-:Y:S01]  /*31b0*/  @!P1 STS.64 [UR4+0x88], R14 ;  /* 0x0000880eff009988 */ /* 0x0001e20008000a04 */
[----:B------:R-:W-:Y:S01]  /*31c0*/  BAR.SYNC.DEFER_BLOCKING 0x0 ;  /* 0x0000000000007b1d */ /* 0x000fe20000010000 */
[----:B0--3--:R-:W-:Y:S01]  /*31d0*/  SHF.L.U32 R15, R10, 0x10, RZ ;  /* 0x000000100a0f7819 */ /* 0x009fe200000006ff */
[----:B--2---:R-:W-:Y:S01]  /*31e0*/  UISETP.NE.AND UP0, UPT, UR5, URZ, UPT ;  /* 0x000000ff0500728c */ /* 0x004fe2000bf05270 */
[----:B------:R-:W-:-:S03]  /*31f0*/  FADD.FTZ R10, -R12, R21 ;  /* 0x000000150c0a7221 */ /* 0x000fc60000010100 */
[----:B------:R-:W-:Y:S01]  /*3200*/  FADD.FTZ R52, -R12, R15 ;  /* 0x0000000f0c347221 */ /* 0x000fe20000010100 */
[-C--:B------:R-:W-:Y:S01]  /*3210*/  FMUL.FTZ R19, R10, R45.reuse ;  /* 0x0000002d0a137220 */ /* 0x080fe20000410000 */
[-C--:B------:R-:W-:Y:S02]  /*3220*/  FMUL.FTZ R10, R54, R45.reuse ;  /* 0x0000002d360a7220 */ /* 0x080fe40000410000 */
[----:B------:R-:W-:Y:S01]  /*3230*/  FMUL.FTZ R8, R52, R45 ;  /* 0x0000002d34087220 */ /* 0x000fe20000410000 */
[----:B------:R-:W0:Y:S01]  /*3240*/  LDS.64 R16, [UR4+0x88] ;  /* 0x00008804ff107984 */ /* 0x000e220008000a00 */
[----:B------:R-:W0:Y:S02]  /*3250*/  LDCU UR4, c[0x0][0x42c] ;  /* 0x00008580ff0477ac */ /* 0x000e240008000800 */
[----:B0-----:R-:W-:Y:S01]  /*3260*/  FMUL.FTZ R26, R17, UR4 ;  /* 0x00000004111a7c20 */ /* 0x001fe20008410000 */
[----:B-1----:R-:W-:Y:S02]  /*3270*/  IMAD R17, R18, UR9, R33 ;  /* 0x0000000912117c24 */ /* 0x002fe4000f8e0221 */
[----:B------:R-:W-:Y:S01]  /*3280*/  FMUL.FTZ R15, R16, UR4 ;  /* 0x00000004100f7c20 */ /* 0x000fe20008410000 */
[----:B------:R-:W-:-:S02]  /*3290*/  SHF.L.U32 R16, R44, 0x10, RZ ;  /* 0x000000102c107819 */ /* 0x000fc400000006ff */
[C---:B------:R-:W-:Y:S02]  /*32a0*/  IADD3 R21, PT, PT, R17.reuse, 0x10, RZ ;  /* 0x0000001011157810 */ /* 0x040fe40007ffe0ff */
[C---:B------:R-:W-:Y:S02]  /*32b0*/  IADD3 R12, PT, PT, R17.reuse, 0x20, RZ ;  /* 0x00000020110c7810 */ /* 0x040fe40007ffe0ff */
[C---:B-----5:R-:W-:Y:S02]  /*32c0*/  ISETP.GE.U32.AND P0, PT, R17.reuse, UR10, PT ;  /* 0x0000000a11007c0c */ /* 0x060fe4000bf06070 */
[----:B------:R-:W-:Y:S02]  /*32d0*/  SHF.R.S32.HI R14, RZ, 0x1f, R17 ;  /* 0x0000001fff0e7819 */ /* 0x000fe40000011411 */
[----:B------:R-:W-:Y:S02]  /*32e0*/  IADD3 R6, PT, PT, R17, 0x30, RZ ;  /* 0x0000003011067810 */ /* 0x000fe40007ffe0ff */
[----:B------:R-:W-:-:S02]  /*32f0*/  ISETP.GE.U32.AND P2, PT, R21, UR10, PT ;  /* 0x0000000a15007c0c */ /* 0x000fc4000bf46070 */
[----:B------:R-:W-:Y:S02]  /*3300*/  ISETP.GE.U32.AND P3, PT, R12, UR10, PT ;  /* 0x0000000a0c007c0c */ /* 0x000fe4000bf66070 */
[----:B------:R-:W-:Y:S02]  /*3310*/  SHF.R.S32.HI R22, RZ, 0x1f, R21 ;  /* 0x0000001fff167819 */ /* 0x000fe40000011415 */
[----:B------:R-:W-:Y:S02]  /*3320*/  SHF.R.S32.HI R18, RZ, 0x1f, R12 ;  /* 0x0000001fff127819 */ /* 0x000fe4000001140c */
[----:B------:R-:W-:Y:S02]  /*3330*/  ISETP.GE.AND.EX P1, PT, R14, UR11, PT, P0 ;  /* 0x0000000b0e007c0c */ /* 0x000fe4000bf26300 */
[----:B------:R-:W-:Y:S02]  /*3340*/  ISETP.GE.U32.AND P0, PT, R6, UR10, PT ;  /* 0x0000000a06007c0c */ /* 0x000fe4000bf06070 */
[----:B------:R-:W-:-:S02]  /*3350*/  ISETP.GE.AND.EX P2, PT, R22, UR11, PT, P2 ;  /* 0x0000000b16007c0c */ /* 0x000fc4000bf46320 */
        /* <DEDUP_REMOVED lines=15> */
[----:B-1----:R-:W-:Y:S01]  /*3450*/  FMUL.FTZ R37, R37, R44 ;  /* 0x0000002c25257220 */ /* 0x002fe20000410000 */
[----:B------:R-:W-:Y:S02]  /*3460*/  FADD.FTZ R44, -R44, 1 ;  /* 0x3f8000002c2c7421 */ /* 0x000fe40000010100 */
[----:B------:R-:W-:Y:S02]  /*3470*/  FMUL.FTZ R16, R16, R27 ;  /* 0x0000001b10107220 */ /* 0x000fe40000410000 */
[----:B------:R-:W-:-:S04]  /*3480*/  FFMA.FTZ R44, R25, R44, 1 ;  /* 0x3f800000192c7423 */ /* 0x000fc8000001002c */
[----:B------:R-:W-:-:S07]  /*3490*/  FMUL.FTZ R37, R37, R44 ;  /* 0x0000002c25257220 */ /* 0x000fce0000410000 */
.L_x_227:
[C-C-:B------:R-:W-:Y:S01]  /*34a0*/  FFMA.FTZ R39, R15.reuse, R43, R26.reuse ;  /* 0x0000002b0f277223 */ /* 0x140fe2000001001a */
[C-C-:B------:R-:W-:Y:S01]  /*34b0*/  FFMA.FTZ R52, R15.reuse, R47, R26.reuse ;  /* 0x0000002f0f347223 */ /* 0x140fe2000001001a */
[----:B------:R-:W-:Y:S01]  /*34c0*/  BSSY.RECONVERGENT B0, `(.L_x_228) ;  /* 0x0000018000007945 */ /* 0x000fe20003800200 */
[C-C-:B------:R-:W-:Y:S01]  /*34d0*/  FFMA.FTZ R29, R15.reuse, R23, R26.reuse ;  /* 0x000000170f1d7223 */ /* 0x140fe2000001001a */
[C-C-:B------:R-:W-:Y:S01]  /*34e0*/  FFMA.FTZ R44, R15.reuse, R24, R26.reuse ;  /* 0x000000180f2c7223 */ /* 0x140fe2000001001a */
[C-C-:B------:R-:W-:Y:S01]  /*34f0*/  FFMA.FTZ R27, R15.reuse, R19, R26.reuse ;  /* 0x000000130f1b7223 */ /* 0x140fe2000001001a */
[C-C-:B------:R-:W-:Y:S01]  /*3500*/  FFMA.FTZ R28, R15.reuse, R20, R26.reuse ;  /* 0x000000140f1c7223 */ /* 0x140fe2000001001a */
[C-C-:B------:R-:W-:Y:S01]  /*3510*/  FFMA.FTZ R25, R15.reuse, R8, R26.reuse ;  /* 0x000000080f197223 */ /* 0x140fe2000001001a */
[----:B------:R-:W-:Y:S01]  /*3520*/  FFMA.FTZ R26, R15, R10, R26 ;  /* 0x0000000a0f1a7223 */ /* 0x000fe2000001001a */
[----:B------:R-:W-:Y:S01]  /*3530*/  FFMA.FTZ R46, R34, R37, -R39 ;  /* 0x00000025222e7223 */ /* 0x000fe20000010827 */
[----:B------:R-:W-:Y:S01]  /*3540*/  FFMA.FTZ R52, R13, R16, -R52 ;  /* 0x000000100d347223 */ /* 0x000fe20000010834 */
[----:B------:R-:W-:Y:S06]  /*3550*/  @P1 BRA `(.L_x_229) ;  /* 0x0000000000381947 */ /* 0x000fec0003800000 */
[----:B------:R-:W0:Y:S01]  /*3560*/  LDCU.64 UR12, c[0x0][0x3f8] ;  /* 0x00007f00ff0c77ac */ /* 0x000e220008000a00 */
[----:B------:R-:W-:Y:S01]  /*3570*/  MOV R15, R51 ;  /* 0x00000033000f7202 */ /* 0x000fe20000000f00 */
[-C--:B------:R-:W-:Y:S01]  /*3580*/  FMUL.FTZ R46, R46, R45.reuse ;  /* 0x0000002d2e2e7220 */ /* 0x080fe20000410000 */
[----:B------:R-:W-:Y:S01]  /*3590*/  FMUL.FTZ R37, R52, R45 ;  /* 0x0000002d34257220 */ /* 0x000fe20000410000 */
[----:B------:R-:W1:Y:S04]  /*35a0*/  LDCU.64 UR4, c[0x0][0x380] ;  /* 0x00007000ff0477ac */ /* 0x000e680008000a00 */
[----:B------:R-:W-:Y:S01]  /*35b0*/  F2FP.BF16.F32.PACK_AB R37, R37, R46 ;  /* 0x0000002e2525723e */ /* 0x000fe200000010ff */
[----:B0-----:R-:W-:Y:S01]  /*35c0*/  IMAD R16, R14, UR12, RZ ;  /* 0x0000000c0e107c24 */ /* 0x001fe2000f8e02ff */
[----:B------:R-:W-:-:S05]  /*35d0*/  MOV R14, R48 ;  /* 0x00000030000e7202 */ /* 0x000fca0000000f00 */
[----:B------:R-:W-:-:S04]  /*35e0*/  IMAD.WIDE.U32 R14, R17, UR12, R14 ;  /* 0x0000000c110e7c25 */ /* 0x000fc8000f8e000e */
[----:B------:R-:W-:Y:S01]  /*35f0*/  IMAD R17, R17, UR13, R16 ;  /* 0x0000000d11117c24 */ /* 0x000fe2000f8e0210 */
[----:B-1----:R-:W-:-:S04]  /*3600*/  LEA R16, P1, R14, UR4, 0x1 ;  /* 0x000000040e107c11 */ /* 0x002fc8000f8208ff */
[----:B------:R-:W-:-:S04]  /*3610*/  IADD3 R17, PT, PT, R15, R17, RZ ;  /* 0x000000110f117210 */ /* 0x000fc80007ffe0ff */
[----:B------:R-:W-:-:S05]  /*3620*/  LEA.HI.X R17, R14, UR5, R17, 0x1, P1 ;  /* 0x000000050e117c11 */ /* 0x000fca00088f0c11 */
[----:B------:R0:W-:Y:S02]  /*3630*/  STG.E desc[UR6][R16.64], R37 ;  /* 0x0000002510007986 */ /* 0x0001e4000c101906 */
.L_x_229:
[----:B------:R-:W-:Y:S05]  /*3640*/  BSYNC.RECONVERGENT B0 ;  /* 0x0000000000007941 */ /* 0x000fea0003800200 */
.L_x_228:
        /* <DEDUP_REMOVED lines=21> */
.L_x_230:
[----:B------:R-:W-:Y:S01]  /*37a0*/  BSSY.RECONVERGENT B0, `(.L_x_231) ;  /* 0x0000012000007945 */ /* 0x000fe20003800200 */
[----:B0-----:R-:W-:Y:S01]  /*37b0*/  FFMA.FTZ R16, R34, R7, -R29 ;  /* 0x0000000722107223 */ /* 0x001fe2000001081d */
[----:B------:R-:W-:Y:S02]  /*37c0*/  FFMA.FTZ R44, R13, R42, -R44 ;  /* 0x0000002a0d2c7223 */ /* 0x000fe4000001082c */
        /* <DEDUP_REMOVED lines=15> */
.L_x_232:
[----:B------:R-:W-:Y:S05]  /*38c0*/  BSYNC.RECONVERGENT B0 ;  /* 0x0000000000007941 */ /* 0x000fea0003800200 */
.L_x_231:
        /* <DEDUP_REMOVED lines=21> */
.L_x_233:
        /* <DEDUP_REMOVED lines=18> */
.L_x_235:
[----:B------:R-:W-:Y:S05]  /*3b40*/  BSYNC.RECONVERGENT B0 ;  /* 0x0000000000007941 */ /* 0x000fea0003800200 */
.L_x_234:
[----:B------:R-:W-:Y:S02]  /*3b50*/  SHF.L.U32 R11, R11, 0x10, RZ ;  /* 0x000000100b0b7819 */ /* 0x000fe400000006ff */
[----:B0-----:R-:W-:Y:S02]  /*3b60*/  SHF.R.S32.HI R16, RZ, 0x1f, R6 ;  /* 0x0000001fff107819 */ /* 0x001fe40000011406 */
[----:B------:R-:W-:Y:S01]  /*3b70*/  SHF.L.U32 R38, R38, 0x10, RZ ;  /* 0x0000001026267819 */ /* 0x000fe200000006ff */
[----:B------:R-:W-:Y:S06]  /*3b80*/  BRA.U !UP0, `(.L_x_236) ;  /* 0x0000000108487547 */ /* 0x000fec000b800000 */
[----:B------:R-:W-:Y:S01]  /*3b90*/  FFMA.FTZ R10, R13, R10, R36 ;  /* 0x0000000a0d0a7223 */ /* 0x000fe20000010024 */
[----:B------:R-:W-:-:S03]  /*3ba0*/  FFMA.FTZ R8, R34, R8, R35 ;  /* 0x0000000822087223 */ /* 0x000fc60000010023 */
[----:B-1----:R-:W-:Y:S01]  /*3bb0*/  FMUL.FTZ R14, R10, -1.4426950216293334961 ;  /* 0xbfb8aa3b0a0e7820 */ /* 0x002fe20000410000 */
        /* <DEDUP_REMOVED lines=15> */
.L_x_236:
[----:B------:R-:W-:Y:S01]  /*3cb0*/  ISETP.GE.AND.EX P0, PT, R16, UR11, PT, P0 ;  /* 0x0000000b10007c0c */ /* 0x000fe2000bf06300 */
[----:B------:R-:W-:Y:S01]  /*3cc0*/  FFMA.FTZ R34, R34, R11, -R25 ;  /* 0x0000000b22227223 */ /* 0x000fe20000010819 */
[----:B------:R-:W-:Y:S01]  /*3cd0*/  FFMA.FTZ R26, R13, R38, -R26 ;  /* 0x000000260d1a7223 */ /* 0x000fe2000001081a */
[----:B------:R-:W-:Y:S02]  /*3ce0*/  BSSY.RECONVERGENT B0, `(.L_x_237) ;  /* 0x000000f000007945 */ /* 0x000fe40003800200 */
[-C--:B------:R-:W-:Y:S01]  /*3cf0*/  FMUL.FTZ R9, R34, R45.reuse ;  /* 0x0000002d22097220 */ /* 0x080fe20000410000 */
[----:B------:R-:W-:-:S07]  /*3d00*/  FMUL.FTZ R26, R26, R45 ;  /* 0x0000002d1a1a7220 */ /* 0x000fce0000410000 */
[----:B------:R-:W-:Y:S05]  /*3d10*/  @P0 BRA `(.L_x_238) ;  /* 0x00000000002c0947 */ /* 0x000fea0003800000 */
[----:B------:R-:W1:Y:S01]  /*3d20*/  LDCU.64 UR4, c[0x0][0x3f8] ;  /* 0x00007f00ff0477ac */ /* 0x000e620008000a00 */
[----:B------:R-:W-:Y:S02]  /*3d30*/  MOV R49, R51 ;  /* 0x0000003300317202 */ /* 0x000fe40000000f00 */
[----:B------:R-:W-:Y:S01]  /*3d40*/  F2FP.BF16.F32.PACK_AB R9, R26, R9 ;  /* 0x000000091a09723e */ /* 0x000fe200000010ff */
[----:B------:R-:W0:Y:S01]  /*3d50*/  LDCU.64 UR10, c[0x0][0x380] ;  /* 0x00007000ff0a77ac */ /* 0x000e220008000a00 */
[----:B-1----:R-:W-:Y:S02]  /*3d60*/  IMAD R7, R16, UR4, RZ ;  /* 0x0000000410077c24 */ /* 0x002fe4000f8e02ff */
[----:B------:R-:W-:-:S04]  /*3d70*/  IMAD.WIDE.U32 R48, R6, UR4, R48 ;  /* 0x0000000406307c25 */ /* 0x000fc8000f8e0030 */
[----:B------:R-:W-:Y:S01]  /*3d80*/  IMAD R7, R6, UR5, R7 ;  /* 0x0000000506077c24 */ /* 0x000fe2000f8e0207 */
[----:B0-----:R-:W-:-:S04]  /*3d90*/  LEA R6, P0, R48, UR10, 0x1 ;  /* 0x0000000a30067c11 */ /* 0x001fc8000f8008ff */
[----:B------:R-:W-:-:S04]  /*3da0*/  IADD3 R7, PT, PT, R49, R7, RZ ;  /* 0x0000000731077210 */ /* 0x000fc80007ffe0ff */
[----:B------:R-:W-:-:S05]  /*3db0*/  LEA.HI.X R7, R48, UR11, R7, 0x1, P0 ;  /* 0x0000000b30077c11 */ /* 0x000fca00080f0c07 */
[----:B------:R0:W-:Y:S02]  /*3dc0*/  STG.E desc[UR6][R6.64], R9 ;  /* 0x0000000906007986 */ /* 0x0001e4000c101906 */
.L_x_238:
[----:B------:R-:W-:Y:S05]  /*3dd0*/  BSYNC.RECONVERGENT B0 ;  /* 0x0000000000007941 */ /* 0x000fea0003800200 */
.L_x_237:
[----:B------:R-:W2:Y:S01]  /*3de0*/  LDCU UR4, c[0x0][0x410] ;  /* 0x00008200ff0477ac */ /* 0x000ea20008000800 */
[----:B------:R-:W-:Y:S02]  /*3df0*/  IADD3 R30, PT, PT, R5, R30, RZ ;  /* 0x0000001e051e7210 */ /* 0x000fe40007ffe0ff */
[----:B------:R-:W-:Y:S01]  /*3e00*/  IADD3 R31, PT, PT, R31, 0x1, RZ ;  /* 0x000000011f1f7810 */ /* 0x000fe20007ffe0ff */
[----:B------:R-:W2:Y:S02]  /*3e10*/  LDCU UR5, c[0x0][0x3e0] ;  /* 0x00007c00ff0577ac */ /* 0x000ea40008000800 */
[----:B--2---:R-:W-:-:S06]  /*3e20*/  UIMAD UR4, UR4, UR5, URZ ;  /* 0x00000005040472a4 */ /* 0x004fcc000f8e02ff */
[----:B------:R-:W-:-:S13]  /*3e30*/  ISETP.GE.AND P0, PT, R30, UR4, PT ;  /* 0x000000041e007c0c */ /* 0x000fda000bf06270 */
[----:B------:R-:W-:Y:S05]  /*3e40*/  @!P0 BRA `(.L_x_239) ;  /* 0xffffffc000cc8947 */ /* 0x000fea000383ffff */
.L_x_208:
[----:B0-----:R-:W0:Y:S01]  /*3e50*/  LDC R6, c[0x0][0x370] ;  /* 0x0000dc00ff067b82 */ /* 0x001e220000000800 */
[----:B------:R-:W-:Y:S01]  /*3e60*/  ISETP.NE.AND P2, PT, R2, RZ, PT ;  /* 0x000000ff0200720c */ /* 0x000fe20003f45270 */
[----:B------:R-:W-:Y:S06]  /*3e70*/  BSSY.RECONVERGENT B0, `(.L_x_240) ;  /* 0x0000011000007945 */ /* 0x000fec0003800200 */
[----:B-1----:R-:W1:Y:S08]  /*3e80*/  LDC R7, c[0x0][0x374] ;  /* 0x0000dd00ff077b82 */ /* 0x002e700000000800 */
[----:B------:R-:W2:Y:S01]  /*3e90*/  LDC.64 R4, c[0x0][0x3c8] ;  /* 0x0000f200ff047b82 */ /* 0x000ea20000000a00 */
[----:B0-----:R-:W-:-:S02]  /*3ea0*/  ISETP.NE.AND P1, PT, R6, 0x1, PT ;  /* 0x000000010600780c */ /* 0x001fc40003f25270 */
[----:B------:R-:W-:Y:S02]  /*3eb0*/  IADD3 R8, PT, PT, R6, -0x1, RZ ;  /* 0xffffffff06087810 */ /* 0x000fe40007ffe0ff */
[----:B-1----:R-:W-:-:S04]  /*3ec0*/  IADD3 R3, PT, PT, R7, -0x1, RZ ;  /* 0xffffffff07037810 */ /* 0x002fc80007ffe0ff */
[----:B------:R-:W-:Y:S02]  /*3ed0*/  ISETP.NE.AND P0, PT, R0, R3, PT ;  /* 0x000000030000720c */ /* 0x000fe40003f05270 */
[----:B------:R-:W-:Y:S02]  /*3ee0*/  SHF.L.U32 R0, R7, 0x1, RZ ;  /* 0x0000000107007819 */ /* 0x000fe400000006ff */
[----:B------:R-:W-:Y:S02]  /*3ef0*/  ISETP.NE.OR P0, PT, R8, UR9, P0 ;  /* 0x0000000908007c0c */ /* 0x000fe40008705670 */
[----:B------:R-:W-:-:S05]  /*3f00*/  SEL R3, R0, RZ, P1 ;  /* 0x000000ff00037207 */ /* 0x000fca0000800000 */
[----:B--2---:R-:W-:Y:S01]  /*3f10*/  IMAD.WIDE.U32 R4, R3, 0x4, R4 ;  /* 0x0000000403047825 */ /* 0x004fe200078e0004 */
[----:B------:R-:W-:Y:S06]  /*3f20*/  @P2 BRA `(.L_x_241) ;  /* 0x0000000000142947 */ /* 0x000fec0003800000 */
[----:B------:R-:W-:Y:S01]  /*3f30*/  HFMA2 R3, -RZ, RZ, 0, 5.9604644775390625e-08 ;  /* 0x00000001ff037431 */ /* 0x000fe200000001ff */
[----:B------:R-:W-:Y:S06]  /*3f40*/  MEMBAR.ALL.GPU ;  /* 0x0000000000007992 */ /* 0x000fec000000a000 */
[----:B------:R-:W-:-:S00]  /*3f50*/  ERRBAR ;  /* 0x00000000000079ab */ /* 0x000fc00000000000 */
[----:B------:R-:W-:Y:S06]  /*3f60*/  CGAERRBAR ;  /* 0x00000000000075ab */ /* 0x000fec0000000000 */
[----:B------:R0:W-:Y:S02]  /*3f70*/  REDG.E.ADD.S32.STRONG.GPU desc[UR6][R4.64], R3 ;  /* 0x000000030400798e */ /* 0x0001e4000c12e306 */
.L_x_241:
[----:B------:R-:W-:Y:S05]  /*3f80*/  BSYNC.RECONVERGENT B0 ;  /* 0x0000000000007941 */ /* 0x000fea0003800200 */
.L_x_240:
[----:B------:R-:W-:Y:S05]  /*3f90*/  @P0 EXIT ;  /* 0x000000000000094d */ /* 0x000fea0003800000 */
[----:B------:R-:W-:Y:S05]  /*3fa0*/  @P2 BRA `(.L_x_242) ;  /* 0x0000000000202947 */ /* 0x000fea0003800000 */
[----:B------:R-:W-:-:S05]  /*3fb0*/  IMAD R0, R6, R7, RZ ;  /* 0x0000000706007224 */ /* 0x000fca00078e02ff */
[----:B------:R-:W-:-:S13]  /*3fc0*/  ISETP.NE.AND P0, PT, R0, -0x1, PT ;  /* 0xffffffff0000780c */ /* 0x000fda0003f05270 */
[----:B------:R-:W-:Y:S05]  /*3fd0*/  @!P0 BRA `(.L_x_242) ;  /* 0x0000000000148947 */ /* 0x000fea0003800000 */
.L_x_243:
[----:B0-----:R-:W2:Y:S04]  /*3fe0*/  LDG.E.STRONG.GPU R3, desc[UR6][R4.64] ;  /* 0x0000000604037981 */ /* 0x001ea8000c1ef900 */
[----:B--2---:R-:W-:Y:S01]  /*3ff0*/  CCTL.IVALL ;  /* 0x00000000ff00798f */ /* 0x004fe20002000000 */
[----:B------:R-:W-:Y:S05]  /*4000*/  YIELD ;  /* 0x0000000000007946 */ /* 0x000fea0003800000 */
[----:B------:R-:W-:-:S13]  /*4010*/  ISETP.NE.AND P0, PT, R3, R0, PT ;  /* 0x000000000300720c */ /* 0x000fda0003f05270 */
[----:B------:R-:W-:Y:S05]  /*4020*/  @P0 BRA `(.L_x_243) ;  /* 0xfffffffc00ec0947 */ /* 0x000fea000383ffff */
.L_x_242:
        /* <DEDUP_REMOVED lines=43> */
[----:B------:R-:W-:Y:S02]  /*42e0*/  IADD3.X R34, PT, PT, RZ, R13, RZ, P2, !PT ;  /* 0x0000000dff227210 */ /* 0x000fe400017fe4ff */
[----:B------:R-:W-:Y:S02]  /*42f0*/  ISETP.GE.U32.AND P0, PT, R17, 0x3, PT ;  /* 0x000000031100780c */ /* 0x000fe40003f06070 */
[----:B------:R-:W-:Y:S02]  /*4300*/  SHF.R.S64 R29, R29, 0x1, R34 ;  /* 0x000000011d1d7819 */ /* 0x000fe40000001022 */
[----:B------:R-:W-:-:S02]  /*4310*/  ISETP.GE.U32.AND.EX P0, PT, R6, RZ, PT, P0 ;  /* 0x000000ff0600720c */ /* 0x000fc40003f06100 */
[----:B------:R-:W-:-:S03]  /*4320*/  SHF.R.S32.HI R34, RZ, 0x1, R34 ;  /* 0x00000001ff227819 */ /* 0x000fc60000011422 */
[----:B------:R-:W-:Y:S08]  /*4330*/  @!P1 BRA `(.L_x_245) ;  /* 0x0000000000e09947 */ /* 0x000ff00003800000 */
        /* <DEDUP_REMOVED lines=9> */
[----:B------:R-:W-:Y:S01]  /*43d0*/  SHF.L.U64.HI R32, R3, 0x2, R0 ;  /* 0x0000000203207819 */ /* 0x000fe20000010200 */
[----:B------:R-:W-:Y:S01]  /*43e0*/  UMOV UR4, URZ ;  /* 0x000000ff00047c82 */ /* 0x000fe20008000000 */
[----:B------:R-:W-:-:S02]  /*43f0*/  SHF.L.U64.HI R28, R29, 0x2, R34 ;  /* 0x000000021d1c7819 */ /* 0x000fc40000010222 */
[----:B------:R-:W-:Y:S02]  /*4400*/  IADD3 R5, PT, PT, R7, UR4, RZ ;  /* 0x0000000407057c10 */ /* 0x000fe4000fffe0ff */
[----:B------:R-:W-:Y:S01]  /*4410*/  MOV R2, R6 ;  /* 0x0000000600027202 */ /* 0x000fe20000000f00 */
[----:B------:R-:W-:Y:S01]  /*4420*/  IMAD.WIDE.U32 R6, R10, 0x4, RZ ;  /* 0x000000040a067825 */ /* 0x000fe200078e00ff */
[C---:B0-----:R-:W-:Y:S02]  /*4430*/  IADD3 R24, P2, PT, R22.reuse, UR10, RZ ;  /* 0x0000000a16187c10 */ /* 0x041fe4000ff5e0ff */
[----:B-1----:R-:W-:Y:S02]  /*4440*/  IADD3 R26, P1, PT, R22, UR8, RZ ;  /* 0x00000008161a7c10 */ /* 0x002fe4000ff3e0ff */
[C---:B------:R-:W-:Y:S02]  /*4450*/  IADD3.X R25, PT, PT, R23.reuse, UR11, RZ, P2, !PT ;  /* 0x0000000b17197c10 */ /* 0x040fe400097fe4ff */
[----:B------:R-:W-:-:S02]  /*4460*/  IADD3.X R27, PT, PT, R23, UR9, RZ, P1, !PT ;  /* 0x00000009171b7c10 */ /* 0x000fc40008ffe4ff */
[----:B------:R-:W-:Y:S02]  /*4470*/  IADD3 R18, P2, PT, RZ, -R9, RZ ;  /* 0x80000009ff127210 */ /* 0x000fe40007f5e0ff */
[----:B--2---:R-:W-:Y:S02]  /*4480*/  IADD3 R22, P1, PT, R22, UR12, RZ ;  /* 0x0000000c16167c10 */ /* 0x004fe4000ff3e0ff */
[----:B------:R-:W-:Y:S02]  /*4490*/  SHF.L.U32 R9, R11, 0x2, RZ ;  /* 0x000000020b097819 */ /* 0x000fe400000006ff */
[----:B------:R-:W-:Y:S02]  /*44a0*/  IADD3.X R23, PT, PT, R23, UR13, RZ, P1, !PT ;  /* 0x0000000d17177c10 */ /* 0x000fe40008ffe4ff */
[----:B------:R-:W-:Y:S02]  /*44b0*/  IADD3 R30, PT, PT, R7, R9, RZ ;  /* 0x00000009071e7210 */ /* 0x000fe40007ffe0ff */
[----:B------:R-:W-:-:S07]  /*44c0*/  IADD3.X R20, PT, PT, RZ, -0x1, RZ, P2, !PT ;  /* 0xffffffffff147810 */ /* 0x000fce00017fe4ff */
.L_x_246:
[-C--:B0-----:R-:W-:Y:S02]  /*44d0*/  LEA R12, P1, R3, R26.reuse, 0x2 ;  /* 0x0000001a030c7211 */ /* 0x081fe400078210ff */
[----:B------:R-:W-:Y:S02]  /*44e0*/  LEA R16, P3, R29, R26, 0x2 ;  /* 0x0000001a1d107211 */ /* 0x000fe400078610ff */
[----:B------:R-:W-:Y:S02]  /*44f0*/  IADD3 R14, P2, PT, R26, R6, RZ ;  /* 0x000000061a0e7210 */ /* 0x000fe40007f5e0ff */
[----:B------:R-:W-:Y:S02]  /*4500*/  IADD3.X R13, PT, PT, R27, R32, RZ, P1, !PT ;  /* 0x000000201b0d7210 */ /* 0x000fe40000ffe4ff */
[----:B------:R-:W-:Y:S02]  /*4510*/  MOV R8, R26 ;  /* 0x0000001a00087202 */ /* 0x000fe40000000f00 */
[----:B------:R-:W-:-:S02]  /*4520*/  MOV R9, R27 ;  /* 0x0000001b00097202 */ /* 0x000fc40000000f00 */
[C---:B------:R-:W-:Y:S01]  /*4530*/  IADD3.X R17, PT, PT, R27.reuse, R28, RZ, P3, !PT ;  /* 0x0000001c1b117210 */ /* 0x040fe20001ffe4ff */
[----:B------:R0:W2:Y:S01]  /*4540*/  LDG.E R13, desc[UR6][R12.64] ;  /* 0x000000060c0d7981 */ /* 0x0000a2000c1e1900 */
[----:B------:R-:W-:-:S03]  /*4550*/  IADD3.X R15, PT, PT, R27, R30, RZ, P2, !PT ;  /* 0x0000001e1b0f7210 */ /* 0x000fc600017fe4ff */
[----:B------:R1:W2:Y:S04]  /*4560*/  LDG.E R4, desc[UR6][R8.64] ;  /* 0x0000000608047981 */ /* 0x0002a8000c1e1900 */
[----:B------:R-:W3:Y:S04]  /*4570*/  LDG.E R14, desc[UR6][R14.64] ;  /* 0x000000060e0e7981 */ /* 0x000ee8000c1e1900 */
[----:B------:R-:W3:Y:S01]  /*4580*/  LDG.E R17, desc[UR6][R16.64] ;  /* 0x0000000610117981 */ /* 0x000ee2000c1e1900 */
[----:B0-----:R-:W-:Y:S02]  /*4590*/  MOV R12, R24 ;  /* 0x00000018000c7202 */ /* 0x001fe40000000f00 */
[----:B-1----:R-:W-:-:S02]  /*45a0*/  MOV R8, R22 ;  /* 0x0000001600087202 */ /* 0x002fc40000000f00 */
        /* <DEDUP_REMOVED lines=10> */
[----:B--2---:R-:W-:Y:S02]  /*4650*/  F2FP.BF16.F32.PACK_AB R19, R13, R4 ;  /* 0x000000040d13723e */ /* 0x004fe400000010ff */
[-C--:B------:R-:W-:Y:S02]  /*4660*/  MOV R13, R25.reuse ;  /* 0x00000019000d7202 */ /* 0x080fe40000000f00 */
[----:B---3--:R-:W-:Y:S01]  /*4670*/  F2FP.BF16.F32.PACK_AB R21, R17, R14 ;  /* 0x0000000e1115723e */ /* 0x008fe200000010ff */
[----:B------:R0:W-:Y:S04]  /*4680*/  STG.E desc[UR6][R8.64], R19 ;  /* 0x0000001308007986 */ /* 0x0001e8000c101906 */
[----:B------:R0:W-:Y:S01]  /*4690*/  STG.E desc[UR6][R12.64], R21 ;  /* 0x000000150c007986 */ /* 0x0001e2000c101906 */
[----:B------:R-:W-:Y:S01]  /*46a0*/  IADD3.X R25, PT, PT, RZ, R25, RZ, P3, !PT ;  /* 0x00000019ff197210 */ /* 0x000fe20001ffe4ff */
[----:B------:R-:W-:Y:S06]  /*46b0*/  @P1 BRA `(.L_x_246) ;  /* 0xfffffffc00841947 */ /* 0x000fec000383ffff */
.L_x_245:
[----:B------:R-:W-:Y:S05]  /*46c0*/  BSYNC.RECONVERGENT B0 ;  /* 0x0000000000007941 */ /* 0x000fea0003800200 */
.L_x_244:
        /* <DEDUP_REMOVED lines=10> */
.L_x_247:
[C---:B------:R-:W-:Y:S02]  /*4770*/  SHF.L.U32 R12, R2.reuse, 0x2, RZ ;  /* 0x00000002020c7819 */ /* 0x040fe400000006ff */
[----:B------:R-:W-:Y:S02]  /*4780*/  SHF.L.U64.HI R10, R2, 0x2, R5 ;  /* 0x00000002020a7819 */ /* 0x000fe40000010205 */
[----:B-1----:R-:W-:-:S04]  /*4790*/  IADD3 R4, P0, PT, R12, UR4, RZ ;  /* 0x000000040c047c10 */ /* 0x002fc8000ff1e0ff */
[----:B------:R-:W-:Y:S02]  /*47a0*/  IADD3.X R5, PT, PT, R10, UR5, RZ, P0, !PT ;  /* 0x000000050a057c10 */ /* 0x000fe400087fe4ff */
[C---:B------:R-:W-:Y:S02]  /*47b0*/  IADD3 R6, P0, PT, R4.reuse, R15, RZ ;  /* 0x0000000f04067210 */ /* 0x040fe40007f1e0ff */
[C---:B------:R-:W-:Y:S02]  /*47c0*/  IADD3 R22, P2, PT, R4.reuse, R21, RZ ;  /* 0x0000001504167210 */ /* 0x040fe40007f5e0ff */
[C---:B------:R-:W-:Y:S02]  /*47d0*/  IADD3.X R7, PT, PT, R5.reuse, R13, RZ, P0, !PT ;  /* 0x0000000d05077210 */ /* 0x040fe400007fe4ff */
[----:B------:R-:W-:Y:S02]  /*47e0*/  IADD3 R8, P1, PT, R4, R17, RZ ;  /* 0x0000001104087210 */ /* 0x000fe40007f3e0ff */
[C---:B---3--:R-:W-:Y:S01]  /*47f0*/  IADD3.X R23, PT, PT, R5.reuse, R19, RZ, P2, !PT ;  /* 0x0000001305177210 */ /* 0x048fe200017fe4ff */
[----:B------:R1:W3:Y:S01]  /*4800*/  LDG.E R4, desc[UR6][R4.64] ;  /* 0x0000000604047981 */ /* 0x0002e2000c1e1900 */
[----:B------:R-:W-:-:S03]  /*4810*/  IADD3.X R9, PT, PT, R5, R11, RZ, P1, !PT ;  /* 0x0000000b05097210 */ /* 0x000fc60000ffe4ff */
[----:B------:R-:W3:Y:S04]  /*4820*/  LDG.E R7, desc[UR6][R6.64] ;  /* 0x0000000606077981 */ /* 0x000ee8000c1e1900 */
[----:B------:R-:W4:Y:S04]  /*4830*/  LDG.E R8, desc[UR6][R8.64] ;  /* 0x0000000608087981 */ /* 0x000f28000c1e1900 */
[----:B------:R-:W4:Y:S01]  /*4840*/  LDG.E R23, desc[UR6][R22.64] ;  /* 0x0000000616177981 */ /* 0x000f22000c1e1900 */
[----:B------:R-:W-:Y:S02]  /*4850*/  LOP3.LUT R14, R12, 0xfffffffc, RZ, 0xc0, !PT ;  /* 0xfffffffc0c0e7812 */ /* 0x000fe400078ec0ff */
[----:B------:R-:W-:-:S02]  /*4860*/  LOP3.LUT R16, R10, 0x1, RZ, 0xc0, !PT ;  /* 0x000000010a107812 */ /* 0x000fc400078ec0ff */
[----:B0-----:R-:W-:Y:S02]  /*4870*/  IADD3 R24, P0, PT, R14, UR8, RZ ;  /* 0x000000080e187c10 */ /* 0x001fe4000ff1e0ff */
[----:B-1----:R-:W-:Y:S02]  /*4880*/  LOP3.LUT R5, R10, 0x3, RZ, 0xc0, !PT ;  /* 0x000000030a057812 */ /* 0x002fe400078ec0ff */
[----:B------:R-:W-:Y:S02]  /*4890*/  IADD3.X R25, PT, PT, R16, UR9, RZ, P0, !PT ;  /* 0x0000000910197c10 */ /* 0x000fe400087fe4ff */
[----:B--2---:R-:W-:-:S04]  /*48a0*/  IADD3 R26, P0, PT, R14, UR10, RZ ;  /* 0x0000000a0e1a7c10 */ /* 0x004fc8000ff1e0ff */
[----:B------:R-:W-:Y:S02]  /*48b0*/  IADD3.X R27, PT, PT, R16, UR11, RZ, P0, !PT ;  /* 0x0000000b101b7c10 */ /* 0x000fe400087fe4ff */
[----:B---3--:R-:W-:Y:S02]  /*48c0*/  F2FP.BF16.F32.PACK_AB R29, R7, R4 ;  /* 0x00000004071d723e */ /* 0x008fe400000010ff */
[----:B------:R-:W-:-:S04]  /*48d0*/  IADD3 R4, P1, PT, R14, UR4, RZ ;  /* 0x000000040e047c10 */ /* 0x000fc8000ff3e0ff */
[----:B------:R-:W-:Y:S02]  /*48e0*/  IADD3.X R5, PT, PT, R5, UR5, RZ, P1, !PT ;  /* 0x0000000505057c10 */ /* 0x000fe40008ffe4ff */
[----:B----4-:R-:W-:Y:S02]  /*48f0*/  F2FP.BF16.F32.PACK_AB R31, R23, R8 ;  /* 0x00000008171f723e */ /* 0x010fe400000010ff */
[C---:B------:R-:W-:Y:S02]  /*4900*/  IADD3 R22, P0, PT, R4.reuse, R15, RZ ;  /* 0x0000000f04167210 */ /* 0x040fe40007f1e0ff */
[C---:B------:R-:W-:Y:S02]  /*4910*/  IADD3 R8, P1, PT, R4.reuse, R17, RZ ;  /* 0x0000001104087210 */ /* 0x040fe40007f3e0ff */
[----:B------:R-:W-:Y:S02]  /*4920*/  IADD3 R6, P2, PT, R4, R21, RZ ;  /* 0x0000001504067210 */ /* 0x000fe40007f5e0ff */
[----:B------:R-:W-:-:S02]  /*4930*/  IADD3.X R23, PT, PT, R5, R13, RZ, P0, !PT ;  /* 0x0000000d05177210 */ /* 0x000fc400007fe4ff */
[C---:B------:R-:W-:Y:S02]  /*4940*/  IADD3.X R9, PT, PT, R5.reuse, R11, RZ, P1, !PT ;  /* 0x0000000b05097210 */ /* 0x040fe40000ffe4ff */
[----:B------:R-:W-:Y:S01]  /*4950*/  IADD3.X R7, PT, PT, R5, R19, RZ, P2, !PT ;  /* 0x0000001305077210 */ /* 0x000fe200017fe4ff */
[----:B------:R0:W-:Y:S04]  /*4960*/  STG.E desc[UR6][R24.64], R29 ;  /* 0x0000001d18007986 */ /* 0x0001e8000c101906 */
[----:B------:R1:W-:Y:S04]  /*4970*/  STG.E desc[UR6][R26.64], R31 ;  /* 0x0000001f1a007986 */ /* 0x0003e8000c101906 */
[----:B------:R-:W2:Y:S04]  /*4980*/  LDG.E R14, desc[UR6][R4.64+0x700] ;  /* 0x00070006040e7981 */ /* 0x000ea8000c1e1900 */
[----:B------:R-:W2:Y:S04]  /*4990*/  LDG.E R33, desc[UR6][R22.64+0x700] ;  /* 0x0007000616217981 */ /* 0x000ea8000c1e1900 */
[----:B------:R-:W3:Y:S04]  /*49a0*/  LDG.E R16, desc[UR6][R8.64+0x700] ;  /* 0x0007000608107981 */ /* 0x000ee8000c1e1900 */
[----:B------:R-:W3:Y:S01]  /*49b0*/  LDG.E R35, desc[UR6][R6.64+0x700] ;  /* 0x0007000606237981 */ /* 0x000ee2000c1e1900 */
[----:B------:R-:W-:-:S04]  /*49c0*/  IADD3 R28, P0, PT, R12, 0x700, RZ ;  /* 0x000007000c1c7810 */ /* 0x000fc80007f1e0ff */
[----:B------:R-:W-:Y:S02]  /*49d0*/  IADD3.X R18, PT, PT, RZ, R10, RZ, P0, !PT ;  /* 0x0000000aff127210 */ /* 0x000fe400007fe4ff */
[----:B------:R-:W-:Y:S02]  /*49e0*/  LOP3.LUT R28, R28, 0xfffffffc, RZ, 0xc0, !PT ;  /* 0xfffffffc1c1c7812 */ /* 0x000fe400078ec0ff */
[----:B------:R-:W-:Y:S02]  /*49f0*/  LOP3.LUT R18, R18, 0x1, RZ, 0xc0, !PT ;  /* 0x0000000112127812 */ /* 0x000fe400078ec0ff */
[C---:B0-----:R-:W-:Y:S02]  /*4a00*/  IADD3 R24, P0, PT, R28.reuse, UR8, RZ ;  /* 0x000000081c187c10 */ /* 0x041fe4000ff1e0ff */
[----:B------:R-:W-:Y:S02]  /*4a10*/  IADD3 R28, P1, PT, R28, UR10, RZ ;  /* 0x0000000a1c1c7c10 */ /* 0x000fe4000ff3e0ff */
[----:B------:R-:W-:-:S02]  /*4a20*/  IADD3.X R25, PT, PT, R18, UR9, RZ, P0, !PT ;  /* 0x0000000912197c10 */ /* 0x000fc400087fe4ff */
[----:B------:R-:W-:Y:S02]  /*4a30*/  IADD3.X R29, PT, PT, R18, UR11, RZ, P1, !PT ;  /* 0x0000000b121d7c10 */ /* 0x000fe40008ffe4ff */
[----:B--2---:R-:W-:Y:S02]  /*4a40*/  F2FP.BF16.F32.PACK_AB R33, R33, R14 ;  /* 0x0000000e2121723e */ /* 0x004fe400000010ff */
[----:B---3--:R-:W-:-:S03]  /*4a50*/  F2FP.BF16.F32.PACK_AB R35, R35, R16 ;  /* 0x000000102323723e */ /* 0x008fc600000010ff */
[----:B------:R0:W-:Y:S04]  /*4a60*/  STG.E desc[UR6][R24.64], R33 ;  /* 0x0000002118007986 */ /* 0x0001e8000c101906 */
[----:B------:R2:W-:Y:S04]  /*4a70*/  STG.E desc[UR6][R28.64], R35 ;  /* 0x000000231c007986 */ /* 0x0005e8000c101906 */
[----:B------:R-:W3:Y:S04]  /*4a80*/  LDG.E R14, desc[UR6][R4.64+0xe00] ;  /* 0x000e0006040e7981 */ /* 0x000ee8000c1e1900 */
[----:B-1----:R-:W3:Y:S04]  /*4a90*/  LDG.E R31, desc[UR6][R22.64+0xe00] ;  /* 0x000e0006161f7981 */ /* 0x002ee8000c1e1900 */
[----:B------:R-:W4:Y:S04]  /*4aa0*/  LDG.E R16, desc[UR6][R8.64+0xe00] ;  /* 0x000e000608107981 */ /* 0x000f28000c1e1900 */
        /* <DEDUP_REMOVED lines=9> */
[----:B---3--:R-:W-:Y:S02]  /*4b40*/  F2FP.BF16.F32.PACK_AB R31, R31, R14 ;  /* 0x0000000e1f1f723e */ /* 0x008fe400000010ff */
[----:B----4-:R-:W-:-:S03]  /*4b50*/  F2FP.BF16.F32.PACK_AB R37, R37, R16 ;  /* 0x000000102525723e */ /* 0x010fc600000010ff */
[----:B------:R0:W-:Y:S04]  /*4b60*/  STG.E desc[UR6][R26.64], R31 ;  /* 0x0000001f1a007986 */ /* 0x0001e8000c101906 */
[----:B------:R3:W-:Y:S04]  /*4b70*/  STG.E desc[UR6][R24.64], R37 ;  /* 0x0000002518007986 */ /* 0x0007e8000c101906 */
[----:B------:R1:W4:Y:S04]  /*4b80*/  LDG.E R4, desc[UR6][R4.64+0x1500] ;  /* 0x0015000604047981 */ /* 0x000328000c1e1900 */
[----:B------:R-:W4:Y:S04]  /*4b90*/  LDG.E R23, desc[UR6][R22.64+0x1500] ;  /* 0x0015000616177981 */ /* 0x000f28000c1e1900 */
[----:B------:R-:W5:Y:S04]  /*4ba0*/  LDG.E R8, desc[UR6][R8.64+0x1500] ;  /* 0x0015000608087981 */ /* 0x000f68000c1e1900 */
[----:B------:R-:W5:Y:S01]  /*4bb0*/  LDG.E R7, desc[UR6][R6.64+0x1500] ;  /* 0x0015000606077981 */ /* 0x000f62000c1e1900 */
[----:B------:R-:W-:-:S04]  /*4bc0*/  IADD3 R12, P0, PT, R12, 0x1500, RZ ;  /* 0x000015000c0c7810 */ /* 0x000fc80007f1e0ff */
[----:B------:R-:W-:Y:S02]  /*4bd0*/  IADD3.X R14, PT, PT, RZ, R10, RZ, P0, !PT ;  /* 0x0000000aff0e7210 */ /* 0x000fe400007fe4ff */
[----:B------:R-:W-:Y:S02]  /*4be0*/  LOP3.LUT R10, R12, 0xfffffffc, RZ, 0xc0, !PT ;  /* 0xfffffffc0c0a7812 */ /* 0x000fe400078ec0ff */
[----:B------:R-:W-:Y:S02]  /*4bf0*/  LOP3.LUT R12, R14, 0x1, RZ, 0xc0, !PT ;  /* 0x000000010e0c7812 */ /* 0x000fe400078ec0ff */
[C---:B--2---:R-:W-:Y:S02]  /*4c00*/  IADD3 R28, P0, PT, R10.reuse, UR8, RZ ;  /* 0x000000080a1c7c10 */ /* 0x044fe4000ff1e0ff */
[----:B0-----:R-:W-:Y:S02]  /*4c10*/  IADD3 R26, P1, PT, R10, UR10, RZ ;  /* 0x0000000a0a1a7c10 */ /* 0x001fe4000ff3e0ff */
[----:B------:R-:W-:-:S02]  /*4c20*/  IADD3.X R29, PT, PT, R12, UR9, RZ, P0, !PT ;  /* 0x000000090c1d7c10 */ /* 0x000fc400087fe4ff */
[----:B------:R-:W-:Y:S02]  /*4c30*/  IADD3.X R27, PT, PT, R12, UR11, RZ, P1, !PT ;  /* 0x0000000b0c1b7c10 */ /* 0x000fe40008ffe4ff */
[----:B------:R-:W-:-:S04]  /*4c40*/  IADD3 R2, PT, PT, R2, 0x700, RZ ;  /* 0x0000070002027810 */ /* 0x000fc80007ffe0ff */
[----:B------:R-:W-:-:S04]  /*4c50*/  ISETP.GT.U32.AND P0, PT, R3, R2, PT ;  /* 0x000000020300720c */ /* 0x000fc80003f04070 */
[----:B------:R-:W-:Y:S01]  /*4c60*/  ISETP.GT.AND.EX P0, PT, R0, RZ, PT, P0 ;  /* 0x000000ff0000720c */ /* 0x000fe20003f04300 */
[----:B-1----:R-:W-:Y:S01]  /*4c70*/  HFMA2 R5, -RZ, RZ, 0, 0 ;  /* 0x00000000ff057431 */ /* 0x002fe200000001ff */
[----:B----4-:R-:W-:Y:S02]  /*4c80*/  F2FP.BF16.F32.PACK_AB R23, R23, R4 ;  /* 0x000000041717723e */ /* 0x010fe400000010ff */
[----:B-----5:R-:W-:-:S03]  /*4c90*/  F2FP.BF16.F32.PACK_AB R9, R7, R8 ;  /* 0x000000080709723e */ /* 0x020fc600000010ff */
[----:B------:R3:W-:Y:S04]  /*4ca0*/  STG.E desc[UR6][R28.64], R23 ;  /* 0x000000171c007986 */ /* 0x0007e8000c101906 */
[----:B------:R3:W-:Y:S02]  /*4cb0*/  STG.E desc[UR6][R26.64], R9 ;  /* 0x000000091a007986 */ /* 0x0007e4000c101906 */
[----:B------:R-:W-:Y:S05]  /*4cc0*/  @P0 BRA `(.L_x_247) ;  /* 0xfffffff800a80947 */ /* 0x000fea000383ffff */
[----:B------:R-:W-:Y:S05]  /*4cd0*/  EXIT ;  /* 0x000000000000794d */ /* 0x000fea0003800000 */
.L_x_248:
        /* <DEDUP_REMOVED lines=10> */
.L_x_4497:


//--------------------- .text._Z35group_norm_nhwc_bwd_one_pass_kernelI11Bf16IOBf16WLi128ELi56ELi448EEv26Group_norm_nhwc_bwd_params --------------------------
	.section	.text._Z35group_norm_nhwc_bwd_one_pass_kernelI11Bf16IOBf16WLi128ELi56ELi448EEv26Group_norm_nhwc_bwd_params,"ax",@progbits
	.align	128
        .global         _Z35group_norm_nhwc_bwd_one_pass_kernelI11Bf16IOBf16WLi128ELi56ELi448EEv26Group_norm_nhwc_bwd_params
        .type           _Z35group_norm_nhwc_bwd_one_pass_kernelI11Bf16IOBf16WLi128ELi56ELi448EEv26Group_norm_nhwc_bwd_params,@function
        .size           _Z35group_norm_nhwc_bwd_one_pass_kernelI11Bf16IOBf16WLi128ELi56ELi448EEv26Group_norm_nhwc_bwd_params,(.L_x_4498 - _Z35group_norm_nhwc_bwd_one_pass_kernelI11Bf16IOBf16WLi128ELi56ELi448EEv26Group_norm_nhwc_bwd_params)
        .other          _Z35group_norm_nhwc_bwd_one_pass_kernelI11Bf16IOBf16WLi128ELi56ELi448EEv26Group_norm_nhwc_bwd_params,@"STO_CUDA_ENTRY STV_DEFAULT"
_Z35group_norm_nhwc_bwd_one_pass_kernelI11Bf16IOBf16WLi128ELi56ELi448EEv26Group_norm_nhwc_bwd_params:
.text._Z35group_norm_nhwc_bwd_one_pass_kernelI11Bf16IOBf16WLi128ELi56ELi448EEv26Group_norm_nhwc_bwd_params:
        /* <DEDUP_REMOVED lines=12> */
[----:B------:R-:W1:Y:S01]  /*00c0*/  S2R R6, SR_LANEID ;  /* 0x0000000000067919 */ /* 0x000e620000000000 */
[----:B------:R-:W-:Y:S01]  /*00d0*/  UMOV UR5, 0x400 ;  /* 0x0000040000057882 */ /* 0x000fe20000000000 */
[----:B------:R-:W-:Y:S01]  /*00e0*/  SHF.R.U32.HI R62, RZ, 0x2, R8 ;  /* 0x00000002ff3e7819 */ /* 0x000fe20000011608 */
[----:B------:R-:W-:Y:S01]  /*00f0*/  IMAD R0, R0, 0x925, RZ ;  /* 0x0000092500007824 */ /* 0x000fe200078e02ff */
[----:B------:R-:W-:Y:S01]  /*0100*/  UIADD3 UR6, UPT, UPT, UR5, 0x90, URZ ;  /* 0x0000009005067890 */ /* 0x000fe2000fffe0ff */
[----:B------:R-:W-:Y:S01]  /*0110*/  HFMA2 R5, -RZ, RZ, 0, 0 ;  /* 0x00000000ff057431 */ /* 0x000fe200000001ff */
        /* <DEDUP_REMOVED lines=19> */
[----:B----4-:R-:W-:Y:S01]  /*0250*/  IMAD R2, R9, 0x5, R10 ;  /* 0x0000000509027824 */ /* 0x010fe200078e020a */
[----:B------:R-:W-:-:S02]  /*0260*/  IADD3 R55, PT, PT, R65, 0x60, RZ ;  /* 0x0000006041377810 */ /* 0x000fc40007ffe0ff */
[----:B------:R-:W-:Y:S02]  /*0270*/  IADD3 R54, PT, PT, R65, 0x70, RZ ;  /* 0x0000007041367810 */ /* 0x000fe40007ffe0ff */
[----:B------:R-:W-:Y:S02]  /*0280*/  IADD3 R64, PT, PT, R19, R8, RZ ;  /* 0x0000000813407210 */ /* 0x000fe40007ffe0ff */
[----:B------:R-:W-:Y:S02]  /*0290*/  LEA R0, R9, R10, 0x2 ;  /* 0x0000000a09007211 */ /* 0x000fe400078e10ff */
[----:B-----5:R-:W-:Y:S02]  /*02a0*/  LOP3.LUT R61, R7, 0x7, RZ, 0xc0, !PT ;  /* 0x00000007073d7812 */ /* 0x020fe400078ec0ff */
[----:B------:R-:W-:Y:S02]  /*02b0*/  LEA R63, R8, UR6, 0x4 ;  /* 0x00000006083f7c11 */ /* 0x000fe4000f8e20ff */
[----:B------:R-:W-:-:S02]  /*02c0*/  SHF.R.S32.HI R3, RZ, 0x1f, R65 ;  /* 0x0000001fff037819 */ /* 0x000fc40000011441 */
[----:B------:R-:W-:Y:S02]  /*02d0*/  SHF.R.S32.HI R11, RZ, 0x1f, R60 ;  /* 0x0000001fff0b7819 */ /* 0x000fe4000001143c */
[----:B------:R-:W-:Y:S02]  /*02e0*/  SHF.R.S32.HI R13, RZ, 0x1f, R59 ;  /* 0x0000001fff0d7819 */ /* 0x000fe4000001143b */
[----:B------:R-:W-:Y:S02]  /*02f0*/  SHF.R.S32.HI R15, RZ, 0x1f, R58 ;  /* 0x0000001fff0f7819 */ /* 0x000fe4000001143a */
[----:B------:R-:W-:Y:S02]  /*0300*/  SHF.R.S32.HI R17, RZ, 0x1f, R57 ;  /* 0x0000001fff117819 */ /* 0x000fe40000011439 */
[----:B------:R-:W-:Y:S02]  /*0310*/  SHF.R.S32.HI R19, RZ, 0x1f, R56 ;  /* 0x0000001fff137819 */ /* 0x000fe40000011438 */
[----:B------:R-:W-:-:S02]  /*0320*/  SHF.R.S32.HI R21, RZ, 0x1f, R55 ;  /* 0x0000001fff157819 */ /* 0x000fc40000011437 */
[----:B------:R-:W-:Y:S02]  /*0330*/  SHF.R.S32.HI R23, RZ, 0x1f, R54 ;  /* 0x0000001fff177819 */ /* 0x000fe40000011436 */
[----:B-1-3--:R-:W-:-:S07]  /*0340*/  SHF.L.U32 R64, R64, 0x1, RZ ;  /* 0x0000000140407819 */ /* 0x00afce00000006ff */
.L_x_292:
[----:B0123--:R-:W0:Y:S01]  /*0350*/  LDC R31, c[0x0][0x410] ;  /* 0x00010400ff1f7b82 */ /* 0x00fe220000000800 */
[----:B------:R-:W1:Y:S01]  /*0360*/  LDCU.128 UR12, c[0x0][0x400] ;  /* 0x00008000ff0c77ac */ /* 0x000e620008000c00 */
[----:B------:R-:W-:Y:S02]  /*0370*/  ISETP.GE.AND P0, PT, R4, RZ, PT ;  /* 0x000000ff0400720c */ /* 0x000fe40003f06270 */
[----:B------:R-:W-:Y:S02]  /*0380*/  LOP3.LUT R41, R64, 0xffff, RZ, 0xc0, !PT ;  /* 0x0000ffff40297812 */ /* 0x000fe400078ec0ff */
[----:B-1----:R-:W-:-:S04]  /*0390*/  ISETP.GE.U32.AND P3, PT, R60, UR12, PT ;  /* 0x0000000c3c007c0c */ /* 0x002fc8000bf66070 */
[----:B------:R-:W-:Y:S02]  /*03a0*/  ISETP.GE.AND.EX P3, PT, R11, UR13, PT, P3 ;  /* 0x0000000d0b007c0c */ /* 0x000fe4000bf66330 */
[----:B0-----:R-:W-:-:S04]  /*03b0*/  IABS R27, R31 ;  /* 0x0000001f001b7213 */ /* 0x001fc80000000000 */
[----:B------:R-:W0:Y:S07]  /*03c0*/  I2F.RP R12, R27 ;  /* 0x0000001b000c7306 */ /* 0x000e2e0000209400 */
[----:B------:R-:W1:Y:S01]  /*03d0*/  @!P3 LDC.64 R32, c[0x0][0x3a0] ;  /* 0x0000e800ff20bb82 */ /* 0x000e620000000a00 */
[----:B0-----:R-:W0:Y:S07]  /*03e0*/  MUFU.RCP R12, R12 ;  /* 0x0000000c000c7308 */ /* 0x001e2e0000001000 */
[----:B------:R-:W2:Y:S01]  /*03f0*/  @!P3 LDC.64 R38, c[0x0][0x398] ;  /* 0x0000e600ff26bb82 */ /* 0x000ea20000000a00 */
[----:B0-----:R-:W-:-:S04]  /*0400*/  IADD3 R24, PT, PT, R12, 0xffffffe, RZ ;  /* 0x0ffffffe0c187810 */ /* 0x001fc80007ffe0ff */
[----:B----4-:R0:W3:Y:S02]  /*0410*/  F2I.FTZ.U32.TRUNC.NTZ R25, R24 ;  /* 0x0000001800197305 */ /* 0x0100e4000021f000 */
[----:B0-----:R-:W-:Y:S02]  /*0420*/  MOV R24, RZ ;  /* 0x000000ff00187202 */ /* 0x001fe40000000f00 */
[----:B---3--:R-:W-:-:S05]  /*0430*/  IADD3 R14, PT, PT, RZ, -R25, RZ ;  /* 0x80000019ff0e7210 */ /* 0x008fca0007ffe0ff */
        /* <DEDUP_REMOVED lines=16> */
[----:B------:R-:W-:Y:S02]  /*0540*/  LOP3.LUT R27, RZ, R31, RZ, 0x33, !PT ;  /* 0x0000001fff1b7212 */ /* 0x000fe400078e33ff */
[----:B------:R-:W-:Y:S02]  /*0550*/  @!P0 IADD3 R12, PT, PT, -R12, RZ, RZ ;  /* 0x000000ff0c0c8210 */ /* 0x000fe40007ffe1ff */
[----:B------:R-:W-:Y:S02]  /*0560*/  @P2 IADD3 R25, PT, PT, R25, 0x1, RZ ;  /* 0x0000000119192810 */ /* 0x000fe40007ffe0ff */
[----:B------:R-:W-:Y:S02]  /*0570*/  ISETP.NE.AND P2, PT, R31, RZ, PT ;  /* 0x000000ff1f00720c */ /* 0x000fe40003f45270 */
[----:B------:R-:W-:-:S02]  /*0580*/  @!P1 IADD3 R25, PT, PT, -R25, RZ, RZ ;  /* 0x000000ff19199210 */ /* 0x000fc40007ffe1ff */
[----:B------:R-:W-:Y:S02]  /*0590*/  SEL R87, R27, R12, !P2 ;  /* 0x0000000c1b577207 */ /* 0x000fe40005000000 */
[----:B------:R-:W-:Y:S02]  /*05a0*/  ISETP.GE.U32.AND P0, PT, R59, UR12, PT ;  /* 0x0000000c3b007c0c */ /* 0x000fe4000bf06070 */
[----:B------:R-:W-:Y:S01]  /*05b0*/  SEL R25, R27, R25, !P2 ;  /* 0x000000191b197207 */ /* 0x000fe20005000000 */
[----:B------:R-:W-:Y:S01]  /*05c0*/  IMAD R36, R87, 0x38, RZ ;  /* 0x0000003857247824 */ /* 0x000fe200078e02ff */
[----:B------:R-:W-:Y:S02]  /*05d0*/  ISETP.GE.AND.EX P0, PT, R13, UR13, PT, P0 ;  /* 0x0000000d0d007c0c */ /* 0x000fe4000bf06300 */
[----:B------:R-:W-:Y:S02]  /*05e0*/  SHF.R.S32.HI R12, RZ, 0x1f, R25 ;  /* 0x0000001fff0c7819 */ /* 0x000fe40000011419 */
[----:B------:R-:W-:-:S03]  /*05f0*/  IADD3 R90, P1, PT, R41, R36, RZ ;  /* 0x00000024295a7210 */ /* 0x000fc60007f3e0ff */
[----:B------:R-:W-:Y:S01]  /*0600*/  IMAD R12, R12, UR14, RZ ;  /* 0x0000000e0c0c7c24 */ /* 0x000fe2000f8e02ff */
[----:B------:R-:W-:Y:S02]  /*0610*/  LEA.HI.X.SX32 R91, R36, RZ, 0x1, P1 ;  /* 0x000000ff245b7211 */ /* 0x000fe400008f0eff */
[----:B------:R-:W-:Y:S01]  /*0620*/  ISETP.GE.U32.AND P1, PT, R58, UR12, PT ;  /* 0x0000000c3a007c0c */ /* 0x000fe2000bf26070 */
[C---:B------:R-:W-:Y:S02]  /*0630*/  IMAD R89, R25.reuse, UR15, R12 ;  /* 0x0000000f19597c24 */ /* 0x040fe4000f8e020c */
[----:B------:R-:W-:Y:S01]  /*0640*/  IMAD.WIDE.U32 R90, R25, UR14, R90 ;  /* 0x0000000e195a7c25 */ /* 0x000fe2000f8e005a */
[----:B------:R-:W3:Y:S01]  /*0650*/  @!P0 LDC.64 R30, c[0x0][0x3f8] ;  /* 0x0000fe00ff1e8b82 */ /* 0x000ee20000000a00 */
[----:B------:R-:W-:Y:S02]  /*0660*/  ISETP.GE.AND.EX P1, PT, R15, UR13, PT, P1 ;  /* 0x0000000d0f007c0c */ /* 0x000fe4000bf26310 */
[----:B0-----:R-:W-:Y:S01]  /*0670*/  @!P3 IMAD R12, R11, R28, RZ ;  /* 0x0000001c0b0cb224 */ /* 0x001fe200078e02ff */
[----:B------:R-:W-:-:S02]  /*0680*/  IADD3 R89, PT, PT, R91, R89, RZ ;  /* 0x000000595b597210 */ /* 0x000fc40007ffe0ff */
[----:B------:R-:W-:Y:S01]  /*0690*/  @!P3 MOV R88, R90 ;  /* 0x0000005a0058b202 */ /* 0x000fe20000000f00 */
[C---:B------:R-:W-:Y:S01]  /*06a0*/  @!P3 IMAD R27, R60.reuse, R29, R12 ;  /* 0x0000001d3c1bb224 */ /* 0x040fe200078e020c */
[----:B------:R-:W0:Y:S01]  /*06b0*/  @!P0 LDC.64 R42, c[0x0][0x3a0] ;  /* 0x0000e800ff2a8b82 */ /* 0x000e220000000a00 */
[----:B------:R-:W-:Y:S02]  /*06c0*/  @!P0 MOV R29, R89 ;  /* 0x00000059001d8202 */ /* 0x000fe40000000f00 */
[----:B------:R-:W-:Y:S01]  /*06d0*/  @!P3 IMAD.WIDE.U32 R24, R60, R28, R88 ;  /* 0x0000001c3c18b225 */ /* 0x000fe200078e0058 */
[----:B------:R-:W-:-:S04]  /*06e0*/  @!P0 MOV R28, R90 ;  /* 0x0000005a001c8202 */ /* 0x000fc80000000f00 */
[----:B------:R-:W-:Y:S01]  /*06f0*/  @!P3 IADD3 R25, PT, PT, R25, R27, RZ ;  /* 0x0000001b1919b210 */ /* 0x000fe20007ffe0ff */
[----:B------:R-:W4:Y:S01]  /*0700*/  @!P0 LDC.64 R44, c[0x0][0x398] ;  /* 0x0000e600ff2c8b82 */ /* 0x000f220000000a00 */
[C---:B------:R-:W-:Y:S02]  /*0710*/  @!P3 SHF.L.U32 R27, R24.reuse, 0x1, RZ ;  /* 0x00000001181bb819 */ /* 0x040fe400000006ff */
[----:B------:R-:W-:Y:S02]  /*0720*/  @!P3 SHF.L.U64.HI R14, R24, 0x1, R25 ;  /* 0x00000001180eb819 */ /* 0x000fe40000010219 */
[----:B-1----:R-:W-:Y:S01]  /*0730*/  @!P3 IADD3 R24, P2, PT, R27, R32, RZ ;  /* 0x000000201b18b210 */ /* 0x002fe20007f5e0ff */
[-C--:B---3--:R-:W-:Y:S02]  /*0740*/  @!P0 IMAD R12, R13, R30.reuse, RZ ;  /* 0x0000001e0d0c8224 */ /* 0x088fe400078e02ff */
[----:B------:R-:W1:Y:S01]  /*0750*/  @!P1 LDC.64 R46, c[0x0][0x3f8] ;  /* 0x0000fe00ff2e9b82 */ /* 0x000e620000000a00 */
[----:B------:R-:W-:Y:S01]  /*0760*/  @!P3 IADD3.X R25, PT, PT, R14, R33, RZ, P2, !PT ;  /* 0x000000210e19b210 */ /* 0x000fe200017fe4ff */
[----:B------:R-:W-:Y:S01]  /*0770*/  @!P0 IMAD.WIDE.U32 R28, R59, R30, R28 ;  /* 0x0000001e3b1c8225 */ /* 0x000fe200078e001c */
[----:B------:R-:W-:-:S03]  /*0780*/  ISETP.GE.U32.AND P2, PT, R57, UR12, PT ;  /* 0x0000000c39007c0c */ /* 0x000fc6000bf46070 */
[----:B------:R-:W-:Y:S01]  /*0790*/  @!P0 IMAD R31, R59, R31, R12 ;  /* 0x0000001f3b1f8224 */ /* 0x000fe200078e020c */
[----:B------:R-:W-:Y:S02]  /*07a0*/  ISETP.GE.AND.EX P2, PT, R17, UR13, PT, P2 ;  /* 0x0000000d11007c0c */ /* 0x000fe4000bf46320 */
[----:B--2---:R-:W-:Y:S02]  /*07b0*/  @!P3 IADD3 R26, P4, PT, R27, R38, RZ ;  /* 0x000000261b1ab210 */ /* 0x004fe40007f9e0ff */
[----:B------:R-:W-:Y:S02]  /*07c0*/  @!P0 IADD3 R29, PT, PT, R29, R31, RZ ;  /* 0x0000001f1d1d8210 */ /* 0x000fe40007ffe0ff */
[----:B------:R-:W-:Y:S02]  /*07d0*/  @!P0 SHF.L.U32 R35, R28, 0x1, RZ ;  /* 0x000000011c238819 */ /* 0x000fe400000006ff */
[----:B------:R-:W-:Y:S02]  /*07e0*/  @!P3 IADD3.X R27, PT, PT, R14, R39, RZ, P4, !PT ;  /* 0x000000270e1bb210 */ /* 0x000fe400027fe4ff */
[----:B------:R-:W-:Y:S01]  /*07f0*/  @!P0 SHF.L.U64.HI R28, R28, 0x1, R29 ;  /* 0x000000011c1c8819 */ /* 0x000fe2000001021d */
[----:B------:R-:W2:Y:S01]  /*0800*/  @!P1 LDC.64 R38, c[0x0][0x3a0] ;  /* 0x0000e800ff269b82 */ /* 0x000ea20000000a00 */
[----:B0-----:R-:W-:-:S02]  /*0810*/  @!P0 IADD3 R32, P4, PT, R35, R42, RZ ;  /* 0x0000002a23208210 */ /* 0x001fc40007f9e0ff */
[----:B------:R-:W-:Y:S02]  /*0820*/  MOV R12, RZ ;  /* 0x000000ff000c7202 */ /* 0x000fe40000000f00 */
[----:B------:R-:W-:-:S03]  /*0830*/  @!P0 IADD3.X R33, PT, PT, R28, R43, RZ, P4, !PT ;  /* 0x0000002b1c218210 */ /* 0x000fc600027fe4ff */
[----:B------:R-:W0:Y:S01]  /*0840*/  @!P2 LDC.64 R48, c[0x0][0x3f8] ;  /* 0x0000fe00ff30ab82 */ /* 0x000e220000000a00 */
[----:B------:R-:W-:Y:S01]  /*0850*/  ISETP.GE.U32.AND P4, PT, R56, UR12, PT ;  /* 0x0000000c38007c0c */ /* 0x000fe2000bf86070 */
[----:B------:R3:W5:Y:S01]  /*0860*/  @!P3 LDG.E R12, desc[UR8][R24.64] ;  /* 0x00000008180cb981 */ /* 0x000762000c1e1900 */
[----:B----4-:R-:W-:Y:S02]  /*0870*/  @!P0 IADD3 R34, P5, PT, R35, R44, RZ ;  /* 0x0000002c23228210 */ /* 0x010fe40007fbe0ff */
[----:B------:R-:W-:Y:S01]  /*0880*/  ISETP.GE.AND.EX P4, PT, R19, UR13, PT, P4 ;  /* 0x0000000d13007c0c */ /* 0x000fe2000bf86340 */
[----:B-1----:R-:W-:Y:S01]  /*0890*/  @!P1 IMAD R16, R15, R46, RZ ;  /* 0x0000002e0f109224 */ /* 0x002fe200078e02ff */
[----:B------:R-:W-:Y:S02]  /*08a0*/  @!P0 IADD3.X R35, PT, PT, R28, R45, RZ, P5, !PT ;  /* 0x0000002d1c238210 */ /* 0x000fe40002ffe4ff */
[----:B------:R-:W1:Y:S01]  /*08b0*/  @!P1 LDC.64 R44, c[0x0][0x398] ;  /* 0x0000e600ff2c9b82 */ /* 0x000e620000000a00 */
[----:B------:R-:W-:-:S02]  /*08c0*/  MOV R14, RZ ;  /* 0x000000ff000e7202 */ /* 0x000fc40000000f00 */
[----:B---3--:R-:W-:Y:S02]  /*08d0*/  @!P1 MOV R24, R90 ;  /* 0x0000005a00189202 */ /* 0x008fe40000000f00 */
[----:B------:R-:W-:Y:S01]  /*08e0*/  @!P1 MOV R25, R89 ;  /* 0x0000005900199202 */ /* 0x000fe20000000f00 */
[C---:B------:R-:W-:Y:S01]  /*08f0*/  @!P1 IMAD R29, R58.reuse, R47, R16 ;  /* 0x0000002f3a1d9224 */ /* 0x040fe200078e0210 */
[----:B------:R3:W4:Y:S01]  /*0900*/  @!P3 LDG.E R14, desc[UR8][R26.64] ;  /* 0x000000081a0eb981 */ /* 0x000722000c1e1900 */
[----:B------:R-:W-:Y:S01]  /*0910*/  MOV R16, RZ ;  /* 0x000000ff00107202 */ /* 0x000fe20000000f00 */
[----:B------:R-:W1:Y:S01]  /*0920*/  @!P4 LDC.64 R30, c[0x0][0x3f8] ;  /* 0x0000fe00ff1ecb82 */ /* 0x000e620000000a00 */
[----:B------:R-:W-:Y:S01]  /*0930*/  @!P1 IMAD.WIDE.U32 R24, R58, R46, R24 ;  /* 0x0000002e3a189225 */ /* 0x000fe200078e0018 */
[----:B------:R-:W-:Y:S02]  /*0940*/  MOV R18, RZ ;  /* 0x000000ff00127202 */ /* 0x000fe40000000f00 */
[----:B------:R-:W-:Y:S01]  /*0950*/  ISETP.GE.U32.AND P5, PT, R55, UR12, PT ;  /* 0x0000000c37007c0c */ /* 0x000fe2000bfa6070 */
[----:B------:R-:W4:Y:S01]  /*0960*/  @!P0 LDG.E R16, desc[UR8][R32.64] ;  /* 0x0000000820108981 */ /* 0x000f22000c1e1900 */
[----:B------:R-:W-:-:S02]  /*0970*/  @!P1 IADD3 R25, PT, PT, R25, R29, RZ ;  /* 0x0000001d19199210 */ /* 0x000fc40007ffe0ff */
[----:B------:R-:W1:Y:S01]  /*0980*/  @!P2 LDC.64 R28, c[0x0][0x3a0] ;  /* 0x0000e800ff1cab82 */ /* 0x000e620000000a00 */
[----:B---3--:R-:W-:Y:S01]  /*0990*/  @!P2 MOV R26, R90 ;  /* 0x0000005a001aa202 */ /* 0x008fe20000000f00 */
[-C--:B0-----:R-:W-:Y:S01]  /*09a0*/  @!P2 IMAD R20, R17, R48.reuse, RZ ;  /* 0x000000301114a224 */ /* 0x081fe200078e02ff */
[----:B------:R-:W-:Y:S01]  /*09b0*/  @!P2 MOV R27, R89 ;  /* 0x00000059001ba202 */ /* 0x000fe20000000f00 */
[----:B------:R0:W3:Y:S01]  /*09c0*/  @!P0 LDG.E R18, desc[UR8][R34.64] ;  /* 0x0000000822128981 */ /* 0x0000e2000c1e1900 */
[C---:B------:R-:W-:Y:S01]  /*09d0*/  @!P1 SHF.L.U32 R43, R24.reuse, 0x1, RZ ;  /* 0x00000001182b9819 */ /* 0x040fe200000006ff */
[----:B------:R-:W-:Y:S01]  /*09e0*/  @!P2 IMAD R37, R57, R49, R20 ;  /* 0x000000313925a224 */ /* 0x000fe200078e0214 */
[----:B------:R-:W-:Y:S01]  /*09f0*/  ISETP.GE.AND.EX P5, PT, R21, UR13, PT, P5 ;  /* 0x0000000d15007c0c */ /* 0x000fe2000bfa6350 */
[----:B------:R-:W-:Y:S01]  /*0a00*/  @!P2 IMAD.WIDE.U32 R26, R57, R48, R26 ;  /* 0x00000030391aa225 */ /* 0x000fe200078e001a */
[----:B------:R-:W-:Y:S02]  /*0a10*/  @!P1 SHF.L.U64.HI R22, R24, 0x1, R25 ;  /* 0x0000000118169819 */ /* 0x000fe40000010219 */
[----:B--2---:R-:W-:Y:S01]  /*0a20*/  @!P1 IADD3 R38, P0, PT, R43, R38, RZ ;  /* 0x000000262b269210 */ /* 0x004fe20007f1e0ff */
[----:B------:R-:W2:Y:S01]  /*0a30*/  @!P2 LDC.64 R24, c[0x0][0x398] ;  /* 0x0000e600ff18ab82 */ /* 0x000ea20000000a00 */
[----:B------:R-:W-:-:S02]  /*0a40*/  @!P2 IADD3 R27, PT, PT, R27, R37, RZ ;  /* 0x000000251b1ba210 */ /* 0x000fc40007ffe0ff */
[----:B------:R-:W-:Y:S02]  /*0a50*/  @!P1 IADD3.X R39, PT, PT, R22, R39, RZ, P0, !PT ;  /* 0x0000002716279210 */ /* 0x000fe400007fe4ff */
[----:B-1----:R-:W-:Y:S02]  /*0a60*/  @!P1 IADD3 R42, P0, PT, R43, R44, RZ ;  /* 0x0000002c2b2a9210 */ /* 0x002fe40007f1e0ff */
[C---:B------:R-:W-:Y:S01]  /*0a70*/  @!P2 SHF.L.U32 R47, R26.reuse, 0x1, RZ ;  /* 0x000000011a2fa819 */ /* 0x040fe200000006ff */
[----:B0-----:R-:W0:Y:S01]  /*0a80*/  @!P4 LDC.64 R34, c[0x0][0x398] ;  /* 0x0000e600ff22cb82 */ /* 0x001e220000000a00 */
[----:B------:R-:W-:Y:S02]  /*0a90*/  @!P2 SHF.L.U64.HI R40, R26, 0x1, R27 ;  /* 0x000000011a28a819 */ /* 0x000fe4000001021b */
[----:B------:R-:W-:Y:S02]  /*0aa0*/  MOV R20, RZ ;  /* 0x000000ff00147202 */ /* 0x000fe40000000f00 */
[----:B------:R-:W-:-:S02]  /*0ab0*/  @!P1 IADD3.X R43, PT, PT, R22, R45, RZ, P0, !PT ;  /* 0x0000002d162b9210 */ /* 0x000fc400007fe4ff */
[----:B------:R-:W-:Y:S01]  /*0ac0*/  IADD3 R41, PT, PT, R41, R36, RZ ;  /* 0x0000002429297210 */ /* 0x000fe20007ffe0ff */
[----:B------:R-:W1:Y:S01]  /*0ad0*/  @!P4 LDC.64 R26, c[0x0][0x3a0] ;  /* 0x0000e800ff1acb82 */ /* 0x000e620000000a00 */
[----:B------:R-:W-:Y:S01]  /*0ae0*/  @!P2 IADD3 R44, P0, PT, R47, R28, RZ ;  /* 0x0000001c2f2ca210 */ /* 0x000fe20007f1e0ff */
[----:B------:R-:W-:Y:S01]  /*0af0*/  @!P4 IMAD R28, R19, R30, RZ ;  /* 0x0000001e131cc224 */ /* 0x000fe200078e02ff */
[----:B------:R2:W3:Y:S01]  /*0b00*/  @!P1 LDG.E R20, desc[UR8][R38.64] ;  /* 0x0000000826149981 */ /* 0x0004e2000c1e1900 */
[----:B------:R-:W-:Y:S02]  /*0b10*/  ISETP.GE.U32.AND P6, PT, R65, UR12, PT ;  /* 0x0000000c41007c0c */ /* 0x000fe4000bfc6070 */
[----:B------:R-:W-:Y:S02]  /*0b20*/  ISETP.GE.U32.AND P3, PT, R54, UR12, PT ;  /* 0x0000000c36007c0c */ /* 0x000fe4000bf66070 */
[----:B------:R-:W1:Y:S01]  /*0b30*/  @!P5 LDC.64 R32, c[0x0][0x3f8] ;  /* 0x0000fe00ff20db82 */ /* 0x000e620000000a00 */
[----:B------:R-:W-:-:S02]  /*0b40*/  @!P2 IADD3.X R45, PT, PT, R40, R29, RZ, P0, !PT ;  /* 0x0000001d282da210 */ /* 0x000fc400007fe4ff */
[----:B------:R-:W-:Y:S01]  /*0b50*/  @!P4 MOV R29, R89 ;  /* 0x00000059001dc202 */ /* 0x000fe20000000f00 */
[C---:B--2---:R-:W-:Y:S01]  /*0b60*/  @!P4 IMAD R39, R56.reuse, R31, R28 ;  /* 0x0000001f3827c224 */ /* 0x044fe200078e021c */
[----:B------:R-:W-:Y:S02]  /*0b70*/  @!P4 MOV R28, R90 ;  /* 0x0000005a001cc202 */ /* 0x000fe40000000f00 */
[----:B------:R-:W-:Y:S01]  /*0b80*/  MOV R22, RZ ;  /* 0x000000ff00167202 */ /* 0x000fe20000000f00 */
[----:B------:R-:W2:Y:S01]  /*0b90*/  LDC.64 R36, c[0x0][0x3b8] ;  /* 0x0000ee00ff247b82 */ /* 0x000ea20000000a00 */
[----:B------:R-:W-:Y:S01]  /*0ba0*/  ISETP.GE.AND.EX P6, PT, R3, UR13, PT, P6 ;  /* 0x0000000d03007c0c */ /* 0x000fe2000bfc6360 */
[----:B------:R-:W-:Y:S01]  /*0bb0*/  @!P4 IMAD.WIDE.U32 R30, R56, R30, R28 ;  /* 0x0000001e381ec225 */ /* 0x000fe200078e001c */
[----:B------:R-:W-:Y:S02]  /*0bc0*/  ISETP.GE.AND.EX P3, PT, R23, UR13, PT, P3 ;  /* 0x0000000d17007c0c */ /* 0x000fe4000bf66330 */
[----:B------:R1:W3:Y:S01]  /*0bd0*/  @!P1 LDG.E R22, desc[UR8][R42.64] ;  /* 0x000000082a169981 */ /* 0x0002e2000c1e1900 */
[----:B------:R-:W-:-:S02]  /*0be0*/  @!P2 IADD3 R46, P1, PT, R47, R24, RZ ;  /* 0x000000182f2ea210 */ /* 0x000fc40007f3e0ff */
[----:B------:R-:W-:Y:S01]  /*0bf0*/  @!P4 IADD3 R31, PT, PT, R31, R39, RZ ;  /* 0x000000271f1fc210 */ /* 0x000fe20007ffe0ff */
[----:B------:R-:W2:Y:S01]  /*0c00*/  @!P5 LDC.64 R28, c[0x0][0x3a0] ;  /* 0x0000e800ff1cdb82 */ /* 0x000ea20000000a00 */
[----:B------:R-:W-:Y:S02]  /*0c10*/  @!P4 SHF.L.U32 R51, R30, 0x1, RZ ;  /* 0x000000011e33c819 */ /* 0x000fe400000006ff */
[----:B------:R-:W-:Y:S02]  /*0c20*/  @!P2 IADD3.X R47, PT, PT, R40, R25, RZ, P1, !PT ;  /* 0x00000019282fa210 */ /* 0x000fe40000ffe4ff */
[----:B------:R-:W-:Y:S02]  /*0c30*/  @!P4 SHF.L.U64.HI R38, R30, 0x1, R31 ;  /* 0x000000011e26c819 */ /* 0x000fe4000001021f */
[C---:B0-----:R-:W-:Y:S01]  /*0c40*/  @!P4 IADD3 R50, P1, PT, R51.reuse, R34, RZ ;  /* 0x000000223332c210 */ /* 0x041fe20007f3e0ff */
[----:B------:R-:W0:Y:S01]  /*0c50*/  @!P5 LDC.64 R30, c[0x0][0x398] ;  /* 0x0000e600ff1edb82 */ /* 0x000e220000000a00 */
[----:B-1----:R-:W-:Y:S01]  /*0c60*/  @!P4 IADD3 R52, P0, PT, R51, R26, RZ ;  /* 0x0000001a3334c210 */ /* 0x002fe20007f1e0ff */
[----:B------:R-:W-:Y:S01]  /*0c70*/  @!P5 IMAD R26, R21, R32, RZ ;  /* 0x00000020151ad224 */ /* 0x000fe200078e02ff */
[----:B------:R-:W-:-:S02]  /*0c80*/  @!P4 IADD3.X R51, PT, PT, R38, R35, RZ, P1, !PT ;  /* 0x000000232633c210 */ /* 0x000fc40000ffe4ff */
[----:B------:R-:W-:Y:S02]  /*0c90*/  @!P4 IADD3.X R53, PT, PT, R38, R27, RZ, P0, !PT ;  /* 0x0000001b2635c210 */ /* 0x000fe400007fe4ff */
[----:B------:R-:W-:Y:S01]  /*0ca0*/  @!P5 MOV R34, R90 ;  /* 0x0000005a0022d202 */ /* 0x000fe20000000f00 */
[----:B------:R-:W1:Y:S01]  /*0cb0*/  @!P6 LDC.64 R38, c[0x0][0x3f8] ;  /* 0x0000fe00ff26eb82 */ /* 0x000e620000000a00 */
[----:B------:R-:W-:Y:S01]  /*0cc0*/  @!P5 MOV R35, R89 ;  /* 0x000000590023d202 */ /* 0x000fe20000000f00 */
[C---:B------:R-:W-:Y:S02]  /*0cd0*/  @!P5 IMAD R43, R55.reuse, R33, R26 ;  /* 0x00000021372bd224 */ /* 0x040fe400078e021a */
[----:B------:R-:W-:-:S04]  /*0ce0*/  @!P5 IMAD.WIDE.U32 R32, R55, R32, R34 ;  /* 0x000000203720d225 */ /* 0x000fc800078e0022 */
[----:B------:R-:W1:Y:S01]  /*0cf0*/  @!P3 LDC.64 R34, c[0x0][0x3f8] ;  /* 0x0000fe00ff22bb82 */ /* 0x000e620000000a00 */
[----:B--2---:R-:W-:Y:S01]  /*0d00*/  IMAD.WIDE R36, R4, 0x8, R36 ;  /* 0x0000000804247825 */ /* 0x004fe200078e0224 */
[----:B------:R-:W-:-:S04]  /*0d10*/  MOV R25, RZ ;  /* 0x000000ff00197202 */ /* 0x000fc80000000f00 */
[----:B------:R2:W3:Y:S01]  /*0d20*/  LDG.E.64 R26, desc[UR8][R36.64] ;  /* 0x00000008241a7981 */ /* 0x0004e2000c1e1b00 */
[----:B------:R-:W-:Y:S02]  /*0d30*/  MOV R24, RZ ;  /* 0x000000ff00187202 */ /* 0x000fe40000000f00 */
[----:B------:R-:W-:Y:S01]  /*0d40*/  @!P5 IADD3 R33, PT, PT, R33, R43, RZ ;  /* 0x0000002b2121d210 */ /* 0x000fe20007ffe0ff */
[----:B------:R2:W3:Y:S01]  /*0d50*/  @!P2 LDG.E R25, desc[UR8][R46.64] ;  /* 0x000000082e19a981 */ /* 0x0004e2000c1e1900 */
[----:B------:R-:W-:-:S03]  /*0d60*/  @!P5 SHF.L.U32 R43, R32, 0x1, RZ ;  /* 0x00000001202bd819 */ /* 0x000fc600000006ff */
[----:B------:R-:W3:Y:S01]  /*0d70*/  @!P2 LDG.E R24, desc[UR8][R44.64] ;  /* 0x000000082c18a981 */ /* 0x000ee2000c1e1900 */
[----:B0-----:R-:W-:Y:S01]  /*0d80*/  @!P5 IADD3 R42, P2, PT, R43, R30, RZ ;  /* 0x0000001e2b2ad210 */ /* 0x001fe20007f5e0ff */
[----:B-1----:R-:W-:Y:S01]  /*0d90*/  @!P6 IMAD R30, R3, R38, RZ ;  /* 0x00000026031ee224 */ /* 0x002fe200078e02ff */
[----:B------:R-:W-:Y:S01]  /*0da0*/  @!P5 SHF.L.U64.HI R40, R32, 0x1, R33 ;  /* 0x000000012028d819 */ /* 0x000fe20000010221 */
[----:B--2---:R-:W0:Y:S01]  /*0db0*/  LDC.64 R36, c[0x0][0x3a8] ;  /* 0x0000ea00ff247b82 */ /* 0x004e220000000a00 */
[----:B------:R-:W-:Y:S02]  /*0dc0*/  CS2R R46, SRZ ;  /* 0x00000000002e7805 */ /* 0x000fe4000001ff00 */
[----:B------:R-:W-:Y:S01]  /*0dd0*/  @!P5 IADD3 R66, P0, PT, R43, R28, RZ ;  /* 0x0000001c2b42d210 */ /* 0x000fe20007f1e0ff */
[----:B------:R-:W-:Y:S01]  /*0de0*/  @!P6 IMAD R69, R65, R39, R30 ;  /* 0x000000274145e224 */ /* 0x000fe200078e021e */
[----:B------:R-:W-:Y:S01]  /*0df0*/  ISETP.NE.AND P1, PT, RZ, UR11, PT ;  /* 0x0000000bff007c0c */ /* 0x000fe2000bf25270 */
[----:B------:R-:W-:Y:S01]  /*0e00*/  @!P3 IMAD R30, R23, R34, RZ ;  /* 0x00000022171eb224 */ /* 0x000fe200078e02ff */
[C---:B------:R-:W-:Y:S01]  /*0e10*/  @!P5 IADD3.X R67, PT, PT, R40.reuse, R29, RZ, P0, !PT ;  /* 0x0000001d2843d210 */ /* 0x040fe200007fe4ff */
[----:B------:R1:W2:Y:S01]  /*0e20*/  @!P4 LDG.E R47, desc[UR8][R50.64] ;  /* 0x00000008322fc981 */ /* 0x0002a2000c1e1900 */
[----:B------:R-:W0:Y:S01]  /*0e30*/  @!P6 LDC.64 R32, c[0x0][0x3a0] ;  /* 0x0000e800ff20eb82 */ /* 0x000e220000000a00 */
[----:B------:R-:W-:Y:S01]  /*0e40*/  @!P5 IADD3.X R43, PT, PT, R40, R31, RZ, P2, !PT ;  /* 0x0000001f282bd210 */ /* 0x000fe200017fe4ff */
[----:B------:R-:W-:Y:S01]  /*0e50*/  @!P3 IMAD R71, R54, R35, R30 ;  /* 0x000000233647b224 */ /* 0x000fe200078e021e */
[----:B------:R1:W2:Y:S05]  /*0e60*/  @!P4 LDG.E R46, desc[UR8][R52.64] ;  /* 0x00000008342ec981 */ /* 0x0002aa000c1e1900 */
[----:B------:R-:W0:Y:S01]  /*0e70*/  @!P6 LDC.64 R28, c[0x0][0x398] ;  /* 0x0000e600ff1ceb82 */ /* 0x000e220000000a00 */
[----:B-1----:R-:W-:-:S02]  /*0e80*/  @!P6 MOV R50, R90 ;  /* 0x0000005a0032e202 */ /* 0x002fc40000000f00 */
[----:B------:R-:W-:-:S03]  /*0e90*/  @!P6 MOV R51, R89 ;  /* 0x000000590033e202 */ /* 0x000fc60000000f00 */
[----:B------:R-:W-:Y:S02]  /*0ea0*/  @!P6 IMAD.WIDE.U32 R50, R65, R38, R50 ;  /* 0x000000264132e225 */ /* 0x000fe400078e0032 */
[----:B------:R-:W1:Y:S08]  /*0eb0*/  @!P3 LDC.64 R30, c[0x0][0x398] ;  /* 0x0000e600ff1ebb82 */ /* 0x000e700000000a00 */
[----:B------:R-:W1:Y:S01]  /*0ec0*/  @!P3 LDC.64 R38, c[0x0][0x3a0] ;  /* 0x0000e800ff26bb82 */ /* 0x000e620000000a00 */
[----:B------:R-:W-:-:S02]  /*0ed0*/  @!P3 MOV R52, R90 ;  /* 0x0000005a0034b202 */ /* 0x000fc40000000f00 */
[----:B------:R-:W-:-:S05]  /*0ee0*/  @!P3 MOV R53, R89 ;  /* 0x000000590035b202 */ /* 0x000fca0000000f00 */
[----:B------:R-:W5:Y:S01]  /*0ef0*/  @P1 LDC.64 R44, c[0x0][0x3b0] ;  /* 0x0000ec00ff2c1b82 */ /* 0x000f620000000a00 */
[----:B------:R-:W-:Y:S01]  /*0f00*/  @!P3 IMAD.WIDE.U32 R34, R54, R34, R52 ;  /* 0x000000223622b225 */ /* 0x000fe200078e0034 */
[----:B------:R-:W-:Y:S02]  /*0f10*/  @!P6 IADD3 R53, PT, PT, R51, R69, RZ ;  /* 0x000000453335e210 */ /* 0x000fe40007ffe0ff */
[C---:B------:R-:W-:Y:S02]  /*0f20*/  @!P6 SHF.L.U32 R51, R50.reuse, 0x1, RZ ;  /* 0x000000013233e819 */ /* 0x040fe400000006ff */
[----:B------:R-:W-:Y:S02]  /*0f30*/  @!P6 SHF.L.U64.HI R68, R50, 0x1, R53 ;  /* 0x000000013244e819 */ /* 0x000fe40000010235 */
[C---:B0-----:R-:W-:Y:S02]  /*0f40*/  @!P6 IADD3 R32, P0, PT, R51.reuse, R32, RZ ;  /* 0x000000203320e210 */ /* 0x041fe40007f1e0ff */
[----:B------:R-:W-:-:S02]  /*0f50*/  @!P6 IADD3 R28, P2, PT, R51, R28, RZ ;  /* 0x0000001c331ce210 */ /* 0x000fc40007f5e0ff */
[----:B------:R-:W-:Y:S02]  /*0f60*/  @!P3 IADD3 R35, PT, PT, R35, R71, RZ ;  /* 0x000000472323b210 */ /* 0x000fe40007ffe0ff */
[----:B------:R-:W-:Y:S02]  /*0f70*/  @!P3 SHF.L.U32 R51, R34, 0x1, RZ ;  /* 0x000000012233b819 */ /* 0x000fe400000006ff */
[----:B------:R-:W-:Y:S02]  /*0f80*/  @!P6 IADD3.X R33, PT, PT, R68, R33, RZ, P0, !PT ;  /* 0x000000214421e210 */ /* 0x000fe400007fe4ff */
[----:B------:R-:W-:Y:S02]  /*0f90*/  @!P3 SHF.L.U64.HI R52, R34, 0x1, R35 ;  /* 0x000000012234b819 */ /* 0x000fe40000010223 */
[C---:B-1----:R-:W-:Y:S02]  /*0fa0*/  @!P3 IADD3 R38, P0, PT, R51.reuse, R38, RZ ;  /* 0x000000263326b210 */ /* 0x042fe40007f1e0ff */
[----:B------:R-:W-:-:S02]  /*0fb0*/  @!P3 IADD3 R30, P4, PT, R51, R30, RZ ;  /* 0x0000001e331eb210 */ /* 0x000fc40007f9e0ff */
[----:B------:R-:W-:Y:S02]  /*0fc0*/  CS2R R48, SRZ ;  /* 0x0000000000307805 */ /* 0x000fe4000001ff00 */
[C---:B------:R-:W-:Y:S02]  /*0fd0*/  @!P3 IADD3.X R39, PT, PT, R52.reuse, R39, RZ, P0, !PT ;  /* 0x000000273427b210 */ /* 0x040fe400007fe4ff */
[----:B------:R-:W-:Y:S02]  /*0fe0*/  @!P3 IADD3.X R31, PT, PT, R52, R31, RZ, P4, !PT ;  /* 0x0000001f341fb210 */ /* 0x000fe400027fe4ff */
[----:B------:R-:W-:Y:S02]  /*0ff0*/  CS2R R52, SRZ ;  /* 0x0000000000347805 */ /* 0x000fe4000001ff00 */
[----:B------:R-:W-:Y:S01]  /*1000*/  MOV R50, RZ ;  /* 0x000000ff00327202 */ /* 0x000fe20000000f00 */
[C---:B-----5:R-:W-:Y:S01]  /*1010*/  @P1 IMAD.WIDE R44, R41.reuse, 0x2, R44 ;  /* 0x00000002292c1825 */ /* 0x060fe200078e022c */
[----:B------:R-:W-:Y:S01]  /*1020*/  MOV R51, RZ ;  /* 0x000000ff00337202 */ /* 0x000fe20000000f00 */
[----:B------:R0:W5:Y:S01]  /*1030*/  @!P5 LDG.E R48, desc[UR8][R66.64] ;  /* 0x000000084230d981 */ /* 0x000162000c1e1900 */
[----:B------:R-:W-:Y:S01]  /*1040*/  @!P6 IADD3.X R29, PT, PT, R68, R29, RZ, P2, !PT ;  /* 0x0000001d441de210 */ /* 0x000fe200017fe4ff */
[----:B------:R-:W-:-:S02]  /*1050*/  IMAD.WIDE R36, R41, 0x2, R36 ;  /* 0x0000000229247825 */ /* 0x000fc400078e0224 */
[----:B------:R-:W5:Y:S04]  /*1060*/  @!P5 LDG.E R49, desc[UR8][R42.64] ;  /* 0x000000082a31d981 */ /* 0x000f68000c1e1900 */
[----:B------:R-:W5:Y:S04]  /*1070*/  @P1 LDG.E.U16 R35, desc[UR8][R44.64] ;  /* 0x000000082c231981 */ /* 0x000f68000c1e1500 */
[----:B------:R-:W5:Y:S04]  /*1080*/  @P1 LDG.E.U16 R40, desc[UR8][R44.64+0x2] ;  /* 0x000002082c281981 */ /* 0x000f68000c1e1500 */
[----:B------:R-:W5:Y:S04]  /*1090*/  LDG.E.U16 R66, desc[UR8][R36.64] ;  /* 0x0000000824427981 */ /* 0x000f68000c1e1500 */
[----:B------:R-:W5:Y:S04]  /*10a0*/  LDG.E.U16 R34, desc[UR8][R36.64+0x2] ;  /* 0x0000020824227981 */ /* 0x000f68000c1e1500 */
[----:B------:R1:W5:Y:S04]  /*10b0*/  @!P6 LDG.E R50, desc[UR8][R32.64] ;  /* 0x000000082032e981 */ /* 0x000368000c1e1900 */
[----:B------:R-:W5:Y:S04]  /*10c0*/  @!P6 LDG.E R51, desc[UR8][R28.64] ;  /* 0x000000081c33e981 */ /* 0x000f68000c1e1900 */
[----:B------:R-:W5:Y:S04]  /*10d0*/  @!P3 LDG.E R52, desc[UR8][R38.64] ;  /* 0x000000082634b981 */ /* 0x000f68000c1e1900 */
[----:B------:R-:W5:Y:S01]  /*10e0*/  @!P3 LDG.E R53, desc[UR8][R30.64] ;  /* 0x000000081e35b981 */ /* 0x000f62000c1e1900 */
[----:B------:R-:W-:Y:S01]  /*10f0*/  MOV R85, 0x3f800000 ;  /* 0x3f80000000557802 */ /* 0x000fe20000000f00 */
[----:B------:R-:W-:Y:S01]  /*1100*/  UISETP.NE.AND UP0, UPT, UR11, URZ, UPT ;  /* 0x000000ff0b00728c */ /* 0x000fe2000bf05270 */
[----:B0-----:R-:W-:-:S02]  /*1110*/  MOV R67, RZ ;  /* 0x000000ff00437202 */ /* 0x001fc40000000f00 */
[----:B------:R-:W-:Y:S02]  /*1120*/  MOV R68, RZ ;  /* 0x000000ff00447202 */ /* 0x000fe40000000f00 */
[----:B------:R-:W-:Y:S02]  /*1130*/  PRMT R81, R12, 0x7632, R81 ;  /* 0x000076320c517816 */ /* 0x000fe40000000051 */
[----:B----4-:R-:W-:Y:S02]  /*1140*/  PRMT R82, R14, 0x7632, R82 ;  /* 0x000076320e527816 */ /* 0x010fe40000000052 */
[----:B------:R-:W-:Y:S02]  /*1150*/  PRMT R79, R16, 0x7632, R79 ;  /* 0x00007632104f7816 */ /* 0x000fe4000000004f */
[----:B---3--:R-:W-:Y:S01]  /*1160*/  PRMT R80, R18, 0x7632, R80 ;  /* 0x0000763212507816 */ /* 0x008fe20000000050 */
[----:B------:R-:W-:-:S05]  /*1170*/  FFMA.FTZ R27, -R26, R26, R27 ;  /* 0x0000001a1a1b7223 */ /* 0x000fca000001011b */
[----:B------:R-:W-:-:S13]  /*1180*/  FSETP.GTU.FTZ.AND P0, PT, R27, RZ, PT ;  /* 0x000000ff1b00720b */ /* 0x000fda0003f1c000 */
[----:B-1----:R-:W0:Y:S01]  /*1190*/  @P0 LDC R32, c[0x0][0x3c0] ;  /* 0x0000f000ff200b82 */ /* 0x002e220000000800 */
[----:B------:R-:W-:Y:S02]  /*11a0*/  PRMT R77, R20, 0x7632, R77 ;  /* 0x00007632144d7816 */ /* 0x000fe4000000004d */
[----:B------:R-:W-:Y:S02]  /*11b0*/  PRMT R78, R22, 0x7632, R78 ;  /* 0x00007632164e7816 */ /* 0x000fe4000000004e */
[----:B------:R-:W-:Y:S02]  /*11c0*/  PRMT R75, R24, 0x7632, R75 ;  /* 0x00007632184b7816 */ /* 0x000fe4000000004b */
[----:B------:R-:W-:Y:S01]  /*11d0*/  PRMT R76, R25, 0x7632, R76 ;  /* 0x00007632194c7816 */ /* 0x000fe2000000004c */
[----:B0-----:R-:W-:-:S04]  /*11e0*/  @P0 FADD.FTZ R32, R27, R32 ;  /* 0x000000201b200221 */ /* 0x001fc80000010000 */
[----:B------:R0:W1:Y:S01]  /*11f0*/  @P0 MUFU.RSQ R85, R32 ;  /* 0x0000002000550308 */ /* 0x0000620000001400 */
[----:B--2---:R-:W-:Y:S02]  /*1200*/  PRMT R73, R46, 0x7632, R73 ;  /* 0x000076322e497816 */ /* 0x004fe40000000049 */
[----:B------:R-:W-:Y:S02]  /*1210*/  PRMT R74, R47, 0x7632, R74 ;  /* 0x000076322f4a7816 */ /* 0x000fe4000000004a */
[----:B-----5:R-:W-:Y:S02]  /*1220*/  PRMT R71, R48, 0x7632, R71 ;  /* 0x0000763230477816 */ /* 0x020fe40000000047 */
[----:B------:R-:W-:Y:S02]  /*1230*/  PRMT R72, R49, 0x7632, R72 ;  /* 0x0000763231487816 */ /* 0x000fe40000000048 */
[----:B------:R-:W-:Y:S02]  /*1240*/  @P1 SHF.L.U32 R67, R35, 0x10, RZ ;  /* 0x0000001023431819 */ /* 0x000fe400000006ff */
[----:B------:R-:W-:-:S02]  /*1250*/  @P1 SHF.L.U32 R68, R40, 0x10, RZ ;  /* 0x0000001028441819 */ /* 0x000fc400000006ff */
[----:B------:R-:W-:Y:S02]  /*1260*/  SHF.L.U32 R66, R66, 0x10, RZ ;  /* 0x0000001042427819 */ /* 0x000fe400000006ff */
[----:B------:R-:W-:Y:S02]  /*1270*/  SHF.L.U32 R27, R34, 0x10, RZ ;  /* 0x00000010221b7819 */ /* 0x000fe400000006ff */
[----:B------:R-:W-:Y:S02]  /*1280*/  PRMT R83, R50, 0x7632, R83 ;  /* 0x0000763232537816 */ /* 0x000fe40000000053 */
        /* <DEDUP_REMOVED lines=84> */
[----:B------:R-:W-:Y:S01]  /*17d0*/  FADD.FTZ R38, R38, R28 ;  /* 0x0000001c26267221 */ /* 0x000fe20000010000 */
[----:B------:R-:W-:Y:S01]  /*17e0*/  FFMA.FTZ R37, R28, R30, R37 ;  /* 0x0000001e1c257223 */ /* 0x000fe20000010025 */
[----:B------:R-:W-:Y:S01]  /*17f0*/  FFMA.FTZ R41, R30, R35, R41 ;  /* 0x000000231e297223 */ /* 0x000fe20000010029 */
[----:B------:R-:W-:Y:S01]  /*1800*/  FADD.FTZ R30, -R26, R29 ;  /* 0x0000001d1a1e7221 */ /* 0x000fe20000010100 */
[----:B------:R-:W-:Y:S01]  /*1810*/  SHF.L.U32 R28, R76, 0x10, RZ ;  /* 0x000000104c1c7819 */ /* 0x000fe200000006ff */
        /* <DEDUP_REMOVED lines=8> */
[----:B------:R-:W-:Y:S01]  /*18a0*/  FMUL.FTZ R39, R66, R34 ;  /* 0x0000002242277220 */ /* 0x000fe20000410000 */
[----:B------:R-:W-:Y:S01]  /*18b0*/  FADD.FTZ R34, -R26, R35 ;  /* 0x000000231a227221 */ /* 0x000fe20000010100 */
[----:B------:R-:W-:Y:S01]  /*18c0*/  FADD.FTZ R33, R33, R28 ;  /* 0x0000001c21217221 */ /* 0x000fe20000010000 */
[----:B------:R-:W-:Y:S01]  /*18d0*/  FFMA.FTZ R31, R28, R30, R31 ;  /* 0x0000001e1c1f7223 */ /* 0x000fe2000001001f */
        /* <DEDUP_REMOVED lines=8> */
[----:B------:R-:W-:Y:S01]  /*1960*/  SHF.L.U32 R39, R71, 0x10, RZ ;  /* 0x0000001047277819 */ /* 0x000fe200000006ff */
[----:B------:R-:W-:Y:S01]  /*1970*/  FADD.FTZ R36, -R26, R35 ;  /* 0x000000231a247221 */ /* 0x000fe20000010100 */
[----:B------:R-:W-:Y:S01]  /*1980*/  FADD.FTZ R33, R33, R28 ;  /* 0x0000001c21217221 */ /* 0x000fe20000010000 */
[----:B------:R-:W-:Y:S01]  /*1990*/  FFMA.FTZ R31, R28, R34, R31 ;  /* 0x000000221c1f7223 */ /* 0x000fe2000001001f */
[----:B------:R-:W-:Y:S01]  /*19a0*/  SHF.L.U32 R28, R49, 0x10, RZ ;  /* 0x00000010311c7819 */ /* 0x000fe200000006ff */
[----:B------:R-:W-:Y:S01]  /*19b0*/  FFMA.FTZ R41, R34, R29, R41 ;  /* 0x0000001d22297223 */ /* 0x000fe20000010029 */
[-C--:B------:R-:W-:Y:S01]  /*19c0*/  FMUL.FTZ R36, R36, R85.reuse ;  /* 0x0000005524247220 */ /* 0x080fe20000410000 */
[----:B------:R-:W-:Y:S01]  /*19d0*/  FADD.FTZ R34, -R26, R39 ;  /* 0x000000271a227221 */ /* 0x000fe20000010100 */
[----:B------:R-:W-:Y:S01]  /*19e0*/  FADD.FTZ R32, R29, R32 ;  /* 0x000000201d207221 */ /* 0x000fe20000010000 */
[----:B------:R-:W-:Y:S01]  /*19f0*/  FMUL.FTZ R29, R66, R28 ;  /* 0x0000001c421d7220 */ /* 0x000fe20000410000 */
[----:B------:R-:W-:Y:S01]  /*1a00*/  FADD.FTZ R38, R38, R28 ;  /* 0x0000001c26267221 */ /* 0x000fe20000010000 */
[----:B------:R-:W-:Y:S01]  /*1a10*/  SHF.L.U32 R30, R72, 0x10, RZ ;  /* 0x00000010481e7819 */ /* 0x000fe200000006ff */
[----:B------:R-:W-:Y:S01]  /*1a20*/  FFMA.FTZ R28, R28, R36, R37 ;  /* 0x000000241c1c7223 */ /* 0x000fe20000010025 */
[----:B------:R-:W-:Y:S01]  /*1a30*/  FMUL.FTZ R34, R34, R85 ;  /* 0x0000005522227220 */ /* 0x000fe20000410000 */
[----:B------:R-:W-:Y:S01]  /*1a40*/  SHF.L.U32 R37, R52, 0x10, RZ ;  /* 0x0000001034257819 */ /* 0x000fe200000006ff */
[----:B------:R-:W-:Y:S01]  /*1a50*/  FADD.FTZ R32, R32, R29 ;  /* 0x0000001d20207221 */ /* 0x000fe20000010000 */
[----:B------:R-:W-:Y:S01]  /*1a60*/  FFMA.FTZ R41, R36, R29, R41 ;  /* 0x0000001d24297223 */ /* 0x000fe20000010029 */
[----:B------:R-:W-:Y:S01]  /*1a70*/  FMUL.FTZ R35, R27, R30 ;  /* 0x0000001e1b237220 */ /* 0x000fe20000410000 */
[----:B------:R-:W-:Y:S01]  /*1a80*/  FFMA.FTZ R29, R30, R34, R31 ;  /* 0x000000221e1d7223 */ /* 0x000fe2000001001f */
[----:B------:R-:W-:Y:S01]  /*1a90*/  SHF.L.U32 R39, R53, 0x10, RZ ;  /* 0x0000001035277819 */ /* 0x000fe200000006ff */
[----:B------:R-:W-:Y:S01]  /*1aa0*/  FADD.FTZ R36, -R26, R37 ;  /* 0x000000251a247221 */ /* 0x000fe20000010100 */
[----:B------:R-:W-:Y:S01]  /*1ab0*/  SHF.L.U32 R31, R69, 0x10, RZ ;  /* 0x00000010451f7819 */ /* 0x000fe200000006ff */
[----:B------:R-:W-:Y:S01]  /*1ac0*/  FFMA.FTZ R41, R34, R35, R41 ;  /* 0x0000002322297223 */ /* 0x000fe20000010029 */
[----:B------:R-:W-:Y:S01]  /*1ad0*/  FADD.FTZ R32, R35, R32 ;  /* 0x0000002023207221 */ /* 0x000fe20000010000 */
[----:B------:R-:W-:Y:S01]  /*1ae0*/  SHF.L.U32 R34, R70, 0x10, RZ ;  /* 0x0000001046227819 */ /* 0x000fe200000006ff */
[----:B------:R-:W-:Y:S01]  /*1af0*/  FMUL.FTZ R40, R36, R85 ;  /* 0x0000005524287220 */ /* 0x000fe20000410000 */
[----:B------:R-:W-:Y:S01]  /*1b00*/  FMUL.FTZ R35, R66, R39 ;  /* 0x0000002742237220 */ /* 0x000fe20000410000 */
[----:B------:R-:W-:Y:S01]  /*1b10*/  FADD.FTZ R36, -R26, R31 ;  /* 0x0000001f1a247221 */ /* 0x000fe20000010100 */
[----:B------:R-:W-:Y:S01]  /*1b20*/  FADD.FTZ R33, R33, R30 ;  /* 0x0000001e21217221 */ /* 0x000fe20000010000 */
[----:B------:R-:W-:Y:S01]  /*1b30*/  FMUL.FTZ R31, R27, R34 ;  /* 0x000000221b1f7220 */ /* 0x000fe20000410000 */
[----:B------:R-:W-:Y:S01]  /*1b40*/  FADD.FTZ R32, R32, R35 ;  /* 0x0000002320207221 */ /* 0x000fe20000010000 */
[----:B------:R-:W-:Y:S01]  /*1b50*/  FFMA.FTZ R41, R40, R35, R41 ;  /* 0x0000002328297223 */ /* 0x000fe20000010029 */
[----:B------:R-:W-:Y:S01]  /*1b60*/  FMUL.FTZ R36, R36, R85 ;  /* 0x0000005524247220 */ /* 0x000fe20000410000 */
[----:B------:R-:W-:Y:S01]  /*1b70*/  FADD.FTZ R30, R38, R39 ;  /* 0x00000027261e7221 */ /* 0x000fe20000010000 */
[----:B------:R-:W-:Y:S01]  /*1b80*/  FADD.FTZ R32, R31, R32 ;  /* 0x000000201f207221 */ /* 0x000fe20000010000 */
[----:B------:R-:W-:Y:S01]  /*1b90*/  FFMA.FTZ R28, R39, R40, R28 ;  /* 0x00000028271c7223 */ /* 0x000fe2000001001c */
[----:B------:R-:W-:Y:S01]  /*1ba0*/  FFMA.FTZ R41, R36, R31, R41 ;  /* 0x0000001f24297223 */ /* 0x000fe20000010029 */
[----:B------:R-:W-:Y:S01]  /*1bb0*/  FADD.FTZ R31, R33, R34 ;  /* 0x00000022211f7221 */ /* 0x000fe20000010000 */
[----:B------:R-:W-:Y:S01]  /*1bc0*/  FFMA.FTZ R29, R34, R36, R29 ;  /* 0x00000024221d7223 */ /* 0x000fe2000001001d */
[----:B------:R-:W-:Y:S06]  /*1bd0*/  BRA `(.L_x_251) ;  /* 0x0000001000807947 */ /* 0x000fec0003800000 */
.L_x_250:
        /* <DEDUP_REMOVED lines=10> */
[----:B------:R-:W-:Y:S01]  /*1c80*/  FFMA.FTZ R32, R66, R29, R67 ;  /* 0x0000001d42207223 */ /* 0x000fe20000010043 */
[----:B------:R-:W-:Y:S01]  /*1c90*/  FMUL.FTZ R28, R28, R85 ;  /* 0x000000551c1c7220 */ /* 0x000fe20000410000 */
[----:B------:R-:W-:Y:S01]  /*1ca0*/  SHF.L.U32 R45, R18, 0x10, RZ ;  /* 0x00000010122d7819 */ /* 0x000fe200000006ff */
[----:B------:R-:W-:Y:S01]  /*1cb0*/  FADD.FTZ R36, -R26, R31 ;  /* 0x0000001f1a247221 */ /* 0x000fe20000010100 */
[----:B------:R-:W-:Y:S01]  /*1cc0*/  FMUL.FTZ R30, R32, -1.4426950216293334961 ;  /* 0xbfb8aa3b201e7820 */ /* 0x000fe20000410000 */
[----:B------:R-:W-:-:S02]  /*1cd0*/  FFMA.FTZ R33, R27, R28, R68 ;  /* 0x0000001c1b217223 */ /* 0x000fc40000010044 */
[-C--:B------:R-:W-:Y:S02]  /*1ce0*/  FMUL.FTZ R31, R36, R85.reuse ;  /* 0x00000055241f7220 */ /* 0x080fe40000410000 */
[----:B------:R-:W-:Y:S01]  /*1cf0*/  FMUL.FTZ R35, R33, -1.4426950216293334961 ;  /* 0xbfb8aa3b21237820 */ /* 0x000fe20000410000 */
[----:B------:R-:W0:Y:S05]  /*1d00*/  MUFU.EX2 R30, R30 ;  /* 0x0000001e001e7308 */ /* 0x000e2a0000000800 */
[----:B------:R-:W1:Y:S01]  /*1d10*/  MUFU.EX2 R35, R35 ;  /* 0x0000002300237308 */ /* 0x000e620000000800 */
[----:B0-----:R-:W-:Y:S01]  /*1d20*/  FADD.FTZ R34, R30, 1 ;  /* 0x3f8000001e227421 */ /* 0x001fe20000010000 */
[----:B------:R-:W-:Y:S01]  /*1d30*/  FMUL.FTZ R30, R38, R85 ;  /* 0x00000055261e7220 */ /* 0x000fe20000410000 */
[----:B------:R-:W-:Y:S01]  /*1d40*/  FFMA.FTZ R38, R66, R31, R67 ;  /* 0x0000001f42267223 */ /* 0x000fe20000010043 */
[----:B-1----:R-:W-:-:S03]  /*1d50*/  FADD.FTZ R36, R35, 1 ;  /* 0x3f80000023247421 */ /* 0x002fc60000010000 */
[----:B------:R-:W0:Y:S01]  /*1d60*/  MUFU.RCP R34, R34 ;  /* 0x0000002200227308 */ /* 0x000e220000001000 */
[----:B------:R-:W-:Y:S01]  /*1d70*/  FMUL.FTZ R40, R38, -1.4426950216293334961 ;  /* 0xbfb8aa3b26287820 */ /* 0x000fe20000410000 */
[----:B------:R-:W-:Y:S01]  /*1d80*/  FFMA.FTZ R39, R27, R30, R68 ;  /* 0x0000001e1b277223 */ /* 0x000fe20000010044 */
[----:B------:R-:W-:-:S03]  /*1d90*/  SHF.L.U32 R35, R51, 0x10, RZ ;  /* 0x0000001033237819 */ /* 0x000fc600000006ff */
[----:B------:R-:W-:Y:S02]  /*1da0*/  FMUL.FTZ R42, R39, -1.4426950216293334961 ;  /* 0xbfb8aa3b272a7820 */ /* 0x000fe40000410000 */
[----:B------:R-:W1:Y:S04]  /*1db0*/  MUFU.EX2 R40, R40 ;  /* 0x0000002800287308 */ /* 0x000e680000000800 */
[----:B------:R-:W2:Y:S01]  /*1dc0*/  MUFU.RCP R36, R36 ;  /* 0x0000002400247308 */ /* 0x000ea20000001000 */
[----:B0-----:R-:W-:-:S07]  /*1dd0*/  FADD.FTZ R37, -R34, 1 ;  /* 0x3f80000022257421 */ /* 0x001fce0000010100 */
[----:B------:R-:W0:Y:S01]  /*1de0*/  MUFU.EX2 R42, R42 ;  /* 0x0000002a002a7308 */ /* 0x000e220000000800 */
[----:B------:R-:W-:Y:S01]  /*1df0*/  FFMA.FTZ R37, R32, R37, 1 ;  /* 0x3f80000020257423 */ /* 0x000fe20000010025 */
[----:B------:R-:W-:Y:S01]  /*1e00*/  FADD.FTZ R32, -R26, R41 ;  /* 0x000000291a207221 */ /* 0x000fe20000010100 */
[----:B-1----:R-:W-:Y:S01]  /*1e10*/  FADD.FTZ R41, R40, 1 ;  /* 0x3f80000028297421 */ /* 0x002fe20000010000 */
[----:B------:R-:W-:Y:S01]  /*1e20*/  FMUL.FTZ R40, R35, R34 ;  /* 0x0000002223287220 */ /* 0x000fe20000410000 */
[----:B------:R-:W-:Y:S01]  /*1e30*/  SHF.L.U32 R35, R84, 0x10, RZ ;  /* 0x0000001054237819 */ /* 0x000fe200000006ff */
[----:B------:R-:W-:Y:S02]  /*1e40*/  FMUL.FTZ R32, R32, R85 ;  /* 0x0000005520207220 */ /* 0x000fe40000410000 */
[----:B------:R-:W-:Y:S01]  /*1e50*/  FMUL.FTZ R40, R40, R37 ;  /* 0x0000002528287220 */ /* 0x000fe20000410000 */
[----:B------:R-:W1:Y:S01]  /*1e60*/  MUFU.RCP R41, R41 ;  /* 0x0000002900297308 */ /* 0x000e620000001000 */
[----:B------:R-:W-:Y:S01]  /*1e70*/  FFMA.FTZ R43, R66, R32, R67 ;  /* 0x00000020422b7223 */ /* 0x000fe20000010043 */
[----:B--2---:R-:W-:Y:S01]  /*1e80*/  FADD.FTZ R34, -R36, 1 ;  /* 0x3f80000024227421 */ /* 0x004fe20000010100 */
[----:B------:R-:W-:Y:S01]  /*1e90*/  FMUL.FTZ R35, R35, R36 ;  /* 0x0000002423237220 */ /* 0x000fe20000410000 */
[----:B0-----:R-:W-:Y:S01]  /*1ea0*/  FADD.FTZ R42, R42, 1 ;  /* 0x3f8000002a2a7421 */ /* 0x001fe20000010000 */
[----:B------:R-:W-:Y:S01]  /*1eb0*/  FMUL.FTZ R44, R43, -1.4426950216293334961 ;  /* 0xbfb8aa3b2b2c7820 */ /* 0x000fe20000410000 */
[----:B------:R-:W-:Y:S01]  /*1ec0*/  FFMA.FTZ R34, R33, R34, 1 ;  /* 0x3f80000021227423 */ /* 0x000fe20000010022 */
[----:B------:R-:W-:-:S02]  /*1ed0*/  SHF.L.U32 R36, R14, 0x10, RZ ;  /* 0x000000100e247819 */ /* 0x000fc400000006ff */
[----:B------:R-:W-:Y:S01]  /*1ee0*/  SHF.L.U32 R37, R82, 0x10, RZ ;  /* 0x0000001052257819 */ /* 0x000fe200000006ff */
[----:B------:R-:W0:Y:S01]  /*1ef0*/  MUFU.RCP R42, R42 ;  /* 0x0000002a002a7308 */ /* 0x000e220000001000 */
[----:B------:R-:W-:-:S07]  /*1f00*/  FMUL.FTZ R35, R35, R34 ;  /* 0x0000002223237220 */ /* 0x000fce0000410000 */
[----:B------:R-:W2:Y:S01]  /*1f10*/  MUFU.EX2 R44, R44 ;  /* 0x0000002c002c7308 */ /* 0x000ea20000000800 */
[----:B-1----:R-:W-:Y:S01]  /*1f20*/  FADD.FTZ R33, -R41, 1 ;  /* 0x3f80000029217421 */ /* 0x002fe20000010100 */
[----:B------:R-:W-:-:S03]  /*1f30*/  FMUL.FTZ R41, R36, R41 ;  /* 0x0000002924297220 */ /* 0x000fc60000410000 */
[----:B------:R-:W-:Y:S01]  /*1f40*/  FFMA.FTZ R38, R38, R33, 1 ;  /* 0x3f80000026267423 */ /* 0x000fe20000010021 */
[----:B------:R-:W-:-:S03]  /*1f50*/  SHF.L.U32 R33, R79, 0x10, RZ ;  /* 0x000000104f217819 */ /* 0x000fc600000006ff */
[----:B------:R-:W-:Y:S01]  /*1f60*/  FMUL.FTZ R41, R41, R38 ;  /* 0x0000002629297220 */ /* 0x000fe20000410000 */
[----:B0-----:R-:W-:Y:S01]  /*1f70*/  FADD.FTZ R34, -R42, 1 ;  /* 0x3f8000002a227421 */ /* 0x001fe20000010100 */
[----:B------:R-:W-:Y:S01]  /*1f80*/  FADD.FTZ R36, -R26, R33 ;  /* 0x000000211a247221 */ /* 0x000fe20000010100 */
[----:B------:R-:W-:Y:S01]  /*1f90*/  FMUL.FTZ R38, R37, R42 ;  /* 0x0000002a25267220 */ /* 0x000fe20000410000 */
[----:B--2---:R-:W-:Y:S02]  /*1fa0*/  FADD.FTZ R44, R44, 1 ;  /* 0x3f8000002c2c7421 */ /* 0x004fe40000010000 */
[----:B------:R-:W-:Y:S01]  /*1fb0*/  FMUL.FTZ R33, R36, R85 ;  /* 0x0000005524217220 */ /* 0x000fe20000410000 */
[----:B------:R-:W-:-:S03]  /*1fc0*/  FFMA.FTZ R39, R39, R34, 1 ;  /* 0x3f80000027277423 */ /* 0x000fc60000010022 */
[----:B------:R-:W-:Y:S01]  /*1fd0*/  FFMA.FTZ R36, R27, R33, R68 ;  /* 0x000000211b247223 */ /* 0x000fe20000010044 */
[----:B------:R-:W0:Y:S01]  /*1fe0*/  MUFU.RCP R44, R44 ;  /* 0x0000002c002c7308 */ /* 0x000e220000001000 */
[----:B------:R-:W-:Y:S02]  /*1ff0*/  FMUL.FTZ R38, R38, R39 ;  /* 0x0000002726267220 */ /* 0x000fe40000410000 */
[----:B------:R-:W-:-:S06]  /*2000*/  FMUL.FTZ R37, R36, -1.4426950216293334961 ;  /* 0xbfb8aa3b24257820 */ /* 0x000fcc0000410000 */
[----:B------:R-:W1:Y:S01]  /*2010*/  MUFU.EX2 R37, R37 ;  /* 0x0000002500257308 */ /* 0x000e620000000800 */
[----:B0-----:R-:W-:Y:S01]  /*2020*/  FADD.FTZ R34, -R44, 1 ;  /* 0x3f8000002c227421 */ /* 0x001fe20000010100 */
[----:B------:R-:W-:-:S03]  /*2030*/  FMUL.FTZ R44, R45, R44 ;  /* 0x0000002c2d2c7220 */ /* 0x000fc60000410000 */
[----:B------:R-:W-:Y:S01]  /*2040*/  FFMA.FTZ R43, R43, R34, 1 ;  /* 0x3f8000002b2b7423 */ /* 0x000fe20000010022 */
[----:B------:R-:W-:Y:S01]  /*2050*/  FADD.FTZ R34, -R26, R93 ;  /* 0x0000005d1a227221 */ /* 0x000fe20000010100 */
[----:B-1----:R-:W-:Y:S02]  /*2060*/  FADD.FTZ R42, R37, 1 ;  /* 0x3f800000252a7421 */ /* 0x002fe40000010000 */
[----:B------:R-:W-:Y:S01]  /*2070*/  FMUL.FTZ R37, R44, R43 ;  /* 0x0000002b2c257220 */ /* 0x000fe20000410000 */
[----:B------:R-:W-:Y:S01]  /*2080*/  FMUL.FTZ R34, R34, R85 ;  /* 0x0000005522227220 */ /* 0x000fe20000410000 */
[----:B------:R-:W-:Y:S02]  /*2090*/  SHF.L.U32 R43, R80, 0x10, RZ ;  /* 0x00000010502b7819 */ /* 0x000fe400000006ff */
[----:B------:R-:W0:Y:S01]  /*20a0*/  MUFU.RCP R42, R42 ;  /* 0x0000002a002a7308 */ /* 0x000e220000001000 */
[----:B------:R-:W-:-:S04]  /*20b0*/  FFMA.FTZ R92, R66, R34, R67 ;  /* 0x00000022425c7223 */ /* 0x000fc80000010043 */
[----:B------:R-:W-:-:S06]  /*20c0*/  FMUL.FTZ R45, R92, -1.4426950216293334961 ;  /* 0xbfb8aa3b5c2d7820 */ /* 0x000fcc0000410000 */
[----:B------:R-:W1:Y:S01]  /*20d0*/  MUFU.EX2 R45, R45 ;  /* 0x0000002d002d7308 */ /* 0x000e620000000800 */
[----:B0-----:R-:W-:-:S04]  /*20e0*/  FADD.FTZ R39, -R42, 1 ;  /* 0x3f8000002a277421 */ /* 0x001fc80000010100 */
[----:B------:R-:W-:Y:S01]  /*20f0*/  FFMA.FTZ R39, R36, R39, 1 ;  /* 0x3f80000024277423 */ /* 0x000fe20000010027 */
[----:B------:R-:W-:Y:S01]  /*2100*/  FMUL.FTZ R36, R43, R42 ;  /* 0x0000002a2b247220 */ /* 0x000fe20000410000 */
[----:B------:R-:W-:Y:S01]  /*2110*/  FMUL.FTZ R42, R66, R40 ;  /* 0x00000028422a7220 */ /* 0x000fe20000410000 */
[----:B-1----:R-:W-:Y:S02]  /*2120*/  FADD.FTZ R44, R45, 1 ;  /* 0x3f8000002d2c7421 */ /* 0x002fe40000010000 */
[----:B------:R-:W-:Y:S01]  /*2130*/  FMUL.FTZ R36, R36, R39 ;  /* 0x0000002724247220 */ /* 0x000fe20000410000 */
[----:B------:R-:W-:Y:S01]  /*2140*/  FFMA.FTZ R43, R29, R42, RZ ;  /* 0x0000002a1d2b7223 */ /* 0x000fe200000100ff */
[----:B------:R-:W-:Y:S01]  /*2150*/  FADD.FTZ R42, RZ, R42 ;  /* 0x0000002aff2a7221 */ /* 0x000fe20000010000 */
[----:B------:R-:W-:Y:S01]  /*2160*/  FMUL.FTZ R39, R27, R35 ;  /* 0x000000231b277220 */ /* 0x000fe20000410000 */
[----:B------:R-:W0:Y:S03]  /*2170*/  MUFU.RCP R44, R44 ;  /* 0x0000002c002c7308 */ /* 0x000e260000001000 */
[----:B------:R-:W-:Y:S01]  /*2180*/  FFMA.FTZ R86, R28, R39, R43 ;  /* 0x000000271c567223 */ /* 0x000fe2000001002b */
[----:B------:R-:W-:Y:S01]  /*2190*/  FADD.FTZ R45, R39, R42 ;  /* 0x0000002a272d7221 */ /* 0x000fe20000010000 */
[----:B------:R-:W-:Y:S01]  /*21a0*/  SHF.L.U32 R39, R22, 0x10, RZ ;  /* 0x0000001016277819 */ /* 0x000fe200000006ff */
[----:B------:R-:W-:-:S04]  /*21b0*/  FADD.FTZ R42, RZ, R40 ;  /* 0x00000028ff2a7221 */ /* 0x000fc80000010000 */
[----:B------:R-:W-:-:S04]  /*21c0*/  FADD.FTZ R42, R42, R41 ;  /* 0x000000292a2a7221 */ /* 0x000fc80000010000 */
[----:B------:R-:W-:Y:S01]  /*21d0*/  FADD.FTZ R42, R42, R37 ;  /* 0x000000252a2a7221 */ /* 0x000fe20000010000 */
[----:B0-----:R-:W-:Y:S01]  /*21e0*/  FMUL.FTZ R39, R39, R44 ;  /* 0x0000002c27277220 */ /* 0x001fe20000410000 */
[----:B------:R-:W-:Y:S01]  /*21f0*/  FADD.FTZ R43, -R44, 1 ;  /* 0x3f8000002c2b7421 */ /* 0x000fe20000010100 */
[----:B------:R-:W-:Y:S01]  /*2200*/  FFMA.FTZ R44, R29, R40, RZ ;  /* 0x000000281d2c7223 */ /* 0x000fe200000100ff */
[----:B------:R-:W-:Y:S02]  /*2210*/  SHF.L.U32 R29, R77, 0x10, RZ ;  /* 0x000000104d1d7819 */ /* 0x000fe400000006ff */
[----:B------:R-:W-:Y:S01]  /*2220*/  FFMA.FTZ R92, R92, R43, 1 ;  /* 0x3f8000005c5c7423 */ /* 0x000fe2000001002b */
[-C--:B------:R-:W-:Y:S01]  /*2230*/  FFMA.FTZ R43, R31, R41.reuse, R44 ;  /* 0x000000291f2b7223 */ /* 0x080fe2000001002c */
[----:B------:R-:W-:Y:S01]  /*2240*/  FMUL.FTZ R41, R66, R41 ;  /* 0x0000002942297220 */ /* 0x000fe20000410000 */
[----:B------:R-:W-:Y:S01]  /*2250*/  FADD.FTZ R40, -R26, R29 ;  /* 0x0000001d1a287221 */ /* 0x000fe20000010100 */
[----:B------:R-:W-:Y:S01]  /*2260*/  FMUL.FTZ R39, R39, R92 ;  /* 0x0000005c27277220 */ /* 0x000fe20000410000 */
[----:B------:R-:W-:Y:S01]  /*2270*/  FFMA.FTZ R43, R32, R37, R43 ;  /* 0x00000025202b7223 */ /* 0x000fe2000001002b */
[----:B------:R-:W-:Y:S01]  /*2280*/  FFMA.FTZ R86, R31, R41, R86 ;  /* 0x000000291f567223 */ /* 0x000fe20000010056 */
[----:B------:R-:W-:Y:S01]  /*2290*/  FMUL.FTZ R29, R40, R85 ;  /* 0x00000055281d7220 */ /* 0x000fe20000410000 */
[----:B------:R-:W-:Y:S01]  /*22a0*/  SHF.L.U32 R40, R78, 0x10, RZ ;  /* 0x000000104e287819 */ /* 0x000fe200000006ff */
[----:B------:R-:W-:Y:S01]  /*22b0*/  FADD.FTZ R92, R45, R41 ;  /* 0x000000292d5c7221 */ /* 0x000fe20000010000 */
[----:B------:R-:W-:Y:S01]  /*22c0*/  SHF.L.U32 R41, R24, 0x10, RZ ;  /* 0x0000001018297819 */ /* 0x000fe200000006ff */
[----:B------:R-:W-:Y:S01]  /*22d0*/  FFMA.FTZ R31, R27, R29, R68 ;  /* 0x0000001d1b1f7223 */ /* 0x000fe20000010044 */
[----:B------:R-:W-:Y:S01]  /*22e0*/  FFMA.FTZ R43, R34, R39, R43 ;  /* 0x00000027222b7223 */ /* 0x000fe2000001002b */
        /* <DEDUP_REMOVED lines=8> */
[----:B------:R-:W-:Y:S01]  /*2370*/  FMUL.FTZ R40, R40, R31 ;  /* 0x0000001f28287220 */ /* 0x000fe20000410000 */
[----:B------:R-:W-:Y:S01]  /*2380*/  FFMA.FTZ R31, R28, R35, RZ ;  /* 0x000000231c1f7223 */ /* 0x000fe200000100ff */
[----:B------:R-:W-:Y:S01]  /*2390*/  FADD.FTZ R28, -R26, R41 ;  /* 0x000000291a1c7221 */ /* 0x000fe20000010100 */
[----:B------:R-:W-:Y:S02]  /*23a0*/  FADD.FTZ R35, RZ, R35 ;  /* 0x00000023ff237221 */ /* 0x000fe40000010000 */
[-C--:B------:R-:W-:Y:S01]  /*23b0*/  FFMA.FTZ R44, R30, R38.reuse, R31 ;  /* 0x000000261e2c7223 */ /* 0x080fe2000001001f */
[----:B------:R-:W-:Y:S01]  /*23c0*/  FMUL.FTZ R31, R27, R38 ;  /* 0x000000261b1f7220 */ /* 0x000fe20000410000 */
[----:B------:R-:W-:Y:S01]  /*23d0*/  FMUL.FTZ R28, R28, R85 ;  /* 0x000000551c1c7220 */ /* 0x000fe20000410000 */
[----:B------:R-:W-:Y:S01]  /*23e0*/  FADD.FTZ R41, R35, R38 ;  /* 0x0000002623297221 */ /* 0x000fe20000010000 */
[----:B------:R-:W-:Y:S01]  /*23f0*/  FFMA.FTZ R44, R33, R36, R44 ;  /* 0x00000024212c7223 */ /* 0x000fe2000001002c */
[----:B------:R-:W-:Y:S01]  /*2400*/  FFMA.FTZ R35, R30, R31, R86 ;  /* 0x0000001f1e237223 */ /* 0x000fe20000010056 */
[----:B------:R-:W-:Y:S01]  /*2410*/  FFMA.FTZ R30, R66, R28, R67 ;  /* 0x0000001c421e7223 */ /* 0x000fe20000010043 */
[----:B------:R-:W-:Y:S01]  /*2420*/  SHF.L.U32 R86, R25, 0x10, RZ ;  /* 0x0000001019567819 */ /* 0x000fe200000006ff */
[----:B------:R-:W-:Y:S01]  /*2430*/  FADD.FTZ R92, R31, R92 ;  /* 0x0000005c1f5c7221 */ /* 0x000fe20000010000 */
[----:B------:R-:W-:Y:S01]  /*2440*/  FADD.FTZ R41, R41, R36 ;  /* 0x0000002429297221 */ /* 0x000fe20000010000 */
[----:B------:R-:W-:Y:S01]  /*2450*/  FMUL.FTZ R38, R30, -1.4426950216293334961 ;  /* 0xbfb8aa3b1e267820 */ /* 0x000fe20000410000 */
[----:B------:R-:W-:-:S05]  /*2460*/  FMUL.FTZ R36, R27, R36 ;  /* 0x000000241b247220 */ /* 0x000fca0000410000 */
[----:B------:R-:W0:Y:S02]  /*2470*/  MUFU.EX2 R38, R38 ;  /* 0x0000002600267308 */ /* 0x000e240000000800 */
[----:B0-----:R-:W-:Y:S01]  /*2480*/  FADD.FTZ R45, R38, 1 ;  /* 0x3f800000262d7421 */ /* 0x001fe20000010000 */
[----:B------:R-:W-:-:S04]  /*2490*/  FMUL.FTZ R38, R66, R37 ;  /* 0x0000002542267220 */ /* 0x000fc80000410000 */
[----:B------:R-:W-:Y:S01]  /*24a0*/  FFMA.FTZ R37, R32, R38, R35 ;  /* 0x0000002620257223 */ /* 0x000fe20000010023 */
[----:B------:R-:W0:Y:S03]  /*24b0*/  MUFU.RCP R45, R45 ;  /* 0x0000002d002d7308 */ /* 0x000e260000001000 */
[----:B------:R-:W-:Y:S01]  /*24c0*/  FFMA.FTZ R37, R33, R36, R37 ;  /* 0x0000002421257223 */ /* 0x000fe20000010025 */
[----:B0-----:R-:W-:Y:S01]  /*24d0*/  FADD.FTZ R93, -R45, 1 ;  /* 0x3f8000002d5d7421 */ /* 0x001fe20000010100 */
[----:B------:R-:W-:Y:S01]  /*24e0*/  FMUL.FTZ R31, R86, R45 ;  /* 0x0000002d561f7220 */ /* 0x000fe20000410000 */
[----:B------:R-:W-:Y:S01]  /*24f0*/  FADD.FTZ R45, R92, R38 ;  /* 0x000000265c2d7221 */ /* 0x000fe20000010000 */
[----:B------:R-:W-:Y:S01]  /*2500*/  SHF.L.U32 R38, R76, 0x10, RZ ;  /* 0x000000104c267819 */ /* 0x000fe200000006ff */
[----:B------:R-:W-:Y:S01]  /*2510*/  FFMA.FTZ R30, R30, R93, 1 ;  /* 0x3f8000001e1e7423 */ /* 0x000fe2000001005d */
[----:B------:R-:W-:Y:S01]  /*2520*/  SHF.L.U32 R93, R75, 0x10, RZ ;  /* 0x000000104b5d7819 */ /* 0x000fe200000006ff */
[----:B------:R-:W-:-:S02]  /*2530*/  FADD.FTZ R45, R36, R45 ;  /* 0x0000002d242d7221 */ /* 0x000fc40000010000 */
        /* <DEDUP_REMOVED lines=10> */
[----:B0-----:R-:W-:Y:S01]  /*25e0*/  FADD.FTZ R95, -R93, 1 ;  /* 0x3f8000005d5f7421 */ /* 0x001fe20000010100 */
[----:B------:R-:W-:Y:S01]  /*25f0*/  FMUL.FTZ R35, R38, R93 ;  /* 0x0000005d26237220 */ /* 0x000fe20000410000 */
[----:B------:R-:W-:Y:S02]  /*2600*/  SHF.L.U32 R93, R47, 0x10, RZ ;  /* 0x000000102f5d7819 */ /* 0x000fe400000006ff */
[----:B------:R-:W-:Y:S01]  /*2610*/  FFMA.FTZ R32, R32, R95, 1 ;  /* 0x3f80000020207423 */ /* 0x000fe2000001005f */
[----:B------:R-:W-:-:S03]  /*2620*/  SHF.L.U32 R95, R46, 0x10, RZ ;  /* 0x000000102e5f7819 */ /* 0x000fc600000006ff */
[----:B------:R-:W-:Y:S02]  /*2630*/  FMUL.FTZ R35, R35, R32 ;  /* 0x0000002023237220 */ /* 0x000fe40000410000 */
[----:B------:R-:W-:Y:S01]  /*2640*/  FADD.FTZ R32, -R26, R95 ;  /* 0x0000005f1a207221 */ /* 0x000fe20000010100 */
[----:B------:R-:W-:-:S03]  /*2650*/  SHF.L.U32 R95, R49, 0x10, RZ ;  /* 0x00000010315f7819 */ /* 0x000fc600000006ff */
[----:B------:R-:W-:-:S04]  /*2660*/  FMUL.FTZ R32, R32, R85 ;  /* 0x0000005520207220 */ /* 0x000fc80000410000 */
[----:B------:R-:W-:-:S04]  /*2670*/  FFMA.FTZ R33, R66, R32, R67 ;  /* 0x0000002042217223 */ /* 0x000fc80000010043 */
[----:B------:R-:W-:-:S06]  /*2680*/  FMUL.FTZ R38, R33, -1.4426950216293334961 ;  /* 0xbfb8aa3b21267820 */ /* 0x000fcc0000410000 */
[----:B------:R-:W0:Y:S02]  /*2690*/  MUFU.EX2 R38, R38 ;  /* 0x0000002600267308 */ /* 0x000e240000000800 */
[----:B0-----:R-:W-:Y:S01]  /*26a0*/  FADD.FTZ R86, R38, 1 ;  /* 0x3f80000026567421 */ /* 0x001fe20000010000 */
[----:B------:R-:W-:Y:S01]  /*26b0*/  FMUL.FTZ R38, R66, R39 ;  /* 0x0000002742267220 */ /* 0x000fe20000410000 */
[----:B------:R-:W-:-:S03]  /*26c0*/  SHF.L.U32 R39, R74, 0x10, RZ ;  /* 0x000000104a277819 */ /* 0x000fc600000006ff */
[----:B------:R-:W-:Y:S01]  /*26d0*/  FADD.FTZ R45, R45, R38 ;  /* 0x000000262d2d7221 */ /* 0x000fe20000010000 */
[----:B------:R-:W0:Y:S02]  /*26e0*/  MUFU.RCP R86, R86 ;  /* 0x0000005600567308 */ /* 0x000e240000001000 */
[----:B0-----:R-:W-:Y:S01]  /*26f0*/  FADD.FTZ R92, -R86, 1 ;  /* 0x3f800000565c7421 */ /* 0x001fe20000010100 */
[----:B------:R-:W-:Y:S01]  /*2700*/  FMUL.FTZ R36, R93, R86 ;  /* 0x000000565d247220 */ /* 0x000fe20000410000 */
[----:B------:R-:W-:Y:S01]  /*2710*/  SHF.L.U32 R93, R73, 0x10, RZ ;  /* 0x00000010495d7819 */ /* 0x000fe200000006ff */
[----:B------:R-:W-:Y:S01]  /*2720*/  FADD.FTZ R86, R41, R40 ;  /* 0x0000002829567221 */ /* 0x000fe20000010000 */
[----:B------:R-:W-:-:S04]  /*2730*/  FFMA.FTZ R33, R33, R92, 1 ;  /* 0x3f80000021217423 */ /* 0x000fc8000001005c */
[----:B------:R-:W-:Y:S01]  /*2740*/  FMUL.FTZ R33, R36, R33 ;  /* 0x0000002124217220 */ /* 0x000fe20000410000 */
[----:B------:R-:W-:Y:S01]  /*2750*/  FADD.FTZ R36, -R26, R93 ;  /* 0x0000005d1a247221 */ /* 0x000fe20000010100 */
[----:B------:R-:W-:-:S03]  /*2760*/  FFMA.FTZ R93, R34, R38, R37 ;  /* 0x00000026225d7223 */ /* 0x000fc60000010025 */
        /* <DEDUP_REMOVED lines=10> */
[----:B------:R-:W-:-:S05]  /*2810*/  SHF.L.U32 R39, R48, 0x10, RZ ;  /* 0x0000001030277819 */ /* 0x000fca00000006ff */
[----:B------:R-:W-:Y:S01]  /*2820*/  FADD.FTZ R38, -R26, R39 ;  /* 0x000000271a267221 */ /* 0x000fe20000010100 */
[-C--:B------:R-:W-:Y:S01]  /*2830*/  FFMA.FTZ R39, R29, R40.reuse, R44 ;  /* 0x000000281d277223 */ /* 0x080fe2000001002c */
[----:B------:R-:W-:Y:S02]  /*2840*/  FMUL.FTZ R40, R27, R40 ;  /* 0x000000281b287220 */ /* 0x000fe40000410000 */
[----:B------:R-:W-:Y:S01]  /*2850*/  FMUL.FTZ R37, R38, R85 ;  /* 0x0000005526257220 */ /* 0x000fe20000410000 */
[----:B------:R-:W-:Y:S01]  /*2860*/  FFMA.FTZ R39, R30, R35, R39 ;  /* 0x000000231e277223 */ /* 0x000fe20000010027 */
[----:B------:R-:W-:Y:S01]  /*2870*/  FFMA.FTZ R93, R29, R40, R93 ;  /* 0x000000281d5d7223 */ /* 0x000fe2000001005d */
[----:B------:R-:W-:Y:S01]  /*2880*/  FADD.FTZ R45, R40, R45 ;  /* 0x0000002d282d7221 */ /* 0x000fe20000010000 */
[----:B------:R-:W-:-:S04]  /*2890*/  FFMA.FTZ R29, R66, R37, R67 ;  /* 0x00000025421d7223 */ /* 0x000fc80000010043 */
[----:B------:R-:W-:-:S06]  /*28a0*/  FMUL.FTZ R41, R29, -1.4426950216293334961 ;  /* 0xbfb8aa3b1d297820 */ /* 0x000fcc0000410000 */
[----:B------:R-:W0:Y:S02]  /*28b0*/  MUFU.EX2 R41, R41 ;  /* 0x0000002900297308 */ /* 0x000e240000000800 */
[----:B0-----:R-:W-:Y:S01]  /*28c0*/  FADD.FTZ R44, R41, 1 ;  /* 0x3f800000292c7421 */ /* 0x001fe20000010000 */
[----:B------:R-:W-:-:S05]  /*28d0*/  SHF.L.U32 R41, R72, 0x10, RZ ;  /* 0x0000001048297819 */ /* 0x000fca00000006ff */
[----:B------:R-:W0:Y:S02]  /*28e0*/  MUFU.RCP R44, R44 ;  /* 0x0000002c002c7308 */ /* 0x000e240000001000 */
[----:B0-----:R-:W-:Y:S01]  /*28f0*/  FADD.FTZ R40, -R44, 1 ;  /* 0x3f8000002c287421 */ /* 0x001fe20000010100 */
[----:B------:R-:W-:-:S03]  /*2900*/  FMUL.FTZ R38, R95, R44 ;  /* 0x0000002c5f267220 */ /* 0x000fc60000410000 */
[----:B------:R-:W-:Y:S01]  /*2910*/  FFMA.FTZ R29, R29, R40, 1 ;  /* 0x3f8000001d1d7423 */ /* 0x000fe20000010028 */
[----:B------:R-:W-:-:S03]  /*2920*/  FMUL.FTZ R40, R66, R31 ;  /* 0x0000001f42287220 */ /* 0x000fc60000410000 */
[----:B------:R-:W-:Y:S01]  /*2930*/  FMUL.FTZ R38, R38, R29 ;  /* 0x0000001d26267220 */ /* 0x000fe20000410000 */
[----:B------:R-:W-:Y:S01]  /*2940*/  SHF.L.U32 R29, R71, 0x10, RZ ;  /* 0x00000010471d7819 */ /* 0x000fe200000006ff */
[----:B------:R-:W-:Y:S01]  /*2950*/  FFMA.FTZ R44, R28, R40, R93 ;  /* 0x000000281c2c7223 */ /* 0x000fe2000001005d */
[----:B------:R-:W-:-:S03]  /*2960*/  FADD.FTZ R40, R45, R40 ;  /* 0x000000282d287221 */ /* 0x000fc60000010000 */
[----:B------:R-:W-:-:S04]  /*2970*/  FADD.FTZ R92, -R26, R29 ;  /* 0x0000001d1a5c7221 */ /* 0x000fc80000010100 */
[----:B------:R-:W-:-:S04]  /*2980*/  FMUL.FTZ R29, R92, R85 ;  /* 0x000000555c1d7220 */ /* 0x000fc80000410000 */
[----:B------:R-:W-:-:S04]  /*2990*/  FFMA.FTZ R28, R27, R29, R68 ;  /* 0x0000001d1b1c7223 */ /* 0x000fc80000010044 */
        /* <DEDUP_REMOVED lines=11> */
[----:B------:R-:W-:Y:S02]  /*2a50*/  FMUL.FTZ R35, R27, R35 ;  /* 0x000000231b237220 */ /* 0x000fe40000410000 */
[----:B------:R-:W-:Y:S01]  /*2a60*/  FMUL.FTZ R31, R94, R85 ;  /* 0x000000555e1f7220 */ /* 0x000fe20000410000 */
[----:B------:R-:W-:Y:S01]  /*2a70*/  FADD.FTZ R41, R41, R34 ;  /* 0x0000002229297221 */ /* 0x000fe20000010000 */
[----:B------:R-:W-:Y:S01]  /*2a80*/  FFMA.FTZ R45, R30, R35, R44 ;  /* 0x000000231e2d7223 */ /* 0x000fe2000001002c */
[----:B------:R-:W-:Y:S01]  /*2a90*/  FADD.FTZ R40, R35, R40 ;  /* 0x0000002823287221 */ /* 0x000fe20000010000 */
[----:B------:R-:W-:Y:S01]  /*2aa0*/  FFMA.FTZ R30, R66, R31, R67 ;  /* 0x0000001f421e7223 */ /* 0x000fe20000010043 */
[----:B------:R-:W-:-:S03]  /*2ab0*/  SHF.L.U32 R35, R53, 0x10, RZ ;  /* 0x0000001035237819 */ /* 0x000fc600000006ff */
[----:B------:R-:W-:-:S06]  /*2ac0*/  FMUL.FTZ R44, R30, -1.4426950216293334961 ;  /* 0xbfb8aa3b1e2c7820 */ /* 0x000fcc0000410000 */
[----:B------:R-:W0:Y:S02]  /*2ad0*/  MUFU.EX2 R44, R44 ;  /* 0x0000002c002c7308 */ /* 0x000e240000000800 */
[----:B0-----:R-:W-:Y:S01]  /*2ae0*/  FADD.FTZ R86, R44, 1 ;  /* 0x3f8000002c567421 */ /* 0x001fe20000010000 */
[----:B------:R-:W-:-:S04]  /*2af0*/  FMUL.FTZ R44, R66, R33 ;  /* 0x00000021422c7220 */ /* 0x000fc80000410000 */
[----:B------:R-:W-:Y:S01]  /*2b00*/  FADD.FTZ R40, R40, R44 ;  /* 0x0000002c28287221 */ /* 0x000fe20000010000 */
[----:B------:R-:W0:Y:S02]  /*2b10*/  MUFU.RCP R86, R86 ;  /* 0x0000005600567308 */ /* 0x000e240000001000 */
[----:B0-----:R-:W-:Y:S01]  /*2b20*/  FADD.FTZ R93, -R86, 1 ;  /* 0x3f800000565d7421 */ /* 0x001fe20000010100 */
[----:B------:R-:W-:Y:S01]  /*2b30*/  FMUL.FTZ R35, R35, R86 ;  /* 0x0000005623237220 */ /* 0x000fe20000410000 */
[----:B------:R-:W-:Y:S01]  /*2b40*/  FFMA.FTZ R86, R32, R44, R45 ;  /* 0x0000002c20567223 */ /* 0x000fe2000001002d */
[----:B------:R-:W-:Y:S01]  /*2b50*/  SHF.L.U32 R44, R70, 0x10, RZ ;  /* 0x00000010462c7819 */ /* 0x000fe200000006ff */
[----:B------:R-:W-:-:S04]  /*2b60*/  FFMA.FTZ R30, R30, R93, 1 ;  /* 0x3f8000001e1e7423 */ /* 0x000fc8000001005d */
[----:B------:R-:W-:Y:S01]  /*2b70*/  FMUL.FTZ R30, R35, R30 ;  /* 0x0000001e231e7220 */ /* 0x000fe20000410000 */
[----:B------:R-:W-:-:S05]  /*2b80*/  SHF.L.U32 R35, R69, 0x10, RZ ;  /* 0x0000001045237819 */ /* 0x000fca00000006ff */
[----:B------:R-:W-:Y:S01]  /*2b90*/  FADD.FTZ R92, -R26, R35 ;  /* 0x000000231a5c7221 */ /* 0x000fe20000010100 */
[----:B------:R-:W-:Y:S01]  /*2ba0*/  FADD.FTZ R35, R42, R33 ;  /* 0x000000212a237221 */ /* 0x000fe20000010000 */
[----:B------:R-:W-:Y:S02]  /*2bb0*/  FFMA.FTZ R42, R32, R33, R43 ;  /* 0x00000021202a7223 */ /* 0x000fe4000001002b */
[----:B------:R-:W-:Y:S01]  /*2bc0*/  FMUL.FTZ R92, R92, R85 ;  /* 0x000000555c5c7220 */ /* 0x000fe20000410000 */
[----:B------:R-:W-:Y:S01]  /*2bd0*/  FADD.FTZ R35, R35, R38 ;  /* 0x0000002623237221 */ /* 0x000fe20000010000 */
        /* <DEDUP_REMOVED lines=9> */
[CC--:B------:R-:W-:Y:S01]  /*2c70*/  FMUL.FTZ R33, R27.reuse, R34.reuse ;  /* 0x000000221b217220 */ /* 0x0c0fe20000410000 */
[----:B------:R-:W-:Y:S01]  /*2c80*/  FFMA.FTZ R32, R36, R34, R39 ;  /* 0x0000002224207223 */ /* 0x000fe20000010027 */
[----:B------:R-:W-:Y:S01]  /*2c90*/  FMUL.FTZ R34, R27, R28 ;  /* 0x0000001c1b227220 */ /* 0x000fe20000410000 */
[----:B------:R-:W-:Y:S01]  /*2ca0*/  FMUL.FTZ R44, R44, R93 ;  /* 0x0000005d2c2c7220 */ /* 0x000fe20000410000 */
[----:B------:R-:W-:Y:S01]  /*2cb0*/  FFMA.FTZ R86, R36, R33, R86 ;  /* 0x0000002124567223 */ /* 0x000fe20000010056 */
[----:B------:R-:W-:Y:S01]  /*2cc0*/  FADD.FTZ R40, R33, R40 ;  /* 0x0000002821287221 */ /* 0x000fe20000010000 */
[----:B------:R-:W-:-:S04]  /*2cd0*/  FMUL.FTZ R33, R66, R38 ;  /* 0x0000002642217220 */ /* 0x000fc80000410000 */
[----:B------:R-:W-:Y:S01]  /*2ce0*/  FFMA.FTZ R86, R37, R33, R86 ;  /* 0x0000002125567223 */ /* 0x000fe20000010056 */
[----:B------:R-:W-:-:S03]  /*2cf0*/  FADD.FTZ R33, R40, R33 ;  /* 0x0000002128217221 */ /* 0x000fc60000010000 */
[C---:B------:R-:W-:Y:S01]  /*2d00*/  FFMA.FTZ R86, R29.reuse, R34, R86 ;  /* 0x000000221d567223 */ /* 0x040fe20000010056 */
[----:B------:R-:W-:Y:S01]  /*2d10*/  FADD.FTZ R33, R34, R33 ;  /* 0x0000002122217221 */ /* 0x000fe20000010000 */
[----:B------:R-:W-:Y:S01]  /*2d20*/  FMUL.FTZ R34, R66, R30 ;  /* 0x0000001e42227220 */ /* 0x000fe20000410000 */
[----:B------:R-:W-:-:S03]  /*2d30*/  FFMA.FTZ R29, R29, R28, R32 ;  /* 0x0000001c1d1d7223 */ /* 0x000fc60000010020 */
[----:B------:R-:W-:Y:S01]  /*2d40*/  FFMA.FTZ R37, R31, R34, R86 ;  /* 0x000000221f257223 */ /* 0x000fe20000010056 */
        /* <DEDUP_REMOVED lines=8> */
[----:B------:R-:W-:-:S07]  /*2dd0*/  FADD.FTZ R31, R33, R44 ;  /* 0x0000002c211f7221 */ /* 0x000fce0000010000 */
.L_x_251:
        /* <DEDUP_REMOVED lines=36> */
.L_x_253:
[----:B------:R-:W-:Y:S05]  /*3020*/  BSYNC.RECONVERGENT B0 ;  /* 0x0000000000007941 */ /* 0x000fea0003800200 */
.L_x_252:
        /* <DEDUP_REMOVED lines=39> */
.L_x_255:
[----:B------:R-:W-:Y:S05]  /*32a0*/  BSYNC.RECONVERGENT B0 ;  /* 0x0000000000007941 */ /* 0x000fea0003800200 */
.L_x_254:
        /* <DEDUP_REMOVED lines=78> */
.L_x_257:
[----:B------:R-:W-:Y:S05]  /*3790*/  BSYNC.RECONVERGENT B0 ;  /* 0x0000000000007941 */ /* 0x000fea0003800200 */
.L_x_256:
[----:B------:R-:W-:Y:S04]  /*37a0*/  BSSY.RECONVERGENT B0, `(.L_x_258) ;  /* 0x000001d000007945 */ /* 0x000fe80003800200 */
[----:B------:R-:W-:Y:S05]  /*37b0*/  @P0 BRA `(.L_x_259) ;  /* 0x00000000006c0947 */ /* 0x000fea0003800000 */
[----:B------:R-:W1:Y:S01]  /*37c0*/  LDC.64 R32, c[0x0][0x3f8] ;  /* 0x0000fe00ff207b82 */ /* 0x000e620000000a00 */
[----:B------:R-:W-:-:S07]  /*37d0*/  IMAD R87, R87, 0x1c, R8 ;  /* 0x0000001c57577824 */ /* 0x000fce00078e0208 */
[----:B------:R-:W4:Y:S01]  /*37e0*/  LDC.64 R38, c[0x0][0x3d8] ;  /* 0x0000f600ff267b82 */ /* 0x000f220000000a00 */
[----:B-12---:R-:W-:Y:S01]  /*37f0*/  IMAD.WIDE.U32 R34, R32, 0x3, RZ ;  /* 0x0000000320227825 */ /* 0x006fe200078e00ff */
[----:B------:R-:W-:-:S04]  /*3800*/  LEA R41, R33, R33, 0x1 ;  /* 0x0000002121297211 */ /* 0x000fc800078e08ff */
[----:B------:R-:W-:Y:S01]  /*3810*/  IADD3 R41, PT, PT, R35, R41, RZ ;  /* 0x0000002923297210 */ /* 0x000fe20007ffe0ff */
[----:B----4-:R-:W-:-:S03]  /*3820*/  IMAD.WIDE R38, R87, 0x4, R38 ;  /* 0x0000000457267825 */ /* 0x010fc600078e0226 */
        /* <DEDUP_REMOVED lines=20> */
.L_x_259:
[----:B------:R-:W-:Y:S05]  /*3970*/  BSYNC.RECONVERGENT B0 ;  /* 0x0000000000007941 */ /* 0x000fea0003800200 */
.L_x_258:
[----:B------:R-:W-:Y:S05]  /*3980*/  @!P3 BRA `(.L_x_260) ;  /* 0x000000080094b947 */ /* 0x000fea0003800000 */
[----:B-12-4-:R-:W1:Y:S01]  /*3990*/  LDC.64 R34, c[0x0][0x3d0] ;  /* 0x0000f400ff227b82 */ /* 0x016e620000000a00 */
[----:B------:R-:W-:Y:S02]  /*39a0*/  LOP3.LUT R28, R5, 0x1, RZ, 0xc0, !PT ;  /* 0x00000001051c7812 */ /* 0x000fe400078ec0ff */
[----:B------:R-:W-:-:S03]  /*39b0*/  ISETP.GE.U32.AND P3, PT, R7, 0x8, PT ;  /* 0x000000080700780c */ /* 0x000fc60003f66070 */
[----:B------:R-:W-:-:S04]  /*39c0*/  IMAD R31, R28, R9, RZ ;  /* 0x000000091c1f7224 */ /* 0x000fc800078e02ff */
[----:B------:R-:W-:-:S05]  /*39d0*/  IMAD R28, R31, R7, RZ ;  /* 0x000000071f1c7224 */ /* 0x000fca00078e02ff */
[----:B------:R-:W-:-:S05]  /*39e0*/  SHF.L.U32 R29, R28, 0x1, RZ ;  /* 0x000000011c1d7819 */ /* 0x000fca00000006ff */
[----:B-1----:R-:W-:Y:S01]  /*39f0*/  IMAD.WIDE R34, R29, 0x4, R34 ;  /* 0x000000041d227825 */ /* 0x002fe200078e0222 */
        /* <DEDUP_REMOVED lines=16> */
.L_x_262:
[----:B-1----:R-:W2:Y:S04]  /*3b00*/  LDG.E.STRONG.GPU R30, desc[UR8][R28.64] ;  /* 0x000000081c1e7981 */ /* 0x002ea8000c1ef900 */
[----:B--2---:R-:W-:Y:S01]  /*3b10*/  CCTL.IVALL ;  /* 0x00000000ff00798f */ /* 0x004fe20002000000 */
[----:B------:R-:W-:Y:S05]  /*3b20*/  YIELD ;  /* 0x0000000000007946 */ /* 0x000fea0003800000 */
[----:B------:R-:W-:-:S13]  /*3b30*/  ISETP.NE.AND P0, PT, R30, R37, PT ;  /* 0x000000251e00720c */ /* 0x000fda0003f05270 */
[----:B------:R-:W-:Y:S05]  /*3b40*/  @P0 BRA `(.L_x_262) ;  /* 0xfffffffc00ec0947 */ /* 0x000fea000383ffff */
.L_x_261:
[----:B------:R-:W-:Y:S05]  /*3b50*/  WARPSYNC.ALL ;  /* 0x0000000000007948 */ /* 0x000fea0003800000 */
[----:B------:R-:W-:Y:S01]  /*3b60*/  BAR.SYNC.DEFER_BLOCKING 0x0 ;  /* 0x0000000000007b1d */ /* 0x000fe20000010000 */
[----:B------:R-:W-:-:S05]  /*3b70*/  HFMA2 R36, -RZ, RZ, 0, 0 ;  /* 0x00000000ff247431 */ /* 0x000fca00000001ff */
[----:B------:R-:W-:Y:S05]  /*3b80*/  @!P3 BRA `(.L_x_263) ;  /* 0x00000004001cb947 */ /* 0x000fea0003800000 */
[CC--:B------:R-:W-:Y:S01]  /*3b90*/  LEA R36, R9.reuse, R10.reuse, 0x1 ;  /* 0x0000000a09247211 */ /* 0x0c0fe200078e08ff */
[C-C-:B------:R-:W-:Y:S01]  /*3ba0*/  IMAD R37, R9.reuse, 0x6, R10.reuse ;  /* 0x0000000609257824 */ /* 0x140fe200078e020a */
[----:B------:R-:W-:Y:S01]  /*3bb0*/  IADD3 R40, PT, PT, R10, R9, RZ ;  /* 0x000000090a287210 */ /* 0x000fe20007ffe0ff */
[C-C-:B------:R-:W-:Y:S01]  /*3bc0*/  IMAD R38, R9.reuse, 0x7, R10.reuse ;  /* 0x0000000709267824 */ /* 0x140fe200078e020a */
[----:B------:R-:W-:Y:S01]  /*3bd0*/  MOV R41, RZ ;  /* 0x000000ff00297202 */ /* 0x000fe20000000f00 */
[----:B------:R-:W-:Y:S01]  /*3be0*/  IMAD R39, R9, 0x3, R10 ;  /* 0x0000000309277824 */ /* 0x000fe200078e020a */
[----:B------:R-:W-:Y:S01]  /*3bf0*/  MOV R42, R10 ;  /* 0x0000000a002a7202 */ /* 0x000fe20000000f00 */
[----:B------:R-:W-:Y:S01]  /*3c00*/  UIADD3 UR6, UPT, UPT, -UR10, URZ, URZ ;  /* 0x000000ff0a067290 */ /* 0x000fe2000fffe1ff */
[----:B------:R-:W-:Y:S02]  /*3c10*/  MOV R43, R0 ;  /* 0x00000000002b7202 */ /* 0x000fe40000000f00 */
[----:B------:R-:W-:-:S02]  /*3c20*/  MOV R86, R2 ;  /* 0x0000000200567202 */ /* 0x000fc40000000f00 */
[----:B------:R-:W-:-:S07]  /*3c30*/  LOP3.LUT R92, R7, 0x7ffffff8, RZ, 0xc0, !PT ;  /* 0x7ffffff8075c7812 */ /* 0x000fce00078ec0ff */
.L_x_264:
[----:B------:R-:W-:Y:S02]  /*3c40*/  ISETP.EQ.OR P4, PT, RZ, UR6, P2 ;  /* 0x00000006ff007c0c */ /* 0x000fe40009782670 */
[----:B-1----:R-:W-:-:S04]  /*3c50*/  IADD3 R28, PT, PT, R41, 0x1, RZ ;  /* 0x00000001291c7810 */ /* 0x002fc80007ffe0ff */
        /* <DEDUP_REMOVED lines=58> */
.L_x_263:
[----:B------:R-:W-:-:S13]  /*4000*/  ISETP.NE.AND P0, PT, R61, RZ, PT ;  /* 0x000000ff3d00720c */ /* 0x000fda0003f05270 */
[----:B------:R-:W-:Y:S05]  /*4010*/  @!P0 BRA `(.L_x_260) ;  /* 0x0000000000f08947 */ /* 0x000fea0003800000 */
[----:B-1----:R-:W-:Y:S02]  /*4020*/  IADD3 R28, PT, PT, R61, -0x1, RZ ;  /* 0xffffffff3d1c7810 */ /* 0x002fe40007ffe0ff */
        /* <DEDUP_REMOVED lines=31> */
.L_x_265:
        /* <DEDUP_REMOVED lines=18> */
.L_x_266:
        /* <DEDUP_REMOVED lines=9> */
.L_x_267:
[----:B------:R-:W-:Y:S05]  /*43d0*/  BSYNC.RECONVERGENT B0 ;  /* 0x0000000000007941 */ /* 0x000fea0003800200 */
.L_x_260:
[----:B------:R-:W5:Y:S01]  /*43e0*/  S2UR UR7, SR_CgaCtaId ;  /* 0x00000000000779c3 */ /* 0x000f620000008800 */
[----:B------:R-:W-:Y:S01]  /*43f0*/  UMOV UR6, 0x400 ;  /* 0x0000040000067882 */ /* 0x000fe20000000000 */
[----:B-1--4-:R-:W-:Y:S01]  /*4400*/  SHF.L.U32 R31, R50, 0x10, RZ ;  /* 0x00000010321f7819 */ /* 0x012fe200000006ff */
[----:B------:R-:W1:Y:S01]  /*4410*/  LDCU.64 UR14, c[0x0][0x400] ;  /* 0x00008000ff0e77ac */ /* 0x000e620008000a00 */
[----:B------:R-:W-:Y:S02]  /*4420*/  SHF.L.U32 R83, R83, 0x10, RZ ;  /* 0x0000001053537819 */ /* 0x000fe400000006ff */
        /* <DEDUP_REMOVED lines=8> */
[C---:B--2---:R-:W-:Y:S01]  /*44b0*/  FADD.FTZ R34, -R26.reuse, R33 ;  /* 0x000000211a227221 */ /* 0x044fe20000010100 */
[----:B------:R-:W-:Y:S01]  /*44c0*/  SHF.L.U32 R77, R77, 0x10, RZ ;  /* 0x000000104d4d7819 */ /* 0x000fe200000006ff */
[----:B------:R-:W-:Y:S01]  /*44d0*/  FADD.FTZ R36, -R26, R81 ;  /* 0x000000511a247221 */ /* 0x000fe20000010100 */
[----:B------:R-:W-:Y:S01]  /*44e0*/  SHF.L.U32 R39, R24, 0x10, RZ ;  /* 0x0000001018277819 */ /* 0x000fe200000006ff */
[C---:B------:R-:W-:Y:S01]  /*44f0*/  FADD.FTZ R38, -R26.reuse, R35 ;  /* 0x000000231a267221 */ /* 0x040fe20000010100 */
[----:B------:R-:W-:Y:S01]  /*4500*/  SHF.L.U32 R75, R75, 0x10, RZ ;  /* 0x000000104b4b7819 */ /* 0x000fe200000006ff */
[----:B------:R-:W-:Y:S01]  /*4510*/  FADD.FTZ R40, -R26, R79 ;  /* 0x0000004f1a287221 */ /* 0x000fe20000010100 */
[----:B------:R-:W-:Y:S01]  /*4520*/  SHF.L.U32 R41, R46, 0x10, RZ ;  /* 0x000000102e297819 */ /* 0x000fe200000006ff */
[----:B------:R-:W-:Y:S01]  /*4530*/  FADD.FTZ R46, -R26, R39 ;  /* 0x000000271a2e7221 */ /* 0x000fe20000010100 */
[----:B-----5:R-:W-:Y:S01]  /*4540*/  ULEA UR6, UR7, UR6, 0x18 ;  /* 0x0000000607067291 */ /* 0x020fe2000f8ec0ff */
[----:B------:R-:W-:Y:S01]  /*4550*/  SHF.L.U32 R73, R73, 0x10, RZ ;  /* 0x0000001049497819 */ /* 0x000fe200000006ff */
[-C--:B------:R-:W-:Y:S01]  /*4560*/  FMUL.FTZ R30, R12, R85.reuse ;  /* 0x000000550c1e7220 */ /* 0x080fe20000410000 */
[----:B------:R-:W-:Y:S01]  /*4570*/  SHF.L.U32 R43, R48, 0x10, RZ ;  /* 0x00000010302b7819 */ /* 0x000fe200000006ff */
[C---:B------:R-:W-:Y:S01]  /*4580*/  FADD.FTZ R48, -R26.reuse, R75 ;  /* 0x0000004b1a307221 */ /* 0x040fe20000010100 */
[----:B------:R-:W-:Y:S01]  /*4590*/  SHF.L.U32 R71, R71, 0x10, RZ ;  /* 0x0000001047477819 */ /* 0x000fe200000006ff */
[C---:B------:R-:W-:Y:S01]  /*45a0*/  FADD.FTZ R50, -R26.reuse, R41 ;  /* 0x000000291a327221 */ /* 0x040fe20000010100 */
[----:B------:R-:W-:Y:S01]  /*45b0*/  SHF.L.U32 R69, R69, 0x10, RZ ;  /* 0x0000001045457819 */ /* 0x000fe200000006ff */
[C---:B------:R-:W-:Y:S01]  /*45c0*/  FADD.FTZ R86, -R26.reuse, R43 ;  /* 0x0000002b1a567221 */ /* 0x040fe20000010100 */
[----:B------:R0:W-:Y:S01]  /*45d0*/  @!P2 STS.64 [UR6+0x88], R44 ;  /* 0x0000882cff00a988 */ /* 0x0001e20008000a06 */
[C---:B------:R-:W-:Y:S01]  /*45e0*/  FADD.FTZ R92, -R26.reuse, R71 ;  /* 0x000000471a5c7221 */ /* 0x040fe20000010100 */
[----:B------:R-:W-:Y:S01]  /*45f0*/  SHF.L.U32 R51, R51, 0x10, RZ ;  /* 0x0000001033337819 */ /* 0x000fe200000006ff */
[----:B------:R-:W-:Y:S01]  /*4600*/  FADD.FTZ R96, -R26, R69 ;  /* 0x000000451a607221 */ /* 0x000fe20000010100 */
[----:B------:R-:W-:Y:S01]  /*4610*/  BAR.SYNC.DEFER_BLOCKING 0x0 ;  /* 0x0000000000007b1d */ /* 0x000fe20000010000 */
[----:B------:R-:W-:Y:S01]  /*4620*/  SHF.L.U32 R84, R84, 0x10, RZ ;  /* 0x0000001054547819 */ /* 0x000fe200000006ff */
[----:B------:R-:W-:Y:S01]  /*4630*/  FMUL.FTZ R37, R16, R85 ;  /* 0x0000005510257220 */ /* 0x000fe20000410000 */
[----:B0--3--:R-:W-:Y:S01]  /*4640*/  SHF.L.U32 R45, R52, 0x10, RZ ;  /* 0x00000010342d7819 */ /* 0x009fe200000006ff */
[C---:B------:R-:W-:Y:S01]  /*4650*/  FADD.FTZ R44, -R26.reuse, R77 ;  /* 0x0000004d1a2c7221 */ /* 0x040fe20000010100 */
[----:B------:R-:W-:-:S03]  /*4660*/  FADD.FTZ R52, -R26, R73 ;  /* 0x000000491a347221 */ /* 0x000fc60000010100 */
[----:B------:R-:W-:Y:S01]  /*4670*/  FADD.FTZ R94, -R26, R45 ;  /* 0x0000002d1a5e7221 */ /* 0x000fe20000010100 */
[----:B------:R-:W0:Y:S01]  /*4680*/  LDS.64 R28, [UR6+0x88] ;  /* 0x00008806ff1c7984 */ /* 0x000e220008000a00 */
[----:B------:R-:W0:Y:S02]  /*4690*/  LDCU UR6, c[0x0][0x42c] ;  /* 0x00008580ff0677ac */ /* 0x000e240008000800 */
[----:B0-----:R-:W-:Y:S01]  /*46a0*/  FMUL.FTZ R31, R28, UR6 ;  /* 0x000000061c1f7c20 */ /* 0x001fe20008410000 */
[----:B------:R-:W-:Y:S01]  /*46b0*/  FMUL.FTZ R20, R29, UR6 ;  /* 0x000000061d147c20 */ /* 0x000fe20008410000 */
[----:B-1----:R-:W-:Y:S06]  /*46c0*/  @!P1 BRA `(.L_x_268) ;  /* 0x0000000000489947 */ /* 0x002fec0003800000 */
        /* <DEDUP_REMOVED lines=18> */
.L_x_268:
        /* <DEDUP_REMOVED lines=20> */
.L_x_270:
[----:B------:R-:W-:Y:S05]  /*4930*/  BSYNC.RECONVERGENT B0 ;  /* 0x0000000000007941 */ /* 0x000fea0003800200 */
.L_x_269:
        /* <DEDUP_REMOVED lines=32> */
[C-C-:B0-----:R-:W-:Y:S01]  /*4b40*/  FFMA.FTZ R32, R31.reuse, R26, R20.reuse ;  /* 0x0000001a1f207223 */ /* 0x141fe20000010014 */
        /* <DEDUP_REMOVED lines=30> */
.L_x_271:
        /* <DEDUP_REMOVED lines=18> */
.L_x_273:
[----:B------:R-:W-:Y:S05]  /*4e50*/  BSYNC.RECONVERGENT B0 ;  /* 0x0000000000007941 */ /* 0x000fea0003800200 */
.L_x_272:
        /* <DEDUP_REMOVED lines=21> */
.L_x_274:
        /* <DEDUP_REMOVED lines=18> */
.L_x_276:
[----:B------:R-:W-:Y:S05]  /*50d0*/  BSYNC.RECONVERGENT B0 ;  /* 0x0000000000007941 */ /* 0x000fea0003800200 */
.L_x_275:
        /* <DEDUP_REMOVED lines=21> */
.L_x_277:
        /* <DEDUP_REMOVED lines=18> */
.L_x_279:
[----:B------:R-:W-:Y:S05]  /*5350*/  BSYNC.RECONVERGENT B0 ;  /* 0x0000000000007941 */ /* 0x000fea0003800200 */
.L_x_278:
        /* <DEDUP_REMOVED lines=21> */
.L_x_280:
[----:B------:R-:W-:Y:S01]  /*54b0*/  BSSY.RECONVERGENT B0, `(.L_x_281) ;  /* 0x0000012000007945 */ /* 0x000fe20003800200 */
[----:B------:R-:W-:Y:S01]  /*54c0*/  FFMA.FTZ R14, R66, R25, -R41 ;  /* 0x00000019420e7223 */ /* 0x000fe20000010829 */
[----:B------:R-:W-:Y:S02]  /*54d0*/  FFMA.FTZ R42, R27, R76, -R42 ;  /* 0x0000004c1b2a7223 */ /* 0x000fe4000001082a */
[----:B------:R-:W-:Y:S05]  /*54e0*/  @P6 BRA `(.L_x_282) ;  /* 0x0000000000386947 */ /* 0x000fea0003800000 */
[----:B------:R-:W3:Y:S01]  /*54f0*/  LDCU.64 UR6, c[0x0][0x3f8] ;  /* 0x00007f00ff0677ac */ /* 0x000ee20008000a00 */
[----:B------:R-:W-:Y:S01]  /*5500*/  MOV R28, R90 ;  /* 0x0000005a001c7202 */ /* 0x000fe20000000f00 */
[----:B------:R-:W-:Y:S01]  /*5510*/  FMUL.FTZ R25, R14, R85 ;  /* 0x000000550e197220 */ /* 0x000fe20000410000 */
[----:B012---:R-:W-:Y:S01]  /*5520*/  MOV R29, R89 ;  /* 0x00000059001d7202 */ /* 0x007fe20000000f00 */
[----:B------:R-:W0:Y:S01]  /*5530*/  LDCU.64 UR12, c[0x0][0x380] ;  /* 0x00007000ff0c77ac */ /* 0x000e220008000a00 */
[----:B------:R-:W-:-:S05]  /*5540*/  FMUL.FTZ R14, R42, R85 ;  /* 0x000000552a0e7220 */ /* 0x000fca0000410000 */
[----:B------:R-:W-:Y:S01]  /*5550*/  F2FP.BF16.F32.PACK_AB R25, R14, R25 ;  /* 0x000000190e19723e */ /* 0x000fe200000010ff */
[----:B---3--:R-:W-:Y:S02]  /*5560*/  IMAD R18, R17, UR6, RZ ;  /* 0x0000000611127c24 */ /* 0x008fe4000f8e02ff */
[----:B------:R-:W-:-:S04]  /*5570*/  IMAD.WIDE.U32 R28, R57, UR6, R28 ;  /* 0x00000006391c7c25 */ /* 0x000fc8000f8e001c */
[----:B------:R-:W-:Y:S01]  /*5580*/  IMAD R31, R57, UR7, R18 ;  /* 0x00000007391f7c24 */ /* 0x000fe2000f8e0212 */
[----:B0-----:R-:W-:-:S04]  /*5590*/  LEA R30, P0, R28, UR12, 0x1 ;  /* 0x0000000c1c1e7c11 */ /* 0x001fc8000f8008ff */
[----:B------:R-:W-:-:S04]  /*55a0*/  IADD3 R31, PT, PT, R29, R31, RZ ;  /* 0x0000001f1d1f7210 */ /* 0x000fc80007ffe0ff */
[----:B------:R-:W-:-:S05]  /*55b0*/  LEA.HI.X R31, R28, UR13, R31, 0x1, P0 ;  /* 0x0000000d1c1f7c11 */ /* 0x000fca00080f0c1f */
[----:B------:R3:W-:Y:S02]  /*55c0*/  STG.E desc[UR8][R30.64], R25 ;  /* 0x000000191e007986 */ /* 0x0007e4000c101908 */
.L_x_282:
[----:B------:R-:W-:Y:S05]  /*55d0*/  BSYNC.RECONVERGENT B0 ;  /* 0x0000000000007941 */ /* 0x000fea0003800200 */
.L_x_281:
        /* <DEDUP_REMOVED lines=11> */
[----:B------:R-:W0:Y:S08]  /*5690*/  MUFU.RCP R18, R18 ;  /* 0x0000001200127308 */ /* 0x000e300000001000 */
[----:B------:R-:W3:Y:S01]  /*56a0*/  MUFU.RCP R25, R25 ;  /* 0x0000001900197308 */ /* 0x000ee20000001000 */
[----:B012---:R-:W-:Y:S01]  /*56b0*/  FADD.FTZ R29, -R18, 1 ;  /* 0x3f800000121d7421 */ /* 0x007fe20000010100 */
[----:B------:R-:W-:-:S03]  /*56c0*/  FMUL.FTZ R47, R47, R18 ;  /* 0x000000122f2f7220 */ /* 0x000fc60000410000 */
[----:B------:R-:W-:Y:S01]  /*56d0*/  FFMA.FTZ R38, R38, R29, 1 ;  /* 0x3f80000026267423 */ /* 0x000fe2000001001d */
[----:B---3--:R-:W-:Y:S01]  /*56e0*/  FADD.FTZ R31, -R25, 1 ;  /* 0x3f800000191f7421 */ /* 0x008fe20000010100 */
[----:B------:R-:W-:Y:S02]  /*56f0*/  FMUL.FTZ R74, R74, R25 ;  /* 0x000000194a4a7220 */ /* 0x000fe40000410000 */
[----:B------:R-:W-:Y:S01]  /*5700*/  FMUL.FTZ R47, R47, R38 ;  /* 0x000000262f2f7220 */ /* 0x000fe20000410000 */
[----:B------:R-:W-:-:S04]  /*5710*/  FFMA.FTZ R31, R36, R31, 1 ;  /* 0x3f800000241f7423 */ /* 0x000fc8000001001f */
[----:B------:R-:W-:-:S07]  /*5720*/  FMUL.FTZ R74, R74, R31 ;  /* 0x0000001f4a4a7220 */ /* 0x000fce0000410000 */
.L_x_283:
        /* <DEDUP_REMOVED lines=18> */
.L_x_285:
[----:B------:R-:W-:Y:S05]  /*5850*/  BSYNC.RECONVERGENT B0 ;  /* 0x0000000000007941 */ /* 0x000fea0003800200 */
.L_x_284:
        /* <DEDUP_REMOVED lines=21> */
.L_x_286:
[----:B------:R-:W-:Y:S01]  /*59b0*/  BSSY.RECONVERGENT B0, `(.L_x_287) ;  /* 0x0000012000007945 */ /* 0x000fe20003800200 */
[----:B------:R-:W-:Y:S01]  /*59c0*/  FFMA.FTZ R14, R66, R49, -R35 ;  /* 0x00000031420e7223 */ /* 0x000fe20000010823 */
[----:B------:R-:W-:Y:S02]  /*59d0*/  FFMA.FTZ R32, R27, R72, -R32 ;  /* 0x000000481b207223 */ /* 0x000fe40000010820 */
[----:B------:R-:W-:Y:S05]  /*59e0*/  @P5 BRA `(.L_x_288) ;  /* 0x0000000000385947 */ /* 0x000fea0003800000 */
[----:B------:R-:W5:Y:S01]  /*59f0*/  LDCU.64 UR6, c[0x0][0x3f8] ;  /* 0x00007f00ff0677ac */ /* 0x000f620008000a00 */
[----:B------:R-:W-:Y:S01]  /*5a00*/  MOV R24, R90 ;  /* 0x0000005a00187202 */ /* 0x000fe20000000f00 */
[----:B0123--:R-:W-:Y:S01]  /*5a10*/  FMUL.FTZ R31, R14, R85 ;  /* 0x000000550e1f7220 */ /* 0x00ffe20000410000 */
[----:B----4-:R-:W-:Y:S01]  /*5a20*/  MOV R25, R89 ;  /* 0x0000005900197202 */ /* 0x010fe20000000f00 */
[----:B------:R-:W0:Y:S01]  /*5a30*/  LDCU.64 UR12, c[0x0][0x380] ;  /* 0x00007000ff0c77ac */ /* 0x000e220008000a00 */
[----:B------:R-:W-:Y:S01]  /*5a40*/  FMUL.FTZ R14, R32, R85 ;  /* 0x00000055200e7220 */ /* 0x000fe20000410000 */
[----:B-----5:R-:W-:Y:S02]  /*5a50*/  IMAD R18, R21, UR6, RZ ;  /* 0x0000000615127c24 */ /* 0x020fe4000f8e02ff */
[----:B------:R-:W-:-:S04]  /*5a60*/  IMAD.WIDE.U32 R28, R55, UR6, R24 ;  /* 0x00000006371c7c25 */ /* 0x000fc8000f8e0018 */
[----:B------:R-:W-:Y:S01]  /*5a70*/  IMAD R25, R55, UR7, R18 ;  /* 0x0000000737197c24 */ /* 0x000fe2000f8e0212 */
[----:B0-----:R-:W-:-:S04]  /*5a80*/  LEA R24, P0, R28, UR12, 0x1 ;  /* 0x0000000c1c187c11 */ /* 0x001fc8000f8008ff */
[----:B------:R-:W-:Y:S02]  /*5a90*/  IADD3 R25, PT, PT, R29, R25, RZ ;  /* 0x000000191d197210 */ /* 0x000fe40007ffe0ff */
[----:B------:R-:W-:Y:S02]  /*5aa0*/  F2FP.BF16.F32.PACK_AB R29, R14, R31 ;  /* 0x0000001f0e1d723e */ /* 0x000fe400000010ff */
[----:B------:R-:W-:-:S05]  /*5ab0*/  LEA.HI.X R25, R28, UR13, R25, 0x1, P0 ;  /* 0x0000000d1c197c11 */ /* 0x000fca00080f0c19 */
[----:B------:R0:W-:Y:S02]  /*5ac0*/  STG.E desc[UR8][R24.64], R29 ;  /* 0x0000001d18007986 */ /* 0x0001e4000c101908 */
.L_x_288:
[----:B------:R-:W-:Y:S05]  /*5ad0*/  BSYNC.RECONVERGENT B0 ;  /* 0x0000000000007941 */ /* 0x000fea0003800200 */
.L_x_287:
        /* <DEDUP_REMOVED lines=11> */
[----:B------:R-:W1:Y:S08]  /*5b90*/  MUFU.RCP R18, R18 ;  /* 0x0000001200127308 */ /* 0x000e700000001000 */
[----:B---34-:R-:W0:Y:S01]  /*5ba0*/  MUFU.RCP R25, R24 ;  /* 0x0000001800197308 */ /* 0x018e220000001000 */
[----:B-12---:R-:W-:Y:S01]  /*5bb0*/  FADD.FTZ R29, -R18, 1 ;  /* 0x3f800000121d7421 */ /* 0x006fe20000010100 */
[----:B------:R-:W-:-:S03]  /*5bc0*/  FMUL.FTZ R53, R53, R18 ;  /* 0x0000001235357220 */ /* 0x000fc60000410000 */
[----:B------:R-:W-:Y:S01]  /*5bd0*/  FFMA.FTZ R12, R12, R29, 1 ;  /* 0x3f8000000c0c7423 */ /* 0x000fe2000001001d */
[----:B0-----:R-:W-:Y:S01]  /*5be0*/  FADD.FTZ R31, -R25, 1 ;  /* 0x3f800000191f7421 */ /* 0x001fe20000010100 */
[----:B------:R-:W-:Y:S02]  /*5bf0*/  FMUL.FTZ R70, R70, R25 ;  /* 0x0000001946467220 */ /* 0x000fe40000410000 */
[----:B------:R-:W-:Y:S01]  /*5c00*/  FMUL.FTZ R53, R53, R12 ;  /* 0x0000000c35357220 */ /* 0x000fe20000410000 */
[----:B------:R-:W-:-:S04]  /*5c10*/  FFMA.FTZ R31, R16, R31, 1 ;  /* 0x3f800000101f7423 */ /* 0x000fc8000001001f */
[----:B------:R-:W-:-:S07]  /*5c20*/  FMUL.FTZ R70, R70, R31 ;  /* 0x0000001f46467220 */ /* 0x000fce0000410000 */
.L_x_289:
[----:B------:R-:W-:Y:S01]  /*5c30*/  ISETP.GE.AND.EX P3, PT, R23, UR15, PT, P3 ;  /* 0x0000000f17007c0c */ /* 0x000fe2000bf66330 */
[----:B------:R-:W-:Y:S01]  /*5c40*/  FFMA.FTZ R66, R66, R53, -R33 ;  /* 0x0000003542427223 */ /* 0x000fe20000010821 */
[----:B------:R-:W-:Y:S01]  /*5c50*/  FFMA.FTZ R20, R27, R70, -R20 ;  /* 0x000000461b147223 */ /* 0x000fe20000010814 */
[----:B------:R-:W-:Y:S02]  /*5c60*/  BSSY.RECONVERGENT B0, `(.L_x_290) ;  /* 0x000000f000007945 */ /* 0x000fe40003800200 */
[-C--:B------:R-:W-:Y:S01]  /*5c70*/  FMUL.FTZ R27, R66, R85.reuse ;  /* 0x00000055421b7220 */ /* 0x080fe20000410000 */
[----:B------:R-:W-:-:S07]  /*5c80*/  FMUL.FTZ R20, R20, R85 ;  /* 0x0000005514147220 */ /* 0x000fce0000410000 */
[----:B------:R-:W-:Y:S05]  /*5c90*/  @P3 BRA `(.L_x_291) ;  /* 0x00000000002c3947 */ /* 0x000fea0003800000 */
[----:B------:R-:W0:Y:S01]  /*5ca0*/  LDCU.64 UR6, c[0x0][0x3f8] ;  /* 0x00007f00ff0677ac */ /* 0x000e220008000a00 */
[----:B------:R-:W-:Y:S02]  /*5cb0*/  MOV R88, R90 ;  /* 0x0000005a00587202 */ /* 0x000fe40000000f00 */
[----:B------:R-:W-:Y:S01]  /*5cc0*/  F2FP.BF16.F32.PACK_AB R27, R20, R27 ;  /* 0x0000001b141b723e */ /* 0x000fe200000010ff */
[----:B------:R-:W5:Y:S01]  /*5cd0*/  LDCU.64 UR12, c[0x0][0x380] ;  /* 0x00007000ff0c77ac */ /* 0x000f620008000a00 */
[----:B0--34-:R-:W-:Y:S02]  /*5ce0*/  IMAD R25, R23, UR6, RZ ;  /* 0x0000000617197c24 */ /* 0x019fe4000f8e02ff */
[----:B------:R-:W-:-:S04]  /*5cf0*/  IMAD.WIDE.U32 R88, R54, UR6, R88 ;  /* 0x0000000636587c25 */ /* 0x000fc8000f8e0058 */
[----:B------:R-:W-:Y:S01]  /*5d00*/  IMAD R25, R54, UR7, R25 ;  /* 0x0000000736197c24 */ /* 0x000fe2000f8e0219 */
[----:B-----5:R-:W-:-:S04]  /*5d10*/  LEA R24, P0, R88, UR12, 0x1 ;  /* 0x0000000c58187c11 */ /* 0x020fc8000f8008ff */
[----:B------:R-:W-:-:S04]  /*5d20*/  IADD3 R25, PT, PT, R89, R25, RZ ;  /* 0x0000001959197210 */ /* 0x000fc80007ffe0ff */
[----:B------:R-:W-:-:S05]  /*5d30*/  LEA.HI.X R25, R88, UR13, R25, 0x1, P0 ;  /* 0x0000000d58197c11 */ /* 0x000fca00080f0c19 */
[----:B------:R0:W-:Y:S02]  /*5d40*/  STG.E desc[UR8][R24.64], R27 ;  /* 0x0000001b18007986 */ /* 0x0001e4000c101908 */
.L_x_291:
[----:B------:R-:W-:Y:S05]  /*5d50*/  BSYNC.RECONVERGENT B0 ;  /* 0x0000000000007941 */ /* 0x000fea0003800200 */
.L_x_290:
[----:B------:R-:W-:Y:S02]  /*5d60*/  IADD3 R4, PT, PT, R9, R4, RZ ;  /* 0x0000000409047210 */ /* 0x000fe40007ffe0ff */
[----:B------:R-:W-:Y:S02]  /*5d70*/  IADD3 R5, PT, PT, R5, 0x1, RZ ;  /* 0x0000000105057810 */ /* 0x000fe40007ffe0ff */
[----:B------:R-:W-:-:S13]  /*5d80*/  ISETP.GE.AND P0, PT, R4, UR4, PT ;  /* 0x0000000404007c0c */ /* 0x000fda000bf06270 */
[----:B------:R-:W-:Y:S05]  /*5d90*/  @!P0 BRA `(.L_x_292) ;  /* 0xffffffa4006c8947 */ /* 0x000fea000383ffff */
.L_x_249:
[----:B------:R-:W5:Y:S01]  /*5da0*/  LDC R4, c[0x0][0x370] ;  /* 0x0000dc00ff047b82 */ /* 0x000f620000000800 */
[----:B------:R-:W-:Y:S01]  /*5db0*/  ISETP.NE.AND P2, PT, R8, RZ, PT ;  /* 0x000000ff0800720c */ /* 0x000fe20003f45270 */
[----:B------:R-:W-:Y:S06]  /*5dc0*/  BSSY.RECONVERGENT B0, `(.L_x_293) ;  /* 0x0000011000007945 */ /* 0x000fec0003800200 */
[----:B------:R-:W0:Y:S08]  /*5dd0*/  LDC R7, c[0x0][0x374] ;  /* 0x0000dd00ff077b82 */ /* 0x000e300000000800 */
[----:B------:R-:W1:Y:S01]  /*5de0*/  LDC.64 R2, c[0x0][0x3c8] ;  /* 0x0000f200ff027b82 */ /* 0x000e620000000a00 */
[----:B-----5:R-:W-:-:S02]  /*5df0*/  ISETP.NE.AND P1, PT, R4, 0x1, PT ;  /* 0x000000010400780c */ /* 0x020fc40003f25270 */
[----:B------:R-:W-:Y:S02]  /*5e00*/  IADD3 R6, PT, PT, R4, -0x1, RZ ;  /* 0xffffffff04067810 */ /* 0x000fe40007ffe0ff */
[C---:B0-----:R-:W-:Y:S02]  /*5e10*/  IADD3 R5, PT, PT, R7.reuse, -0x1, RZ ;  /* 0xffffffff07057810 */ /* 0x041fe40007ffe0ff */
[----:B------:R-:W-:Y:S02]  /*5e20*/  SHF.L.U32 R0, R7, 0x1, RZ ;  /* 0x0000000107007819 */ /* 0x000fe400000006ff */
[----:B------:R-:W-:Y:S02]  /*5e30*/  ISETP.NE.AND P0, PT, R10, R5, PT ;  /* 0x000000050a00720c */ /* 0x000fe40003f05270 */
[----:B------:R-:W-:Y:S02]  /*5e40*/  SEL R5, R0, RZ, P1 ;  /* 0x000000ff00057207 */ /* 0x000fe40000800000 */
[----:B------:R-:W-:-:S03]  /*5e50*/  ISETP.NE.OR P0, PT, R6, UR10, P0 ;  /* 0x0000000a06007c0c */ /* 0x000fc60008705670 */
[----:B-1----:R-:W-:Y:S01]  /*5e60*/  IMAD.WIDE.U32 R2, R5, 0x4, R2 ;  /* 0x0000000405027825 */ /* 0x002fe200078e0002 */
[----:B------:R-:W-:Y:S09]  /*5e70*/  @P2 BRA `(.L_x_294) ;  /* 0x0000000000142947 */ /* 0x000ff20003800000 */
[----:B------:R-:W-:Y:S01]  /*5e80*/  HFMA2 R5, -RZ, RZ, 0, 5.9604644775390625e-08 ;  /* 0x00000001ff057431 */ /* 0x000fe200000001ff */
[----:B------:R-:W-:Y:S06]  /*5e90*/  MEMBAR.ALL.GPU ;  /* 0x0000000000007992 */ /* 0x000fec000000a000 */
[----:B------:R-:W-:-:S00]  /*5ea0*/  ERRBAR ;  /* 0x00000000000079ab */ /* 0x000fc00000000000 */
[----:B------:R-:W-:Y:S06]  /*5eb0*/  CGAERRBAR ;  /* 0x00000000000075ab */ /* 0x000fec0000000000 */
[----:B------:R0:W-:Y:S02]  /*5ec0*/  REDG.E.ADD.S32.STRONG.GPU desc[UR8][R2.64], R5 ;  /* 0x000000050200798e */ /* 0x0001e4000c12e308 */
.L_x_294:
[----:B------:R-:W-:Y:S05]  /*5ed0*/  BSYNC.RECONVERGENT B0 ;  /* 0x0000000000007941 */ /* 0x000fea0003800200 */
.L_x_293:
[----:B------:R-:W-:Y:S05]  /*5ee0*/  @P0 EXIT ;  /* 0x000000000000094d */ /* 0x000fea0003800000 */
[----:B------:R-:W-:Y:S05]  /*5ef0*/  @P2 BRA `(.L_x_295) ;  /* 0x0000000000202947 */ /* 0x000fea0003800000 */
[----:B------:R-:W-:-:S05]  /*5f00*/  IMAD R0, R4, R7, RZ ;  /* 0x0000000704007224 */ /* 0x000fca00078e02ff */
[----:B------:R-:W-:-:S13]  /*5f10*/  ISETP.NE.AND P0, PT, R0, -0x1, PT ;  /* 0xffffffff0000780c */ /* 0x000fda0003f05270 */
[----:B------:R-:W-:Y:S05]  /*5f20*/  @!P0 BRA `(.L_x_295) ;  /* 0x0000000000148947 */ /* 0x000fea0003800000 */
.L_x_296:
[----:B0-----:R-:W5:Y:S04]  /*5f30*/  LDG.E.STRONG.GPU R5, desc[UR8][R2.64] ;  /* 0x0000000802057981 */ /* 0x001f68000c1ef900 */
[----:B-----5:R-:W-:Y:S01]  /*5f40*/  CCTL.IVALL ;  /* 0x00000000ff00798f */ /* 0x020fe20002000000 */
[----:B------:R-:W-:Y:S05]  /*5f50*/  YIELD ;  /* 0x0000000000007946 */ /* 0x000fea0003800000 */
[----:B------:R-:W-:-:S13]  /*5f60*/  ISETP.NE.AND P0, PT, R5, R0, PT ;  /* 0x000000000500720c */ /* 0x000fda0003f05270 */
[----:B------:R-:W-:Y:S05]  /*5f70*/  @P0 BRA `(.L_x_296) ;  /* 0xfffffffc00ec0947 */ /* 0x000fea000383ffff */
.L_x_295:
[----:B------:R-:W-:Y:S05]  /*5f80*/  WARPSYNC.ALL ;  /* 0x0000000000007948 */ /* 0x000fea0003800000 */
[----:B0-----:R-:W0:Y:S08]  /*5f90*/  LDC.64 R4, c[0x0][0x3f8] ;  /* 0x0000fe00ff047b82 */ /* 0x001e300000000a00 */
        /* <DEDUP_REMOVED lines=36> */
[----:B----4-:R-:W-:Y:S02]  /*61e0*/  LEA.HI R28, P2, R9, R10, RZ, 0x1 ;  /* 0x0000000a091c7211 */ /* 0x010fe400078508ff */
[----:B------:R-:W-:Y:S02]  /*61f0*/  LOP3.LUT R2, R17, 0x3, RZ, 0xc0, !PT ;  /* 0x0000000311027812 */ /* 0x000fe400078ec0ff */
[----:B------:R-:W-:Y:S02]  /*6200*/  IADD3.X R6, PT, PT, RZ, R7, RZ, P0, !PT ;  /* 0x00000007ff067210 */ /* 0x000fe400007fe4ff */
[----:B------:R-:W-:-:S02]  /*6210*/  ISETP.NE.U32.AND P1, PT, R2, 0x3, PT ;  /* 0x000000030200780c */ /* 0x000fc40003f25070 */
[----:B------:R-:W-:Y:S02]  /*6220*/  ISETP.GE.U32.AND P0, PT, R17, 0x3, PT ;  /* 0x000000031100780c */ /* 0x000fe40003f06070 */
[----:B------:R-:W-:Y:S02]  /*6230*/  ISETP.NE.AND.EX P1, PT, RZ, RZ, PT, P1 ;  /* 0x000000ffff00720c */ /* 0x000fe40003f25310 */
[----:B------:R-:W-:Y:S02]  /*6240*/  IADD3.X R9, PT, PT, RZ, R9, RZ, P2, !PT ;  /* 0x00000009ff097210 */ /* 0x000fe400017fe4ff */
[----:B------:R-:W-:Y:S02]  /*6250*/  ISETP.GE.U32.AND.EX P0, PT, R6, RZ, PT, P0 ;  /* 0x000000ff0600720c */ /* 0x000fe40003f06100 */
[--C-:B------:R-:W-:Y:S02]  /*6260*/  SHF.R.S64 R28, R28, 0x1, R9.reuse ;  /* 0x000000011c1c7819 */ /* 0x100fe40000001009 */
[----:B------:R-:W-:-:S05]  /*6270*/  SHF.R.S32.HI R33, RZ, 0x1, R9 ;  /* 0x00000001ff217819 */ /* 0x000fca0000011409 */
[----:B------:R-:W-:Y:S05]  /*6280*/  @!P1 BRA `(.L_x_298) ;  /* 0x0000000000e09947 */ /* 0x000fea0003800000 */
[----:B------:R-:W0:Y:S01]  /*6290*/  LDCU.64 UR6, c[0x0][0x3d8] ;  /* 0x00007b00ff0677ac */ /* 0x000e220008000a00 */
[----:B------:R-:W-:Y:S02]  /*62a0*/  IADD3 R11, PT, PT, R17, 0x1, RZ ;  /* 0x00000001110b7810 */ /* 0x000fe40007ffe0ff */
[----:B------:R-:W-:Y:S01]  /*62b0*/  MOV R9, R35 ;  /* 0x0000002300097202 */ /* 0x000fe20000000f00 */
[----:B------:R-:W1:Y:S01]  /*62c0*/  LDCU.64 UR10, c[0x0][0x390] ;  /* 0x00007200ff0a77ac */ /* 0x000e620008000a00 */
[----:B------:R-:W-:Y:S02]  /*62d0*/  LOP3.LUT R11, R11, 0x3, RZ, 0xc0, !PT ;  /* 0x000000030b0b7812 */ /* 0x000fe400078ec0ff */
[C---:B------:R-:W-:Y:S01]  /*62e0*/  SHF.L.U32 R21, R8.reuse, 0x2, RZ ;  /* 0x0000000208157819 */ /* 0x040fe200000006ff */
[----:B------:R-:W4:Y:S01]  /*62f0*/  LDCU.64 UR12, c[0x0][0x388] ;  /* 0x00007100ff0c77ac */ /* 0x000f220008000a00 */
[----:B------:R-:W-:Y:S01]  /*6300*/  SHF.L.U64.HI R22, R8, 0x2, R35 ;  /* 0x0000000208167819 */ /* 0x000fe20000010223 */
[----:B------:R-:W-:Y:S01]  /*6310*/  IMAD.WIDE.U32 R6, R11, 0x1c0, R8 ;  /* 0x000001c00b067825 */ /* 0x000fe200078e0008 */
[----:B--2---:R-:W-:Y:S01]  /*6320*/  SHF.L.U32 R29, R5, 0x2, RZ ;  /* 0x00000002051d7819 */ /* 0x004fe200000006ff */
[----:B------:R-:W-:Y:S01]  /*6330*/  UMOV UR4, URZ ;  /* 0x000000ff00047c82 */ /* 0x000fe20008000000 */
[----:B---3--:R-:W-:-:S02]  /*6340*/  SHF.L.U64.HI R31, R3, 0x2, R0 ;  /* 0x00000002031f7819 */ /* 0x008fc40000010200 */
[----:B------:R-:W-:Y:S02]  /*6350*/  IADD3 R35, PT, PT, R7, UR4, RZ ;  /* 0x0000000407237c10 */ /* 0x000fe4000fffe0ff */
[----:B------:R-:W-:Y:S01]  /*6360*/  MOV R8, R6 ;  /* 0x0000000600087202 */ /* 0x000fe20000000f00 */
[----:B------:R-:W-:Y:S01]  /*6370*/  IMAD.WIDE.U32 R6, R4, 0x4, RZ ;  /* 0x0000000404067825 */ /* 0x000fe200078e00ff */
[C---:B0-----:R-:W-:Y:S02]  /*6380*/  IADD3 R25, P1, PT, R21.reuse, UR6, RZ ;  /* 0x0000000615197c10 */ /* 0x041fe4000ff3e0ff */
[----:B------:R-:W-:Y:S02]  /*6390*/  SHF.L.U64.HI R27, R28, 0x2, R33 ;  /* 0x000000021c1b7819 */ /* 0x000fe40000010221 */
[----:B-1----:R-:W-:Y:S02]  /*63a0*/  IADD3 R23, P2, PT, R21, UR10, RZ ;  /* 0x0000000a15177c10 */ /* 0x002fe4000ff5e0ff */
[----:B------:R-:W-:-:S02]  /*63b0*/  IADD3.X R26, PT, PT, R22, UR7, RZ, P1, !PT ;  /* 0x00000007161a7c10 */ /* 0x000fc40008ffe4ff */
[C---:B------:R-:W-:Y:S02]  /*63c0*/  IADD3.X R24, PT, PT, R22.reuse, UR11, RZ, P2, !PT ;  /* 0x0000000b16187c10 */ /* 0x040fe400097fe4ff */
[----:B----4-:R-:W-:Y:S02]  /*63d0*/  IADD3 R21, P1, PT, R21, UR12, RZ ;  /* 0x0000000c15157c10 */ /* 0x010fe4000ff3e0ff */
[----:B------:R-:W-:Y:S02]  /*63e0*/  IADD3 R18, P2, PT, RZ, -R11, RZ ;  /* 0x8000000bff127210 */ /* 0x000fe40007f5e0ff */
[----:B------:R-:W-:Y:S02]  /*63f0*/  IADD3.X R22, PT, PT, R22, UR13, RZ, P1, !PT ;  /* 0x0000000d16167c10 */ /* 0x000fe40008ffe4ff */
[----:B------:R-:W-:Y:S02]  /*6400*/  IADD3 R29, PT, PT, R7, R29, RZ ;  /* 0x0000001d071d7210 */ /* 0x000fe40007ffe0ff */
[----:B------:R-:W-:-:S07]  /*6410*/  IADD3.X R20, PT, PT, RZ, -0x1, RZ, P2, !PT ;  /* 0xffffffffff147810 */ /* 0x000fce00017fe4ff */
.L_x_299:
        /* <DEDUP_REMOVED lines=25> */
[----:B------:R-:W-:Y:S02]  /*65b0*/  MOV R13, R24 ;  /* 0x00000018000d7202 */ /* 0x000fe40000000f00 */
[----:B---3--:R-:W-:Y:S01]  /*65c0*/  F2FP.BF16.F32.PACK_AB R19, R17, R14 ;  /* 0x0000000e1113723e */ /* 0x008fe200000010ff */
[----:B------:R0:W-:Y:S04]  /*65d0*/  STG.E desc[UR8][R10.64], R9 ;  /* 0x000000090a007986 */ /* 0x0001e8000c101908 */
[----:B------:R0:W-:Y:S01]  /*65e0*/  STG.E desc[UR8][R12.64], R19 ;  /* 0x000000130c007986 */ /* 0x0001e2000c101908 */
[----:B------:R-:W-:Y:S01]  /*65f0*/  IADD3.X R24, PT, PT, RZ, R24, RZ, P3, !PT ;  /* 0x00000018ff187210 */ /* 0x000fe20001ffe4ff */
[----:B------:R-:W-:Y:S06]  /*6600*/  @P1 BRA `(.L_x_299) ;  /* 0xfffffffc00841947 */ /* 0x000fec000383ffff */
.L_x_298:
[----:B------:R-:W-:Y:S05]  /*6610*/  BSYNC.RECONVERGENT B0 ;  /* 0x0000000000007941 */ /* 0x000fea0003800200 */
.L_x_297:
[----:B------:R-:W-:Y:S05]  /*6620*/  @!P0 EXIT ;  /* 0x000000000000894d */ /* 0x000fea0003800000 */
[----:B------:R-:W-:Y:S01]  /*6630*/  SHF.L.U64.HI R37, R28, 0x2, R33 ;  /* 0x000000021c257819 */ /* 0x000fe20000010221 */
[----:B------:R-:W1:Y:S01]  /*6640*/  LDCU.64 UR4, c[0x0][0x3d8] ;  /* 0x00007b00ff0477ac */ /* 0x000e620008000a00 */
[C---:B--2---:R-:W-:Y:S02]  /*6650*/  SHF.L.U64.HI R29, R4.reuse, 0x2, R5 ;  /* 0x00000002041d7819 */ /* 0x044fe40000010205 */
[----:B------:R-:W-:Y:S01]  /*6660*/  SHF.L.U32 R27, R4, 0x2, RZ ;  /* 0x00000002041b7819 */ /* 0x000fe200000006ff */
[----:B------:R-:W2:Y:S01]  /*6670*/  LDCU.64 UR6, c[0x0][0x388] ;  /* 0x00007100ff0677ac */ /* 0x000ea20008000a00 */
[----:B------:R-:W-:Y:S02]  /*6680*/  SHF.L.U32 R39, R28, 0x2, RZ ;  /* 0x000000021c277819 */ /* 0x000fe400000006ff */
[C---:B---3--:R-:W-:Y:S01]  /*6690*/  SHF.L.U64.HI R31, R3.reuse, 0x2, R0 ;  /* 0x00000002031f7819 */ /* 0x048fe20000010200 */
[----:B------:R-:W3:Y:S01]  /*66a0*/  LDCU.64 UR10, c[0x0][0x390] ;  /* 0x00007200ff0a77ac */ /* 0x000ee20008000a00 */
[----:B------:R-:W-:-:S07]  /*66b0*/  SHF.L.U32 R33, R3, 0x2, RZ ;  /* 0x0000000203217819 */ /* 0x000fce00000006ff */
.L_x_300:
[C---:B------:R-:W-:Y:S02]  /*66c0*/  SHF.L.U32 R24, R8.reuse, 0x2, RZ ;  /* 0x0000000208187819 */ /* 0x040fe400000006ff */
[----:B------:R-:W-:Y:S02]  /*66d0*/  SHF.L.U64.HI R26, R8, 0x2, R35 ;  /* 0x00000002081a7819 */ /* 0x000fe40000010223 */
[----:B-1----:R-:W-:-:S04]  /*66e0*/  IADD3 R4, P0, PT, R24, UR4, RZ ;  /* 0x0000000418047c10 */ /* 0x002fc8000ff1e0ff */
[----:B----4-:R-:W-:Y:S02]  /*66f0*/  IADD3.X R5, PT, PT, R26, UR5, RZ, P0, !PT ;  /* 0x000000051a057c10 */ /* 0x010fe400087fe4ff */
[C---:B------:R-:W-:Y:S02]  /*6700*/  IADD3 R6, P0, PT, R4.reuse, R33, RZ ;  /* 0x0000002104067210 */ /* 0x040fe40007f1e0ff */
[C---:B0-----:R-:W-:Y:S01]  /*6710*/  IADD3 R12, P2, PT, R4.reuse, R39, RZ ;  /* 0x00000027040c7210 */ /* 0x041fe20007f5e0ff */
[----:B------:R0:W4:Y:S01]  /*6720*/  LDG.E R2, desc[UR8][R4.64] ;  /* 0x0000000804027981 */ /* 0x000122000c1e1900 */
[C---:B------:R-:W-:Y:S02]  /*6730*/  IADD3.X R7, PT, PT, R5.reuse, R31, RZ, P0, !PT ;  /* 0x0000001f05077210 */ /* 0x040fe400007fe4ff */
[----:B------:R-:W-:Y:S02]  /*6740*/  IADD3 R10, P1, PT, R4, R27, RZ ;  /* 0x0000001b040a7210 */ /* 0x000fe40007f3e0ff */
[----:B------:R-:W-:-:S02]  /*6750*/  IADD3.X R13, PT, PT, R5, R37, RZ, P2, !PT ;  /* 0x00000025050d7210 */ /* 0x000fc400017fe4ff */
[----:B------:R-:W-:Y:S01]  /*6760*/  IADD3.X R11, PT, PT, R5, R29, RZ, P1, !PT ;  /* 0x0000001d050b7210 */ /* 0x000fe20000ffe4ff */
[----:B------:R-:W4:Y:S04]  /*6770*/  LDG.E R7, desc[UR8][R6.64] ;  /* 0x0000000806077981 */ /* 0x000f28000c1e1900 */
[----:B------:R-:W5:Y:S04]  /*6780*/  LDG.E R10, desc[UR8][R10.64] ;  /* 0x000000080a0a7981 */ /* 0x000f68000c1e1900 */
[----:B------:R-:W5:Y:S01]  /*6790*/  LDG.E R13, desc[UR8][R12.64] ;  /* 0x000000080c0d7981 */ /* 0x000f62000c1e1900 */
[----:B------:R-:W-:-:S02]  /*67a0*/  LOP3.LUT R18, R24, 0xfffffffc, RZ, 0xc0, !PT ;  /* 0xfffffffc18127812 */ /* 0x000fc400078ec0ff */
[----:B------:R-:W-:Y:S02]  /*67b0*/  LOP3.LUT R17, R26, 0x1, RZ, 0xc0, !PT ;  /* 0x000000011a117812 */ /* 0x000fe400078ec0ff */
[----:B--2---:R-:W-:-:S04]  /*67c0*/  IADD3 R14, P0, PT, R18, UR6, RZ ;  /* 0x00000006120e7c10 */ /* 0x004fc8000ff1e0ff */
[C---:B------:R-:W-:Y:S02]  /*67d0*/  IADD3.X R15, PT, PT, R17.reuse, UR7, RZ, P0, !PT ;  /* 0x00000007110f7c10 */ /* 0x040fe400087fe4ff */
[C---:B---3--:R-:W-:Y:S02]  /*67e0*/  IADD3 R16, P0, PT, R18.reuse, UR10, RZ ;  /* 0x0000000a12107c10 */ /* 0x048fe4000ff1e0ff */
[----:B------:R-:W-:Y:S02]  /*67f0*/  IADD3 R18, P1, PT, R18, UR4, RZ ;  /* 0x0000000412127c10 */ /* 0x000fe4000ff3e0ff */
[----:B------:R-:W-:Y:S02]  /*6800*/  IADD3.X R17, PT, PT, R17, UR11, RZ, P0, !PT ;  /* 0x0000000b11117c10 */ /* 0x000fe400087fe4ff */
[----:B0-----:R-:W-:Y:S02]  /*6810*/  IADD3 R4, P0, PT, R18, R33, RZ ;  /* 0x0000002112047210 */ /* 0x001fe40007f1e0ff */
[----:B----4-:R-:W-:-:S02]  /*6820*/  F2FP.BF16.F32.PACK_AB R9, R7, R2 ;  /* 0x000000020709723e */ /* 0x010fc400000010ff */
[----:B------:R-:W-:-:S04]  /*6830*/  LOP3.LUT R2, R26, 0x3, RZ, 0xc0, !PT ;  /* 0x000000031a027812 */ /* 0x000fc800078ec0ff */
[----:B------:R-:W-:Y:S02]  /*6840*/  IADD3.X R19, PT, PT, R2, UR5, RZ, P1, !PT ;  /* 0x0000000502137c10 */ /* 0x000fe40008ffe4ff */
[----:B-----5:R-:W-:Y:S02]  /*6850*/  F2FP.BF16.F32.PACK_AB R21, R13, R10 ;  /* 0x0000000a0d15723e */ /* 0x020fe400000010ff */
[C---:B------:R-:W-:Y:S02]  /*6860*/  IADD3 R6, P1, PT, R18.reuse, R27, RZ ;  /* 0x0000001b12067210 */ /* 0x040fe40007f3e0ff */
[----:B------:R-:W-:Y:S02]  /*6870*/  IADD3 R10, P2, PT, R18, R39, RZ ;  /* 0x00000027120a7210 */ /* 0x000fe40007f5e0ff */
[C---:B------:R-:W-:Y:S02]  /*6880*/  IADD3.X R5, PT, PT, R19.reuse, R31, RZ, P0, !PT ;  /* 0x0000001f13057210 */ /* 0x040fe400007fe4ff */
[----:B------:R-:W-:-:S02]  /*6890*/  IADD3.X R7, PT, PT, R19, R29, RZ, P1, !PT ;  /* 0x0000001d13077210 */ /* 0x000fc40000ffe4ff */
[----:B------:R-:W-:Y:S01]  /*68a0*/  IADD3.X R11, PT, PT, R19, R37, RZ, P2, !PT ;  /* 0x00000025130b7210 */ /* 0x000fe200017fe4ff */
[----:B------:R0:W-:Y:S04]  /*68b0*/  STG.E desc[UR8][R14.64], R9 ;  /* 0x000000090e007986 */ /* 0x0001e8000c101908 */
[----:B------:R1:W-:Y:S04]  /*68c0*/  STG.E desc[UR8][R16.64], R21 ;  /* 0x0000001510007986 */ /* 0x0003e8000c101908 */
[----:B------:R-:W2:Y:S04]  /*68d0*/  LDG.E R2, desc[UR8][R18.64+0x700] ;  /* 0x0007000812027981 */ /* 0x000ea8000c1e1900 */
[----:B0-----:R-:W2:Y:S04]  /*68e0*/  LDG.E R9, desc[UR8][R4.64+0x700] ;  /* 0x0007000804097981 */ /* 0x001ea8000c1e1900 */
[----:B------:R-:W3:Y:S04]  /*68f0*/  LDG.E R20, desc[UR8][R6.64+0x700] ;  /* 0x0007000806147981 */ /* 0x000ee8000c1e1900 */
[----:B------:R-:W3:Y:S01]  /*6900*/  LDG.E R23, desc[UR8][R10.64+0x700] ;  /* 0x000700080a177981 */ /* 0x000ee2000c1e1900 */
[----:B------:R-:W-:-:S04]  /*6910*/  IADD3 R14, P0, PT, R24, 0x700, RZ ;  /* 0x00000700180e7810 */ /* 0x000fc80007f1e0ff */
[----:B------:R-:W-:Y:S02]  /*6920*/  IADD3.X R15, PT, PT, RZ, R26, RZ, P0, !PT ;  /* 0x0000001aff0f7210 */ /* 0x000fe400007fe4ff */
[----:B------:R-:W-:Y:S02]  /*6930*/  LOP3.LUT R14, R14, 0xfffffffc, RZ, 0xc0, !PT ;  /* 0xfffffffc0e0e7812 */ /* 0x000fe400078ec0ff */
[----:B------:R-:W-:Y:S02]  /*6940*/  LOP3.LUT R15, R15, 0x1, RZ, 0xc0, !PT ;  /* 0x000000010f0f7812 */ /* 0x000fe400078ec0ff */
[C---:B------:R-:W-:Y:S02]  /*6950*/  IADD3 R12, P0, PT, R14.reuse, UR6, RZ ;  /* 0x000000060e0c7c10 */ /* 0x040fe4000ff1e0ff */
        /* <DEDUP_REMOVED lines=23> */
[----:B------:R-:W3:Y:S04]  /*6ad0*/  LDG.E R18, desc[UR8][R18.64+0x1500] ;  /* 0x0015000812127981 */ /* 0x000ee8000c1e1900 */
[----:B------:R-:W3:Y:S04]  /*6ae0*/  LDG.E R5, desc[UR8][R4.64+0x1500] ;  /* 0x0015000804057981 */ /* 0x000ee8000c1e1900 */
        /* <DEDUP_REMOVED lines=13> */
[----:B------:R-:W-:Y:S01]  /*6bc0*/  HFMA2 R35, -RZ, RZ, 0, 0 ;  /* 0x00000000ff237431 */ /* 0x000fe200000001ff */
[----:B---3--:R-:W-:Y:S02]  /*6bd0*/  F2FP.BF16.F32.PACK_AB R5, R5, R18 ;  /* 0x000000120505723e */ /* 0x008fe400000010ff */
[----:B-----5:R-:W-:-:S03]  /*6be0*/  F2FP.BF16.F32.PACK_AB R7, R11, R6 ;  /* 0x000000060b07723e */ /* 0x020fc600000010ff */
[----:B------:R4:W-:Y:S04]  /*6bf0*/  STG.E desc[UR8][R14.64], R5 ;  /* 0x000000050e007986 */ /* 0x0009e8000c101908 */
[----:B------:R4:W-:Y:S02]  /*6c00*/  STG.E desc[UR8][R16.64], R7 ;  /* 0x0000000710007986 */ /* 0x0009e4000c101908 */
[----:B------:R-:W-:Y:S05]  /*6c10*/  @P0 BRA `(.L_x_300) ;  /* 0xfffffff800a80947 */ /* 0x000fea000383ffff */
[----:B------:R-:W-:Y:S05]  /*6c20*/  EXIT ;  /* 0x000000000000794d */ /* 0x000fea0003800000 */
.L_x_301:
        /* <DEDUP_REMOVED lines=13> */
.L_x_4498:


//--------------------- .text._Z35group_norm_nhwc_bwd_one_pass_kernelI11Bf16IOBf16WLi256ELi56ELi448EEv26Group_norm_nhwc_bwd_params --------------------------
	.section	.text._Z35group_norm_nhwc_bwd_one_pass_kernelI11Bf16IOBf16WLi256ELi56ELi448EEv26Group_norm_nhwc_bwd_params,"ax",@progbits
	.align	128
        .global         _Z35group_norm_nhwc_bwd_one_pass_kernelI11Bf16IOBf16WLi256ELi56ELi448EEv26Group_norm_nhwc_bwd_params
        .type           _Z35group_norm_nhwc_bwd_one_pass_kernelI11Bf16IOBf16WLi256ELi56ELi448EEv26Group_norm_nhwc_bwd_params,@function
        .size           _Z35group_norm_nhwc_bwd_one_pass_kernelI11Bf16IOBf16WLi256ELi56ELi448EEv26Group_norm_nhwc_bwd_params,(.L_x_4499 - _Z35group_norm_nhwc_bwd_one_pass_kernelI11Bf16IOBf16WLi256ELi56ELi448EEv26Group_norm_nhwc_bwd_params)
        .other          _Z35group_norm_nhwc_bwd_one_pass_kernelI11Bf16IOBf16WLi256ELi56ELi448EEv26Group_norm_nhwc_bwd_params,@"STO_CUDA_ENTRY STV_DEFAULT"
_Z35group_norm_nhwc_bwd_one_pass_kernelI11Bf16IOBf16WLi256ELi56ELi448EEv26Group_norm_nhwc_bwd_params:
.text._Z35group_norm_nhwc_bwd_one_pass_kernelI11Bf16IOBf16WLi256ELi56ELi448EEv26Group_norm_nhwc_bwd_params:
        /* <DEDUP_REMOVED lines=22> */
.L_x_369:
[----:B0-----:R-:W0:Y:S01]  /*0160*/  LDC R11, c[0x0][0x410] ;  /* 0x00010400ff0b7b82 */ /* 0x001e220000000800 */
[----:B------:R-:W-:Y:S01]  /*0170*/  IABS R8, R78 ;  /* 0x0000004e00087213 */ /* 0x000fe20000000000 */
[----:B-1----:R-:W1:Y:S01]  /*0180*/  LDCU UR4, c[0x0][0x41c] ;  /* 0x00008380ff0477ac */ /* 0x002e620008000800 */
[----:B------:R-:W-:Y:S02]  /*0190*/  ISETP.GE.AND P3, PT, R78, RZ, PT ;  /* 0x000000ff4e00720c */ /* 0x000fe40003f66270 */
[----:B------:R-:W-:Y:S01]  /*01a0*/  CS2R R74, SRZ ;  /* 0x00000000004a7805 */ /* 0x000fe2000001ff00 */
[----:B------:R-:W2:Y:S02]  /*01b0*/  LDCU.128 UR8, c[0x0][0x400] ;  /* 0x00008000ff0877ac */ /* 0x000ea40008000c00 */
        /* <DEDUP_REMOVED lines=18> */
[----:B------:R-:W0:Y:S09]  /*02e0*/  LDCU.U8 UR4, c[0x0][0x414] ;  /* 0x00008280ff0477ac */ /* 0x000e320008000000 */
[----:B------:R-:W-:-:S02]  /*02f0*/  @!P4 IADD3 R4, PT, PT, R4, -R7, RZ ;  /* 0x800000070404c210 */ /* 0x000fc40007ffe0ff */
[----:B--2---:R-:W-:Y:S02]  /*0300*/  ISETP.GE.U32.AND P2, PT, R25, UR8, PT ;  /* 0x0000000819007c0c */ /* 0x004fe4000bf46070 */
[----:B------:R-:W-:Y:S02]  /*0310*/  SHF.R.S32.HI R13, RZ, 0x1f, R25 ;  /* 0x0000001fff0d7819 */ /* 0x000fe40000011419 */
[CC--:B------:R-:W-:Y:S02]  /*0320*/  ISETP.GE.U32.AND P1, PT, R4.reuse, R7.reuse, PT ;  /* 0x000000070400720c */ /* 0x0c0fe40003f26070 */
[----:B------:R-:W-:Y:S02]  /*0330*/  ISETP.GT.U32.AND P5, PT, R7, R4, PT ;  /* 0x000000040700720c */ /* 0x000fe40003fa4070 */
[----:B------:R-:W-:Y:S02]  /*0340*/  IADD3 R7, PT, PT, R4, -R7, RZ ;  /* 0x8000000704077210 */ /* 0x000fe40007ffe0ff */
[----:B------:R-:W-:-:S02]  /*0350*/  ISETP.GE.AND.EX P2, PT, R13, UR9, PT, P2 ;  /* 0x000000090d007c0c */ /* 0x000fc4000bf46320 */
[----:B------:R-:W-:Y:S02]  /*0360*/  SEL R4, R7, R4, !P5 ;  /* 0x0000000407047207 */ /* 0x000fe40006800000 */
[----:B------:R-:W-:Y:S02]  /*0370*/  @!P4 IADD3 R5, PT, PT, R5, 0x1, RZ ;  /* 0x000000010505c810 */ /* 0x000fe40007ffe0ff */
[----:B------:R-:W-:Y:S02]  /*0380*/  ISETP.NE.AND P4, PT, R11, RZ, PT ;  /* 0x000000ff0b00720c */ /* 0x000fe40003f85270 */
[----:B------:R-:W-:Y:S02]  /*0390*/  LOP3.LUT R7, RZ, R11, RZ, 0x33, !PT ;  /* 0x0000000bff077212 */ /* 0x000fe400078e33ff */
[----:B------:R-:W-:Y:S02]  /*03a0*/  IADD3 R11, PT, PT, R25, 0x10, RZ ;  /* 0x00000010190b7810 */ /* 0x000fe40007ffe0ff */
[----:B------:R-:W-:Y:S01]  /*03b0*/  @!P3 IADD3 R4, PT, PT, -R4, RZ, RZ ;  /* 0x000000ff0404b210 */ /* 0x000fe20007ffe1ff */
[----:B------:R-:W1:Y:S01]  /*03c0*/  @!P2 LDC.64 R18, c[0x0][0x3f8] ;  /* 0x0000fe00ff12ab82 */ /* 0x000e620000000a00 */
[----:B------:R-:W-:-:S02]  /*03d0*/  @P1 IADD3 R5, PT, PT, R5, 0x1, RZ ;  /* 0x0000000105051810 */ /* 0x000fc40007ffe0ff */
[----:B------:R-:W-:Y:S02]  /*03e0*/  ISETP.GE.U32.AND P3, PT, R11, UR8, PT ;  /* 0x000000080b007c0c */ /* 0x000fe4000bf66070 */
[----:B------:R-:W-:Y:S02]  /*03f0*/  SHF.R.S32.HI R17, RZ, 0x1f, R11 ;  /* 0x0000001fff117819 */ /* 0x000fe4000001140b */
[----:B------:R-:W-:Y:S01]  /*0400*/  SEL R119, R7, R4, !P4 ;  /* 0x0000000407777207 */ /* 0x000fe20006000000 */
[----:B------:R-:W2:Y:S01]  /*0410*/  @!P2 LDC.64 R20, c[0x0][0x3a0] ;  /* 0x0000e800ff14ab82 */ /* 0x000ea20000000a00 */
[----:B------:R-:W-:Y:S02]  /*0420*/  @!P0 IADD3 R5, PT, PT, -R5, RZ, RZ ;  /* 0x000000ff05058210 */ /* 0x000fe40007ffe1ff */
[----:B------:R-:W-:Y:S01]  /*0430*/  ISETP.GE.AND.EX P3, PT, R17, UR9, PT, P3 ;  /* 0x0000000911007c0c */ /* 0x000fe2000bf66330 */
[----:B------:R-:W-:Y:S01]  /*0440*/  IMAD R9, R119, 0x38, RZ ;  /* 0x0000003877097824 */ /* 0x000fe200078e02ff */
[----:B------:R-:W-:-:S02]  /*0450*/  SEL R5, R7, R5, !P4 ;  /* 0x0000000507057207 */ /* 0x000fc40006000000 */
[----:B------:R-:W-:Y:S01]  /*0460*/  IADD3 R15, PT, PT, R25, 0x20, RZ ;  /* 0x00000020190f7810 */ /* 0x000fe20007ffe0ff */
[----:B------:R-:W4:Y:S01]  /*0470*/  @!P2 LDC.64 R26, c[0x0][0x398] ;  /* 0x0000e600ff1aab82 */ /* 0x000f220000000a00 */
[----:B------:R-:W-:Y:S02]  /*0480*/  IADD3 R120, P0, PT, R9, R2, RZ ;  /* 0x0000000209787210 */ /* 0x000fe40007f1e0ff */
[----:B------:R-:W-:Y:S02]  /*0490*/  SHF.R.S32.HI R2, RZ, 0x1f, R5 ;  /* 0x0000001fff027819 */ /* 0x000fe40000011405 */
[----:B------:R-:W-:Y:S02]  /*04a0*/  ISETP.GE.U32.AND P4, PT, R15, UR8, PT ;  /* 0x000000080f007c0c */ /* 0x000fe4000bf86070 */
[----:B------:R-:W-:Y:S01]  /*04b0*/  LEA.HI.X.SX32 R121, R9, RZ, 0x1, P0 ;  /* 0x000000ff09797211 */ /* 0x000fe200000f0eff */
[----:B------:R-:W-:Y:S01]  /*04c0*/  IMAD R2, R2, UR10, RZ ;  /* 0x0000000a02027c24 */ /* 0x000fe2000f8e02ff */
[----:B------:R-:W-:Y:S01]  /*04d0*/  SHF.R.S32.HI R7, RZ, 0x1f, R15 ;  /* 0x0000001fff077819 */ /* 0x000fe2000001140f */
[----:B------:R-:W5:Y:S02]  /*04e0*/  @!P3 LDC.64 R22, c[0x0][0x3f8] ;  /* 0x0000fe00ff16bb82 */ /* 0x000f640000000a00 */
[----:B------:R-:W-:Y:S01]  /*04f0*/  IMAD R123, R5, UR11, R2 ;  /* 0x0000000b057b7c24 */ /* 0x000fe2000f8e0202 */
[----:B------:R-:W-:Y:S01]  /*0500*/  ISETP.GE.AND.EX P4, PT, R7, UR9, PT, P4 ;  /* 0x0000000907007c0c */ /* 0x000fe2000bf86340 */
[----:B------:R-:W-:-:S04]  /*0510*/  IMAD.WIDE.U32 R120, R5, UR10, R120 ;  /* 0x0000000a05787c25 */ /* 0x000fc8000f8e0078 */
[----:B-1----:R-:W-:Y:S01]  /*0520*/  @!P2 IMAD R2, R13, R18, RZ ;  /* 0x000000120d02a224 */ /* 0x002fe200078e02ff */
[----:B------:R-:W-:Y:S01]  /*0530*/  IADD3 R123, PT, PT, R121, R123, RZ ;  /* 0x0000007b797b7210 */ /* 0x000fe20007ffe0ff */
[----:B------:R-:W1:Y:S01]  /*0540*/  @!P3 LDC.64 R28, c[0x0][0x3a0] ;  /* 0x0000e800ff1cbb82 */ /* 0x000e620000000a00 */
[-C--:B------:R-:W-:Y:S01]  /*0550*/  @!P2 MOV R122, R120.reuse ;  /* 0x00000078007aa202 */ /* 0x080fe20000000f00 */
[----:B------:R-:W-:Y:S01]  /*0560*/  @!P2 IMAD R9, R25, R19, R2 ;  /* 0x000000131909a224 */ /* 0x000fe200078e0202 */
[----:B------:R-:W-:-:S03]  /*0570*/  @!P3 MOV R8, R120 ;  /* 0x000000780008b202 */ /* 0x000fc60000000f00 */
[----:B------:R-:W-:Y:S02]  /*0580*/  @!P2 IMAD.WIDE.U32 R4, R25, R18, R122 ;  /* 0x000000121904a225 */ /* 0x000fe400078e007a */
[----:B------:R-:W3:Y:S03]  /*0590*/  @!P4 LDC.64 R32, c[0x0][0x3f8] ;  /* 0x0000fe00ff20cb82 */ /* 0x000ee60000000a00 */
[----:B------:R-:W-:Y:S02]  /*05a0*/  @!P2 IADD3 R5, PT, PT, R5, R9, RZ ;  /* 0x000000090505a210 */ /* 0x000fe40007ffe0ff */
[C---:B------:R-:W-:Y:S01]  /*05b0*/  @!P2 SHF.L.U32 R13, R4.reuse, 0x1, RZ ;  /* 0x00000001040da819 */ /* 0x040fe200000006ff */
[----:B-----5:R-:W-:Y:S01]  /*05c0*/  @!P3 IMAD R6, R17, R22, RZ ;  /* 0x000000161106b224 */ /* 0x020fe200078e02ff */
[----:B------:R-:W-:Y:S01]  /*05d0*/  @!P2 SHF.L.U64.HI R2, R4, 0x1, R5 ;  /* 0x000000010402a819 */ /* 0x000fe20000010205 */
[----:B------:R-:W5:Y:S01]  /*05e0*/  @!P3 LDC.64 R30, c[0x0][0x398] ;  /* 0x0000e600ff1ebb82 */ /* 0x000f620000000a00 */
[----:B--2---:R-:W-:Y:S01]  /*05f0*/  @!P2 IADD3 R4, P0, PT, R13, R20, RZ ;  /* 0x000000140d04a210 */ /* 0x004fe20007f1e0ff */
[----:B------:R-:W-:Y:S01]  /*0600*/  @!P3 IMAD R19, R11, R23, R6 ;  /* 0x000000170b13b224 */ /* 0x000fe200078e0206 */
[----:B------:R-:W-:-:S02]  /*0610*/  IADD3 R17, PT, PT, R25, 0x30, RZ ;  /* 0x0000003019117810 */ /* 0x000fc40007ffe0ff */
[----:B------:R-:W-:Y:S02]  /*0620*/  @!P2 IADD3.X R5, PT, PT, R2, R21, RZ, P0, !PT ;  /* 0x000000150205a210 */ /* 0x000fe400007fe4ff */
[----:B------:R-:W-:Y:S02]  /*0630*/  ISETP.GE.U32.AND P0, PT, R17, UR8, PT ;  /* 0x0000000811007c0c */ /* 0x000fe4000bf06070 */
[----:B------:R-:W-:Y:S01]  /*0640*/  SHF.R.S32.HI R23, RZ, 0x1f, R17 ;  /* 0x0000001fff177819 */ /* 0x000fe20000011411 */
[----:B------:R2:W2:Y:S01]  /*0650*/  @!P2 LDG.E R75, desc[UR6][R4.64] ;  /* 0x00000006044ba981 */ /* 0x0004a2000c1e1900 */
[----:B------:R-:W-:Y:S02]  /*0660*/  @!P4 MOV R12, R120 ;  /* 0x00000078000cc202 */ /* 0x000fe40000000f00 */
[----:B------:R-:W-:Y:S02]  /*0670*/  ISETP.GE.AND.EX P0, PT, R23, UR9, PT, P0 ;  /* 0x0000000917007c0c */ /* 0x000fe4000bf06300 */
[----:B----4-:R-:W-:Y:S01]  /*0680*/  @!P2 IADD3 R6, P1, PT, R13, R26, RZ ;  /* 0x0000001a0d06a210 */ /* 0x010fe20007f3e0ff */
[----:B---3--:R-:W-:Y:S01]  /*0690*/  @!P4 IMAD R10, R7, R32, RZ ;  /* 0x00000020070ac224 */ /* 0x008fe200078e02ff */
[----:B------:R-:W-:-:S02]  /*06a0*/  @!P4 MOV R13, R123 ;  /* 0x0000007b000dc202 */ /* 0x000fc40000000f00 */
[----:B------:R-:W-:Y:S01]  /*06b0*/  @!P3 MOV R9, R123 ;  /* 0x0000007b0009b202 */ /* 0x000fe20000000f00 */
[C---:B------:R-:W-:Y:S02]  /*06c0*/  @!P4 IMAD R21, R15.reuse, R33, R10 ;  /* 0x000000210f15c224 */ /* 0x040fe400078e020a */
[----:B------:R-:W-:Y:S02]  /*06d0*/  @!P4 IMAD.WIDE.U32 R12, R15, R32, R12 ;  /* 0x000000200f0cc225 */ /* 0x000fe400078e000c */
[----:B------:R-:W3:Y:S02]  /*06e0*/  @!P4 LDC.64 R14, c[0x0][0x3a0] ;  /* 0x0000e800ff0ecb82 */ /* 0x000ee40000000a00 */
[----:B------:R-:W-:-:S06]  /*06f0*/  @!P3 IMAD.WIDE.U32 R8, R11, R22, R8 ;  /* 0x000000160b08b225 */ /* 0x000fcc00078e0008 */
[----:B------:R-:W4:Y:S01]  /*0700*/  @!P0 LDC.64 R34, c[0x0][0x3f8] ;  /* 0x0000fe00ff228b82 */ /* 0x000f220000000a00 */
[----:B------:R-:W-:Y:S02]  /*0710*/  @!P3 IADD3 R9, PT, PT, R9, R19, RZ ;  /* 0x000000130909b210 */ /* 0x000fe40007ffe0ff */
[----:B------:R-:W-:Y:S02]  /*0720*/  @!P3 SHF.L.U32 R11, R8, 0x1, RZ ;  /* 0x00000001080bb819 */ /* 0x000fe400000006ff */
[----:B------:R-:W-:Y:S02]  /*0730*/  @!P2 IADD3.X R7, PT, PT, R2, R27, RZ, P1, !PT ;  /* 0x0000001b0207a210 */ /* 0x000fe40000ffe4ff */
[----:B------:R-:W-:Y:S01]  /*0740*/  @!P3 SHF.L.U64.HI R2, R8, 0x1, R9 ;  /* 0x000000010802b819 */ /* 0x000fe20000010209 */
[----:B------:R-:W0:Y:S01]  /*0750*/  @!P4 LDC.64 R32, c[0x0][0x398] ;  /* 0x0000e600ff20cb82 */ /* 0x000e220000000a00 */
[----:B-1----:R-:W-:Y:S01]  /*0760*/  @!P3 IADD3 R8, P1, PT, R11, R28, RZ ;  /* 0x0000001c0b08b210 */ /* 0x002fe20007f3e0ff */
[----:B------:R-:W4:Y:S01]  /*0770*/  @!P2 LDG.E R74, desc[UR6][R6.64] ;  /* 0x00000006064aa981 */ /* 0x000f22000c1e1900 */
[----:B------:R-:W-:-:S02]  /*0780*/  IADD3 R19, PT, PT, R25, 0x40, RZ ;  /* 0x0000004019137810 */ /* 0x000fc40007ffe0ff */
[----:B-----5:R-:W-:Y:S02]  /*0790*/  @!P3 IADD3 R10, P2, PT, R11, R30, RZ ;  /* 0x0000001e0b0ab210 */ /* 0x020fe40007f5e0ff */
[----:B--2---:R-:W-:Y:S01]  /*07a0*/  MOV R4, RZ ;  /* 0x000000ff00047202 */ /* 0x004fe20000000f00 */
[----:B------:R-:W1:Y:S01]  /*07b0*/  @!P0 LDC.64 R36, c[0x0][0x398] ;  /* 0x0000e600ff248b82 */ /* 0x000e620000000a00 */
[----:B------:R-:W-:Y:S02]  /*07c0*/  @!P3 IADD3.X R9, PT, PT, R2, R29, RZ, P1, !PT ;  /* 0x0000001d0209b210 */ /* 0x000fe40000ffe4ff */
[----:B------:R-:W-:Y:S02]  /*07d0*/  @!P4 IADD3 R5, PT, PT, R13, R21, RZ ;  /* 0x000000150d05c210 */ /* 0x000fe40007ffe0ff */
[----:B------:R-:W-:Y:S01]  /*07e0*/  ISETP.GE.U32.AND P1, PT, R19, UR8, PT ;  /* 0x0000000813007c0c */ /* 0x000fe2000bf26070 */
[----:B------:R3:W2:Y:S01]  /*07f0*/  @!P3 LDG.E R4, desc[UR6][R8.64] ;  /* 0x000000060804b981 */ /* 0x0006a2000c1e1900 */
[----:B------:R-:W-:-:S02]  /*0800*/  SHF.R.S32.HI R27, RZ, 0x1f, R19 ;  /* 0x0000001fff1b7819 */ /* 0x000fc40000011413 */
[----:B------:R-:W-:Y:S02]  /*0810*/  @!P3 IADD3.X R11, PT, PT, R2, R31, RZ, P2, !PT ;  /* 0x0000001f020bb210 */ /* 0x000fe400017fe4ff */
[C---:B------:R-:W-:Y:S01]  /*0820*/  @!P4 SHF.L.U32 R13, R12.reuse, 0x1, RZ ;  /* 0x000000010c0dc819 */ /* 0x040fe200000006ff */
[----:B------:R-:W5:Y:S01]  /*0830*/  @!P0 LDC.64 R30, c[0x0][0x3a0] ;  /* 0x0000e800ff1e8b82 */ /* 0x000f620000000a00 */
[----:B------:R-:W-:Y:S02]  /*0840*/  ISETP.GE.AND.EX P1, PT, R27, UR9, PT, P1 ;  /* 0x000000091b007c0c */ /* 0x000fe4000bf26310 */
[----:B------:R-:W-:Y:S02]  /*0850*/  @!P4 SHF.L.U64.HI R2, R12, 0x1, R5 ;  /* 0x000000010c02c819 */ /* 0x000fe40000010205 */
[----:B---3--:R-:W-:Y:S01]  /*0860*/  @!P4 IADD3 R8, P5, PT, R13, R14, RZ ;  /* 0x0000000e0d08c210 */ /* 0x008fe20007fbe0ff */
[----:B----4-:R-:W-:-:S03]  /*0870*/  @!P0 IMAD R14, R23, R34, RZ ;  /* 0x00000022170e8224 */ /* 0x010fc600078e02ff */
[----:B------:R-:W-:Y:S01]  /*0880*/  @!P4 IADD3.X R9, PT, PT, R2, R15, RZ, P5, !PT ;  /* 0x0000000f0209c210 */ /* 0x000fe20002ffe4ff */
[----:B------:R-:W-:Y:S01]  /*0890*/  @!P0 IMAD R23, R17, R35, R14 ;  /* 0x0000002311178224 */ /* 0x000fe200078e020e */
[----:B------:R-:W-:Y:S02]  /*08a0*/  @!P0 MOV R14, R120 ;  /* 0x00000078000e8202 */ /* 0x000fe40000000f00 */
[----:B------:R-:W-:Y:S01]  /*08b0*/  @!P0 MOV R15, R123 ;  /* 0x0000007b000f8202 */ /* 0x000fe20000000f00 */
[----:B------:R-:W3:Y:S01]  /*08c0*/  @!P1 LDC.64 R38, c[0x0][0x3f8] ;  /* 0x0000fe00ff269b82 */ /* 0x000ee20000000a00 */
[----:B------:R-:W-:Y:S02]  /*08d0*/  MOV R5, RZ ;  /* 0x000000ff00057202 */ /* 0x000fe40000000f00 */
[----:B------:R-:W-:Y:S01]  /*08e0*/  IADD3 R21, PT, PT, R25, 0x50, RZ ;  /* 0x0000005019157810 */ /* 0x000fe20007ffe0ff */
[----:B------:R-:W-:-:S03]  /*08f0*/  @!P0 IMAD.WIDE.U32 R14, R17, R34, R14 ;  /* 0x00000022110e8225 */ /* 0x000fc600078e000e */
[----:B------:R-:W-:Y:S01]  /*0900*/  ISETP.GE.U32.AND P2, PT, R21, UR8, PT ;  /* 0x0000000815007c0c */ /* 0x000fe2000bf46070 */
[----:B------:R4:W2:Y:S01]  /*0910*/  @!P3 LDG.E R5, desc[UR6][R10.64] ;  /* 0x000000060a05b981 */ /* 0x0008a2000c1e1900 */
[----:B------:R-:W-:Y:S02]  /*0920*/  SHF.R.S32.HI R29, RZ, 0x1f, R21 ;  /* 0x0000001fff1d7819 */ /* 0x000fe40000011415 */
[----:B------:R-:W-:Y:S02]  /*0930*/  CS2R R6, SRZ ;  /* 0x0000000000067805 */ /* 0x000fe4000001ff00 */
[----:B0-----:R-:W-:Y:S01]  /*0940*/  @!P4 IADD3 R12, P3, PT, R13, R32, RZ ;  /* 0x000000200d0cc210 */ /* 0x001fe20007f7e0ff */
[----:B------:R-:W0:Y:S01]  /*0950*/  @!P1 LDC.64 R40, c[0x0][0x398] ;  /* 0x0000e600ff289b82 */ /* 0x000e220000000a00 */
[----:B------:R-:W-:Y:S02]  /*0960*/  ISETP.GE.AND.EX P2, PT, R29, UR9, PT, P2 ;  /* 0x000000091d007c0c */ /* 0x000fe4000bf46320 */
[----:B----4-:R-:W-:Y:S01]  /*0970*/  @!P0 IADD3 R11, PT, PT, R15, R23, RZ ;  /* 0x000000170f0b8210 */ /* 0x010fe20007ffe0ff */
[----:B------:R-:W4:Y:S01]  /*0980*/  @!P4 LDG.E R6, desc[UR6][R8.64] ;  /* 0x000000060806c981 */ /* 0x000f22000c1e1900 */
[----:B------:R-:W-:-:S03]  /*0990*/  @!P0 SHF.L.U32 R15, R14, 0x1, RZ ;  /* 0x000000010e0f8819 */ /* 0x000fc600000006ff */
[----:B------:R-:W0:Y:S01]  /*09a0*/  @!P1 LDC.64 R34, c[0x0][0x3a0] ;  /* 0x0000e800ff229b82 */ /* 0x000e220000000a00 */
[----:B------:R-:W-:Y:S02]  /*09b0*/  @!P4 IADD3.X R13, PT, PT, R2, R33, RZ, P3, !PT ;  /* 0x00000021020dc210 */ /* 0x000fe40001ffe4ff */
[----:B------:R-:W-:Y:S02]  /*09c0*/  @!P0 SHF.L.U64.HI R2, R14, 0x1, R11 ;  /* 0x000000010e028819 */ /* 0x000fe4000001020b */
[----:B-----5:R-:W-:Y:S01]  /*09d0*/  @!P0 IADD3 R10, P3, PT, R15, R30, RZ ;  /* 0x0000001e0f0a8210 */ /* 0x020fe20007f7e0ff */
[----:B------:R5:W4:Y:S01]  /*09e0*/  @!P4 LDG.E R7, desc[UR6][R12.64] ;  /* 0x000000060c07c981 */ /* 0x000b22000c1e1900 */
[----:B------:R-:W-:Y:S01]  /*09f0*/  IADD3 R23, PT, PT, R25, 0x60, RZ ;  /* 0x0000006019177810 */ /* 0x000fe20007ffe0ff */
[----:B------:R-:W0:Y:S01]  /*0a00*/  @!P2 LDC.64 R42, c[0x0][0x3f8] ;  /* 0x0000fe00ff2aab82 */ /* 0x000e220000000a00 */
[----:B------:R-:W-:Y:S02]  /*0a10*/  @!P0 IADD3.X R11, PT, PT, R2, R31, RZ, P3, !PT ;  /* 0x0000001f020b8210 */ /* 0x000fe40001ffe4ff */
[----:B------:R-:W-:-:S02]  /*0a20*/  ISETP.GE.U32.AND P4, PT, R23, UR8, PT ;  /* 0x0000000817007c0c */ /* 0x000fc4000bf86070 */
[----:B------:R-:W-:-:S04]  /*0a30*/  SHF.R.S32.HI R31, RZ, 0x1f, R23 ;  /* 0x0000001fff1f7819 */ /* 0x000fc80000011417 */
[----:B------:R-:W-:Y:S01]  /*0a40*/  ISETP.GE.AND.EX P4, PT, R31, UR9, PT, P4 ;  /* 0x000000091f007c0c */ /* 0x000fe2000bf86340 */
[----:B---3--:R-:W-:Y:S01]  /*0a50*/  @!P1 IMAD R16, R27, R38, RZ ;  /* 0x000000261b109224 */ /* 0x008fe200078e02ff */
[----:B-----5:R-:W-:Y:S02]  /*0a60*/  @!P1 MOV R12, R120 ;  /* 0x00000078000c9202 */ /* 0x020fe40000000f00 */
[----:B------:R-:W-:Y:S01]  /*0a70*/  @!P1 MOV R13, R123 ;  /* 0x0000007b000d9202 */ /* 0x000fe20000000f00 */
[----:B------:R-:W-:Y:S01]  /*0a80*/  @!P1 IMAD R9, R19, R39, R16 ;  /* 0x0000002713099224 */ /* 0x000fe200078e0210 */
[----:B-1----:R-:W-:Y:S01]  /*0a90*/  @!P0 IADD3 R14, P5, PT, R15, R36, RZ ;  /* 0x000000240f0e8210 */ /* 0x002fe20007fbe0ff */
[----:B------:R-:W-:Y:S01]  /*0aa0*/  @!P1 IMAD.WIDE.U32 R12, R19, R38, R12 ;  /* 0x00000026130c9225 */ /* 0x000fe200078e000c */
[----:B------:R-:W-:Y:S01]  /*0ab0*/  IADD3 R27, PT, PT, R25, 0x70, RZ ;  /* 0x00000070191b7810 */ /* 0x000fe20007ffe0ff */
[----:B------:R-:W1:Y:S01]  /*0ac0*/  @!P2 LDC.64 R38, c[0x0][0x398] ;  /* 0x0000e600ff26ab82 */ /* 0x000e620000000a00 */
[----:B------:R-:W-:-:S02]  /*0ad0*/  @!P0 IADD3.X R15, PT, PT, R2, R37, RZ, P5, !PT ;  /* 0x00000025020f8210 */ /* 0x000fc40002ffe4ff */
[----:B------:R-:W-:-:S05]  /*0ae0*/  @!P1 IADD3 R9, PT, PT, R13, R9, RZ ;  /* 0x000000090d099210 */ /* 0x000fca0007ffe0ff */
[----:B------:R-:W3:Y:S01]  /*0af0*/  @!P4 LDC.64 R44, c[0x0][0x3f8] ;  /* 0x0000fe00ff2ccb82 */ /* 0x000ee20000000a00 */
[----:B------:R-:W-:Y:S02]  /*0b00*/  ISETP.GE.U32.AND P3, PT, R27, UR8, PT ;  /* 0x000000081b007c0c */ /* 0x000fe4000bf66070 */
[----:B------:R-:W-:-:S05]  /*0b10*/  SHF.R.S32.HI R33, RZ, 0x1f, R27 ;  /* 0x0000001fff217819 */ /* 0x000fca000001141b */
[----:B------:R-:W5:Y:S01]  /*0b20*/  @!P2 LDC.64 R36, c[0x0][0x3a0] ;  /* 0x0000e800ff24ab82 */ /* 0x000f620000000a00 */
[C---:B------:R-:W-:Y:S02]  /*0b30*/  @!P1 SHF.L.U64.HI R22, R12.reuse, 0x1, R9 ;  /* 0x000000010c169819 */ /* 0x040fe40000010209 */
[----:B------:R-:W-:Y:S02]  /*0b40*/  MOV R8, RZ ;  /* 0x000000ff00087202 */ /* 0x000fe40000000f00 */
[----:B------:R-:W-:Y:S02]  /*0b50*/  MOV R9, RZ ;  /* 0x000000ff00097202 */ /* 0x000fe40000000f00 */
[----:B------:R-:W-:Y:S02]  /*0b60*/  ISETP.GE.AND.EX P3, PT, R33, UR9, PT, P3 ;  /* 0x0000000921007c0c */ /* 0x000fe4000bf66330 */
[----:B------:R-:W-:Y:S01]  /*0b70*/  @!P1 SHF.L.U32 R19, R12, 0x1, RZ ;  /* 0x000000010c139819 */ /* 0x000fe200000006ff */
[----:B0-----:R-:W-:Y:S01]  /*0b80*/  @!P2 IMAD R2, R29, R42, RZ ;  /* 0x0000002a1d02a224 */ /* 0x001fe200078e02ff */
[----:B------:R-:W-:Y:S01]  /*0b90*/  @!P2 MOV R12, R120 ;  /* 0x00000078000ca202 */ /* 0x000fe20000000f00 */
[----:B------:R0:W4:Y:S01]  /*0ba0*/  @!P0 LDG.E R8, desc[UR6][R10.64] ;  /* 0x000000060a088981 */ /* 0x000122000c1e1900 */
[----:B------:R-:W-:-:S03]  /*0bb0*/  @!P2 MOV R13, R123 ;  /* 0x0000007b000da202 */ /* 0x000fc60000000f00 */
[----:B------:R3:W4:Y:S01]  /*0bc0*/  @!P0 LDG.E R9, desc[UR6][R14.64] ;  /* 0x000000060e098981 */ /* 0x000722000c1e1900 */
[----:B------:R-:W-:Y:S01]  /*0bd0*/  @!P1 IADD3 R18, P0, PT, R19, R40, RZ ;  /* 0x0000002813129210 */ /* 0x000fe20007f1e0ff */
[----:B------:R-:W-:Y:S01]  /*0be0*/  @!P2 IMAD R17, R21, R43, R2 ;  /* 0x0000002b1511a224 */ /* 0x000fe200078e0202 */
[----:B------:R-:W-:Y:S01]  /*0bf0*/  @!P1 IADD3 R16, P5, PT, R19, R34, RZ ;  /* 0x0000002213109210 */ /* 0x000fe20007fbe0ff */
[----:B------:R-:W-:Y:S01]  /*0c00*/  @!P2 IMAD.WIDE.U32 R12, R21, R42, R12 ;  /* 0x0000002a150ca225 */ /* 0x000fe200078e000c */
[----:B------:R-:W-:Y:S01]  /*0c10*/  @!P1 IADD3.X R19, PT, PT, R22, R41, RZ, P0, !PT ;  /* 0x0000002916139210 */ /* 0x000fe200007fe4ff */
[----:B------:R-:W1:Y:S03]  /*0c20*/  @!P3 LDC.64 R42, c[0x0][0x3f8] ;  /* 0x0000fe00ff2abb82 */ /* 0x000e660000000a00 */
[----:B0-----:R-:W-:Y:S01]  /*0c30*/  @!P2 IADD3 R11, PT, PT, R13, R17, RZ ;  /* 0x000000110d0ba210 */ /* 0x001fe20007ffe0ff */
[----:B---3--:R-:W-:Y:S01]  /*0c40*/  @!P4 IMAD R14, R31, R44, RZ ;  /* 0x0000002c1f0ec224 */ /* 0x008fe200078e02ff */
[----:B------:R-:W-:-:S03]  /*0c50*/  @!P2 SHF.L.U32 R13, R12, 0x1, RZ ;  /* 0x000000010c0da819 */ /* 0x000fc600000006ff */
[----:B------:R-:W0:Y:S01]  /*0c60*/  @!P4 LDC.64 R40, c[0x0][0x3a0] ;  /* 0x0000e800ff28cb82 */ /* 0x000e220000000a00 */
[----:B------:R-:W-:Y:S02]  /*0c70*/  @!P1 IADD3.X R17, PT, PT, R22, R35, RZ, P5, !PT ;  /* 0x0000002316119210 */ /* 0x000fe40002ffe4ff */
[----:B------:R-:W-:Y:S02]  /*0c80*/  @!P2 SHF.L.U64.HI R2, R12, 0x1, R11 ;  /* 0x000000010c02a819 */ /* 0x000fe4000001020b */
[----:B------:R-:W-:Y:S02]  /*0c90*/  MOV R10, RZ ;  /* 0x000000ff000a7202 */ /* 0x000fe40000000f00 */
[C---:B-----5:R-:W-:Y:S02]  /*0ca0*/  @!P2 IADD3 R20, P5, PT, R13.reuse, R36, RZ ;  /* 0x000000240d14a210 */ /* 0x060fe40007fbe0ff */
[----:B------:R-:W-:Y:S02]  /*0cb0*/  MOV R11, RZ ;  /* 0x000000ff000b7202 */ /* 0x000fe40000000f00 */
[----:B-1----:R-:W-:Y:S01]  /*0cc0*/  @!P2 IADD3 R22, P0, PT, R13, R38, RZ ;  /* 0x000000260d16a210 */ /* 0x002fe20007f1e0ff */
[----:B------:R-:W-:Y:S01]  /*0cd0*/  @!P4 IMAD R13, R23, R45, R14 ;  /* 0x0000002d170dc224 */ /* 0x000fe200078e020e */
[----:B------:R-:W-:Y:S01]  /*0ce0*/  @!P4 MOV R14, R120 ;  /* 0x00000078000ec202 */ /* 0x000fe20000000f00 */
[----:B------:R-:W3:Y:S01]  /*0cf0*/  @!P1 LDG.E R10, desc[UR6][R16.64] ;  /* 0x00000006100a9981 */ /* 0x000ee2000c1e1900 */
[----:B------:R-:W-:-:S02]  /*0d00*/  @!P4 MOV R15, R123 ;  /* 0x0000007b000fc202 */ /* 0x000fc40000000f00 */
[----:B------:R-:W-:Y:S01]  /*0d10*/  IADD3 R29, PT, PT, R25, 0x80, RZ ;  /* 0x00000080191d7810 */ /* 0x000fe20007ffe0ff */
[----:B------:R1:W5:Y:S01]  /*0d20*/  @!P1 LDG.E R11, desc[UR6][R18.64] ;  /* 0x00000006120b9981 */ /* 0x000362000c1e1900 */
[----:B------:R-:W-:Y:S02]  /*0d30*/  @!P4 IMAD.WIDE.U32 R14, R23, R44, R14 ;  /* 0x0000002c170ec225 */ /* 0x000fe400078e000e */
[----:B------:R-:W-:Y:S01]  /*0d40*/  ISETP.GE.U32.AND P1, PT, R29, UR8, PT ;  /* 0x000000081d007c0c */ /* 0x000fe2000bf26070 */
[----:B------:R-:W0:Y:S01]  /*0d50*/  @!P3 LDC.64 R44, c[0x0][0x3a0] ;  /* 0x0000e800ff2cbb82 */ /* 0x000e220000000a00 */
[----:B------:R-:W-:Y:S02]  /*0d60*/  SHF.R.S32.HI R35, RZ, 0x1f, R29 ;  /* 0x0000001fff237819 */ /* 0x000fe4000001141d */
[----:B------:R-:W-:Y:S02]  /*0d70*/  MOV R12, RZ ;  /* 0x000000ff000c7202 */ /* 0x000fe40000000f00 */
[----:B------:R-:W-:-:S02]  /*0d80*/  @!P2 IADD3.X R23, PT, PT, R2, R39, RZ, P0, !PT ;  /* 0x000000270217a210 */ /* 0x000fc400007fe4ff */
[----:B------:R-:W-:Y:S01]  /*0d90*/  @!P2 IADD3.X R21, PT, PT, R2, R37, RZ, P5, !PT ;  /* 0x000000250215a210 */ /* 0x000fe20002ffe4ff */
[----:B------:R-:W0:Y:S01]  /*0da0*/  @!P4 LDC.64 R38, c[0x0][0x398] ;  /* 0x0000e600ff26cb82 */ /* 0x000e220000000a00 */
[----:B------:R-:W-:Y:S02]  /*0db0*/  ISETP.GE.AND.EX P1, PT, R35, UR9, PT, P1 ;  /* 0x0000000923007c0c */ /* 0x000fe4000bf26310 */
[----:B------:R-:W-:Y:S01]  /*0dc0*/  @!P4 IADD3 R13, PT, PT, R15, R13, RZ ;  /* 0x0000000d0f0dc210 */ /* 0x000fe20007ffe0ff */
[----:B------:R0:W5:Y:S01]  /*0dd0*/  @!P2 LDG.E R12, desc[UR6][R20.64] ;  /* 0x00000006140ca981 */ /* 0x000162000c1e1900 */
[C---:B-1----:R-:W-:Y:S01]  /*0de0*/  @!P4 SHF.L.U32 R19, R14.reuse, 0x1, RZ ;  /* 0x000000010e13c819 */ /* 0x042fe200000006ff */
[----:B------:R-:W-:Y:S01]  /*0df0*/  @!P3 IMAD R2, R33, R42, RZ ;  /* 0x0000002a2102b224 */ /* 0x000fe200078e02ff */
[----:B------:R-:W-:Y:S02]  /*0e00*/  @!P4 SHF.L.U64.HI R24, R14, 0x1, R13 ;  /* 0x000000010e18c819 */ /* 0x000fe4000001020d */
[----:B0-----:R-:W-:-:S02]  /*0e10*/  @!P4 IADD3 R16, P0, PT, R19, R40, RZ ;  /* 0x000000281310c210 */ /* 0x001fc40007f1e0ff */
[----:B------:R-:W-:-:S03]  /*0e20*/  @!P3 MOV R20, R120 ;  /* 0x000000780014b202 */ /* 0x000fc60000000f00 */
[----:B------:R-:W0:Y:S01]  /*0e30*/  @!P1 LDC.64 R46, c[0x0][0x398] ;  /* 0x0000e600ff2e9b82 */ /* 0x000e220000000a00 */
[----:B------:R-:W-:Y:S01]  /*0e40*/  @!P3 MOV R21, R123 ;  /* 0x0000007b0015b202 */ /* 0x000fe20000000f00 */
[C---:B------:R-:W-:Y:S01]  /*0e50*/  @!P3 IMAD R15, R27.reuse, R43, R2 ;  /* 0x0000002b1b0fb224 */ /* 0x040fe200078e0202 */
[----:B------:R-:W-:Y:S01]  /*0e60*/  @!P4 IADD3.X R17, PT, PT, R24, R41, RZ, P0, !PT ;  /* 0x000000291811c210 */ /* 0x000fe200007fe4ff */
[----:B------:R-:W-:-:S04]  /*0e70*/  @!P3 IMAD.WIDE.U32 R20, R27, R42, R20 ;  /* 0x0000002a1b14b225 */ /* 0x000fc800078e0014 */
[----:B------:R-:W1:Y:S01]  /*0e80*/  @!P3 LDC.64 R40, c[0x0][0x398] ;  /* 0x0000e600ff28bb82 */ /* 0x000e620000000a00 */
[----:B------:R-:W-:Y:S02]  /*0e90*/  IADD3 R31, PT, PT, R25, 0x90, RZ ;  /* 0x00000090191f7810 */ /* 0x000fe40007ffe0ff */
[----:B------:R-:W-:-:S05]  /*0ea0*/  @!P3 IADD3 R15, PT, PT, R21, R15, RZ ;  /* 0x0000000f150fb210 */ /* 0x000fca0007ffe0ff */
[----:B------:R-:W0:Y:S01]  /*0eb0*/  @!P1 LDC.64 R42, c[0x0][0x3f8] ;  /* 0x0000fe00ff2a9b82 */ /* 0x000e220000000a00 */
[----:B------:R-:W-:Y:S02]  /*0ec0*/  ISETP.GE.U32.AND P5, PT, R31, UR8, PT ;  /* 0x000000081f007c0c */ /* 0x000fe4000bfa6070 */
[----:B------:R-:W-:Y:S02]  /*0ed0*/  SHF.R.S32.HI R37, RZ, 0x1f, R31 ;  /* 0x0000001fff257819 */ /* 0x000fe4000001141f */
[C---:B------:R-:W-:Y:S02]  /*0ee0*/  @!P3 SHF.L.U32 R27, R20.reuse, 0x1, RZ ;  /* 0x00000001141bb819 */ /* 0x040fe400000006ff */
[----:B------:R-:W-:Y:S02]  /*0ef0*/  @!P3 SHF.L.U64.HI R2, R20, 0x1, R15 ;  /* 0x000000011402b819 */ /* 0x000fe4000001020f */
[----:B------:R-:W-:Y:S02]  /*0f00*/  ISETP.GE.AND.EX P5, PT, R37, UR9, PT, P5 ;  /* 0x0000000925007c0c */ /* 0x000fe4000bfa6350 */
[----:B------:R-:W-:-:S02]  /*0f10*/  @!P3 IADD3 R20, P6, PT, R27, R44, RZ ;  /* 0x0000002c1b14b210 */ /* 0x000fc40007fde0ff */
[----:B------:R-:W-:Y:S02]  /*0f20*/  MOV R13, RZ ;  /* 0x000000ff000d7202 */ /* 0x000fe40000000f00 */
[----:B------:R-:W-:Y:S02]  /*0f30*/  @!P4 IADD3 R18, P0, PT, R19, R38, RZ ;  /* 0x000000261312c210 */ /* 0x000fe40007f1e0ff */
[----:B------:R-:W-:Y:S02]  /*0f40*/  IADD3 R33, PT, PT, R25, 0xa0, RZ ;  /* 0x000000a019217810 */ /* 0x000fe40007ffe0ff */
[----:B------:R-:W-:Y:S01]  /*0f50*/  @!P3 IADD3.X R21, PT, PT, R2, R45, RZ, P6, !PT ;  /* 0x0000002d0215b210 */ /* 0x000fe200037fe4ff */
[----:B------:R1:W5:Y:S01]  /*0f60*/  @!P2 LDG.E R13, desc[UR6][R22.64] ;  /* 0x00000006160da981 */ /* 0x000362000c1e1900 */
[----:B------:R-:W0:Y:S01]  /*0f70*/  @!P1 LDC.64 R44, c[0x0][0x3a0] ;  /* 0x0000e800ff2c9b82 */ /* 0x000e220000000a00 */
[----:B------:R-:W-:Y:S02]  /*0f80*/  @!P4 IADD3.X R19, PT, PT, R24, R39, RZ, P0, !PT ;  /* 0x000000271813c210 */ /* 0x000fe400007fe4ff */
[----:B------:R-:W-:-:S02]  /*0f90*/  ISETP.GE.U32.AND P2, PT, R33, UR8, PT ;  /* 0x0000000821007c0c */ /* 0x000fc4000bf46070 */
[----:B------:R-:W-:-:S03]  /*0fa0*/  SHF.R.S32.HI R39, RZ, 0x1f, R33 ;  /* 0x0000001fff277819 */ /* 0x000fc60000011421 */
[----:B------:R-:W0:Y:S01]  /*0fb0*/  @!P5 LDC.64 R48, c[0x0][0x3f8] ;  /* 0x0000fe00ff30db82 */ /* 0x000e220000000a00 */
[----:B------:R-:W-:Y:S02]  /*0fc0*/  ISETP.GE.AND.EX P2, PT, R39, UR9, PT, P2 ;  /* 0x0000000927007c0c */ /* 0x000fe4000bf46320 */
[----:B-1----:R-:W-:Y:S01]  /*0fd0*/  @!P3 IADD3 R22, P0, PT, R27, R40, RZ ;  /* 0x000000281b16b210 */ /* 0x002fe20007f1e0ff */
[----:B0-----:R-:W-:Y:S01]  /*0fe0*/  @!P1 IMAD R24, R35, R42, RZ ;  /* 0x0000002a23189224 */ /* 0x001fe200078e02ff */
[----:B------:R-:W-:Y:S02]  /*0ff0*/  MOV R14, RZ ;  /* 0x000000ff000e7202 */ /* 0x000fe40000000f00 */
[----:B------:R-:W-:Y:S02]  /*1000*/  @!P1 MOV R26, R120 ;  /* 0x00000078001a9202 */ /* 0x000fe40000000f00 */
[----:B------:R-:W-:Y:S02]  /*1010*/  @!P1 MOV R27, R123 ;  /* 0x0000007b001b9202 */ /* 0x000fe40000000f00 */
[----:B------:R-:W-:Y:S01]  /*1020*/  MOV R15, RZ ;  /* 0x000000ff000f7202 */ /* 0x000fe20000000f00 */
[C---:B------:R-:W-:Y:S01]  /*1030*/  @!P1 IMAD R35, R29.reuse, R43, R24 ;  /* 0x0000002b1d239224 */ /* 0x040fe200078e0218 */
[----:B------:R0:W5:Y:S01]  /*1040*/  @!P4 LDG.E R14, desc[UR6][R16.64] ;  /* 0x00000006100ec981 */ /* 0x000162000c1e1900 */
[----:B------:R-:W-:Y:S01]  /*1050*/  @!P1 IMAD.WIDE.U32 R26, R29, R42, R26 ;  /* 0x0000002a1d1a9225 */ /* 0x000fe200078e001a */
[----:B------:R-:W-:Y:S01]  /*1060*/  @!P3 IADD3.X R23, PT, PT, R2, R41, RZ, P0, !PT ;  /* 0x000000290217b210 */ /* 0x000fe200007fe4ff */
[----:B------:R-:W1:Y:S01]  /*1070*/  @!P2 LDC.64 R50, c[0x0][0x3f8] ;  /* 0x0000fe00ff32ab82 */ /* 0x000e620000000a00 */
[----:B------:R0:W5:Y:S02]  /*1080*/  @!P4 LDG.E R15, desc[UR6][R18.64] ;  /* 0x00000006120fc981 */ /* 0x000164000c1e1900 */
[----:B------:R-:W-:-:S02]  /*1090*/  @!P1 IADD3 R27, PT, PT, R27, R35, RZ ;  /* 0x000000231b1b9210 */ /* 0x000fc40007ffe0ff */
[----:B0-----:R-:W-:-:S03]  /*10a0*/  CS2R R16, SRZ ;  /* 0x0000000000107805 */ /* 0x001fc6000001ff00 */
[----:B------:R-:W0:Y:S01]  /*10b0*/  @!P5 LDC.64 R42, c[0x0][0x3a0] ;  /* 0x0000e800ff2adb82 */ /* 0x000e220000000a00 */
[C---:B------:R-:W-:Y:S02]  /*10c0*/  @!P1 SHF.L.U32 R19, R26.reuse, 0x1, RZ ;  /* 0x000000011a139819 */ /* 0x040fe400000006ff */
[----:B------:R1:W5:Y:S01]  /*10d0*/  @!P3 LDG.E R16, desc[UR6][R20.64] ;  /* 0x000000061410b981 */ /* 0x000362000c1e1900 */
[----:B------:R-:W-:-:S03]  /*10e0*/  @!P1 SHF.L.U64.HI R2, R26, 0x1, R27 ;  /* 0x000000011a029819 */ /* 0x000fc6000001021b */
[----:B------:R1:W5:Y:S01]  /*10f0*/  @!P3 LDG.E R17, desc[UR6][R22.64] ;  /* 0x000000061611b981 */ /* 0x000362000c1e1900 */
[----:B------:R-:W-:Y:S02]  /*1100*/  IADD3 R35, PT, PT, R25, 0xb0, RZ ;  /* 0x000000b019237810 */ /* 0x000fe40007ffe0ff */
[----:B-1----:R-:W-:-:S04]  /*1110*/  @!P1 IADD3 R20, P3, PT, R19, R44, RZ ;  /* 0x0000002c13149210 */ /* 0x002fc80007f7e0ff */
[----:B------:R-:W-:Y:S02]  /*1120*/  @!P1 IADD3.X R21, PT, PT, R2, R45, RZ, P3, !PT ;  /* 0x0000002d02159210 */ /* 0x000fe40001ffe4ff */
[----:B------:R-:W1:Y:S01]  /*1130*/  @!P5 LDC.64 R44, c[0x0][0x398] ;  /* 0x0000e600ff2cdb82 */ /* 0x000e620000000a00 */
[----:B------:R-:W-:Y:S01]  /*1140*/  @!P5 MOV R26, R120 ;  /* 0x00000078001ad202 */ /* 0x000fe20000000f00 */
[----:B------:R-:W-:Y:S01]  /*1150*/  @!P5 IMAD R18, R37, R48, RZ ;  /* 0x000000302512d224 */ /* 0x000fe200078e02ff */
[----:B------:R-:W-:Y:S02]  /*1160*/  @!P5 MOV R27, R123 ;  /* 0x0000007b001bd202 */ /* 0x000fe40000000f00 */
[----:B------:R-:W-:Y:S02]  /*1170*/  ISETP.GE.U32.AND P0, PT, R35, UR8, PT ;  /* 0x0000000823007c0c */ /* 0x000fe4000bf06070 */
[----:B------:R-:W-:Y:S01]  /*1180*/  SHF.R.S32.HI R41, RZ, 0x1f, R35 ;  /* 0x0000001fff297819 */ /* 0x000fe20000011423 */
[----:B------:R-:W-:-:S02]  /*1190*/  @!P5 IMAD R29, R31, R49, R18 ;  /* 0x000000311f1dd224 */ /* 0x000fc400078e0212 */
[----:B------:R-:W-:Y:S01]  /*11a0*/  @!P5 IMAD.WIDE.U32 R26, R31, R48, R26 ;  /* 0x000000301f1ad225 */ /* 0x000fe200078e001a */
[----:B------:R-:W-:Y:S01]  /*11b0*/  ISETP.GE.AND.EX P0, PT, R41, UR9, PT, P0 ;  /* 0x0000000929007c0c */ /* 0x000fe2000bf06300 */
[----:B------:R-:W2:Y:S01]  /*11c0*/  @!P2 LDC.64 R48, c[0x0][0x3a0] ;  /* 0x0000e800ff30ab82 */ /* 0x000ea20000000a00 */
[----:B------:R-:W-:Y:S02]  /*11d0*/  @!P1 IADD3 R22, P3, PT, R19, R46, RZ ;  /* 0x0000002e13169210 */ /* 0x000fe40007f7e0ff */
[----:B------:R-:W-:Y:S01]  /*11e0*/  @!P5 IADD3 R19, PT, PT, R27, R29, RZ ;  /* 0x0000001d1b13d210 */ /* 0x000fe20007ffe0ff */
[----:B------:R-:W-:Y:S01]  /*11f0*/  @!P2 IMAD R28, R39, R50, RZ ;  /* 0x00000032271ca224 */ /* 0x000fe200078e02ff */
[----:B------:R-:W-:Y:S02]  /*1200*/  @!P2 MOV R30, R120 ;  /* 0x00000078001ea202 */ /* 0x000fe40000000f00 */
[----:B------:R-:W-:Y:S02]  /*1210*/  @!P2 MOV R31, R123 ;  /* 0x0000007b001fa202 */ /* 0x000fe40000000f00 */
[----:B------:R-:W-:-:S02]  /*1220*/  @!P5 SHF.L.U64.HI R24, R26, 0x1, R19 ;  /* 0x000000011a18d819 */ /* 0x000fc40000010213 */
[----:B------:R-:W-:Y:S02]  /*1230*/  MOV R18, RZ ;  /* 0x000000ff00127202 */ /* 0x000fe40000000f00 */
[----:B------:R-:W-:Y:S01]  /*1240*/  MOV R19, RZ ;  /* 0x000000ff00137202 */ /* 0x000fe20000000f00 */
[C---:B------:R-:W-:Y:S01]  /*1250*/  @!P2 IMAD R37, R33.reuse, R51, R28 ;  /* 0x000000332125a224 */ /* 0x040fe200078e021c */
[----:B------:R-:W-:Y:S01]  /*1260*/  @!P1 IADD3.X R23, PT, PT, R2, R47, RZ, P3, !PT ;  /* 0x0000002f02179210 */ /* 0x000fe20001ffe4ff */
[----:B------:R-:W-:Y:S01]  /*1270*/  @!P2 IMAD.WIDE.U32 R30, R33, R50, R30 ;  /* 0x00000032211ea225 */ /* 0x000fe200078e001e */
[----:B------:R-:W2:Y:S01]  /*1280*/  @!P2 LDC.64 R46, c[0x0][0x398] ;  /* 0x0000e600ff2eab82 */ /* 0x000ea20000000a00 */
[----:B------:R-:W-:Y:S01]  /*1290*/  @!P5 SHF.L.U32 R29, R26, 0x1, RZ ;  /* 0x000000011a1dd819 */ /* 0x000fe200000006ff */
[----:B------:R0:W5:Y:S04]  /*12a0*/  @!P1 LDG.E R18, desc[UR6][R20.64] ;  /* 0x0000000614129981 */ /* 0x000168000c1e1900 */
[----:B------:R-:W5:Y:S02]  /*12b0*/  @!P1 LDG.E R19, desc[UR6][R22.64] ;  /* 0x0000000616139981 */ /* 0x000f64000c1e1900 */
[----:B------:R-:W2:Y:S01]  /*12c0*/  @!P0 LDC.64 R50, c[0x0][0x3f8] ;  /* 0x0000fe00ff328b82 */ /* 0x000ea20000000a00 */
[----:B-1----:R-:W-:-:S02]  /*12d0*/  @!P5 IADD3 R28, P1, PT, R29, R44, RZ ;  /* 0x0000002c1d1cd210 */ /* 0x002fc40007f3e0ff */
[----:B0-----:R-:W-:Y:S02]  /*12e0*/  @!P2 IADD3 R21, PT, PT, R31, R37, RZ ;  /* 0x000000251f15a210 */ /* 0x001fe40007ffe0ff */
[----:B------:R-:W-:Y:S02]  /*12f0*/  IADD3 R37, PT, PT, R25, 0xc0, RZ ;  /* 0x000000c019257810 */ /* 0x000fe40007ffe0ff */
[----:B------:R-:W-:Y:S02]  /*1300*/  @!P5 IADD3 R26, P3, PT, R29, R42, RZ ;  /* 0x0000002a1d1ad210 */ /* 0x000fe40007f7e0ff */
[----:B------:R-:W-:Y:S02]  /*1310*/  @!P5 IADD3.X R29, PT, PT, R24, R45, RZ, P1, !PT ;  /* 0x0000002d181dd210 */ /* 0x000fe40000ffe4ff */
[----:B------:R-:W-:Y:S01]  /*1320*/  ISETP.GE.U32.AND P1, PT, R37, UR8, PT ;  /* 0x0000000825007c0c */ /* 0x000fe2000bf26070 */
[----:B------:R-:W0:Y:S01]  /*1330*/  @!P0 LDC.64 R44, c[0x0][0x3a0] ;  /* 0x0000e800ff2c8b82 */ /* 0x000e220000000a00 */
[----:B------:R-:W-:-:S02]  /*1340*/  SHF.R.S32.HI R39, RZ, 0x1f, R37 ;  /* 0x0000001fff277819 */ /* 0x000fc40000011425 */
[----:B------:R-:W-:Y:S02]  /*1350*/  @!P2 SHF.L.U32 R33, R30, 0x1, RZ ;  /* 0x000000011e21a819 */ /* 0x000fe400000006ff */
[----:B------:R-:W-:Y:S02]  /*1360*/  ISETP.GE.AND.EX P1, PT, R39, UR9, PT, P1 ;  /* 0x0000000927007c0c */ /* 0x000fe4000bf26310 */
[----:B------:R-:W-:Y:S02]  /*1370*/  MOV R20, RZ ;  /* 0x000000ff00147202 */ /* 0x000fe40000000f00 */
[----:B------:R-:W-:Y:S02]  /*1380*/  @!P5 IADD3.X R27, PT, PT, R24, R43, RZ, P3, !PT ;  /* 0x0000002b181bd210 */ /* 0x000fe40001ffe4ff */
[----:B------:R-:W-:Y:S01]  /*1390*/  @!P2 SHF.L.U64.HI R2, R30, 0x1, R21 ;  /* 0x000000011e02a819 */ /* 0x000fe20000010215 */
[----:B--2---:R-:W-:Y:S01]  /*13a0*/  @!P0 IMAD R24, R41, R50, RZ ;  /* 0x0000003229188224 */ /* 0x004fe200078e02ff */
[----:B------:R-:W-:Y:S01]  /*13b0*/  @!P2 IADD3 R30, P3, PT, R33, R48, RZ ;  /* 0x00000030211ea210 */ /* 0x000fe20007f7e0ff */
[----:B------:R1:W2:Y:S01]  /*13c0*/  @!P5 LDG.E R20, desc[UR6][R26.64] ;  /* 0x000000061a14d981 */ /* 0x0002a2000c1e1900 */
[----:B------:R-:W-:Y:S01]  /*13d0*/  MOV R21, RZ ;  /* 0x000000ff00157202 */ /* 0x000fe20000000f00 */
[----:B------:R-:W4:Y:S01]  /*13e0*/  @!P0 LDC.64 R42, c[0x0][0x398] ;  /* 0x0000e600ff2a8b82 */ /* 0x000f220000000a00 */
[----:B------:R-:W-:-:S02]  /*13f0*/  @!P2 IADD3.X R31, PT, PT, R2, R49, RZ, P3, !PT ;  /* 0x00000031021fa210 */ /* 0x000fc40001ffe4ff */
[----:B------:R-:W-:Y:S02]  /*1400*/  @!P0 MOV R32, R120 ;  /* 0x0000007800208202 */ /* 0x000fe40000000f00 */
[----:B------:R0:W2:Y:S01]  /*1410*/  @!P5 LDG.E R21, desc[UR6][R28.64] ;  /* 0x000000061c15d981 */ /* 0x0000a2000c1e1900 */
[----:B-1----:R-:W-:Y:S02]  /*1420*/  @!P2 IADD3 R26, P3, PT, R33, R46, RZ ;  /* 0x0000002e211aa210 */ /* 0x002fe40007f7e0ff */
[----:B------:R-:W1:Y:S01]  /*1430*/  @!P1 LDC.64 R52, c[0x0][0x3f8] ;  /* 0x0000fe00ff349b82 */ /* 0x000e620000000a00 */
[----:B------:R-:W-:Y:S02]  /*1440*/  @!P0 MOV R33, R123 ;  /* 0x0000007b00218202 */ /* 0x000fe40000000f00 */
[----:B------:R-:W-:Y:S02]  /*1450*/  IADD3 R49, PT, PT, R25, 0xd0, RZ ;  /* 0x000000d019317810 */ /* 0x000fe40007ffe0ff */
[----:B------:R-:W-:Y:S01]  /*1460*/  ISETP.NE.AND P5, PT, RZ, UR4, PT ;  /* 0x00000004ff007c0c */ /* 0x000fe2000bfa5270 */
[C---:B------:R-:W-:Y:S01]  /*1470*/  @!P0 IMAD R41, R35.reuse, R51, R24 ;  /* 0x0000003323298224 */ /* 0x040fe200078e0218 */
[----:B------:R-:W-:Y:S01]  /*1480*/  @!P2 IADD3.X R27, PT, PT, R2, R47, RZ, P3, !PT ;  /* 0x0000002f021ba210 */ /* 0x000fe20001ffe4ff */
[----:B------:R-:W-:Y:S01]  /*1490*/  @!P0 IMAD.WIDE.U32 R32, R35, R50, R32 ;  /* 0x0000003223208225 */ /* 0x000fe200078e0020 */
[----:B------:R-:W-:-:S02]  /*14a0*/  ISETP.GE.U32.AND P3, PT, R49, UR8, PT ;  /* 0x0000000831007c0c */ /* 0x000fc4000bf66070 */
[----:B------:R-:W-:Y:S02]  /*14b0*/  CS2R R22, SRZ ;  /* 0x0000000000167805 */ /* 0x000fe4000001ff00 */
[----:B------:R-:W-:Y:S01]  /*14c0*/  SHF.R.S32.HI R55, RZ, 0x1f, R49 ;  /* 0x0000001fff377819 */ /* 0x000fe20000011431 */
[----:B------:R-:W3:Y:S01]  /*14d0*/  @!P1 LDC.64 R34, c[0x0][0x3a0] ;  /* 0x0000e800ff229b82 */ /* 0x000ee20000000a00 */
[----:B0-----:R-:W-:Y:S02]  /*14e0*/  @!P0 IADD3 R29, PT, PT, R33, R41, RZ ;  /* 0x00000029211d8210 */ /* 0x001fe40007ffe0ff */
[----:B------:R-:W-:Y:S01]  /*14f0*/  ISETP.GE.AND.EX P3, PT, R55, UR9, PT, P3 ;  /* 0x0000000937007c0c */ /* 0x000fe2000bf66330 */
[----:B------:R-:W2:Y:S01]  /*1500*/  @!P2 LDG.E R23, desc[UR6][R26.64] ;  /* 0x000000061a17a981 */ /* 0x000ea2000c1e1900 */
[C---:B------:R-:W-:Y:S02]  /*1510*/  @!P0 SHF.L.U32 R47, R32.reuse, 0x1, RZ ;  /* 0x00000001202f8819 */ /* 0x040fe400000006ff */
[----:B------:R-:W-:Y:S01]  /*1520*/  @!P0 SHF.L.U64.HI R32, R32, 0x1, R29 ;  /* 0x0000000120208819 */ /* 0x000fe2000001021d */
[----:B------:R0:W2:Y:S01]  /*1530*/  @!P2 LDG.E R22, desc[UR6][R30.64] ;  /* 0x000000061e16a981 */ /* 0x0000a2000c1e1900 */
[----:B------:R-:W3:Y:S01]  /*1540*/  @P5 LDC.64 R28, c[0x0][0x3b0] ;  /* 0x0000ec00ff1c5b82 */ /* 0x000ee20000000a00 */
[----:B------:R-:W-:-:S02]  /*1550*/  IADD3 R51, PT, PT, R25, 0xe0, RZ ;  /* 0x000000e019337810 */ /* 0x000fc40007ffe0ff */
[----:B------:R-:W-:-:S05]  /*1560*/  IADD3 R38, PT, PT, R25, 0xf0, RZ ;  /* 0x000000f019267810 */ /* 0x000fca0007ffe0ff */
[----:B------:R-:W3:Y:S01]  /*1570*/  @!P1 LDC.64 R24, c[0x0][0x398] ;  /* 0x0000e600ff189b82 */ /* 0x000ee20000000a00 */
[----:B------:R-:W-:Y:S01]  /*1580*/  ISETP.GE.U32.AND P4, PT, R51, UR8, PT ;  /* 0x0000000833007c0c */ /* 0x000fe2000bf86070 */
[----:B-1----:R-:W-:Y:S01]  /*1590*/  @!P1 IMAD R2, R39, R52, RZ ;  /* 0x0000003427029224 */ /* 0x002fe200078e02ff */
[----:B------:R-:W-:Y:S02]  /*15a0*/  SHF.R.S32.HI R57, RZ, 0x1f, R51 ;  /* 0x0000001fff397819 */ /* 0x000fe40000011433 */
[----:B0-----:R-:W-:Y:S02]  /*15b0*/  @!P1 MOV R30, R120 ;  /* 0x00000078001e9202 */ /* 0x001fe40000000f00 */
[----:B------:R-:W-:Y:S01]  /*15c0*/  @!P1 MOV R31, R123 ;  /* 0x0000007b001f9202 */ /* 0x000fe20000000f00 */
[----:B------:R-:W0:Y:S01]  /*15d0*/  @!P3 LDC.64 R26, c[0x0][0x3f8] ;  /* 0x0000fe00ff1abb82 */ /* 0x000e220000000a00 */
[----:B------:R-:W-:Y:S01]  /*15e0*/  @!P0 IADD3 R44, P6, PT, R47, R44, RZ ;  /* 0x0000002c2f2c8210 */ /* 0x000fe20007fde0ff */
[----:B------:R-:W-:Y:S01]  /*15f0*/  @!P1 IMAD R33, R37, R53, R2 ;  /* 0x0000003525219224 */ /* 0x000fe200078e0202 */
[----:B------:R-:W-:Y:S01]  /*1600*/  ISETP.GE.AND.EX P4, PT, R57, UR9, PT, P4 ;  /* 0x0000000939007c0c */ /* 0x000fe2000bf86340 */
[----:B------:R-:W-:Y:S01]  /*1610*/  @!P1 IMAD.WIDE.U32 R30, R37, R52, R30 ;  /* 0x00000034251e9225 */ /* 0x000fe200078e001e */
[----:B------:R-:W-:-:S02]  /*1620*/  @!P0 IADD3.X R45, PT, PT, R32, R45, RZ, P6, !PT ;  /* 0x0000002d202d8210 */ /* 0x000fc400037fe4ff */
[----:B----4-:R-:W-:Y:S02]  /*1630*/  @!P0 IADD3 R46, P6, PT, R47, R42, RZ ;  /* 0x0000002a2f2e8210 */ /* 0x010fe40007fde0ff */
[----:B------:R-:W-:Y:S02]  /*1640*/  LOP3.LUT R2, R77, 0xffff, RZ, 0xc0, !PT ;  /* 0x0000ffff4d027812 */ /* 0x000fe400078ec0ff */
[----:B------:R-:W-:Y:S02]  /*1650*/  CS2R R64, SRZ ;  /* 0x0000000000407805 */ /* 0x000fe4000001ff00 */
[----:B------:R-:W-:Y:S02]  /*1660*/  @!P0 IADD3.X R47, PT, PT, R32, R43, RZ, P6, !PT ;  /* 0x0000002b202f8210 */ /* 0x000fe400037fe4ff */
[----:B------:R-:W-:Y:S01]  /*1670*/  @!P1 IADD3 R31, PT, PT, R31, R33, RZ ;  /* 0x000000211f1f9210 */ /* 0x000fe20007ffe0ff */
[----:B------:R-:W-:Y:S01]  /*1680*/  IMAD R53, R119, 0x38, R2 ;  /* 0x0000003877357824 */ /* 0x000fe200078e0202 */
[----:B------:R-:W-:Y:S01]  /*1690*/  ISETP.GE.U32.AND P2, PT, R38, UR8, PT ;  /* 0x0000000826007c0c */ /* 0x000fe2000bf46070 */
[----:B------:R-:W-:Y:S01]  /*16a0*/  IMAD.WIDE R60, R78, 0x8, R60 ;  /* 0x000000084e3c7825 */ /* 0x000fe200078e023c */
[----:B------:R-:W-:Y:S01]  /*16b0*/  SHF.R.S32.HI R41, RZ, 0x1f, R38 ;  /* 0x0000001fff297819 */ /* 0x000fe20000011426 */
[----:B------:R1:W4:Y:S01]  /*16c0*/  @!P0 LDG.E R64, desc[UR6][R44.64] ;  /* 0x000000062c408981 */ /* 0x000322000c1e1900 */
[C---:B------:R-:W-:Y:S01]  /*16d0*/  @!P1 SHF.L.U32 R37, R30.reuse, 0x1, RZ ;  /* 0x000000011e259819 */ /* 0x040fe200000006ff */
[----:B---3--:R-:W-:Y:S01]  /*16e0*/  @P5 IMAD.WIDE R42, R53, 0x2, R28 ;  /* 0x00000002352a5825 */ /* 0x008fe200078e021c */
[----:B------:R-:W-:Y:S01]  /*16f0*/  @!P1 SHF.L.U64.HI R48, R30, 0x1, R31 ;  /* 0x000000011e309819 */ /* 0x000fe2000001021f */
[----:B------:R3:W4:Y:S01]  /*1700*/  @!P0 LDG.E R65, desc[UR6][R46.64] ;  /* 0x000000062e418981 */ /* 0x000722000c1e1900 */
[----:B------:R-:W-:Y:S01]  /*1710*/  ISETP.GE.AND.EX P2, PT, R41, UR9, PT, P2 ;  /* 0x0000000929007c0c */ /* 0x000fe2000bf46320 */
[----:B------:R-:W3:Y:S01]  /*1720*/  @!P3 LDC.64 R28, c[0x0][0x3a0] ;  /* 0x0000e800ff1cbb82 */ /* 0x000ee20000000a00 */
[C---:B------:R-:W-:Y:S01]  /*1730*/  @!P1 IADD3 R36, P0, PT, R37.reuse, R34, RZ ;  /* 0x0000002225249210 */ /* 0x040fe20007f1e0ff */
[----:B------:R-:W4:Y:S01]  /*1740*/  LDG.E.64 R60, desc[UR6][R60.64] ;  /* 0x000000063c3c7981 */ /* 0x000f22000c1e1b00 */
[----:B-1----:R-:W-:-:S02]  /*1750*/  @!P1 IADD3 R44, P6, PT, R37, R24, RZ ;  /* 0x00000018252c9210 */ /* 0x002fc40007fde0ff */
[----:B------:R-:W-:Y:S01]  /*1760*/  CS2R R66, SRZ ;  /* 0x0000000000427805 */ /* 0x000fe2000001ff00 */
[----:B------:R-:W4:Y:S02]  /*1770*/  @P5 LDG.E.U16 R39, desc[UR6][R42.64] ;  /* 0x000000062a275981 */ /* 0x000f24000c1e1500 */
[----:B------:R-:W1:Y:S01]  /*1780*/  @!P3 LDC.64 R30, c[0x0][0x398] ;  /* 0x0000e600ff1ebb82 */ /* 0x000e620000000a00 */
[----:B------:R-:W-:Y:S01]  /*1790*/  @!P1 IADD3.X R37, PT, PT, R48, R35, RZ, P0, !PT ;  /* 0x0000002330259210 */ /* 0x000fe200007fe4ff */
[----:B0-----:R-:W-:-:S06]  /*17a0*/  @!P3 IMAD R24, R55, R26, RZ ;  /* 0x0000001a3718b224 */ /* 0x001fcc00078e02ff */
[----:B------:R-:W0:Y:S01]  /*17b0*/  @!P4 LDC.64 R32, c[0x0][0x3f8] ;  /* 0x0000fe00ff20cb82 */ /* 0x000e220000000a00 */
[----:B---3--:R-:W-:Y:S01]  /*17c0*/  @!P3 MOV R46, R120 ;  /* 0x00000078002eb202 */ /* 0x008fe20000000f00 */
[----:B------:R3:W4:Y:S01]  /*17d0*/  @P5 LDG.E.U16 R40, desc[UR6][R42.64+0x2] ;  /* 0x000002062a285981 */ /* 0x000722000c1e1500 */
[----:B------:R-:W-:-:S05]  /*17e0*/  @!P3 MOV R47, R123 ;  /* 0x0000007b002fb202 */ /* 0x000fca0000000f00 */
[----:B------:R-:W0:Y:S01]  /*17f0*/  LDC.64 R34, c[0x0][0x3a8] ;  /* 0x0000ea00ff227b82 */ /* 0x000e220000000a00 */
[----:B------:R-:W-:Y:S01]  /*1800*/  @!P1 IADD3.X R45, PT, PT, R48, R25, RZ, P6, !PT ;  /* 0x00000019302d9210 */ /* 0x000fe200037fe4ff */
[C---:B------:R-:W-:Y:S01]  /*1810*/  @!P3 IMAD R27, R49.reuse, R27, R24 ;  /* 0x0000001b311bb224 */ /* 0x040fe200078e0218 */
[----:B------:R0:W4:Y:S01]  /*1820*/  @!P1 LDG.E R66, desc[UR6][R36.64] ;  /* 0x0000000624429981 */ /* 0x000122000c1e1900 */
[----:B------:R-:W-:-:S03]  /*1830*/  @!P3 IMAD.WIDE.U32 R46, R49, R26, R46 ;  /* 0x0000001a312eb225 */ /* 0x000fc600078e002e */
[----:B------:R0:W4:Y:S01]  /*1840*/  @!P1 LDG.E R67, desc[UR6][R44.64] ;  /* 0x000000062c439981 */ /* 0x000122000c1e1900 */
[----:B------:R-:W0:Y:S01]  /*1850*/  @!P2 LDC.64 R24, c[0x0][0x3f8] ;  /* 0x0000fe00ff18ab82 */ /* 0x000e220000000a00 */
[----:B------:R-:W-:Y:S02]  /*1860*/  @!P3 IADD3 R47, PT, PT, R47, R27, RZ ;  /* 0x0000001b2f2fb210 */ /* 0x000fe40007ffe0ff */
[C---:B---3--:R-:W-:Y:S02]  /*1870*/  @!P3 SHF.L.U32 R43, R46.reuse, 0x1, RZ ;  /* 0x000000012e2bb819 */ /* 0x048fe400000006ff */
[----:B------:R-:W-:Y:S02]  /*1880*/  @!P3 SHF.L.U64.HI R42, R46, 0x1, R47 ;  /* 0x000000012e2ab819 */ /* 0x000fe4000001022f */
[C---:B------:R-:W-:Y:S01]  /*1890*/  @!P3 IADD3 R28, P0, PT, R43.reuse, R28, RZ ;  /* 0x0000001c2b1cb210 */ /* 0x040fe20007f1e0ff */
[----:B------:R-:W3:Y:S01]  /*18a0*/  @!P4 LDC.64 R26, c[0x0][0x3a0] ;  /* 0x0000e800ff1acb82 */ /* 0x000ee20000000a00 */
[----:B-1----:R-:W-:Y:S01]  /*18b0*/  @!P3 IADD3 R30, P1, PT, R43, R30, RZ ;  /* 0x0000001e2b1eb210 */ /* 0x002fe20007f3e0ff */
[----:B0-----:R-:W-:Y:S01]  /*18c0*/  @!P4 IMAD R48, R57, R32, RZ ;  /* 0x000000203930c224 */ /* 0x001fe200078e02ff */
[----:B------:R-:W-:-:S02]  /*18d0*/  @!P4 MOV R46, R120 ;  /* 0x00000078002ec202 */ /* 0x000fc40000000f00 */
[----:B------:R-:W-:Y:S01]  /*18e0*/  @!P4 MOV R47, R123 ;  /* 0x0000007b002fc202 */ /* 0x000fe20000000f00 */
[C---:B------:R-:W-:Y:S01]  /*18f0*/  @!P4 IMAD R49, R51.reuse, R33, R48 ;  /* 0x000000213331c224 */ /* 0x040fe200078e0230 */
[C---:B------:R-:W-:Y:S01]  /*1900*/  @!P3 IADD3.X R29, PT, PT, R42.reuse, R29, RZ, P0, !PT ;  /* 0x0000001d2a1db210 */ /* 0x040fe200007fe4ff */
[----:B------:R-:W0:Y:S01]  /*1910*/  @!P2 LDC.64 R36, c[0x0][0x3a0] ;  /* 0x0000e800ff24ab82 */ /* 0x000e220000000a00 */
[----:B------:R-:W-:Y:S01]  /*1920*/  @!P3 IADD3.X R31, PT, PT, R42, R31, RZ, P1, !PT ;  /* 0x0000001f2a1fb210 */ /* 0x000fe20000ffe4ff */
[----:B------:R-:W-:-:S04]  /*1930*/  @!P4 IMAD.WIDE.U32 R46, R51, R32, R46 ;  /* 0x00000020332ec225 */ /* 0x000fc800078e002e */
[----:B------:R-:W-:Y:S02]  /*1940*/  IMAD.WIDE R42, R53, 0x2, R34 ;  /* 0x00000002352a7825 */ /* 0x000fe400078e0222 */
[----:B------:R-:W1:Y:S01]  /*1950*/  @!P4 LDC.64 R32, c[0x0][0x398] ;  /* 0x0000e600ff20cb82 */ /* 0x000e620000000a00 */
[----:B------:R-:W-:Y:S01]  /*1960*/  @!P4 IADD3 R45, PT, PT, R47, R49, RZ ;  /* 0x000000312f2dc210 */ /* 0x000fe20007ffe0ff */
[----:B------:R-:W-:Y:S01]  /*1970*/  @!P2 IMAD R44, R41, R24, RZ ;  /* 0x00000018292ca224 */ /* 0x000fe200078e02ff */
[----:B------:R-:W4:Y:S05]  /*1980*/  LDG.E.U16 R80, desc[UR6][R42.64] ;  /* 0x000000062a507981 */ /* 0x000f2a000c1e1500 */
[----:B------:R-:W0:Y:S01]  /*1990*/  @!P2 LDC.64 R34, c[0x0][0x398] ;  /* 0x0000e600ff22ab82 */ /* 0x000e220000000a00 */
[----:B------:R3:W4:Y:S01]  /*19a0*/  LDG.E.U16 R41, desc[UR6][R42.64+0x2] ;  /* 0x000002062a297981 */ /* 0x000722000c1e1500 */
[----:B------:R-:W-:-:S02]  /*19b0*/  @!P4 SHF.L.U32 R47, R46, 0x1, RZ ;  /* 0x000000012e2fc819 */ /* 0x000fc400000006ff */
[----:B------:R-:W-:Y:S01]  /*19c0*/  @!P4 SHF.L.U64.HI R46, R46, 0x1, R45 ;  /* 0x000000012e2ec819 */ /* 0x000fe2000001022d */
[C---:B------:R-:W-:Y:S01]  /*19d0*/  @!P2 IMAD R45, R38.reuse, R25, R44 ;  /* 0x00000019262da224 */ /* 0x040fe200078e022c */
[----:B---3--:R-:W-:Y:S02]  /*19e0*/  @!P2 MOV R42, R120 ;  /* 0x00000078002aa202 */ /* 0x008fe40000000f00 */
[----:B------:R-:W-:Y:S02]  /*19f0*/  @!P2 MOV R43, R123 ;  /* 0x0000007b002ba202 */ /* 0x000fe40000000f00 */
[----:B------:R-:W-:Y:S01]  /*1a00*/  CS2R R68, SRZ ;  /* 0x0000000000447805 */ /* 0x000fe2000001ff00 */
[----:B------:R-:W-:Y:S01]  /*1a10*/  @!P2 IMAD.WIDE.U32 R24, R38, R24, R42 ;  /* 0x000000182618a225 */ /* 0x000fe200078e002a */
[----:B------:R-:W-:-:S04]  /*1a20*/  @!P4 IADD3 R26, P0, PT, R47, R26, RZ ;  /* 0x0000001a2f1ac210 */ /* 0x000fc80007f1e0ff */
[----:B------:R-:W3:Y:S01]  /*1a30*/  @!P3 LDG.E R68, desc[UR6][R28.64] ;  /* 0x000000061c44b981 */ /* 0x000ee2000c1e1900 */
[----:B------:R-:W-:-:S03]  /*1a40*/  @!P2 IADD3 R45, PT, PT, R25, R45, RZ ;  /* 0x0000002d192da210 */ /* 0x000fc60007ffe0ff */
[----:B------:R-:W3:Y:S01]  /*1a50*/  @!P3 LDG.E R69, desc[UR6][R30.64] ;  /* 0x000000061e45b981 */ /* 0x000ee2000c1e1900 */
[----:B------:R-:W-:Y:S02]  /*1a60*/  @!P2 SHF.L.U32 R25, R24, 0x1, RZ ;  /* 0x000000011819a819 */ /* 0x000fe400000006ff */
[----:B------:R-:W-:Y:S02]  /*1a70*/  @!P4 IADD3.X R27, PT, PT, R46, R27, RZ, P0, !PT ;  /* 0x0000001b2e1bc210 */ /* 0x000fe400007fe4ff */
[----:B-1----:R-:W-:Y:S02]  /*1a80*/  @!P4 IADD3 R32, P0, PT, R47, R32, RZ ;  /* 0x000000202f20c210 */ /* 0x002fe40007f1e0ff */
[----:B------:R-:W-:Y:S02]  /*1a90*/  @!P2 SHF.L.U64.HI R24, R24, 0x1, R45 ;  /* 0x000000011818a819 */ /* 0x000fe4000001022d */
[C---:B0-----:R-:W-:Y:S02]  /*1aa0*/  @!P2 IADD3 R36, P1, PT, R25.reuse, R36, RZ ;  /* 0x000000241924a210 */ /* 0x041fe40007f3e0ff */
[----:B------:R-:W-:-:S02]  /*1ab0*/  @!P2 IADD3 R34, P3, PT, R25, R34, RZ ;  /* 0x000000221922a210 */ /* 0x000fc40007f7e0ff */
[----:B------:R-:W-:Y:S02]  /*1ac0*/  CS2R R70, SRZ ;  /* 0x0000000000467805 */ /* 0x000fe4000001ff00 */
[----:B------:R-:W-:Y:S02]  /*1ad0*/  CS2R R72, SRZ ;  /* 0x0000000000487805 */ /* 0x000fe4000001ff00 */
[----:B------:R-:W-:Y:S02]  /*1ae0*/  @!P4 IADD3.X R33, PT, PT, R46, R33, RZ, P0, !PT ;  /* 0x000000212e21c210 */ /* 0x000fe400007fe4ff */
[C---:B------:R-:W-:Y:S02]  /*1af0*/  @!P2 IADD3.X R37, PT, PT, R24.reuse, R37, RZ, P1, !PT ;  /* 0x000000251825a210 */ /* 0x040fe40000ffe4ff */
[----:B------:R-:W-:Y:S01]  /*1b00*/  @!P2 IADD3.X R35, PT, PT, R24, R35, RZ, P3, !PT ;  /* 0x000000231823a210 */ /* 0x000fe20001ffe4ff */
[----:B------:R-:W3:Y:S04]  /*1b10*/  @!P4 LDG.E R70, desc[UR6][R26.64] ;  /* 0x000000061a46c981 */ /* 0x000ee8000c1e1900 */
[----:B------:R-:W3:Y:S04]  /*1b20*/  @!P4 LDG.E R71, desc[UR6][R32.64] ;  /* 0x000000062047c981 */ /* 0x000ee8000c1e1900 */
[----:B------:R-:W3:Y:S04]  /*1b30*/  @!P2 LDG.E R72, desc[UR6][R36.64] ;  /* 0x000000062448a981 */ /* 0x000ee8000c1e1900 */
[----:B------:R-:W3:Y:S01]  /*1b40*/  @!P2 LDG.E R73, desc[UR6][R34.64] ;  /* 0x000000062249a981 */ /* 0x000ee2000c1e1900 */
[----:B------:R-:W-:Y:S01]  /*1b50*/  MOV R116, 0x3f800000 ;  /* 0x3f80000000747802 */ /* 0x000fe20000000f00 */
[----:B------:R-:W-:Y:S01]  /*1b60*/  UISETP.NE.AND UP0, UPT, UR4, URZ, UPT ;  /* 0x000000ff0400728c */ /* 0x000fe2000bf05270 */
[----:B------:R-:W-:-:S02]  /*1b70*/  CS2R R82, SRZ ;  /* 0x0000000000527805 */ /* 0x000fc4000001ff00 */
[----:B------:R-:W-:Y:S02]  /*1b80*/  PRMT R114, R75, 0x7632, R114 ;  /* 0x000076324b727816 */ /* 0x000fe40000000072 */
        /* <DEDUP_REMOVED lines=8> */
[----:B-----5:R-:W-:Y:S02]  /*1c10*/  PRMT R107, R11, 0x7632, R107 ;  /* 0x000076320b6b7816 */ /* 0x020fe4000000006b */
        /* <DEDUP_REMOVED lines=8> */
[----:B--2---:R-:W-:Y:S02]  /*1ca0*/  PRMT R96, R20, 0x7632, R96 ;  /* 0x0000763214607816 */ /* 0x004fe40000000060 */
[----:B------:R-:W-:Y:S01]  /*1cb0*/  PRMT R97, R21, 0x7632, R97 ;  /* 0x0000763215617816 */ /* 0x000fe20000000061 */
[----:B----4-:R-:W-:-:S05]  /*1cc0*/  FFMA.FTZ R61, -R60, R60, R61 ;  /* 0x0000003c3c3d7223 */ /* 0x010fca000001013d */
[----:B------:R-:W-:-:S13]  /*1cd0*/  FSETP.GTU.FTZ.AND P0, PT, R61, RZ, PT ;  /* 0x000000ff3d00720b */ /* 0x000fda0003f1c000 */
[----:B------:R-:W0:Y:S01]  /*1ce0*/  @P0 LDC R24, c[0x0][0x3c0] ;  /* 0x0000f000ff180b82 */ /* 0x000e220000000800 */
[----:B------:R-:W-:Y:S02]  /*1cf0*/  @P5 SHF.L.U32 R83, R39, 0x10, RZ ;  /* 0x0000001027535819 */ /* 0x000fe400000006ff */
[----:B------:R-:W-:Y:S02]  /*1d00*/  @P5 SHF.L.U32 R82, R40, 0x10, RZ ;  /* 0x0000001028525819 */ /* 0x000fe400000006ff */
[----:B------:R-:W-:Y:S02]  /*1d10*/  PRMT R94, R22, 0x7632, R94 ;  /* 0x00007632165e7816 */ /* 0x000fe4000000005e */
[----:B------:R-:W-:Y:S01]  /*1d20*/  PRMT R95, R23, 0x7632, R95 ;  /* 0x00007632175f7816 */ /* 0x000fe2000000005f */
[----:B0-----:R-:W-:-:S04]  /*1d30*/  @P0 FADD.FTZ R24, R61, R24 ;  /* 0x000000183d180221 */ /* 0x001fc80000010000 */
[----:B------:R0:W1:Y:S01]  /*1d40*/  @P0 MUFU.RSQ R116, R24 ;  /* 0x0000001800740308 */ /* 0x0000620000001400 */
[----:B------:R-:W-:Y:S02]  /*1d50*/  PRMT R92, R64, 0x7632, R92 ;  /* 0x00007632405c7816 */ /* 0x000fe4000000005c */
[----:B------:R-:W-:Y:S02]  /*1d60*/  PRMT R93, R65, 0x7632, R93 ;  /* 0x00007632415d7816 */ /* 0x000fe4000000005d */
[----:B------:R-:W-:Y:S02]  /*1d70*/  PRMT R90, R66, 0x7632, R90 ;  /* 0x00007632425a7816 */ /* 0x000fe4000000005a */
[----:B------:R-:W-:Y:S02]  /*1d80*/  PRMT R91, R67, 0x7632, R91 ;  /* 0x00007632435b7816 */ /* 0x000fe4000000005b */
[----:B------:R-:W-:Y:S02]  /*1d90*/  SHF.L.U32 R80, R80, 0x10, RZ ;  /* 0x0000001050507819 */ /* 0x000fe400000006ff */
[----:B------:R-:W-:-:S02]  /*1da0*/  SHF.L.U32 R61, R41, 0x10, RZ ;  /* 0x00000010293d7819 */ /* 0x000fc400000006ff */
[----:B---3--:R-:W-:Y:S02]  /*1db0*/  PRMT R88, R68, 0x7632, R88 ;  /* 0x0000763244587816 */ /* 0x008fe40000000058 */
[----:B------:R-:W-:Y:S02]  /*1dc0*/  PRMT R89, R69, 0x7632, R89 ;  /* 0x0000763245597816 */ /* 0x000fe40000000059 */
        /* <DEDUP_REMOVED lines=14> */
[----:B------:R-:W-:Y:S01]  /*1eb0*/  FMUL.FTZ R31, R80, R25 ;  /* 0x00000019501f7220 */ /* 0x000fe20000410000 */
[----:B------:R-:W-:Y:S01]  /*1ec0*/  SHF.L.U32 R33, R5, 0x10, RZ ;  /* 0x0000001005217819 */ /* 0x000fe200000006ff */
[----:B------:R-:W-:Y:S01]  /*1ed0*/  FMUL.FTZ R28, R61, R24 ;  /* 0x000000183d1c7220 */ /* 0x000fe20000410000 */
        /* <DEDUP_REMOVED lines=19> */
[-C--:B------:R-:W-:Y:S01]  /*2010*/  FMUL.FTZ R25, R25, R116.reuse ;  /* 0x0000007419197220 */ /* 0x080fe20000410000 */
[----:B------:R-:W-:Y:S01]  /*2020*/  FADD.FTZ R37, -R60, R35 ;  /* 0x000000233c257221 */ /* 0x000fe20000010100 */
[----:B------:R-:W-:Y:S01]  /*2030*/  SHF.L.U32 R28, R7, 0x10, RZ ;  /* 0x00000010071c7819 */ /* 0x000fe200000006ff */
[----:B------:R-:W-:Y:S01]  /*2040*/  FADD.FTZ R27, R26, R27 ;  /* 0x0000001b1a1b7221 */ /* 0x000fe20000010000 */
[----:B------:R-:W-:Y:S01]  /*2050*/  SHF.L.U32 R35, R110, 0x10, RZ ;  /* 0x000000106e237819 */ /* 0x000fe200000006ff */
[----:B------:R-:W-:Y:S01]  /*2060*/  FFMA.FTZ R29, R26, R25, R29 ;  /* 0x000000191a1d7223 */ /* 0x000fe2000001001d */
[----:B------:R-:W-:Y:S01]  /*2070*/  FMUL.FTZ R37, R37, R116 ;  /* 0x0000007425257220 */ /* 0x000fe20000410000 */
[----:B------:R-:W-:Y:S01]  /*2080*/  FMUL.FTZ R26, R61, R26 ;  /* 0x0000001a3d1a7220 */ /* 0x000fe20000410000 */
[----:B------:R-:W-:Y:S01]  /*2090*/  FADD.FTZ R32, R32, R28 ;  /* 0x0000001c20207221 */ /* 0x000fe20000010000 */
[----:B------:R-:W-:Y:S01]  /*20a0*/  FADD.FTZ R35, -R60, R35 ;  /* 0x000000233c237221 */ /* 0x000fe20000010100 */
[----:B------:R-:W-:Y:S01]  /*20b0*/  FFMA.FTZ R33, R28, R37, R33 ;  /* 0x000000251c217223 */ /* 0x000fe20000010021 */
[----:B------:R-:W-:Y:S01]  /*20c0*/  FFMA.FTZ R30, R25, R26, R30 ;  /* 0x0000001a191e7223 */ /* 0x000fe2000001001e */
[----:B------:R-:W-:Y:S01]  /*20d0*/  FMUL.FTZ R28, R80, R28 ;  /* 0x0000001c501c7220 */ /* 0x000fe20000410000 */
[----:B------:R-:W-:Y:S01]  /*20e0*/  SHF.L.U32 R25, R8, 0x10, RZ ;  /* 0x0000001008197819 */ /* 0x000fe200000006ff */
[----:B------:R-:W-:Y:S01]  /*20f0*/  FMUL.FTZ R35, R35, R116 ;  /* 0x0000007423237220 */ /* 0x000fe20000410000 */
[----:B------:R-:W-:Y:S01]  /*2100*/  SHF.L.U32 R24, R111, 0x10, RZ ;  /* 0x000000106f187819 */ /* 0x000fe200000006ff */
[----:B------:R-:W-:Y:S01]  /*2110*/  FADD.FTZ R31, R26, R31 ;  /* 0x0000001f1a1f7221 */ /* 0x000fe20000010000 */
[----:B------:R-:W-:Y:S01]  /*2120*/  FFMA.FTZ R30, R37, R28, R30 ;  /* 0x0000001c251e7223 */ /* 0x000fe2000001001e */
[----:B------:R-:W-:Y:S01]  /*2130*/  SHF.L.U32 R37, R108, 0x10, RZ ;  /* 0x000000106c257819 */ /* 0x000fe200000006ff */
[----:B------:R-:W-:Y:S01]  /*2140*/  FADD.FTZ R25, -R60, R25 ;  /* 0x000000193c197221 */ /* 0x000fe20000010100 */
[----:B------:R-:W-:Y:S01]  /*2150*/  FMUL.FTZ R26, R61, R24 ;  /* 0x000000183d1a7220 */ /* 0x000fe20000410000 */
[----:B------:R-:W-:Y:S01]  /*2160*/  FADD.FTZ R27, R27, R24 ;  /* 0x000000181b1b7221 */ /* 0x000fe20000010000 */
[----:B------:R-:W-:Y:S01]  /*2170*/  FFMA.FTZ R29, R24, R35, R29 ;  /* 0x00000023181d7223 */ /* 0x000fe2000001001d */
[----:B------:R-:W-:Y:S01]  /*2180*/  FADD.FTZ R31, R31, R28 ;  /* 0x0000001c1f1f7221 */ /* 0x000fe20000010000 */
[----:B------:R-:W-:Y:S01]  /*2190*/  SHF.L.U32 R24, R9, 0x10, RZ ;  /* 0x0000001009187819 */ /* 0x000fe200000006ff */
[----:B------:R-:W-:Y:S01]  /*21a0*/  FMUL.FTZ R25, R25, R116 ;  /* 0x0000007419197220 */ /* 0x000fe20000410000 */
[----:B------:R-:W-:Y:S01]  /*21b0*/  FADD.FTZ R37, -R60, R37 ;  /* 0x000000253c257221 */ /* 0x000fe20000010100 */
[----:B------:R-:W-:Y:S01]  /*21c0*/  FADD.FTZ R31, R26, R31 ;  /* 0x0000001f1a1f7221 */ /* 0x000fe20000010000 */
[----:B------:R-:W-:Y:S01]  /*21d0*/  FFMA.FTZ R30, R35, R26, R30 ;  /* 0x0000001a231e7223 */ /* 0x000fe2000001001e */
        /* <DEDUP_REMOVED lines=12> */
[----:B------:R-:W-:Y:S01]  /*22a0*/  FADD.FTZ R31, R31, R24 ;  /* 0x000000181f1f7221 */ /* 0x000fe20000010000 */
[----:B------:R-:W-:Y:S01]  /*22b0*/  SHF.L.U32 R24, R11, 0x10, RZ ;  /* 0x000000100b187819 */ /* 0x000fe200000006ff */
[----:B------:R-:W-:Y:S01]  /*22c0*/  FMUL.FTZ R35, R35, R116 ;  /* 0x0000007423237220 */ /* 0x000fe20000410000 */
[----:B------:R-:W-:Y:S01]  /*22d0*/  FFMA.FTZ R30, R37, R26, R30 ;  /* 0x0000001a251e7223 */ /* 0x000fe2000001001e */
[----:B------:R-:W-:Y:S01]  /*22e0*/  SHF.L.U32 R37, R12, 0x10, RZ ;  /* 0x000000100c257819 */ /* 0x000fe200000006ff */
[----:B------:R-:W-:Y:S01]  /*22f0*/  FADD.FTZ R25, -R60, R25 ;  /* 0x000000193c197221 */ /* 0x000fe20000010100 */
[----:B------:R-:W-:Y:S01]  /*2300*/  FADD.FTZ R31, R26, R31 ;  /* 0x0000001f1a1f7221 */ /* 0x000fe20000010000 */
[----:B------:R-:W-:Y:S01]  /*2310*/  FMUL.FTZ R26, R80, R24 ;  /* 0x00000018501a7220 */ /* 0x000fe20000410000 */
[----:B------:R-:W-:Y:S01]  /*2320*/  FADD.FTZ R32, R32, R24 ;  /* 0x0000001820207221 */ /* 0x000fe20000010000 */
[----:B------:R-:W-:Y:S01]  /*2330*/  FFMA.FTZ R33, R24, R35, R33 ;  /* 0x0000002318217223 */ /* 0x000fe20000010021 */
        /* <DEDUP_REMOVED lines=97> */
[----:B------:R-:W-:Y:S01]  /*2950*/  FADD.FTZ R31, R31, R24 ;  /* 0x000000181f1f7221 */ /* 0x000fe20000010000 */
[----:B------:R-:W-:Y:S01]  /*2960*/  SHF.L.U32 R25, R94, 0x10, RZ ;  /* 0x000000105e197819 */ /* 0x000fe200000006ff */
[----:B------:R-:W-:Y:S01]  /*2970*/  FMUL.FTZ R35, R35, R116 ;  /* 0x0000007423237220 */ /* 0x000fe20000410000 */
[----:B------:R-:W-:Y:S01]  /*2980*/  SHF.L.U32 R24, R23, 0x10, RZ ;  /* 0x0000001017187819 */ /* 0x000fe200000006ff */
[----:B------:R-:W-:Y:S01]  /*2990*/  FFMA.FTZ R30, R37, R26, R30 ;  /* 0x0000001a251e7223 */ /* 0x000fe2000001001e */
[----:B------:R-:W-:Y:S01]  /*29a0*/  FADD.FTZ R31, R26, R31 ;  /* 0x0000001f1a1f7221 */ /* 0x000fe20000010000 */
[----:B------:R-:W-:Y:S01]  /*29b0*/  SHF.L.U32 R37, R64, 0x10, RZ ;  /* 0x0000001040257819 */ /* 0x000fe200000006ff */
[----:B------:R-:W-:Y:S01]  /*29c0*/  FADD.FTZ R25, -R60, R25 ;  /* 0x000000193c197221 */ /* 0x000fe20000010100 */
[----:B------:R-:W-:Y:S01]  /*29d0*/  FMUL.FTZ R26, R80, R24 ;  /* 0x00000018501a7220 */ /* 0x000fe20000410000 */
        /* <DEDUP_REMOVED lines=8> */
[----:B------:R-:W-:Y:S01]  /*2a60*/  SHF.L.U32 R26, R65, 0x10, RZ ;  /* 0x00000010411a7819 */ /* 0x000fe200000006ff */
[----:B------:R-:W-:Y:S01]  /*2a70*/  FADD.FTZ R27, R27, R24 ;  /* 0x000000181b1b7221 */ /* 0x000fe20000010000 */
[----:B------:R-:W-:Y:S01]  /*2a80*/  FFMA.FTZ R29, R24, R25, R29 ;  /* 0x00000019181d7223 */ /* 0x000fe2000001001d */
[----:B------:R-:W-:Y:S01]  /*2a90*/  FMUL.FTZ R37, R37, R116 ;  /* 0x0000007425257220 */ /* 0x000fe20000410000 */
[----:B------:R-:W-:Y:S01]  /*2aa0*/  FMUL.FTZ R24, R61, R24 ;  /* 0x000000183d187220 */ /* 0x000fe20000410000 */
[----:B------:R-:W-:Y:S01]  /*2ab0*/  FADD.FTZ R35, -R60, R35 ;  /* 0x000000233c237221 */ /* 0x000fe20000010100 */
[----:B------:R-:W-:Y:S01]  /*2ac0*/  FADD.FTZ R32, R32, R26 ;  /* 0x0000001a20207221 */ /* 0x000fe20000010000 */
[----:B------:R-:W-:Y:S01]  /*2ad0*/  FFMA.FTZ R33, R26, R37, R33 ;  /* 0x000000251a217223 */ /* 0x000fe20000010021 */
[----:B------:R-:W-:Y:S01]  /*2ae0*/  FADD.FTZ R31, R24, R31 ;  /* 0x0000001f181f7221 */ /* 0x000fe20000010000 */
[----:B------:R-:W-:Y:S01]  /*2af0*/  FFMA.FTZ R30, R25, R24, R30 ;  /* 0x00000018191e7223 */ /* 0x000fe2000001001e */
[----:B------:R-:W-:Y:S01]  /*2b00*/  FMUL.FTZ R26, R80, R26 ;  /* 0x0000001a501a7220 */ /* 0x000fe20000410000 */
[----:B------:R-:W-:Y:S01]  /*2b10*/  SHF.L.U32 R24, R93, 0x10, RZ ;  /* 0x000000105d187819 */ /* 0x000fe200000006ff */
[----:B------:R-:W-:Y:S01]  /*2b20*/  FMUL.FTZ R35, R35, R116 ;  /* 0x0000007423237220 */ /* 0x000fe20000410000 */
[----:B------:R-:W-:Y:S01]  /*2b30*/  SHF.L.U32 R56, R73, 0x10, RZ ;  /* 0x0000001049387819 */ /* 0x000fe200000006ff */
[----:B------:R-:W-:Y:S01]  /*2b40*/  FFMA.FTZ R30, R37, R26, R30 ;  /* 0x0000001a251e7223 */ /* 0x000fe2000001001e */
[----:B------:R-:W-:Y:S01]  /*2b50*/  SHF.L.U32 R37, R66, 0x10, RZ ;  /* 0x0000001042257819 */ /* 0x000fe200000006ff */
[----:B------:R-:W-:Y:S01]  /*2b60*/  FFMA.FTZ R25, R24, R35, R29 ;  /* 0x0000002318197223 */ /* 0x000fe2000001001d */
[----:B------:R-:W-:Y:S01]  /*2b70*/  SHF.L.U32 R29, R90, 0x10, RZ ;  /* 0x000000105a1d7819 */ /* 0x000fe200000006ff */
[----:B------:R-:W-:Y:S01]  /*2b80*/  FADD.FTZ R31, R31, R26 ;  /* 0x0000001a1f1f7221 */ /* 0x000fe20000010000 */
[----:B------:R-:W-:Y:S01]  /*2b90*/  FMUL.FTZ R26, R61, R24 ;  /* 0x000000183d1a7220 */ /* 0x000fe20000410000 */
[----:B------:R-:W-:Y:S01]  /*2ba0*/  FADD.FTZ R27, R27, R24 ;  /* 0x000000181b1b7221 */ /* 0x000fe20000010000 */
[----:B------:R-:W-:Y:S01]  /*2bb0*/  SHF.L.U32 R24, R67, 0x10, RZ ;  /* 0x0000001043187819 */ /* 0x000fe200000006ff */
[C---:B------:R-:W-:Y:S01]  /*2bc0*/  FADD.FTZ R37, -R60.reuse, R37 ;  /* 0x000000253c257221 */ /* 0x040fe20000010100 */
[----:B------:R-:W-:Y:S01]  /*2bd0*/  FADD.FTZ R29, -R60, R29 ;  /* 0x0000001d3c1d7221 */ /* 0x000fe20000010100 */
[----:B------:R-:W-:Y:S01]  /*2be0*/  FADD.FTZ R31, R26, R31 ;  /* 0x0000001f1a1f7221 */ /* 0x000fe20000010000 */
[----:B------:R-:W-:Y:S01]  /*2bf0*/  FFMA.FTZ R30, R35, R26, R30 ;  /* 0x0000001a231e7223 */ /* 0x000fe2000001001e */
[----:B------:R-:W-:Y:S01]  /*2c00*/  SHF.L.U32 R26, R91, 0x10, RZ ;  /* 0x000000105b1a7819 */ /* 0x000fe200000006ff */
[----:B------:R-:W-:Y:S01]  /*2c10*/  FMUL.FTZ R37, R37, R116 ;  /* 0x0000007425257220 */ /* 0x000fe20000410000 */
[----:B------:R-:W-:Y:S01]  /*2c20*/  FMUL.FTZ R28, R80, R24 ;  /* 0x00000018501c7220 */ /* 0x000fe20000410000 */
[----:B------:R-:W-:Y:S01]  /*2c30*/  SHF.L.U32 R35, R68, 0x10, RZ ;  /* 0x0000001044237819 */ /* 0x000fe200000006ff */
[----:B------:R-:W-:Y:S01]  /*2c40*/  FMUL.FTZ R29, R29, R116 ;  /* 0x000000741d1d7220 */ /* 0x000fe20000410000 */
[----:B------:R-:W-:Y:S01]  /*2c50*/  FADD.FTZ R32, R32, R24 ;  /* 0x0000001820207221 */ /* 0x000fe20000010000 */
[----:B------:R-:W-:Y:S01]  /*2c60*/  FFMA.FTZ R33, R24, R37, R33 ;  /* 0x0000002518217223 */ /* 0x000fe20000010021 */
[----:B------:R-:W-:Y:S01]  /*2c70*/  FADD.FTZ R31, R31, R28 ;  /* 0x0000001c1f1f7221 */ /* 0x000fe20000010000 */
[----:B------:R-:W-:Y:S01]  /*2c80*/  FFMA.FTZ R30, R37, R28, R30 ;  /* 0x0000001c251e7223 */ /* 0x000fe2000001001e */
[----:B------:R-:W-:Y:S01]  /*2c90*/  FADD.FTZ R24, R27, R26 ;  /* 0x0000001a1b187221 */ /* 0x000fe20000010000 */
[----:B------:R-:W-:Y:S01]  /*2ca0*/  FFMA.FTZ R25, R26, R29, R25 ;  /* 0x0000001d1a197223 */ /* 0x000fe20000010019 */
[----:B------:R-:W-:Y:S01]  /*2cb0*/  SHF.L.U32 R28, R69, 0x10, RZ ;  /* 0x00000010451c7819 */ /* 0x000fe200000006ff */
[----:B------:R-:W-:Y:S01]  /*2cc0*/  FMUL.FTZ R26, R61, R26 ;  /* 0x0000001a3d1a7220 */ /* 0x000fe20000410000 */
[----:B------:R-:W-:Y:S01]  /*2cd0*/  FADD.FTZ R35, -R60, R35 ;  /* 0x000000233c237221 */ /* 0x000fe20000010100 */
[----:B------:R-:W-:-:S02]  /*2ce0*/  SHF.L.U32 R27, R88, 0x10, RZ ;  /* 0x00000010581b7819 */ /* 0x000fc400000006ff */
        /* <DEDUP_REMOVED lines=9> */
[----:B------:R-:W-:Y:S01]  /*2d80*/  FADD.FTZ R32, R32, R28 ;  /* 0x0000001c20207221 */ /* 0x000fe20000010000 */
[----:B------:R-:W-:Y:S01]  /*2d90*/  FFMA.FTZ R33, R28, R35, R33 ;  /* 0x000000231c217223 */ /* 0x000fe20000010021 */
[----:B------:R-:W-:Y:S01]  /*2da0*/  SHF.L.U32 R34, R71, 0x10, RZ ;  /* 0x0000001047227819 */ /* 0x000fe200000006ff */
[----:B------:R-:W-:Y:S01]  /*2db0*/  FMUL.FTZ R28, R61, R26 ;  /* 0x0000001a3d1c7220 */ /* 0x000fe20000410000 */
[----:B------:R-:W-:Y:S01]  /*2dc0*/  FMUL.FTZ R27, R27, R116 ;  /* 0x000000741b1b7220 */ /* 0x000fe20000410000 */
[----:B------:R-:W-:Y:S01]  /*2dd0*/  SHF.L.U32 R35, R86, 0x10, RZ ;  /* 0x0000001056237819 */ /* 0x000fe200000006ff */
[----:B------:R-:W-:Y:S01]  /*2de0*/  FADD.FTZ R29, -R60, R29 ;  /* 0x0000001d3c1d7221 */ /* 0x000fe20000010100 */
        /* <DEDUP_REMOVED lines=11> */
[----:B------:R-:W-:Y:S01]  /*2ea0*/  FFMA.FTZ R25, R26, R27, R25 ;  /* 0x0000001b1a197223 */ /* 0x000fe20000010019 */
[----:B------:R-:W-:Y:S01]  /*2eb0*/  FADD.FTZ R37, -R60, R37 ;  /* 0x000000253c257221 */ /* 0x000fe20000010100 */
[----:B------:R-:W-:Y:S01]  /*2ec0*/  SHF.L.U32 R27, R84, 0x10, RZ ;  /* 0x00000010541b7819 */ /* 0x000fe200000006ff */
[----:B------:R-:W-:Y:S01]  /*2ed0*/  FADD.FTZ R24, R24, R26 ;  /* 0x0000001a18187221 */ /* 0x000fe20000010000 */
[----:B------:R-:W-:Y:S01]  /*2ee0*/  FADD.FTZ R31, R30, R31 ;  /* 0x0000001f1e1f7221 */ /* 0x000fe20000010000 */
[----:B------:R-:W-:Y:S01]  /*2ef0*/  FFMA.FTZ R36, R35, R30, R36 ;  /* 0x0000001e23247223 */ /* 0x000fe20000010024 */
[----:B------:R-:W-:Y:S01]  /*2f00*/  SHF.L.U32 R26, R85, 0x10, RZ ;  /* 0x00000010551a7819 */ /* 0x000fe200000006ff */
[----:B------:R-:W-:Y:S01]  /*2f10*/  FMUL.FTZ R30, R80, R56 ;  /* 0x00000038501e7220 */ /* 0x000fe20000410000 */
[----:B------:R-:W-:Y:S01]  /*2f20*/  FMUL.FTZ R37, R37, R116 ;  /* 0x0000007425257220 */ /* 0x000fe20000410000 */
[----:B------:R-:W-:Y:S01]  /*2f30*/  FADD.FTZ R27, -R60, R27 ;  /* 0x0000001b3c1b7221 */ /* 0x000fe20000010100 */
[----:B------:R-:W-:Y:S01]  /*2f40*/  FADD.FTZ R32, R32, R34 ;  /* 0x0000002220207221 */ /* 0x000fe20000010000 */
[----:B------:R-:W-:Y:S01]  /*2f50*/  FADD.FTZ R31, R31, R30 ;  /* 0x0000001e1f1f7221 */ /* 0x000fe20000010000 */
[----:B------:R-:W-:Y:S01]  /*2f60*/  FFMA.FTZ R36, R37, R30, R36 ;  /* 0x0000001e25247223 */ /* 0x000fe20000010024 */
[----:B------:R-:W-:Y:S01]  /*2f70*/  FMUL.FTZ R30, R61, R26 ;  /* 0x0000001a3d1e7220 */ /* 0x000fe20000410000 */
[----:B------:R-:W-:Y:S01]  /*2f80*/  FFMA.FTZ R33, R34, R29, R33 ;  /* 0x0000001d22217223 */ /* 0x000fe20000010021 */
[----:B------:R-:W-:Y:S01]  /*2f90*/  FMUL.FTZ R27, R27, R116 ;  /* 0x000000741b1b7220 */ /* 0x000fe20000410000 */
[----:B------:R-:W-:Y:S01]  /*2fa0*/  FADD.FTZ R24, R24, R28 ;  /* 0x0000001c18187221 */ /* 0x000fe20000010000 */
[----:B------:R-:W-:Y:S01]  /*2fb0*/  FFMA.FTZ R25, R28, R35, R25 ;  /* 0x000000231c197223 */ /* 0x000fe20000010019 */
[----:B------:R-:W-:Y:S01]  /*2fc0*/  FADD.FTZ R31, R30, R31 ;  /* 0x0000001f1e1f7221 */ /* 0x000fe20000010000 */
[----:B------:R-:W-:Y:S01]  /*2fd0*/  FADD.FTZ R58, R32, R56 ;  /* 0x00000038203a7221 */ /* 0x000fe20000010000 */
[----:B------:R-:W-:Y:S01]  /*2fe0*/  FFMA.FTZ R30, R27, R30, R36 ;  /* 0x0000001e1b1e7223 */ /* 0x000fe20000010024 */
[----:B------:R-:W-:Y:S01]  /*2ff0*/  FFMA.FTZ R56, R56, R37, R33 ;  /* 0x0000002538387223 */ /* 0x000fe20000010021 */
[----:B------:R-:W-:Y:S01]  /*3000*/  FADD.FTZ R59, R24, R26 ;  /* 0x0000001a183b7221 */ /* 0x000fe20000010000 */
[----:B------:R-:W-:Y:S01]  /*3010*/  FFMA.FTZ R57, R26, R27, R25 ;  /* 0x0000001b1a397223 */ /* 0x000fe20000010019 */
[----:B------:R-:W-:Y:S06]  /*3020*/  BRA `(.L_x_304) ;  /* 0x0000002400007947 */ /* 0x000fec0003800000 */
.L_x_303:
        /* <DEDUP_REMOVED lines=8> */
[----:B------:R-:W-:Y:S01]  /*30b0*/  SHF.L.U32 R37, R115, 0x10, RZ ;  /* 0x0000001073257819 */ /* 0x000fe200000006ff */
[----:B------:R-:W-:Y:S01]  /*30c0*/  FMUL.FTZ R24, R27, R116 ;  /* 0x000000741b187220 */ /* 0x000fe20000410000 */
[----:B------:R-:W-:Y:S01]  /*30d0*/  FADD.FTZ R27, -R60, R29 ;  /* 0x0000001d3c1b7221 */ /* 0x000fe20000010100 */
[----:B------:R-:W-:Y:S01]  /*30e0*/  FFMA.FTZ R32, R80, R25, R83 ;  /* 0x0000001950207223 */ /* 0x000fe20000010053 */
[----:B------:R-:W-:Y:S01]  /*30f0*/  FADD.FTZ R31, -R60, R31 ;  /* 0x0000001f3c1f7221 */ /* 0x000fe20000010100 */
[--C-:B------:R-:W-:Y:S01]  /*3100*/  FFMA.FTZ R29, R61, R24, R82.reuse ;  /* 0x000000183d1d7223 */ /* 0x100fe20000010052 */
[-C--:B------:R-:W-:Y:S01]  /*3110*/  FMUL.FTZ R58, R27, R116.reuse ;  /* 0x000000741b3a7220 */ /* 0x080fe20000410000 */
[----:B------:R-:W-:Y:S01]  /*3120*/  FMUL.FTZ R26, R32, -1.4426950216293334961 ;  /* 0xbfb8aa3b201a7820 */ /* 0x000fe20000410000 */
[----:B------:R-:W-:Y:S01]  /*3130*/  FMUL.FTZ R57, R31, R116 ;  /* 0x000000741f397220 */ /* 0x000fe20000410000 */
[----:B------:R-:W-:Y:S01]  /*3140*/  FMUL.FTZ R27, R29, -1.4426950216293334961 ;  /* 0xbfb8aa3b1d1b7820 */ /* 0x000fe20000410000 */
[----:B------:R-:W-:Y:S01]  /*3150*/  FFMA.FTZ R30, R80, R58, R83 ;  /* 0x0000003a501e7223 */ /* 0x000fe20000010053 */
[----:B------:R-:W-:Y:S01]  /*3160*/  FADD.FTZ R117, -R60, R35 ;  /* 0x000000233c757221 */ /* 0x000fe20000010100 */
[----:B------:R-:W-:Y:S01]  /*3170*/  FFMA.FTZ R43, R61, R57, R82 ;  /* 0x000000393d2b7223 */ /* 0x000fe20000010052 */
[----:B------:R-:W0:Y:S01]  /*3180*/  MUFU.EX2 R26, R26 ;  /* 0x0000001a001a7308 */ /* 0x000e220000000800 */
[----:B------:R-:W-:Y:S01]  /*3190*/  FMUL.FTZ R31, R30, -1.4426950216293334961 ;  /* 0xbfb8aa3b1e1f7820 */ /* 0x000fe20000410000 */
[----:B------:R-:W-:Y:S01]  /*31a0*/  FMUL.FTZ R117, R117, R116 ;  /* 0x0000007475757220 */ /* 0x000fe20000410000 */
[----:B------:R-:W-:Y:S01]  /*31b0*/  FMUL.FTZ R34, R43, -1.4426950216293334961 ;  /* 0xbfb8aa3b2b227820 */ /* 0x000fe20000410000 */
[----:B------:R-:W1:Y:S01]  /*31c0*/  MUFU.EX2 R27, R27 ;  /* 0x0000001b001b7308 */ /* 0x000e620000000800 */
[----:B------:R-:W-:-:S02]  /*31d0*/  SHF.L.U32 R36, R5, 0x10, RZ ;  /* 0x0000001005247819 */ /* 0x000fc400000006ff */
[----:B------:R-:W-:Y:S01]  /*31e0*/  SHF.L.U32 R49, R74, 0x10, RZ ;  /* 0x000000104a317819 */ /* 0x000fe200000006ff */
[----:B------:R-:W2:Y:S01]  /*31f0*/  MUFU.EX2 R31, R31 ;  /* 0x0000001f001f7308 */ /* 0x000ea20000000800 */
[----:B------:R-:W-:Y:S02]  /*3200*/  SHF.L.U32 R56, R113, 0x10, RZ ;  /* 0x0000001071387819 */ /* 0x000fe400000006ff */
[----:B------:R-:W-:Y:S01]  /*3210*/  SHF.L.U32 R39, R106, 0x10, RZ ;  /* 0x000000106a277819 */ /* 0x000fe200000006ff */
[----:B------:R-:W3:Y:S01]  /*3220*/  MUFU.EX2 R34, R34 ;  /* 0x0000002200227308 */ /* 0x000ee20000000800 */
[----:B------:R-:W-:Y:S01]  /*3230*/  SHF.L.U32 R50, R7, 0x10, RZ ;  /* 0x0000001007327819 */ /* 0x000fe200000006ff */
[----:B0-----:R-:W-:Y:S01]  /*3240*/  FADD.FTZ R28, R26, 1 ;  /* 0x3f8000001a1c7421 */ /* 0x001fe20000010000 */
[----:B------:R-:W-:Y:S01]  /*3250*/  SHF.L.U32 R52, R11, 0x10, RZ ;  /* 0x000000100b347819 */ /* 0x000fe200000006ff */
[----:B------:R-:W-:Y:S01]  /*3260*/  FADD.FTZ R39, -R60, R39 ;  /* 0x000000273c277221 */ /* 0x000fe20000010100 */
[----:B------:R-:W-:Y:S01]  /*3270*/  SHF.L.U32 R125, R17, 0x10, RZ ;  /* 0x00000010117d7819 */ /* 0x000fe200000006ff */
[----:B-1----:R-:W-:Y:S01]  /*3280*/  FADD.FTZ R26, R27, 1 ;  /* 0x3f8000001b1a7421 */ /* 0x002fe20000010000 */
[----:B------:R-:W-:Y:S01]  /*3290*/  FFMA.FTZ R27, R80, R117, R83 ;  /* 0x00000075501b7223 */ /* 0x000fe20000010053 */
[----:B------:R-:W0:Y:S01]  /*32a0*/  MUFU.RCP R28, R28 ;  /* 0x0000001c001c7308 */ /* 0x000e220000001000 */
[----:B--2---:R-:W-:Y:S01]  /*32b0*/  FADD.FTZ R33, R31, 1 ;  /* 0x3f8000001f217421 */ /* 0x004fe20000010000 */
[----:B---3--:R-:W-:Y:S01]  /*32c0*/  FADD.FTZ R35, R34, 1 ;  /* 0x3f80000022237421 */ /* 0x008fe20000010000 */
[----:B------:R-:W-:-:S05]  /*32d0*/  FMUL.FTZ R34, R27, -1.4426950216293334961 ;  /* 0xbfb8aa3b1b227820 */ /* 0x000fca0000410000 */
[----:B------:R-:W1:Y:S08]  /*32e0*/  MUFU.RCP R26, R26 ;  /* 0x0000001a001a7308 */ /* 0x000e700000001000 */
[----:B------:R-:W2:Y:S01]  /*32f0*/  MUFU.RCP R33, R33 ;  /* 0x0000002100217308 */ /* 0x000ea20000001000 */
[----:B0-----:R-:W-:Y:S01]  /*3300*/  FADD.FTZ R31, -R28, 1 ;  /* 0x3f8000001c1f7421 */ /* 0x001fe20000010100 */
[----:B------:R-:W-:-:S03]  /*3310*/  FMUL.FTZ R49, R49, R28 ;  /* 0x0000001c31317220 */ /* 0x000fc60000410000 */
[----:B------:R-:W-:Y:S01]  /*3320*/  FFMA.FTZ R32, R32, R31, 1 ;  /* 0x3f80000020207423 */ /* 0x000fe2000001001f */
[----:B------:R-:W-:Y:S02]  /*3330*/  SHF.L.U32 R31, R110, 0x10, RZ ;  /* 0x000000106e1f7819 */ /* 0x000fe400000006ff */
[----:B------:R-:W0:Y:S01]  /*3340*/  MUFU.EX2 R34, R34 ;  /* 0x0000002200227308 */ /* 0x000e220000000800 */
[----:B-1----:R-:W-:Y:S01]  /*3350*/  FMUL.FTZ R48, R37, R26 ;  /* 0x0000001a25307220 */ /* 0x002fe20000410000 */
[----:B------:R-:W-:Y:S02]  /*3360*/  SHF.L.U32 R37, R10, 0x10, RZ ;  /* 0x000000100a257819 */ /* 0x000fe400000006ff */
[----:B------:R-:W1:Y:S01]  /*3370*/  MUFU.RCP R35, R35 ;  /* 0x0000002300237308 */ /* 0x000e620000001000 */
[----:B------:R-:W-:Y:S01]  /*3380*/  FADD.FTZ R31, -R60, R31 ;  /* 0x0000001f3c1f7221 */ /* 0x000fe20000010100 */
[----:B------:R-:W-:Y:S01]  /*3390*/  FADD.FTZ R26, -R26, 1 ;  /* 0x3f8000001a1a7421 */ /* 0x000fe20000010100 */
[----:B------:R-:W-:-:S02]  /*33a0*/  FMUL.FTZ R49, R49, R32 ;  /* 0x0000002031317220 */ /* 0x000fc40000410000 */
[-C--:B------:R-:W-:Y:S01]  /*33b0*/  FMUL.FTZ R81, R31, R116.reuse ;  /* 0x000000741f517220 */ /* 0x080fe20000410000 */
[----:B--2---:R-:W-:Y:S01]  /*33c0*/  FMUL.FTZ R51, R36, R33 ;  /* 0x0000002124337220 */ /* 0x004fe20000410000 */
[----:B------:R-:W-:Y:S01]  /*33d0*/  FADD.FTZ R33, -R33, 1 ;  /* 0x3f80000021217421 */ /* 0x000fe20000010100 */
[----:B------:R-:W-:Y:S01]  /*33e0*/  FADD.FTZ R31, -R60, R37 ;  /* 0x000000253c1f7221 */ /* 0x000fe20000010100 */
[--C-:B------:R-:W-:Y:S01]  /*33f0*/  FFMA.FTZ R41, R61, R81, R82.reuse ;  /* 0x000000513d297223 */ /* 0x100fe20000010052 */
[----:B0-----:R-:W-:Y:S01]  /*3400*/  FADD.FTZ R34, R34, 1 ;  /* 0x3f80000022227421 */ /* 0x001fe20000010000 */
[----:B------:R-:W-:Y:S01]  /*3410*/  FFMA.FTZ R30, R30, R33, 1 ;  /* 0x3f8000001e1e7423 */ /* 0x000fe20000010021 */
[----:B------:R-:W-:Y:S01]  /*3420*/  SHF.L.U32 R33, R8, 0x10, RZ ;  /* 0x0000001008217819 */ /* 0x000fe200000006ff */
[----:B------:R-:W-:Y:S01]  /*3430*/  FMUL.FTZ R44, R41, -1.4426950216293334961 ;  /* 0xbfb8aa3b292c7820 */ /* 0x000fe20000410000 */
[----:B------:R-:W0:Y:S01]  /*3440*/  MUFU.RCP R37, R34 ;  /* 0x0000002200257308 */ /* 0x000e220000001000 */
[----:B------:R-:W-:Y:S01]  /*3450*/  FMUL.FTZ R36, R31, R116 ;  /* 0x000000741f247220 */ /* 0x000fe20000410000 */
[----:B------:R-:W-:Y:S01]  /*3460*/  FFMA.FTZ R29, R29, R26, 1 ;  /* 0x3f8000001d1d7423 */ /* 0x000fe2000001001a */
[----:B------:R-:W-:Y:S01]  /*3470*/  FADD.FTZ R33, -R60, R33 ;  /* 0x000000213c217221 */ /* 0x000fe20000010100 */
[----:B-1----:R-:W-:Y:S01]  /*3480*/  FMUL.FTZ R56, R56, R35 ;  /* 0x0000002338387220 */ /* 0x002fe20000410000 */
[----:B------:R-:W-:Y:S01]  /*3490*/  FADD.FTZ R28, -R35, 1 ;  /* 0x3f800000231c7421 */ /* 0x000fe20000010100 */
[----:B------:R-:W-:Y:S01]  /*34a0*/  SHF.L.U32 R35, R108, 0x10, RZ ;  /* 0x000000106c237819 */ /* 0x000fe200000006ff */
[----:B------:R-:W-:Y:S01]  /*34b0*/  FMUL.FTZ R124, R33, R116 ;  /* 0x00000074217c7220 */ /* 0x000fe20000410000 */
[----:B------:R-:W1:Y:S01]  /*34c0*/  MUFU.EX2 R44, R44 ;  /* 0x0000002c002c7308 */ /* 0x000e620000000800 */
[----:B------:R-:W-:Y:S01]  /*34d0*/  FFMA.FTZ R26, R80, R36, R83 ;  /* 0x00000024501a7223 */ /* 0x000fe20000010053 */
[----:B------:R-:W-:Y:S01]  /*34e0*/  FFMA.FTZ R43, R43, R28, 1 ;  /* 0x3f8000002b2b7423 */ /* 0x000fe2000001001c */
[----:B------:R-:W-:Y:S01]  /*34f0*/  FADD.FTZ R35, -R60, R35 ;  /* 0x000000233c237221 */ /* 0x000fe20000010100 */
[----:B------:R-:W-:Y:S01]  /*3500*/  FFMA.FTZ R40, R80, R124, R83 ;  /* 0x0000007c50287223 */ /* 0x000fe20000010053 */
[----:B------:R-:W-:Y:S01]  /*3510*/  FMUL.FTZ R28, R26, -1.4426950216293334961 ;  /* 0xbfb8aa3b1a1c7820 */ /* 0x000fe20000410000 */
[----:B------:R-:W-:Y:S01]  /*3520*/  FMUL.FTZ R48, R48, R29 ;  /* 0x0000001d30307220 */ /* 0x000fe20000410000 */
[-C--:B------:R-:W-:Y:S01]  /*3530*/  FMUL.FTZ R63, R35, R116.reuse ;  /* 0x00000074233f7220 */ /* 0x080fe20000410000 */
[----:B------:R-:W-:Y:S01]  /*3540*/  FMUL.FTZ R35, R39, R116 ;  /* 0x0000007427237220 */ /* 0x000fe20000410000 */
[----:B------:R-:W-:Y:S01]  /*3550*/  SHF.L.U32 R39, R12, 0x10, RZ ;  /* 0x000000100c277819 */ /* 0x000fe200000006ff */
[----:B------:R-:W-:Y:S01]  /*3560*/  FMUL.FTZ R38, R40, -1.4426950216293334961 ;  /* 0xbfb8aa3b28267820 */ /* 0x000fe20000410000 */
[--C-:B------:R-:W-:Y:S01]  /*3570*/  FFMA.FTZ R33, R61, R63, R82.reuse ;  /* 0x0000003f3d217223 */ /* 0x100fe20000010052 */
[----:B0-----:R-:W-:Y:S01]  /*3580*/  FADD.FTZ R34, -R37, 1 ;  /* 0x3f80000025227421 */ /* 0x001fe20000010100 */
[----:B------:R-:W-:Y:S01]  /*3590*/  MUFU.EX2 R28, R28 ;  /* 0x0000001c001c7308 */ /* 0x000fe20000000800 */
[----:B------:R-:W-:Y:S01]  /*35a0*/  FADD.FTZ R45, -R60, R39 ;  /* 0x000000273c2d7221 */ /* 0x000fe20000010100 */
[----:B-1----:R-:W-:Y:S01]  /*35b0*/  FADD.FTZ R44, R44, 1 ;  /* 0x3f8000002c2c7421 */ /* 0x002fe20000010000 */
[----:B------:R-:W-:Y:S01]  /*35c0*/  FMUL.FTZ R42, R33, -1.4426950216293334961 ;  /* 0xbfb8aa3b212a7820 */ /* 0x000fe20000410000 */
[----:B------:R-:W-:Y:S01]  /*35d0*/  FFMA.FTZ R53, R27, R34, 1 ;  /* 0x3f8000001b357423 */ /* 0x000fe20000010022 */
[----:B------:R-:W-:Y:S01]  /*35e0*/  FMUL.FTZ R34, R45, R116 ;  /* 0x000000742d227220 */ /* 0x000fe20000410000 */
[----:B------:R-:W0:Y:S01]  /*35f0*/  MUFU.RCP R46, R44 ;  /* 0x0000002c002e7308 */ /* 0x000e220000001000 */
[----:B------:R-:W-:Y:S01]  /*3600*/  SHF.L.U32 R45, R104, 0x10, RZ ;  /* 0x00000010682d7819 */ /* 0x000fe200000006ff */
[----:B------:R-:W-:Y:S01]  /*3610*/  FMUL.FTZ R50, R50, R37 ;  /* 0x0000002532327220 */ /* 0x000fe20000410000 */
[----:B------:R-:W-:Y:S01]  /*3620*/  FFMA.FTZ R27, R80, R34, R83 ;  /* 0x00000022501b7223 */ /* 0x000fe20000010053 */
[--C-:B------:R-:W-:Y:S01]  /*3630*/  FFMA.FTZ R31, R61, R35, R82.reuse ;  /* 0x000000233d1f7223 */ /* 0x100fe20000010052 */
[----:B------:R-:W-:Y:S01]  /*3640*/  SHF.L.U32 R29, R14, 0x10, RZ ;  /* 0x000000100e1d7819 */ /* 0x000fe200000006ff */
[----:B------:R-:W-:Y:S01]  /*3650*/  FADD.FTZ R45, -R60, R45 ;  /* 0x0000002d3c2d7221 */ /* 0x000fe20000010100 */
[----:B------:R-:W-:Y:S01]  /*3660*/  FMUL.FTZ R47, R27, -1.4426950216293334961 ;  /* 0xbfb8aa3b1b2f7820 */ /* 0x000fe20000410000 */
[----:B------:R-:W1:Y:S01]  /*3670*/  MUFU.EX2 R38, R38 ;  /* 0x0000002600267308 */ /* 0x000e620000000800 */
[----:B------:R-:W-:Y:S01]  /*3680*/  FMUL.FTZ R53, R50, R53 ;  /* 0x0000003532357220 */ /* 0x000fe20000410000 */
[----:B------:R-:W-:Y:S01]  /*3690*/  FMUL.FTZ R32, R45, R116 ;  /* 0x000000742d207220 */ /* 0x000fe20000410000 */
[----:B------:R-:W-:Y:S01]  /*36a0*/  FMUL.FTZ R39, R31, -1.4426950216293334961 ;  /* 0xbfb8aa3b1f277820 */ /* 0x000fe20000410000 */
[----:B------:R-:W2:Y:S01]  /*36b0*/  MUFU.EX2 R42, R42 ;  /* 0x0000002a002a7308 */ /* 0x000ea20000000800 */
[----:B------:R-:W-:Y:S01]  /*36c0*/  FADD.FTZ R55, -R60, R29 ;  /* 0x0000001d3c377221 */ /* 0x000fe20000010100 */
[----:B------:R-:W-:Y:S01]  /*36d0*/  FMUL.FTZ R51, R51, R30 ;  /* 0x0000001e33337220 */ /* 0x000fe20000410000 */
[----:B------:R-:W-:Y:S01]  /*36e0*/  FFMA.FTZ R29, R61, R32, R82 ;  /* 0x000000203d1d7223 */ /* 0x000fe20000010052 */
[----:B------:R3:W4:Y:S01]  /*36f0*/  MUFU.EX2 R37, R47 ;  /* 0x0000002f00257308 */ /* 0x0007220000000800 */
[----:B------:R-:W-:Y:S01]  /*3700*/  FMUL.FTZ R30, R55, R116 ;  /* 0x00000074371e7220 */ /* 0x000fe20000410000 */
[----:B0-----:R-:W-:Y:S01]  /*3710*/  FADD.FTZ R50, -R46, 1 ;  /* 0x3f8000002e327421 */ /* 0x001fe20000010100 */
[----:B------:R-:W-:Y:S01]  /*3720*/  FMUL.FTZ R44, R29, -1.4426950216293334961 ;  /* 0xbfb8aa3b1d2c7820 */ /* 0x000fe20000410000 */
[----:B------:R-:W0:Y:S01]  /*3730*/  MUFU.EX2 R39, R39 ;  /* 0x0000002700277308 */ /* 0x000e220000000800 */
[----:B------:R-:W-:Y:S01]  /*3740*/  FMUL.FTZ R56, R56, R43 ;  /* 0x0000002b38387220 */ /* 0x000fe20000410000 */
[----:B-1----:R-:W-:Y:S01]  /*3750*/  FADD.FTZ R45, R38, 1 ;  /* 0x3f800000262d7421 */ /* 0x002fe20000010000 */
[----:B------:R-:W-:Y:S01]  /*3760*/  FFMA.FTZ R41, R41, R50, 1 ;  /* 0x3f80000029297423 */ /* 0x000fe20000010032 */
[----:B------:R-:W-:Y:S01]  /*3770*/  FFMA.FTZ R38, R80, R30, R83 ;  /* 0x0000001e50267223 */ /* 0x000fe20000010053 */
[----:B---3--:R-:W-:Y:S01]  /*3780*/  SHF.L.U32 R47, R111, 0x10, RZ ;  /* 0x000000106f2f7819 */ /* 0x008fe200000006ff */
[----:B------:R-:W1:Y:S02]  /*3790*/  MUFU.EX2 R44, R44 ;  /* 0x0000002c002c7308 */ /* 0x000e640000000800 */
[----:B------:R-:W-:-:S02]  /*37a0*/  FMUL.FTZ R43, R38, -1.4426950216293334961 ;  /* 0xbfb8aa3b262b7820 */ /* 0x000fc40000410000 */
[----:B------:R-:W-:Y:S01]  /*37b0*/  FMUL.FTZ R54, R47, R46 ;  /* 0x0000002e2f367220 */ /* 0x000fe20000410000 */
[----:B--2---:R-:W-:Y:S01]  /*37c0*/  FADD.FTZ R46, R42, 1 ;  /* 0x3f8000002a2e7421 */ /* 0x004fe20000010000 */
[----:B------:R-:W2:Y:S01]  /*37d0*/  MUFU.RCP R45, R45 ;  /* 0x0000002d002d7308 */ /* 0x000ea20000001000 */
[----:B------:R-:W-:Y:S01]  /*37e0*/  FADD.FTZ R47, R28, 1 ;  /* 0x3f8000001c2f7421 */ /* 0x000fe20000010000 */
[----:B------:R-:W-:Y:S01]  /*37f0*/  FMUL.FTZ R54, R54, R41 ;  /* 0x0000002936367220 */ /* 0x000fe20000410000 */
[----:B------:R-:W-:Y:S01]  /*3800*/  SHF.L.U32 R41, R102, 0x10, RZ ;  /* 0x0000001066297819 */ /* 0x000fe200000006ff */
[----:B----4-:R-:W-:Y:S01]  /*3810*/  FADD.FTZ R50, R37, 1 ;  /* 0x3f80000025327421 */ /* 0x010fe20000010000 */
[----:B------:R-:W-:-:S03]  /*3820*/  SHF.L.U32 R42, R9, 0x10, RZ ;  /* 0x00000010092a7819 */ /* 0x000fc600000006ff */
[----:B------:R-:W3:Y:S01]  /*3830*/  MUFU.RCP R46, R46 ;  /* 0x0000002e002e7308 */ /* 0x000ee20000001000 */
[----:B------:R-:W-:-:S04]  /*3840*/  FADD.FTZ R41, -R60, R41 ;  /* 0x000000293c297221 */ /* 0x000fc80000010100 */
[----:B------:R-:W-:Y:S01]  /*3850*/  FMUL.FTZ R28, R41, R116 ;  /* 0x00000074291c7220 */ /* 0x000fe20000410000 */
[----:B0-----:R-:W-:Y:S02]  /*3860*/  FADD.FTZ R41, R39, 1 ;  /* 0x3f80000027297421 */ /* 0x001fe40000010000 */
[----:B------:R-:W0:Y:S01]  /*3870*/  MUFU.RCP R47, R47 ;  /* 0x0000002f002f7308 */ /* 0x000e220000001000 */
[----:B------:R-:W-:Y:S01]  /*3880*/  FFMA.FTZ R39, R61, R28, R82 ;  /* 0x0000001c3d277223 */ /* 0x000fe20000010052 */
[----:B--2---:R-:W-:Y:S01]  /*3890*/  FADD.FTZ R59, -R45, 1 ;  /* 0x3f8000002d3b7421 */ /* 0x004fe20000010100 */
[----:B------:R-:W-:Y:S01]  /*38a0*/  FMUL.FTZ R42, R42, R45 ;  /* 0x0000002d2a2a7220 */ /* 0x000fe20000410000 */
[----:B------:R-:W-:Y:S02]  /*38b0*/  SHF.L.U32 R45, R109, 0x10, RZ ;  /* 0x000000106d2d7819 */ /* 0x000fe400000006ff */
[----:B------:R-:W-:Y:S01]  /*38c0*/  FFMA.FTZ R59, R40, R59, 1 ;  /* 0x3f800000283b7423 */ /* 0x000fe2000001003b */
[----:B------:R-:W-:Y:S01]  /*38d0*/  FMUL.FTZ R40, R39, -1.4426950216293334961 ;  /* 0xbfb8aa3b27287820 */ /* 0x000fe20000410000 */
[----:B------:R-:W2:Y:S01]  /*38e0*/  MUFU.EX2 R43, R43 ;  /* 0x0000002b002b7308 */ /* 0x000ea20000000800 */
[----:B---3--:R-:W-:Y:S01]  /*38f0*/  FADD.FTZ R62, -R46, 1 ;  /* 0x3f8000002e3e7421 */ /* 0x008fe20000010100 */
[----:B------:R-:W-:-:S02]  /*3900*/  FMUL.FTZ R45, R45, R46 ;  /* 0x0000002e2d2d7220 */ /* 0x000fc40000410000 */
[----:B------:R-:W3:Y:S01]  /*3910*/  MUFU.RCP R41, R41 ;  /* 0x0000002900297308 */ /* 0x000ee20000001000 */
[----:B-1----:R-:W-:Y:S01]  /*3920*/  FADD.FTZ R46, R44, 1 ;  /* 0x3f8000002c2e7421 */ /* 0x002fe20000010000 */
[----:B------:R-:W-:Y:S01]  /*3930*/  FFMA.FTZ R62, R33, R62, 1 ;  /* 0x3f800000213e7423 */ /* 0x000fe2000001003e */
[----:B------:R-:W-:Y:S01]  /*3940*/  FMUL.FTZ R59, R42, R59 ;  /* 0x0000003b2a3b7220 */ /* 0x000fe20000410000 */
[----:B0-----:R-:W-:Y:S01]  /*3950*/  FADD.FTZ R37, -R47, 1 ;  /* 0x3f8000002f257421 */ /* 0x001fe20000010100 */
[----:B------:R-:W-:-:S03]  /*3960*/  FMUL.FTZ R47, R52, R47 ;  /* 0x0000002f342f7220 */ /* 0x000fc60000410000 */
[----:B------:R-:W0:Y:S01]  /*3970*/  MUFU.RCP R33, R50 ;  /* 0x0000003200217308 */ /* 0x000e220000001000 */
[----:B------:R-:W-:Y:S01]  /*3980*/  SHF.L.U32 R52, R107, 0x10, RZ ;  /* 0x000000106b347819 */ /* 0x000fe200000006ff */
[----:B------:R-:W-:Y:S01]  /*3990*/  FFMA.FTZ R26, R26, R37, 1 ;  /* 0x3f8000001a1a7423 */ /* 0x000fe20000010025 */
[----:B--2---:R-:W-:Y:S01]  /*39a0*/  FADD.FTZ R43, R43, 1 ;  /* 0x3f8000002b2b7421 */ /* 0x004fe20000010000 */
[----:B------:R-:W-:-:S04]  /*39b0*/  FMUL.FTZ R62, R45, R62 ;  /* 0x0000003e2d3e7220 */ /* 0x000fc80000410000 */
[----:B------:R-:W1:Y:S01]  /*39c0*/  MUFU.EX2 R40, R40 ;  /* 0x0000002800287308 */ /* 0x000e620000000800 */
[----:B---3--:R-:W-:Y:S01]  /*39d0*/  FADD.FTZ R44, -R41, 1 ;  /* 0x3f800000292c7421 */ /* 0x008fe20000010100 */
[----:B------:R-:W-:Y:S02]  /*39e0*/  FMUL.FTZ R41, R52, R41 ;  /* 0x0000002934297220 */ /* 0x000fe40000410000 */
[----:B------:R2:W3:Y:S01]  /*39f0*/  MUFU.RCP R37, R46 ;  /* 0x0000002e00257308 */ /* 0x0004e20000001000 */
[----:B------:R-:W-:Y:S01]  /*3a00*/  FFMA.FTZ R44, R31, R44, 1 ;  /* 0x3f8000001f2c7423 */ /* 0x000fe2000001002c */
[----:B------:R-:W-:Y:S01]  /*3a10*/  FMUL.FTZ R31, R47, R26 ;  /* 0x0000001a2f1f7220 */ /* 0x000fe20000410000 */
[----:B------:R-:W-:Y:S01]  /*3a20*/  SHF.L.U32 R47, R98, 0x10, RZ ;  /* 0x00000010622f7819 */ /* 0x000fe200000006ff */
[----:B0-----:R-:W-:Y:S01]  /*3a30*/  FADD.FTZ R42, -R33, 1 ;  /* 0x3f800000212a7421 */ /* 0x001fe20000010100 */
[----:B------:R-:W-:-:S03]  /*3a40*/  FMUL.FTZ R26, R41, R44 ;  /* 0x0000002c291a7220 */ /* 0x000fc60000410000 */
[----:B------:R-:W0:Y:S01]  /*3a50*/  MUFU.RCP R43, R43 ;  /* 0x0000002b002b7308 */ /* 0x000e220000001000 */
[----:B--2---:R-:W-:Y:S01]  /*3a60*/  SHF.L.U32 R46, R13, 0x10, RZ ;  /* 0x000000100d2e7819 */ /* 0x004fe200000006ff */
[----:B-1----:R-:W-:Y:S01]  /*3a70*/  FADD.FTZ R40, R40, 1 ;  /* 0x3f80000028287421 */ /* 0x002fe20000010000 */
[----:B------:R-:W-:Y:S01]  /*3a80*/  FFMA.FTZ R27, R27, R42, 1 ;  /* 0x3f8000001b1b7423 */ /* 0x000fe2000001002a */
[----:B------:R-:W-:Y:S02]  /*3a90*/  FADD.FTZ R55, -R60, R47 ;  /* 0x0000002f3c377221 */ /* 0x000fe40000010100 */
[----:B------:R-:W-:Y:S01]  /*3aa0*/  FMUL.FTZ R42, R46, R33 ;  /* 0x000000212e2a7220 */ /* 0x000fe20000410000 */
[----:B------:R-:W-:Y:S01]  /*3ab0*/  SHF.L.U32 R46, R105, 0x10, RZ ;  /* 0x00000010692e7819 */ /* 0x000fe200000006ff */
[----:B------:R-:W1:Y:S01]  /*3ac0*/  MUFU.RCP R40, R40 ;  /* 0x0000002800287308 */ /* 0x000e620000001000 */
[----:B------:R-:W-:Y:S01]  /*3ad0*/  SHF.L.U32 R33, R16, 0x10, RZ ;  /* 0x0000001010217819 */ /* 0x000fe200000006ff */
[----:B---3--:R-:W-:Y:S01]  /*3ae0*/  FADD.FTZ R44, -R37, 1 ;  /* 0x3f800000252c7421 */ /* 0x008fe20000010100 */
[----:B------:R-:W-:Y:S01]  /*3af0*/  FMUL.FTZ R27, R42, R27 ;  /* 0x0000001b2a1b7220 */ /* 0x000fe20000410000 */
[----:B------:R-:W-:Y:S01]  /*3b00*/  FMUL.FTZ R37, R46, R37 ;  /* 0x000000252e257220 */ /* 0x000fe20000410000 */
[----:B------:R-:W-:Y:S01]  /*3b10*/  SHF.L.U32 R46, R15, 0x10, RZ ;  /* 0x000000100f2e7819 */ /* 0x000fe200000006ff */
[----:B------:R-:W-:Y:S01]  /*3b20*/  FFMA.FTZ R44, R29, R44, 1 ;  /* 0x3f8000001d2c7423 */ /* 0x000fe2000001002c */
[----:B------:R-:W-:Y:S01]  /*3b30*/  FADD.FTZ R41, -R60, R33 ;  /* 0x000000213c297221 */ /* 0x000fe20000010100 */
[----:B------:R-:W-:Y:S01]  /*3b40*/  SHF.L.U32 R33, R103, 0x10, RZ ;  /* 0x0000001067217819 */ /* 0x000fe200000006ff */
[----:B0-----:R-:W-:Y:S01]  /*3b50*/  FADD.FTZ R29, -R43, 1 ;  /* 0x3f8000002b1d7421 */ /* 0x001fe20000010100 */
[----:B------:R-:W-:-:S03]  /*3b60*/  FMUL.FTZ R42, R37, R44 ;  /* 0x0000002c252a7220 */ /* 0x000fc60000410000 */
[----:B------:R-:W-:Y:S01]  /*3b70*/  FFMA.FTZ R29, R38, R29, 1 ;  /* 0x3f800000261d7423 */ /* 0x000fe2000001001d */
[----:B------:R-:W-:Y:S01]  /*3b80*/  FMUL.FTZ R38, R46, R43 ;  /* 0x0000002b2e267220 */ /* 0x000fe20000410000 */
[----:B------:R-:W-:Y:S01]  /*3b90*/  FMUL.FTZ R46, R41, R116 ;  /* 0x00000074292e7220 */ /* 0x000fe20000410000 */
[----:B------:R-:W-:Y:S01]  /*3ba0*/  SHF.L.U32 R41, R100, 0x10, RZ ;  /* 0x0000001064297819 */ /* 0x000fe200000006ff */
[----:B-1----:R-:W-:Y:S01]  /*3bb0*/  FADD.FTZ R44, -R40, 1 ;  /* 0x3f800000282c7421 */ /* 0x002fe20000010100 */
[----:B------:R-:W-:Y:S01]  /*3bc0*/  FMUL.FTZ R29, R38, R29 ;  /* 0x0000001d261d7220 */ /* 0x000fe20000410000 */
[----:B------:R-:W-:Y:S02]  /*3bd0*/  FFMA.FTZ R37, R80, R46, R83 ;  /* 0x0000002e50257223 */ /* 0x000fe40000010053 */
[----:B------:R-:W-:Y:S01]  /*3be0*/  FADD.FTZ R41, -R60, R41 ;  /* 0x000000293c297221 */ /* 0x000fe20000010100 */
[----:B------:R-:W-:Y:S01]  /*3bf0*/  FFMA.FTZ R44, R39, R44, 1 ;  /* 0x3f800000272c7423 */ /* 0x000fe2000001002c */
[----:B------:R-:W-:Y:S01]  /*3c00*/  FMUL.FTZ R39, R33, R40 ;  /* 0x0000002821277220 */ /* 0x000fe20000410000 */
[----:B------:R-:W-:Y:S01]  /*3c10*/  SHF.L.U32 R33, R18, 0x10, RZ ;  /* 0x0000001012217819 */ /* 0x000fe200000006ff */
[----:B------:R-:W-:Y:S01]  /*3c20*/  FMUL.FTZ R45, R41, R116 ;  /* 0x00000074292d7220 */ /* 0x000fe20000410000 */
[----:B------:R-:W-:Y:S01]  /*3c30*/  FMUL.FTZ R43, R37, -1.4426950216293334961 ;  /* 0xbfb8aa3b252b7820 */ /* 0x000fe20000410000 */
[----:B------:R-:W-:-:S02]  /*3c40*/  FMUL.FTZ R39, R39, R44 ;  /* 0x0000002c27277220 */ /* 0x000fc40000410000 */
[----:B------:R-:W-:Y:S01]  /*3c50*/  FFMA.FTZ R40, R61, R45, R82 ;  /* 0x0000002d3d287223 */ /* 0x000fe20000010052 */
[----:B------:R-:W-:Y:S02]  /*3c60*/  FADD.FTZ R41, -R60, R33 ;  /* 0x000000213c297221 */ /* 0x000fe40000010100 */
[----:B------:R-:W0:Y:S01]  /*3c70*/  MUFU.EX2 R43, R43 ;  /* 0x0000002b002b7308 */ /* 0x000e220000000800 */
[----:B------:R-:W-:Y:S01]  /*3c80*/  FMUL.FTZ R33, R40, -1.4426950216293334961 ;  /* 0xbfb8aa3b28217820 */ /* 0x000fe20000410000 */
[----:B------:R-:W-:-:S04]  /*3c90*/  FMUL.FTZ R44, R41, R116 ;  /* 0x00000074292c7220 */ /* 0x000fc80000410000 */
[----:B------:R-:W-:Y:S01]  /*3ca0*/  FFMA.FTZ R41, R80, R44, R83 ;  /* 0x0000002c50297223 */ /* 0x000fe20000010053 */
[----:B------:R-:W1:Y:S03]  /*3cb0*/  MUFU.EX2 R33, R33 ;  /* 0x0000002100217308 */ /* 0x000e660000000800 */
[----:B------:R-:W-:-:S04]  /*3cc0*/  FMUL.FTZ R118, R41, -1.4426950216293334961 ;  /* 0xbfb8aa3b29767820 */ /* 0x000fc80000410000 */
[----:B------:R-:W2:Y:S01]  /*3cd0*/  MUFU.EX2 R47, R118 ;  /* 0x00000076002f7308 */ /* 0x000ea20000000800 */
[----:B0-----:R-:W-:Y:S01]  /*3ce0*/  FADD.FTZ R38, R43, 1 ;  /* 0x3f8000002b267421 */ /* 0x001fe20000010000 */
[----:B------:R-:W-:Y:S01]  /*3cf0*/  FMUL.FTZ R43, R55, R116 ;  /* 0x00000074372b7220 */ /* 0x000fe20000410000 */
[----:B-1----:R-:W-:-:S03]  /*3d00*/  FADD.FTZ R55, R33, 1 ;  /* 0x3f80000021377421 */ /* 0x002fc60000010000 */
[----:B------:R-:W-:Y:S01]  /*3d10*/  FFMA.FTZ R33, R61, R43, R82 ;  /* 0x0000002b3d217223 */ /* 0x000fe20000010052 */
[----:B------:R-:W0:Y:S03]  /*3d20*/  MUFU.RCP R38, R38 ;  /* 0x0000002600267308 */ /* 0x000e260000001000 */
[----:B------:R-:W-:Y:S01]  /*3d30*/  FMUL.FTZ R50, R33, -1.4426950216293334961 ;  /* 0xbfb8aa3b21327820 */ /* 0x000fe20000410000 */
[----:B--2---:R-:W-:-:S04]  /*3d40*/  FADD.FTZ R47, R47, 1 ;  /* 0x3f8000002f2f7421 */ /* 0x004fc80000010000 */
[----:B------:R-:W1:Y:S08]  /*3d50*/  MUFU.RCP R55, R55 ;  /* 0x0000003700377308 */ /* 0x000e700000001000 */
[----:B------:R-:W2:Y:S01]  /*3d60*/  MUFU.EX2 R50, R50 ;  /* 0x0000003200327308 */ /* 0x000ea20000000800 */
[----:B0-----:R-:W-:Y:S01]  /*3d70*/  FADD.FTZ R52, -R38, 1 ;  /* 0x3f80000026347421 */ /* 0x001fe20000010100 */
[----:B------:R-:W-:-:S02]  /*3d80*/  FMUL.FTZ R38, R125, R38 ;  /* 0x000000267d267220 */ /* 0x000fc40000410000 */
[----:B------:R-:W0:Y:S01]  /*3d90*/  MUFU.RCP R47, R47 ;  /* 0x0000002f002f7308 */ /* 0x000e220000001000 */
[----:B------:R-:W-:Y:S01]  /*3da0*/  FFMA.FTZ R37, R37, R52, 1 ;  /* 0x3f80000025257423 */ /* 0x000fe20000010034 */
[----:B------:R-:W-:Y:S01]  /*3db0*/  SHF.L.U32 R52, R101, 0x10, RZ ;  /* 0x0000001065347819 */ /* 0x000fe200000006ff */
[----:B-1----:R-:W-:Y:S02]  /*3dc0*/  FADD.FTZ R125, -R55, 1 ;  /* 0x3f800000377d7421 */ /* 0x002fe40000010100 */
[----:B------:R-:W-:Y:S02]  /*3dd0*/  FMUL.FTZ R37, R38, R37 ;  /* 0x0000002526257220 */ /* 0x000fe40000410000 */
[----:B------:R-:W-:Y:S01]  /*3de0*/  FMUL.FTZ R55, R52, R55 ;  /* 0x0000003734377220 */ /* 0x000fe20000410000 */
[----:B--2---:R-:W-:Y:S01]  /*3df0*/  FADD.FTZ R118, R50, 1 ;  /* 0x3f80000032767421 */ /* 0x004fe20000010000 */
[----:B------:R-:W-:-:S03]  /*3e00*/  FFMA.FTZ R40, R40, R125, 1 ;  /* 0x3f80000028287423 */ /* 0x000fc6000001007d */
[----:B------:R-:W1:Y:S01]  /*3e10*/  MUFU.RCP R50, R118 ;  /* 0x0000007600327308 */ /* 0x000e620000001000 */
[----:B------:R-:W-:Y:S01]  /*3e20*/  FMUL.FTZ R40, R55, R40 ;  /* 0x0000002837287220 */ /* 0x000fe20000410000 */
[----:B0-----:R-:W-:-:S04]  /*3e30*/  FADD.FTZ R52, -R47, 1 ;  /* 0x3f8000002f347421 */ /* 0x001fc80000010100 */
[----:B------:R-:W-:Y:S01]  /*3e40*/  FFMA.FTZ R41, R41, R52, 1 ;  /* 0x3f80000029297423 */ /* 0x000fe20000010034 */
[----:B------:R-:W-:-:S05]  /*3e50*/  SHF.L.U32 R52, R19, 0x10, RZ ;  /* 0x0000001013347819 */ /* 0x000fca00000006ff */
[----:B------:R-:W-:Y:S01]  /*3e60*/  FMUL.FTZ R52, R52, R47 ;  /* 0x0000002f34347220 */ /* 0x000fe20000410000 */
[----:B------:R-:W-:-:S05]  /*3e70*/  SHF.L.U32 R47, R99, 0x10, RZ ;  /* 0x00000010632f7819 */ /* 0x000fca00000006ff */
[----:B-1----:R-:W-:Y:S01]  /*3e80*/  FMUL.FTZ R47, R47, R50 ;  /* 0x000000322f2f7220 */ /* 0x002fe20000410000 */
[----:B------:R-:W-:-:S04]  /*3e90*/  FADD.FTZ R50, -R50, 1 ;  /* 0x3f80000032327421 */ /* 0x000fc80000010100 */
[----:B------:R-:W-:Y:S01]  /*3ea0*/  FFMA.FTZ R50, R33, R50, 1 ;  /* 0x3f80000021327423 */ /* 0x000fe20000010032 */
[----:B------:R-:W-:Y:S01]  /*3eb0*/  FMUL.FTZ R33, R52, R41 ;  /* 0x0000002934217220 */ /* 0x000fe20000410000 */
[----:B------:R-:W-:Y:S01]  /*3ec0*/  SHF.L.U32 R41, R20, 0x10, RZ ;  /* 0x0000001014297819 */ /* 0x000fe200000006ff */
[----:B------:R-:W-:Y:S01]  /*3ed0*/  FADD.FTZ R52, RZ, R49 ;  /* 0x00000031ff347221 */ /* 0x000fe20000010000 */
[----:B------:R-:W-:Y:S01]  /*3ee0*/  FMUL.FTZ R38, R47, R50 ;  /* 0x000000322f267220 */ /* 0x000fe20000410000 */
[-C--:B------:R-:W-:Y:S01]  /*3ef0*/  FMUL.FTZ R50, R80, R49.reuse ;  /* 0x0000003150327220 */ /* 0x080fe20000410000 */
[----:B------:R-:W-:Y:S01]  /*3f00*/  FMUL.FTZ R47, R61, R48 ;  /* 0x000000303d2f7220 */ /* 0x000fe20000410000 */
[----:B------:R-:W-:Y:S01]  /*3f10*/  FADD.FTZ R41, -R60, R41 ;  /* 0x000000293c297221 */ /* 0x000fe20000010100 */
[----:B------:R-:W-:Y:S01]  /*3f20*/  FADD.FTZ R52, R52, R51 ;  /* 0x0000003334347221 */ /* 0x000fe20000010000 */
[----:B------:R-:W-:Y:S01]  /*3f30*/  FFMA.FTZ R125, R25, R50, RZ ;  /* 0x00000032197d7223 */ /* 0x000fe200000100ff */
[----:B------:R-:W-:Y:S01]  /*3f40*/  FADD.FTZ R118, RZ, R50 ;  /* 0x00000032ff767221 */ /* 0x000fe20000010000 */
[----:B------:R-:W-:Y:S01]  /*3f50*/  FMUL.FTZ R41, R41, R116 ;  /* 0x0000007429297220 */ /* 0x000fe20000410000 */
[----:B------:R-:W-:Y:S01]  /*3f60*/  FFMA.FTZ R25, R25, R49, RZ ;  /* 0x0000003119197223 */ /* 0x000fe200000100ff */
[----:B------:R-:W-:Y:S01]  /*3f70*/  FFMA.FTZ R125, R24, R47, R125 ;  /* 0x0000002f187d7223 */ /* 0x000fe2000001007d */
[----:B------:R-:W-:Y:S01]  /*3f80*/  FADD.FTZ R118, R47, R118 ;  /* 0x000000762f767221 */ /* 0x000fe20000010000 */
[----:B------:R-:W-:Y:S01]  /*3f90*/  FFMA.FTZ R47, R80, R41, R83 ;  /* 0x00000029502f7223 */ /* 0x000fe20000010053 */
[-C--:B------:R-:W-:Y:S01]  /*3fa0*/  FFMA.FTZ R49, R58, R51.reuse, R25 ;  /* 0x000000333a317223 */ /* 0x080fe20000010019 */
[----:B------:R-:W-:Y:S01]  /*3fb0*/  FMUL.FTZ R51, R80, R51 ;  /* 0x0000003350337220 */ /* 0x000fe20000410000 */
[----:B------:R-:W-:Y:S01]  /*3fc0*/  SHF.L.U32 R25, R21, 0x10, RZ ;  /* 0x0000001015197819 */ /* 0x000fe200000006ff */
[----:B------:R-:W-:Y:S01]  /*3fd0*/  FMUL.FTZ R55, R47, -1.4426950216293334961 ;  /* 0xbfb8aa3b2f377820 */ /* 0x000fe20000410000 */
[----:B------:R-:W-:Y:S01]  /*3fe0*/  FFMA.FTZ R24, R24, R48, RZ ;  /* 0x0000003018187223 */ /* 0x000fe200000100ff */
[----:B------:R-:W-:Y:S01]  /*3ff0*/  FFMA.FTZ R125, R58, R51, R125 ;  /* 0x000000333a7d7223 */ /* 0x000fe2000001007d */
[----:B------:R-:W-:Y:S01]  /*4000*/  FADD.FTZ R118, R118, R51 ;  /* 0x0000003376767221 */ /* 0x000fe20000010000 */
[----:B------:R-:W-:Y:S01]  /*4010*/  FADD.FTZ R51, RZ, R48 ;  /* 0x00000030ff337221 */ /* 0x000fe20000010000 */
[-C--:B------:R-:W-:Y:S01]  /*4020*/  FFMA.FTZ R48, R57, R56.reuse, R24 ;  /* 0x0000003839307223 */ /* 0x080fe20000010018 */
[----:B------:R-:W0:Y:S01]  /*4030*/  MUFU.EX2 R55, R55 ;  /* 0x0000003700377308 */ /* 0x000e220000000800 */
[----:B------:R-:W-:Y:S01]  /*4040*/  FMUL.FTZ R24, R61, R56 ;  /* 0x000000383d187220 */ /* 0x000fe20000410000 */
[----:B------:R-:W-:Y:S01]  /*4050*/  FADD.FTZ R51, R51, R56 ;  /* 0x0000003833337221 */ /* 0x000fe20000010000 */
[----:B------:R-:W-:Y:S01]  /*4060*/  SHF.L.U32 R56, R97, 0x10, RZ ;  /* 0x0000001061387819 */ /* 0x000fe200000006ff */
[-C--:B------:R-:W-:Y:S01]  /*4070*/  FFMA.FTZ R49, R117, R53.reuse, R49 ;  /* 0x0000003575317223 */ /* 0x080fe20000010031 */
[----:B------:R-:W-:Y:S01]  /*4080*/  FFMA.FTZ R57, R57, R24, R125 ;  /* 0x0000001839397223 */ /* 0x000fe2000001007d */
[----:B------:R-:W-:Y:S01]  /*4090*/  FADD.FTZ R118, R24, R118 ;  /* 0x0000007618767221 */ /* 0x000fe20000010000 */
[----:B------:R-:W-:Y:S01]  /*40a0*/  FMUL.FTZ R24, R80, R53 ;  /* 0x0000003550187220 */ /* 0x000fe20000410000 */
[----:B------:R-:W-:Y:S01]  /*40b0*/  FADD.FTZ R52, R52, R53 ;  /* 0x0000003534347221 */ /* 0x000fe20000010000 */
[----:B------:R-:W-:Y:S01]  /*40c0*/  SHF.L.U32 R53, R23, 0x10, RZ ;  /* 0x0000001017357819 */ /* 0x000fe200000006ff */
[----:B------:R-:W-:Y:S01]  /*40d0*/  FFMA.FTZ R48, R81, R54, R48 ;  /* 0x0000003651307223 */ /* 0x000fe20000010030 */
[----:B------:R-:W-:Y:S01]  /*40e0*/  FFMA.FTZ R117, R117, R24, R57 ;  /* 0x0000001875757223 */ /* 0x000fe20000010039 */
[----:B------:R-:W-:Y:S01]  /*40f0*/  FADD.FTZ R118, R118, R24 ;  /* 0x0000001876767221 */ /* 0x000fe20000010000 */
[----:B------:R-:W-:Y:S01]  /*4100*/  FADD.FTZ R51, R51, R54 ;  /* 0x0000003633337221 */ /* 0x000fe20000010000 */
[----:B0-----:R-:W-:Y:S01]  /*4110*/  FADD.FTZ R50, R55, 1 ;  /* 0x3f80000037327421 */ /* 0x001fe20000010000 */
[----:B------:R-:W-:Y:S01]  /*4120*/  FADD.FTZ R52, R52, R59 ;  /* 0x0000003b34347221 */ /* 0x000fe20000010000 */
[-C--:B------:R-:W-:Y:S01]  /*4130*/  FFMA.FTZ R49, R124, R59.reuse, R49 ;  /* 0x0000003b7c317223 */ /* 0x080fe20000010031 */
[----:B------:R-:W-:Y:S01]  /*4140*/  FMUL.FTZ R59, R80, R59 ;  /* 0x0000003b503b7220 */ /* 0x000fe20000410000 */
[----:B------:R-:W-:Y:S01]  /*4150*/  FADD.FTZ R51, R51, R62 ;  /* 0x0000003e33337221 */ /* 0x000fe20000010000 */
[----:B------:R-:W-:Y:S01]  /*4160*/  FFMA.FTZ R48, R63, R62, R48 ;  /* 0x0000003e3f307223 */ /* 0x000fe20000010030 */
[----:B------:R-:W0:Y:S01]  /*4170*/  MUFU.RCP R50, R50 ;  /* 0x0000003200327308 */ /* 0x000e220000001000 */
[----:B------:R-:W-:Y:S01]  /*4180*/  FFMA.FTZ R49, R36, R31, R49 ;  /* 0x0000001f24317223 */ /* 0x000fe20000010031 */
[----:B------:R-:W-:Y:S01]  /*4190*/  FADD.FTZ R52, R52, R31 ;  /* 0x0000001f34347221 */ /* 0x000fe20000010000 */
[----:B------:R-:W-:-:S02]  /*41a0*/  FADD.FTZ R51, R51, R26 ;  /* 0x0000001a33337221 */ /* 0x000fc40000010000 */
[----:B------:R-:W-:Y:S01]  /*41b0*/  FFMA.FTZ R49, R34, R27, R49 ;  /* 0x0000001b22317223 */ /* 0x000fe20000010031 */
[----:B------:R-:W-:-:S03]  /*41c0*/  FADD.FTZ R52, R52, R27 ;  /* 0x0000001b34347221 */ /* 0x000fc60000010000 */
[-C--:B------:R-:W-:Y:S01]  /*41d0*/  FFMA.FTZ R49, R30, R29.reuse, R49 ;  /* 0x0000001d1e317223 */ /* 0x080fe20000010031 */
[----:B------:R-:W-:Y:S01]  /*41e0*/  FADD.FTZ R52, R52, R29 ;  /* 0x0000001d34347221 */ /* 0x000fe20000010000 */
[----:B------:R-:W-:Y:S02]  /*41f0*/  FMUL.FTZ R29, R80, R29 ;  /* 0x0000001d501d7220 */ /* 0x000fe40000410000 */
[-C--:B------:R-:W-:Y:S01]  /*4200*/  FFMA.FTZ R49, R46, R37.reuse, R49 ;  /* 0x000000252e317223 */ /* 0x080fe20000010031 */
[----:B------:R-:W-:Y:S01]  /*4210*/  FADD.FTZ R52, R52, R37 ;  /* 0x0000002534347221 */ /* 0x000fe20000010000 */
[----:B------:R-:W-:Y:S01]  /*4220*/  FMUL.FTZ R37, R80, R37 ;  /* 0x0000002550257220 */ /* 0x000fe20000410000 */
[----:B0-----:R-:W-:Y:S01]  /*4230*/  FADD.FTZ R58, -R50, 1 ;  /* 0x3f800000323a7421 */ /* 0x001fe20000010100 */
[----:B------:R-:W-:Y:S01]  /*4240*/  FMUL.FTZ R25, R25, R50 ;  /* 0x0000003219197220 */ /* 0x000fe20000410000 */
[----:B------:R-:W-:Y:S02]  /*4250*/  FADD.FTZ R52, R52, R33 ;  /* 0x0000002134347221 */ /* 0x000fe40000010000 */
[----:B------:R-:W-:Y:S01]  /*4260*/  FFMA.FTZ R58, R47, R58, 1 ;  /* 0x3f8000002f3a7423 */ /* 0x000fe2000001003a */
[----:B------:R-:W-:-:S03]  /*4270*/  SHF.L.U32 R47, R96, 0x10, RZ ;  /* 0x00000010602f7819 */ /* 0x000fc600000006ff */
[----:B------:R-:W-:Y:S02]  /*4280*/  FMUL.FTZ R25, R25, R58 ;  /* 0x0000003a19197220 */ /* 0x000fe40000410000 */
[----:B------:R-:W-:Y:S02]  /*4290*/  FADD.FTZ R47, -R60, R47 ;  /* 0x0000002f3c2f7221 */ /* 0x000fe40000010100 */
[----:B------:R-:W-:Y:S02]  /*42a0*/  FADD.FTZ R52, R52, R25 ;  /* 0x0000001934347221 */ /* 0x000fe40000010000 */
[----:B------:R-:W-:-:S04]  /*42b0*/  FMUL.FTZ R47, R47, R116 ;  /* 0x000000742f2f7220 */ /* 0x000fc80000410000 */
[----:B------:R-:W-:-:S04]  /*42c0*/  FFMA.FTZ R50, R61, R47, R82 ;  /* 0x0000002f3d327223 */ /* 0x000fc80000010052 */
[----:B------:R-:W-:-:S06]  /*42d0*/  FMUL.FTZ R58, R50, -1.4426950216293334961 ;  /* 0xbfb8aa3b323a7820 */ /* 0x000fcc0000410000 */
[----:B------:R-:W0:Y:S02]  /*42e0*/  MUFU.EX2 R58, R58 ;  /* 0x0000003a003a7308 */ /* 0x000e240000000800 */
[----:B0-----:R-:W-:-:S06]  /*42f0*/  FADD.FTZ R55, R58, 1 ;  /* 0x3f8000003a377421 */ /* 0x001fcc0000010000 */
[----:B------:R-:W0:Y:S02]  /*4300*/  MUFU.RCP R55, R55 ;  /* 0x0000003700377308 */ /* 0x000e240000001000 */
[----:B0-----:R-:W-:Y:S01]  /*4310*/  FMUL.FTZ R56, R56, R55 ;  /* 0x0000003738387220 */ /* 0x001fe20000410000 */
[----:B------:R-:W-:Y:S01]  /*4320*/  FADD.FTZ R125, -R55, 1 ;  /* 0x3f800000377d7421 */ /* 0x000fe20000010100 */
[----:B------:R-:W-:-:S03]  /*4330*/  SHF.L.U32 R55, R22, 0x10, RZ ;  /* 0x0000001016377819 */ /* 0x000fc600000006ff */
[----:B------:R-:W-:Y:S02]  /*4340*/  FFMA.FTZ R125, R50, R125, 1 ;  /* 0x3f800000327d7423 */ /* 0x000fe4000001007d */
[----:B------:R-:W-:Y:S02]  /*4350*/  FADD.FTZ R55, -R60, R55 ;  /* 0x000000373c377221 */ /* 0x000fe40000010100 */
[----:B------:R-:W-:Y:S02]  /*4360*/  FMUL.FTZ R50, R56, R125 ;  /* 0x0000007d38327220 */ /* 0x000fe40000410000 */
        /* <DEDUP_REMOVED lines=11> */
[----:B------:R-:W-:Y:S01]  /*4420*/  FMUL.FTZ R53, R61, R54 ;  /* 0x000000363d357220 */ /* 0x000fe20000410000 */
[----:B------:R-:W-:Y:S02]  /*4430*/  FADD.FTZ R57, -R60, R57 ;  /* 0x000000393c397221 */ /* 0x000fe40000010100 */
[----:B------:R-:W-:Y:S01]  /*4440*/  FADD.FTZ R52, R52, R55 ;  /* 0x0000003734347221 */ /* 0x000fe20000010000 */
[----:B------:R-:W-:Y:S01]  /*4450*/  FFMA.FTZ R81, R81, R53, R117 ;  /* 0x0000003551517223 */ /* 0x000fe20000010075 */
[----:B------:R-:W-:Y:S01]  /*4460*/  FMUL.FTZ R57, R57, R116 ;  /* 0x0000007439397220 */ /* 0x000fe20000410000 */
[----:B------:R-:W-:Y:S01]  /*4470*/  SHF.L.U32 R117, R95, 0x10, RZ ;  /* 0x000000105f757819 */ /* 0x000fe200000006ff */
[----:B------:R-:W-:Y:S01]  /*4480*/  FADD.FTZ R118, R53, R118 ;  /* 0x0000007635767221 */ /* 0x000fe20000010000 */
[----:B------:R-:W-:Y:S01]  /*4490*/  FFMA.FTZ R124, R124, R59, R81 ;  /* 0x0000003b7c7c7223 */ /* 0x000fe20000010051 */
[----:B------:R-:W-:Y:S01]  /*44a0*/  FFMA.FTZ R24, R61, R57, R82 ;  /* 0x000000393d187223 */ /* 0x000fe20000010052 */
[----:B------:R-:W-:Y:S01]  /*44b0*/  SHF.L.U32 R81, R65, 0x10, RZ ;  /* 0x0000001041517819 */ /* 0x000fe200000006ff */
[----:B------:R-:W-:-:S02]  /*44c0*/  FADD.FTZ R118, R118, R59 ;  /* 0x0000003b76767221 */ /* 0x000fc40000010000 */
[----:B------:R-:W-:-:S06]  /*44d0*/  FMUL.FTZ R125, R24, -1.4426950216293334961 ;  /* 0xbfb8aa3b187d7820 */ /* 0x000fcc0000410000 */
[----:B------:R-:W0:Y:S02]  /*44e0*/  MUFU.EX2 R125, R125 ;  /* 0x0000007d007d7308 */ /* 0x000e240000000800 */
[----:B0-----:R-:W-:Y:S01]  /*44f0*/  FADD.FTZ R56, R125, 1 ;  /* 0x3f8000007d387421 */ /* 0x001fe20000010000 */
[----:B------:R-:W-:-:S05]  /*4500*/  SHF.L.U32 R125, R64, 0x10, RZ ;  /* 0x00000010407d7819 */ /* 0x000fca00000006ff */
[----:B------:R-:W0:Y:S01]  /*4510*/  MUFU.RCP R56, R56 ;  /* 0x0000003800387308 */ /* 0x000e220000001000 */
[----:B------:R-:W-:Y:S01]  /*4520*/  FADD.FTZ R125, -R60, R125 ;  /* 0x0000007d3c7d7221 */ /* 0x000fe20000010100 */
[----:B0-----:R-:W-:Y:S01]  /*4530*/  FMUL.FTZ R54, R117, R56 ;  /* 0x0000003875367220 */ /* 0x001fe20000410000 */
[----:B------:R-:W-:Y:S02]  /*4540*/  FADD.FTZ R117, -R56, 1 ;  /* 0x3f80000038757421 */ /* 0x000fe40000010100 */
[----:B------:R-:W-:Y:S02]  /*4550*/  FMUL.FTZ R56, R125, R116 ;  /* 0x000000747d387220 */ /* 0x000fe40000410000 */
[----:B------:R-:W-:Y:S02]  /*4560*/  FFMA.FTZ R117, R24, R117, 1 ;  /* 0x3f80000018757423 */ /* 0x000fe40000010075 */
[----:B------:R-:W-:Y:S02]  /*4570*/  FFMA.FTZ R53, R80, R56, R83 ;  /* 0x0000003850357223 */ /* 0x000fe40000010053 */
[----:B------:R-:W-:-:S02]  /*4580*/  FMUL.FTZ R24, R54, R117 ;  /* 0x0000007536187220 */ /* 0x000fc40000410000 */
        /* <DEDUP_REMOVED lines=12> */
[----:B------:R-:W-:Y:S01]  /*4650*/  FMUL.FTZ R125, R59, -1.4426950216293334961 ;  /* 0xbfb8aa3b3b7d7820 */ /* 0x000fe20000410000 */
[----:B------:R-:W-:Y:S01]  /*4660*/  FMUL.FTZ R81, R61, R62 ;  /* 0x0000003e3d517220 */ /* 0x000fe20000410000 */
[----:B------:R-:W-:Y:S01]  /*4670*/  SHF.L.U32 R62, R93, 0x10, RZ ;  /* 0x000000105d3e7819 */ /* 0x000fe200000006ff */
[----:B------:R-:W-:Y:S02]  /*4680*/  FADD.FTZ R52, R52, R53 ;  /* 0x0000003534347221 */ /* 0x000fe40000010000 */
[----:B------:R-:W-:Y:S01]  /*4690*/  FFMA.FTZ R63, R63, R81, R124 ;  /* 0x000000513f3f7223 */ /* 0x000fe2000001007c */
[----:B------:R-:W0:Y:S01]  /*46a0*/  MUFU.EX2 R125, R125 ;  /* 0x0000007d007d7308 */ /* 0x000e220000000800 */
[----:B------:R-:W-:Y:S01]  /*46b0*/  FADD.FTZ R118, R81, R118 ;  /* 0x0000007651767221 */ /* 0x000fe20000010000 */
[----:B0-----:R-:W-:Y:S01]  /*46c0*/  FADD.FTZ R117, R125, 1 ;  /* 0x3f8000007d757421 */ /* 0x001fe20000010000 */
[----:B------:R-:W-:-:S05]  /*46d0*/  SHF.L.U32 R125, R66, 0x10, RZ ;  /* 0x00000010427d7819 */ /* 0x000fca00000006ff */
[----:B------:R-:W0:Y:S01]  /*46e0*/  MUFU.RCP R117, R117 ;  /* 0x0000007500757308 */ /* 0x000e220000001000 */
[----:B------:R-:W-:Y:S01]  /*46f0*/  FADD.FTZ R125, -R60, R125 ;  /* 0x0000007d3c7d7221 */ /* 0x000fe20000010100 */
[----:B0-----:R-:W-:Y:S01]  /*4700*/  FADD.FTZ R124, -R117, 1 ;  /* 0x3f800000757c7421 */ /* 0x001fe20000010100 */
[----:B------:R-:W-:-:S03]  /*4710*/  FMUL.FTZ R62, R62, R117 ;  /* 0x000000753e3e7220 */ /* 0x000fc60000410000 */
[----:B------:R-:W-:Y:S01]  /*4720*/  FFMA.FTZ R59, R59, R124, 1 ;  /* 0x3f8000003b3b7423 */ /* 0x000fe2000001007c */
[----:B------:R-:W-:Y:S01]  /*4730*/  FMUL.FTZ R124, R80, R31 ;  /* 0x0000001f507c7220 */ /* 0x000fe20000410000 */
[----:B------:R-:W-:Y:S02]  /*4740*/  SHF.L.U32 R31, R67, 0x10, RZ ;  /* 0x00000010431f7819 */ /* 0x000fe400000006ff */
[----:B------:R-:W-:Y:S01]  /*4750*/  FMUL.FTZ R59, R62, R59 ;  /* 0x0000003b3e3b7220 */ /* 0x000fe20000410000 */
[----:B------:R-:W-:Y:S01]  /*4760*/  FMUL.FTZ R62, R125, R116 ;  /* 0x000000747d3e7220 */ /* 0x000fe20000410000 */
[----:B------:R-:W-:Y:S01]  /*4770*/  FFMA.FTZ R36, R36, R124, R63 ;  /* 0x0000007c24247223 */ /* 0x000fe2000001003f */
[----:B------:R-:W-:Y:S02]  /*4780*/  FADD.FTZ R118, R118, R124 ;  /* 0x0000007c76767221 */ /* 0x000fe40000010000 */
[----:B------:R-:W-:-:S04]  /*4790*/  FFMA.FTZ R81, R80, R62, R83 ;  /* 0x0000003e50517223 */ /* 0x000fc80000010053 */
[----:B------:R-:W-:-:S06]  /*47a0*/  FMUL.FTZ R125, R81, -1.4426950216293334961 ;  /* 0xbfb8aa3b517d7820 */ /* 0x000fcc0000410000 */
[----:B------:R-:W0:Y:S02]  /*47b0*/  MUFU.EX2 R125, R125 ;  /* 0x0000007d007d7308 */ /* 0x000e240000000800 */
[----:B0-----:R-:W-:Y:S01]  /*47c0*/  FADD.FTZ R117, R125, 1 ;  /* 0x3f8000007d757421 */ /* 0x001fe20000010000 */
[-C--:B------:R-:W-:Y:S01]  /*47d0*/  FFMA.FTZ R125, R35, R26.reuse, R48 ;  /* 0x0000001a237d7223 */ /* 0x080fe20000010030 */
[----:B------:R-:W-:-:S03]  /*47e0*/  FMUL.FTZ R26, R61, R26 ;  /* 0x0000001a3d1a7220 */ /* 0x000fc60000410000 */
[----:B------:R-:W-:Y:S01]  /*47f0*/  FFMA.FTZ R125, R32, R42, R125 ;  /* 0x0000002a207d7223 */ /* 0x000fe2000001007d */
[----:B------:R-:W0:Y:S01]  /*4800*/  MUFU.RCP R117, R117 ;  /* 0x0000007500757308 */ /* 0x000e220000001000 */
[----:B------:R-:W-:Y:S01]  /*4810*/  FFMA.FTZ R35, R35, R26, R36 ;  /* 0x0000001a23237223 */ /* 0x000fe20000010024 */
[----:B------:R-:W-:Y:S01]  /*4820*/  SHF.L.U32 R36, R91, 0x10, RZ ;  /* 0x000000105b247819 */ /* 0x000fe200000006ff */
[----:B------:R-:W-:Y:S01]  /*4830*/  FADD.FTZ R118, R26, R118 ;  /* 0x000000761a767221 */ /* 0x000fe20000010000 */
[----:B0-----:R-:W-:Y:S01]  /*4840*/  FADD.FTZ R63, -R117, 1 ;  /* 0x3f800000753f7421 */ /* 0x001fe20000010100 */
[----:B------:R-:W-:-:S03]  /*4850*/  FMUL.FTZ R31, R31, R117 ;  /* 0x000000751f1f7220 */ /* 0x000fc60000410000 */
        /* <DEDUP_REMOVED lines=9> */
[----:B0-----:R-:W-:Y:S01]  /*48f0*/  FADD.FTZ R81, R124, 1 ;  /* 0x3f8000007c517421 */ /* 0x001fe20000010000 */
[----:B------:R-:W-:Y:S01]  /*4900*/  FMUL.FTZ R124, R80, R27 ;  /* 0x0000001b507c7220 */ /* 0x000fe20000410000 */
[----:B------:R-:W-:-:S03]  /*4910*/  SHF.L.U32 R27, R69, 0x10, RZ ;  /* 0x00000010451b7819 */ /* 0x000fc600000006ff */
[----:B------:R-:W-:Y:S01]  /*4920*/  FFMA.FTZ R35, R34, R124, R35 ;  /* 0x0000007c22237223 */ /* 0x000fe20000010023 */
[----:B------:R-:W0:Y:S01]  /*4930*/  MUFU.RCP R81, R81 ;  /* 0x0000005100517308 */ /* 0x000e220000001000 */
[----:B------:R-:W-:Y:S01]  /*4940*/  FADD.FTZ R118, R118, R124 ;  /* 0x0000007c76767221 */ /* 0x000fe20000010000 */
[----:B------:R-:W-:Y:S01]  /*4950*/  FADD.FTZ R124, R51, R42 ;  /* 0x0000002a337c7221 */ /* 0x000fe20000010000 */
[----:B------:R-:W-:Y:S01]  /*4960*/  FMUL.FTZ R42, R61, R42 ;  /* 0x0000002a3d2a7220 */ /* 0x000fe20000410000 */
[----:B------:R-:W-:-:S03]  /*4970*/  SHF.L.U32 R51, R89, 0x10, RZ ;  /* 0x0000001059337819 */ /* 0x000fc600000006ff */
[----:B------:R-:W-:Y:S01]  /*4980*/  FFMA.FTZ R35, R32, R42, R35 ;  /* 0x0000002a20237223 */ /* 0x000fe20000010023 */
[----:B------:R-:W-:-:S03]  /*4990*/  FADD.FTZ R118, R42, R118 ;  /* 0x000000762a767221 */ /* 0x000fc60000010000 */
[----:B------:R-:W-:Y:S01]  /*49a0*/  FFMA.FTZ R35, R30, R29, R35 ;  /* 0x0000001d1e237223 */ /* 0x000fe20000010023 */
[----:B------:R-:W-:Y:S01]  /*49b0*/  FADD.FTZ R118, R118, R29 ;  /* 0x0000001d76767221 */ /* 0x000fe20000010000 */
[----:B0-----:R-:W-:Y:S01]  /*49c0*/  FADD.FTZ R48, -R81, 1 ;  /* 0x3f80000051307421 */ /* 0x001fe20000010100 */
[----:B------:R-:W-:-:S03]  /*49d0*/  FMUL.FTZ R36, R36, R81 ;  /* 0x0000005124247220 */ /* 0x000fc60000410000 */
        /* <DEDUP_REMOVED lines=22> */
[----:B------:R-:W-:-:S05]  /*4b40*/  SHF.L.U32 R117, R71, 0x10, RZ ;  /* 0x0000001047757819 */ /* 0x000fca00000006ff */
        /* <DEDUP_REMOVED lines=11> */
[----:B0-----:R-:W-:Y:S01]  /*4c00*/  FADD.FTZ R42, R81, 1 ;  /* 0x3f800000512a7421 */ /* 0x001fe20000010000 */
[----:B------:R-:W-:-:S05]  /*4c10*/  SHF.L.U32 R81, R86, 0x10, RZ ;  /* 0x0000001056517819 */ /* 0x000fca00000006ff */
[----:B------:R-:W0:Y:S01]  /*4c20*/  MUFU.RCP R42, R42 ;  /* 0x0000002a002a7308 */ /* 0x000e220000001000 */
[----:B------:R-:W-:Y:S01]  /*4c30*/  FADD.FTZ R81, -R60, R81 ;  /* 0x000000513c517221 */ /* 0x000fe20000010100 */
[----:B0-----:R-:W-:Y:S01]  /*4c40*/  FMUL.FTZ R30, R117, R42 ;  /* 0x0000002a751e7220 */ /* 0x001fe20000410000 */
[----:B------:R-:W-:-:S04]  /*4c50*/  FADD.FTZ R117, -R42, 1 ;  /* 0x3f8000002a757421 */ /* 0x000fc80000010100 */
[----:B------:R-:W-:-:S04]  /*4c60*/  FFMA.FTZ R51, R51, R117, 1 ;  /* 0x3f80000033337423 */ /* 0x000fc80000010075 */
[----:B------:R-:W-:Y:S01]  /*4c70*/  FMUL.FTZ R51, R30, R51 ;  /* 0x000000331e337220 */ /* 0x000fe20000410000 */
[----:B------:R-:W-:Y:S01]  /*4c80*/  FMUL.FTZ R30, R81, R116 ;  /* 0x00000074511e7220 */ /* 0x000fe20000410000 */
[----:B------:R-:W-:Y:S01]  /*4c90*/  FADD.FTZ R81, R124, R39 ;  /* 0x000000277c517221 */ /* 0x000fe20000010000 */
[CC--:B------:R-:W-:Y:S01]  /*4ca0*/  FFMA.FTZ R124, R28.reuse, R39.reuse, R125 ;  /* 0x000000271c7c7223 */ /* 0x0c0fe2000001007d */
[C---:B------:R-:W-:Y:S01]  /*4cb0*/  FMUL.FTZ R39, R61.reuse, R39 ;  /* 0x000000273d277220 */ /* 0x040fe20000410000 */
[----:B------:R-:W-:Y:S01]  /*4cc0*/  FFMA.FTZ R42, R61, R30, R82 ;  /* 0x0000001e3d2a7223 */ /* 0x000fe20000010052 */
[----:B------:R-:W-:Y:S01]  /*4cd0*/  FADD.FTZ R81, R81, R40 ;  /* 0x0000002851517221 */ /* 0x000fe20000010000 */
[----:B------:R-:W-:Y:S01]  /*4ce0*/  FFMA.FTZ R124, R45, R40, R124 ;  /* 0x000000282d7c7223 */ /* 0x000fe2000001007c */
[----:B------:R-:W-:Y:S01]  /*4cf0*/  FFMA.FTZ R35, R28, R39, R35 ;  /* 0x000000271c237223 */ /* 0x000fe20000010023 */
[----:B------:R-:W-:Y:S01]  /*4d00*/  FMUL.FTZ R117, R42, -1.4426950216293334961 ;  /* 0xbfb8aa3b2a757820 */ /* 0x000fe20000410000 */
[----:B------:R-:W-:Y:S01]  /*4d10*/  SHF.L.U32 R28, R87, 0x10, RZ ;  /* 0x00000010571c7819 */ /* 0x000fe200000006ff */
[----:B------:R-:W-:Y:S01]  /*4d20*/  FADD.FTZ R118, R39, R118 ;  /* 0x0000007627767221 */ /* 0x000fe20000010000 */
[----:B------:R-:W-:Y:S01]  /*4d30*/  FFMA.FTZ R46, R46, R37, R35 ;  /* 0x000000252e2e7223 */ /* 0x000fe20000010023 */
[----:B------:R-:W-:Y:S01]  /*4d40*/  SHF.L.U32 R35, R73, 0x10, RZ ;  /* 0x0000001049237819 */ /* 0x000fe200000006ff */
[----:B------:R-:W-:Y:S01]  /*4d50*/  FADD.FTZ R81, R81, R38 ;  /* 0x0000002651517221 */ /* 0x000fe20000010000 */
[----:B------:R-:W0:Y:S01]  /*4d60*/  MUFU.EX2 R117, R117 ;  /* 0x0000007500757308 */ /* 0x000e220000000800 */
[----:B------:R-:W-:Y:S01]  /*4d70*/  FADD.FTZ R118, R118, R37 ;  /* 0x0000002576767221 */ /* 0x000fe20000010000 */
[-C--:B------:R-:W-:Y:S01]  /*4d80*/  FFMA.FTZ R124, R43, R38.reuse, R124 ;  /* 0x000000262b7c7223 */ /* 0x080fe2000001007c */
[----:B------:R-:W-:Y:S01]  /*4d90*/  FMUL.FTZ R38, R61, R38 ;  /* 0x000000263d267220 */ /* 0x000fe20000410000 */
[----:B------:R-:W-:Y:S01]  /*4da0*/  FADD.FTZ R81, R81, R50 ;  /* 0x0000003251517221 */ /* 0x000fe20000010000 */
[----:B------:R-:W-:Y:S01]  /*4db0*/  FADD.FTZ R52, R52, R51 ;  /* 0x0000003334347221 */ /* 0x000fe20000010000 */
[----:B------:R-:W-:Y:S01]  /*4dc0*/  FFMA.FTZ R124, R47, R50, R124 ;  /* 0x000000322f7c7223 */ /* 0x000fe2000001007c */
        /* <DEDUP_REMOVED lines=16> */
[----:B0-----:R-:W-:Y:S01]  /*4ed0*/  FADD.FTZ R125, -R39, 1 ;  /* 0x3f800000277d7421 */ /* 0x001fe20000010100 */
[----:B------:R-:W-:-:S03]  /*4ee0*/  FMUL.FTZ R35, R35, R39 ;  /* 0x0000002723237220 */ /* 0x000fc60000410000 */
[----:B------:R-:W-:-:S04]  /*4ef0*/  FFMA.FTZ R42, R42, R125, 1 ;  /* 0x3f8000002a2a7423 */ /* 0x000fc8000001007d */
[----:B------:R-:W-:Y:S01]  /*4f00*/  FMUL.FTZ R39, R35, R42 ;  /* 0x0000002a23277220 */ /* 0x000fe20000410000 */
[----:B------:R-:W-:Y:S01]  /*4f10*/  FMUL.FTZ R35, R117, R116 ;  /* 0x0000007475237220 */ /* 0x000fe20000410000 */
[----:B------:R-:W-:Y:S01]  /*4f20*/  FMUL.FTZ R117, R61, R40 ;  /* 0x000000283d757220 */ /* 0x000fe20000410000 */
[----:B------:R-:W-:Y:S02]  /*4f30*/  SHF.L.U32 R40, R85, 0x10, RZ ;  /* 0x0000001055287819 */ /* 0x000fe400000006ff */
[----:B------:R-:W-:Y:S01]  /*4f40*/  FFMA.FTZ R37, R61, R35, R82 ;  /* 0x000000233d257223 */ /* 0x000fe20000010052 */
[----:B------:R-:W-:Y:S01]  /*4f50*/  FFMA.FTZ R45, R45, R117, R46 ;  /* 0x000000752d2d7223 */ /* 0x000fe2000001002e */
[----:B------:R-:W-:Y:S02]  /*4f60*/  FADD.FTZ R117, R117, R118 ;  /* 0x0000007675757221 */ /* 0x000fe40000010000 */
[----:B------:R-:W-:-:S06]  /*4f70*/  FMUL.FTZ R125, R37, -1.4426950216293334961 ;  /* 0xbfb8aa3b257d7820 */ /* 0x000fcc0000410000 */
[----:B------:R-:W0:Y:S02]  /*4f80*/  MUFU.EX2 R125, R125 ;  /* 0x0000007d007d7308 */ /* 0x000e240000000800 */
[----:B0-----:R-:W-:-:S06]  /*4f90*/  FADD.FTZ R42, R125, 1 ;  /* 0x3f8000007d2a7421 */ /* 0x001fcc0000010000 */
[----:B------:R-:W0:Y:S02]  /*4fa0*/  MUFU.RCP R42, R42 ;  /* 0x0000002a002a7308 */ /* 0x000e240000001000 */
[----:B0-----:R-:W-:Y:S01]  /*4fb0*/  FADD.FTZ R46, -R42, 1 ;  /* 0x3f8000002a2e7421 */ /* 0x001fe20000010100 */
[----:B------:R-:W-:Y:S01]  /*4fc0*/  FMUL.FTZ R40, R40, R42 ;  /* 0x0000002a28287220 */ /* 0x000fe20000410000 */
[-C--:B------:R-:W-:Y:S02]  /*4fd0*/  FFMA.FTZ R42, R44, R33.reuse, R49 ;  /* 0x000000212c2a7223 */ /* 0x080fe40000010031 */
[----:B------:R-:W-:Y:S01]  /*4fe0*/  FFMA.FTZ R37, R37, R46, 1 ;  /* 0x3f80000025257423 */ /* 0x000fe2000001002e */
[C---:B------:R-:W-:Y:S01]  /*4ff0*/  FMUL.FTZ R46, R80.reuse, R33 ;  /* 0x00000021502e7220 */ /* 0x040fe20000410000 */
[-C--:B------:R-:W-:Y:S01]  /*5000*/  FFMA.FTZ R33, R41, R25.reuse, R42 ;  /* 0x0000001929217223 */ /* 0x080fe2000001002a */
[C---:B------:R-:W-:Y:S01]  /*5010*/  FMUL.FTZ R25, R80.reuse, R25 ;  /* 0x0000001950197220 */ /* 0x040fe20000410000 */
[-C--:B------:R-:W-:Y:S01]  /*5020*/  FMUL.FTZ R42, R80, R55.reuse ;  /* 0x00000037502a7220 */ /* 0x080fe20000410000 */
[----:B------:R-:W-:Y:S01]  /*5030*/  FFMA.FTZ R45, R44, R46, R45 ;  /* 0x0000002e2c2d7223 */ /* 0x000fe2000001002d */
[----:B------:R-:W-:Y:S01]  /*5040*/  FADD.FTZ R117, R117, R46 ;  /* 0x0000002e75757221 */ /* 0x000fe20000010000 */
[----:B------:R-:W-:Y:S01]  /*5050*/  FFMA.FTZ R33, R58, R55, R33 ;  /* 0x000000373a217223 */ /* 0x000fe20000010021 */
[----:B------:R-:W-:Y:S01]  /*5060*/  FMUL.FTZ R40, R40, R37 ;  /* 0x0000002528287220 */ /* 0x000fe20000410000 */
[----:B------:R-:W-:Y:S01]  /*5070*/  FFMA.FTZ R44, R43, R38, R45 ;  /* 0x000000262b2c7223 */ /* 0x000fe2000001002d */
[----:B------:R-:W-:Y:S01]  /*5080*/  FADD.FTZ R117, R38, R117 ;  /* 0x0000007526757221 */ /* 0x000fe20000010000 */
[----:B------:R-:W-:Y:S01]  /*5090*/  FMUL.FTZ R38, R61, R50 ;  /* 0x000000323d267220 */ /* 0x000fe20000410000 */
[----:B------:R-:W-:Y:S01]  /*50a0*/  FFMA.FTZ R33, R56, R53, R33 ;  /* 0x0000003538217223 */ /* 0x000fe20000010021 */
[----:B------:R-:W-:Y:S01]  /*50b0*/  FFMA.FTZ R41, R41, R25, R44 ;  /* 0x0000001929297223 */ /* 0x000fe2000001002c */
[----:B------:R-:W-:Y:S01]  /*50c0*/  FADD.FTZ R117, R117, R25 ;  /* 0x0000001975757221 */ /* 0x000fe20000010000 */
[----:B------:R-:W-:Y:S01]  /*50d0*/  FFMA.FTZ R25, R57, R24, R124 ;  /* 0x0000001839197223 */ /* 0x000fe2000001007c */
[----:B------:R-:W-:Y:S01]  /*50e0*/  FMUL.FTZ R37, R61, R59 ;  /* 0x0000003b3d257220 */ /* 0x000fe20000410000 */
[----:B------:R-:W-:Y:S01]  /*50f0*/  FFMA.FTZ R41, R47, R38, R41 ;  /* 0x000000262f297223 */ /* 0x000fe20000010029 */
[----:B------:R-:W-:Y:S01]  /*5100*/  FADD.FTZ R117, R38, R117 ;  /* 0x0000007526757221 */ /* 0x000fe20000010000 */
[----:B------:R-:W-:Y:S01]  /*5110*/  FMUL.FTZ R38, R61, R24 ;  /* 0x000000183d267220 */ /* 0x000fe20000410000 */
[----:B------:R-:W-:Y:S01]  /*5120*/  FADD.FTZ R24, R81, R24 ;  /* 0x0000001851187221 */ /* 0x000fe20000010000 */
[----:B------:R-:W-:Y:S01]  /*5130*/  FFMA.FTZ R41, R58, R42, R41 ;  /* 0x0000002a3a297223 */ /* 0x000fe20000010029 */
[----:B------:R-:W-:Y:S01]  /*5140*/  FADD.FTZ R117, R117, R42 ;  /* 0x0000002a75757221 */ /* 0x000fe20000010000 */
[C---:B------:R-:W-:Y:S01]  /*5150*/  FMUL.FTZ R42, R80.reuse, R53 ;  /* 0x00000035502a7220 */ /* 0x040fe20000410000 */
[----:B------:R-:W-:Y:S01]  /*5160*/  FMUL.FTZ R44, R80, R31 ;  /* 0x0000001f502c7220 */ /* 0x000fe20000410000 */
[----:B------:R-:W-:Y:S01]  /*5170*/  FFMA.FTZ R41, R57, R38, R41 ;  /* 0x0000002639297223 */ /* 0x000fe20000010029 */
[----:B------:R-:W-:Y:S01]  /*5180*/  FADD.FTZ R117, R38, R117 ;  /* 0x0000007526757221 */ /* 0x000fe20000010000 */
[----:B------:R-:W-:Y:S01]  /*5190*/  FFMA.FTZ R38, R54, R59, R25 ;  /* 0x0000003b36267223 */ /* 0x000fe20000010019 */
        /* <DEDUP_REMOVED lines=10> */
[----:B------:R-:W-:Y:S01]  /*5240*/  FADD.FTZ R31, R42, R44 ;  /* 0x0000002c2a1f7221 */ /* 0x000fe20000010000 */
[C---:B------:R-:W-:Y:S01]  /*5250*/  FFMA.FTZ R25, R63.reuse, R36, R38 ;  /* 0x000000243f197223 */ /* 0x040fe20000010026 */
[-C--:B------:R-:W-:Y:S01]  /*5260*/  FMUL.FTZ R38, R80, R27.reuse ;  /* 0x0000001b50267220 */ /* 0x080fe20000410000 */
[----:B------:R-:W-:Y:S01]  /*5270*/  FFMA.FTZ R37, R63, R24, R37 ;  /* 0x000000183f257223 */ /* 0x000fe20000010025 */
[----:B------:R-:W-:Y:S01]  /*5280*/  FADD.FTZ R31, R24, R31 ;  /* 0x0000001f181f7221 */ /* 0x000fe20000010000 */
[C---:B------:R-:W-:Y:S01]  /*5290*/  FFMA.FTZ R24, R48.reuse, R27, R33 ;  /* 0x0000001b30187223 */ /* 0x040fe20000010021 */
[----:B------:R-:W-:Y:S01]  /*52a0*/  FMUL.FTZ R33, R61, R32 ;  /* 0x000000203d217220 */ /* 0x000fe20000410000 */
[----:B------:R-:W-:Y:S01]  /*52b0*/  FFMA.FTZ R48, R48, R38, R37 ;  /* 0x0000002630307223 */ /* 0x000fe20000010025 */
[----:B------:R-:W-:Y:S01]  /*52c0*/  FADD.FTZ R38, R31, R38 ;  /* 0x000000261f267221 */ /* 0x000fe20000010000 */
[----:B------:R-:W-:Y:S01]  /*52d0*/  FMUL.FTZ R31, R80, R51 ;  /* 0x00000033501f7220 */ /* 0x000fe20000410000 */
[C---:B------:R-:W-:Y:S01]  /*52e0*/  FFMA.FTZ R25, R26.reuse, R32, R25 ;  /* 0x000000201a197223 */ /* 0x040fe20000010019 */
[----:B------:R-:W-:Y:S01]  /*52f0*/  FFMA.FTZ R27, R26, R33, R48 ;  /* 0x000000211a1b7223 */ /* 0x000fe20000010030 */
[----:B------:R-:W-:Y:S01]  /*5300*/  FADD.FTZ R38, R33, R38 ;  /* 0x0000002621267221 */ /* 0x000fe20000010000 */
[----:B------:R-:W-:Y:S01]  /*5310*/  FMUL.FTZ R33, R61, R28 ;  /* 0x0000001c3d217220 */ /* 0x000fe20000410000 */
[----:B------:R-:W-:Y:S01]  /*5320*/  FADD.FTZ R59, R59, R32 ;  /* 0x000000203b3b7221 */ /* 0x000fe20000010000 */
[----:B------:R-:W-:Y:S01]  /*5330*/  FFMA.FTZ R27, R34, R31, R27 ;  /* 0x0000001f221b7223 */ /* 0x000fe2000001001b */
[----:B------:R-:W-:Y:S01]  /*5340*/  FADD.FTZ R38, R38, R31 ;  /* 0x0000001f26267221 */ /* 0x000fe20000010000 */
[----:B------:R-:W-:Y:S01]  /*5350*/  FMUL.FTZ R31, R80, R39 ;  /* 0x00000027501f7220 */ /* 0x000fe20000410000 */
[----:B------:R-:W-:Y:S01]  /*5360*/  FFMA.FTZ R24, R34, R51, R24 ;  /* 0x0000003322187223 */ /* 0x000fe20000010018 */
[----:B------:R-:W-:Y:S01]  /*5370*/  FFMA.FTZ R26, R30, R33, R27 ;  /* 0x000000211e1a7223 */ /* 0x000fe2000001001b */
[----:B------:R-:W-:Y:S01]  /*5380*/  FADD.FTZ R38, R33, R38 ;  /* 0x0000002621267221 */ /* 0x000fe20000010000 */
[----:B------:R-:W-:Y:S01]  /*5390*/  FMUL.FTZ R32, R61, R40 ;  /* 0x000000283d207220 */ /* 0x000fe20000410000 */
[----:B------:R-:W-:Y:S01]  /*53a0*/  FADD.FTZ R59, R59, R28 ;  /* 0x0000001c3b3b7221 */ /* 0x000fe20000010000 */
[C---:B------:R-:W-:Y:S01]  /*53b0*/  FFMA.FTZ R34, R29.reuse, R31, R26 ;  /* 0x0000001f1d227223 */ /* 0x040fe2000001001a */
[----:B------:R-:W-:Y:S01]  /*53c0*/  FADD.FTZ R31, R38, R31 ;  /* 0x0000001f261f7221 */ /* 0x000fe20000010000 */
[----:B------:R-:W-:Y:S01]  /*53d0*/  FFMA.FTZ R26, R30, R28, R25 ;  /* 0x0000001c1e1a7223 */ /* 0x000fe20000010019 */
[----:B------:R-:W-:Y:S01]  /*53e0*/  FFMA.FTZ R56, R29, R39, R24 ;  /* 0x000000271d387223 */ /* 0x000fe20000010018 */
[C---:B------:R-:W-:Y:S01]  /*53f0*/  FFMA.FTZ R30, R35.reuse, R32, R34 ;  /* 0x00000020231e7223 */ /* 0x040fe20000010022 */
[----:B------:R-:W-:Y:S01]  /*5400*/  FADD.FTZ R31, R32, R31 ;  /* 0x0000001f201f7221 */ /* 0x000fe20000010000 */
[----:B------:R-:W-:Y:S01]  /*5410*/  FFMA.FTZ R57, R35, R40, R26 ;  /* 0x0000002823397223 */ /* 0x000fe2000001001a */
[----:B------:R-:W-:-:S07]  /*5420*/  FADD.FTZ R59, R59, R40 ;  /* 0x000000283b3b7221 */ /* 0x000fce0000010000 */
.L_x_304:
        /* <DEDUP_REMOVED lines=9> */
[----:B------:R-:W-:Y:S01]  /*54c0*/  ISETP.GT.AND P2, PT, R3, 0x17, PT ;  /* 0x000000170300780c */ /* 0x000fe20003f44270 */
[----:B------:R-:W4:Y:S08]  /*54d0*/  LDC R81, c[0x0][0x374] ;  /* 0x0000dd00ff517b82 */ /* 0x000f300000000800 */
[----:B------:R-:W5:Y:S01]  /*54e0*/  LDC R117, c[0x0][0x370] ;  /* 0x0000dc00ff757b82 */ /* 0x000f620000000800 */
        /* <DEDUP_REMOVED lines=18> */
[----:B-----5:R-:W-:-:S03]  /*5610*/  ISETP.GE.U32.AND P0, PT, R117, 0x2, PT ;  /* 0x000000027500780c */ /* 0x020fc60003f06070 */
[----:B------:R-:W1:Y:S01]  /*5620*/  SHFL.DOWN PT, R25, R31, 0x8, 0x1f ;  /* 0x09001f001f197f89 */ /* 0x000e6200000e0000 */
[----:B0-----:R-:W-:Y:S01]  /*5630*/  FADD.FTZ R27, R30, R24 ;  /* 0x000000181e1b7221 */ /* 0x001fe20000010000 */
[----:B-1----:R-:W-:-:S04]  /*5640*/  FADD.FTZ R26, R31, R25 ;  /* 0x000000191f1a7221 */ /* 0x002fc80000010000 */
[----:B------:R-:W-:Y:S02]  /*5650*/  FSEL R62, R30, R27, P2 ;  /* 0x0000001b1e3e7208 */ /* 0x000fe40001000000 */
[----:B------:R-:W-:-:S03]  /*5660*/  FSEL R63, R31, R26, P2 ;  /* 0x0000001a1f3f7208 */ /* 0x000fc60001000000 */
[----:B------:R0:W1:Y:S04]  /*5670*/  SHFL.DOWN PT, R28, R62, 0x10, 0x1f ;  /* 0x0a001f003e1c7f89 */ /* 0x00006800000e0000 */
[----:B------:R0:W2:Y:S01]  /*5680*/  SHFL.DOWN PT, R25, R63, 0x10, 0x1f ;  /* 0x0a001f003f197f89 */ /* 0x0000a200000e0000 */
[----:B----4-:R-:W-:Y:S05]  /*5690*/  @P3 BRA `(.L_x_306) ;  /* 0x0000000000203947 */ /* 0x010fea0003800000 */
        /* <DEDUP_REMOVED lines=8> */
.L_x_306:
[----:B------:R-:W-:Y:S05]  /*5720*/  BSYNC.RECONVERGENT B0 ;  /* 0x0000000000007941 */ /* 0x000fea0003800200 */
.L_x_305:
[----:B------:R-:W-:Y:S06]  /*5730*/  BAR.SYNC.DEFER_BLOCKING 0x0 ;  /* 0x0000000000007b1d */ /* 0x000fec0000010000 */
[----:B------:R-:W-:Y:S04]  /*5740*/  BSSY.RECONVERGENT B0, `(.L_x_307) ;  /* 0x0000024000007945 */ /* 0x000fe80003800200 */
[----:B------:R-:W-:Y:S05]  /*5750*/  @P1 BRA `(.L_x_308) ;  /* 0x0000000000881947 */ /* 0x000fea0003800000 */
[----:B------:R-:W-:-:S09]  /*5760*/  ULEA UR4, UR8, UR5, 0x18 ;  /* 0x0000000508047291 */ /* 0x000fd2000f8ec0ff */
[----:B------:R-:W4:Y:S04]  /*5770*/  LDS.64 R44, [UR4+0x18] ;  /* 0x00001804ff2c7984 */ /* 0x000f280008000a00 */
[----:B--23--:R-:W2:Y:S04]  /*5780*/  LDS.128 R24, [UR4+0x20] ;  /* 0x00002004ff187984 */ /* 0x00cea80008000c00 */
[----:B------:R-:W3:Y:S04]  /*5790*/  LDS.128 R40, [UR4+0x30] ;  /* 0x00003004ff287984 */ /* 0x000ee80008000c00 */
[----:B------:R-:W5:Y:S04]  /*57a0*/  LDS.128 R36, [UR4+0x40] ;  /* 0x00004004ff247984 */ /* 0x000f680008000c00 */
[----:B------:R-:W0:Y:S04]  /*57b0*/  LDS.128 R32, [UR4+0x50] ;  /* 0x00005004ff207984 */ /* 0x000e280008000c00 */
[----:B-1----:R-:W1:Y:S01]  /*57c0*/  LDS.128 R28, [UR4+0x60] ;  /* 0x00006004ff1c7984 */ /* 0x002e620008000c00 */
[----:B----4-:R-:W-:Y:S01]  /*57d0*/  FADD.FTZ R47, R62, R44 ;  /* 0x0000002c3e2f7221 */ /* 0x010fe20000010000 */
[----:B------:R-:W-:-:S03]  /*57e0*/  FADD.FTZ R50, R63, R45 ;  /* 0x0000002d3f327221 */ /* 0x000fc60000010000 */
[----:B--2---:R-:W-:Y:S01]  /*57f0*/  FADD.FTZ R49, R47, R24 ;  /* 0x000000182f317221 */ /* 0x004fe20000010000 */
[----:B------:R-:W-:Y:S01]  /*5800*/  FADD.FTZ R50, R50, R25 ;  /* 0x0000001932327221 */ /* 0x000fe20000010000 */
[----:B------:R-:W2:Y:S02]  /*5810*/  LDS.128 R44, [UR4+0x70] ;  /* 0x00007004ff2c7984 */ /* 0x000ea40008000c00 */
        /* <DEDUP_REMOVED lines=10> */
[----:B0-----:R-:W-:Y:S01]  /*58c0*/  FADD.FTZ R49, R49, R32 ;  /* 0x0000002031317221 */ /* 0x001fe20000010000 */
[----:B------:R-:W-:-:S03]  /*58d0*/  FADD.FTZ R50, R50, R33 ;  /* 0x0000002132327221 */ /* 0x000fc60000010000 */
[----:B------:R-:W-:Y:S01]  /*58e0*/  FADD.FTZ R49, R49, R34 ;  /* 0x0000002231317221 */ /* 0x000fe20000010000 */
[----:B------:R-:W-:-:S03]  /*58f0*/  FADD.FTZ R50, R50, R35 ;  /* 0x0000002332327221 */ /* 0x000fc60000010000 */
[----:B-1----:R-:W-:Y:S01]  /*5900*/  FADD.FTZ R49, R49, R28 ;  /* 0x0000001c31317221 */ /* 0x002fe20000010000 */
[----:B------:R-:W-:-:S03]  /*5910*/  FADD.FTZ R50, R50, R29 ;  /* 0x0000001d32327221 */ /* 0x000fc60000010000 */
[----:B------:R-:W-:Y:S01]  /*5920*/  FADD.FTZ R49, R49, R30 ;  /* 0x0000001e31317221 */ /* 0x000fe20000010000 */
[----:B------:R-:W-:-:S03]  /*5930*/  FADD.FTZ R50, R50, R31 ;  /* 0x0000001f32327221 */ /* 0x000fc60000010000 */
[----:B--2---:R-:W-:Y:S01]  /*5940*/  FADD.FTZ R49, R49, R44 ;  /* 0x0000002c31317221 */ /* 0x004fe20000010000 */
[----:B------:R-:W-:-:S03]  /*5950*/  FADD.FTZ R50, R50, R45 ;  /* 0x0000002d32327221 */ /* 0x000fc60000010000 */
[----:B------:R-:W-:Y:S01]  /*5960*/  FADD.FTZ R62, R49, R46 ;  /* 0x0000002e313e7221 */ /* 0x000fe20000010000 */
[----:B------:R-:W-:-:S07]  /*5970*/  FADD.FTZ R63, R50, R47 ;  /* 0x0000002f323f7221 */ /* 0x000fce0000010000 */
.L_x_308:
[----:B------:R-:W-:Y:S05]  /*5980*/  BSYNC.RECONVERGENT B0 ;  /* 0x0000000000007941 */ /* 0x000fea0003800200 */
.L_x_307:
[----:B------:R-:W-:Y:S01]  /*5990*/  BAR.SYNC.DEFER_BLOCKING 0x0 ;  /* 0x0000000000007b1d */ /* 0x000fe20000010000 */
[----:B------:R-:W-:-:S05]  /*59a0*/  IMAD R119, R119, 0x1c, R48 ;  /* 0x0000001c77777824 */ /* 0x000fca00078e0230 */
[----:B------:R-:W-:Y:S04]  /*59b0*/  BSSY.RECONVERGENT B0, `(.L_x_309) ;  /* 0x000004d000007945 */ /* 0x000fe80003800200 */
[----:B------:R-:W-:Y:S05]  /*59c0*/  @P4 BRA `(.L_x_310) ;  /* 0x00000004002c4947 */ /* 0x000fea0003800000 */
[----:B-1----:R-:W1:Y:S04]  /*59d0*/  LDS.128 R28, [R118+0x1c0] ;  /* 0x0001c000761c7984 */ /* 0x002e680000000c00 */
[----:B------:R-:W4:Y:S04]  /*59e0*/  LDS.128 R32, [R118+0x380] ;  /* 0x0003800076207984 */ /* 0x000f280000000c00 */
[----:B------:R-:W5:Y:S04]  /*59f0*/  LDS.128 R48, [R118+0x540] ;  /* 0x0005400076307984 */ /* 0x000f680000000c00 */
[----:B------:R-:W0:Y:S04]  /*5a00*/  LDS.128 R36, [R118+0x700] ;  /* 0x0007000076247984 */ /* 0x000e280000000c00 */
[----:B------:R-:W0:Y:S04]  /*5a10*/  LDS.128 R40, [R118+0x8c0] ;  /* 0x0008c00076287984 */ /* 0x000e280000000c00 */
[----:B------:R-:W0:Y:S04]  /*5a20*/  LDS.128 R44, [R118+0xa80] ;  /* 0x000a8000762c7984 */ /* 0x000e280000000c00 */
[----:B--23--:R-:W2:Y:S01]  /*5a30*/  LDS.128 R24, [R118+0xc40] ;  /* 0x000c400076187984 */ /* 0x00cea20000000c00 */
[----:B-1----:R-:W-:Y:S01]  /*5a40*/  FADD.FTZ R53, R56, R28 ;  /* 0x0000001c38357221 */ /* 0x002fe20000010000 */
[----:B------:R-:W-:Y:S01]  /*5a50*/  FADD.FTZ R28, R57, R29 ;  /* 0x0000001d391c7221 */ /* 0x000fe20000010000 */
[----:B------:R-:W-:Y:S01]  /*5a60*/  FADD.FTZ R29, R58, R30 ;  /* 0x0000001e3a1d7221 */ /* 0x000fe20000010000 */
[----:B------:R-:W-:Y:S01]  /*5a70*/  FADD.FTZ R30, R59, R31 ;  /* 0x0000001f3b1e7221 */ /* 0x000fe20000010000 */
        /* <DEDUP_REMOVED lines=8> */
[----:B0-----:R-:W-:Y:S01]  /*5b00*/  FADD.FTZ R53, R53, R36 ;  /* 0x0000002435357221 */ /* 0x001fe20000010000 */
[----:B------:R-:W0:Y:S01]  /*5b10*/  LDS.128 R28, [R118+0xe00] ;  /* 0x000e0000761c7984 */ /* 0x000e220000000c00 */
[----:B------:R-:W-:Y:S01]  /*5b20*/  FADD.FTZ R36, R32, R37 ;  /* 0x0000002520247221 */ /* 0x000fe20000010000 */
[----:B------:R-:W-:Y:S01]  /*5b30*/  FADD.FTZ R49, R33, R38 ;  /* 0x0000002621317221 */ /* 0x000fe20000010000 */
[----:B------:R-:W-:Y:S01]  /*5b40*/  FADD.FTZ R48, R48, R39 ;  /* 0x0000002730307221 */ /* 0x000fe20000010000 */
[----:B------:R-:W1:Y:S01]  /*5b50*/  LDS.128 R32, [R118+0xfc0] ;  /* 0x000fc00076207984 */ /* 0x000e620000000c00 */
        /* <DEDUP_REMOVED lines=10> */
[----:B--2---:R-:W-:Y:S01]  /*5c00*/  FADD.FTZ R125, R53, R24 ;  /* 0x00000018357d7221 */ /* 0x004fe20000010000 */
[----:B------:R-:W2:Y:S01]  /*5c10*/  LDS.128 R44, [R118+0x1500] ;  /* 0x00150000762c7984 */ /* 0x000ea20000000c00 */
[----:B------:R-:W-:Y:S01]  /*5c20*/  FADD.FTZ R24, R50, R25 ;  /* 0x0000001932187221 */ /* 0x000fe20000010000 */
[----:B------:R-:W-:Y:S01]  /*5c30*/  FADD.FTZ R25, R49, R26 ;  /* 0x0000001a31197221 */ /* 0x000fe20000010000 */
[----:B------:R-:W-:Y:S01]  /*5c40*/  FADD.FTZ R124, R124, R27 ;  /* 0x0000001b7c7c7221 */ /* 0x000fe20000010000 */
[----:B------:R-:W5:Y:S04]  /*5c50*/  LDS.128 R48, [R118+0x16c0] ;  /* 0x0016c00076307984 */ /* 0x000f680000000c00 */
[----:B------:R-:W5:Y:S04]  /*5c60*/  LDS.128 R52, [R118+0x1880] ;  /* 0x0018800076347984 */ /* 0x000f680000000c00 */
[----:B------:R-:W5:Y:S01]  /*5c70*/  LDS.128 R56, [R118+0x1a40] ;  /* 0x001a400076387984 */ /* 0x000f620000000c00 */
[----:B0-----:R-:W-:Y:S01]  /*5c80*/  FADD.FTZ R125, R125, R28 ;  /* 0x0000001c7d7d7221 */ /* 0x001fe20000010000 */
[----:B------:R-:W-:Y:S01]  /*5c90*/  FADD.FTZ R24, R24, R29 ;  /* 0x0000001d18187221 */ /* 0x000fe20000010000 */
[----:B------:R-:W-:Y:S01]  /*5ca0*/  FADD.FTZ R25, R25, R30 ;  /* 0x0000001e19197221 */ /* 0x000fe20000010000 */
[----:B------:R-:W-:Y:S01]  /*5cb0*/  FADD.FTZ R124, R124, R31 ;  /* 0x0000001f7c7c7221 */ /* 0x000fe20000010000 */
[----:B-1----:R-:W-:Y:S01]  /*5cc0*/  FADD.FTZ R125, R125, R32 ;  /* 0x000000207d7d7221 */ /* 0x002fe20000010000 */
        /* <DEDUP_REMOVED lines=11> */
[----:B--2---:R-:W-:Y:S01]  /*5d80*/  FADD.FTZ R125, R125, R44 ;  /* 0x0000002c7d7d7221 */ /* 0x004fe20000010000 */
        /* <DEDUP_REMOVED lines=15> */
.L_x_310:
[----:B------:R-:W-:Y:S05]  /*5e80*/  BSYNC.RECONVERGENT B0 ;  /* 0x0000000000007941 */ /* 0x000fea0003800200 */
.L_x_309:
[----:B------:R-:W-:Y:S04]  /*5e90*/  BSSY.RECONVERGENT B0, `(.L_x_311) ;  /* 0x000001c000007945 */ /* 0x000fe80003800200 */
[----:B------:R-:W-:Y:S05]  /*5ea0*/  @P4 BRA `(.L_x_312) ;  /* 0x0000000000684947 */ /* 0x000fea0003800000 */
[----:B--23--:R-:W1:Y:S08]  /*5eb0*/  LDC.64 R24, c[0x0][0x3f8] ;  /* 0x0000fe00ff187b82 */ /* 0x00ce700000000a00 */
[----:B------:R-:W2:Y:S01]  /*5ec0*/  LDC.64 R26, c[0x0][0x3d8] ;  /* 0x0000f600ff1a7b82 */ /* 0x000ea20000000a00 */
[----:B-1----:R-:W-:Y:S01]  /*5ed0*/  IMAD.WIDE.U32 R28, R24, 0x3, RZ ;  /* 0x00000003181c7825 */ /* 0x002fe200078e00ff */
        /* <DEDUP_REMOVED lines=23> */
.L_x_312:
[----:B------:R-:W-:Y:S05]  /*6050*/  BSYNC.RECONVERGENT B0 ;  /* 0x0000000000007941 */ /* 0x000fea0003800200 */
.L_x_311:
[----:B------:R-:W-:Y:S05]  /*6060*/  @!P0 BRA `(.L_x_313) ;  /* 0x0000000800948947 */ /* 0x000fea0003800000 */
[----:B------:R-:W5:Y:S01]  /*6070*/  LDC.64 R36, c[0x0][0x3d0] ;  /* 0x0000f400ff247b82 */ /* 0x000f620000000a00 */
[----:B------:R-:W0:Y:S01]  /*6080*/  S2R R38, SR_CTAID.Y ;  /* 0x0000000000267919 */ /* 0x000e220000002600 */
[----:B---34-:R-:W-:Y:S02]  /*6090*/  LOP3.LUT R24, R76, 0x1, RZ, 0xc0, !PT ;  /* 0x000000014c187812 */ /* 0x018fe400078ec0ff */
[----:B------:R-:W-:-:S03]  /*60a0*/  ISETP.GE.U32.AND P2, PT, R117, 0x8, PT ;  /* 0x000000087500780c */ /* 0x000fc60003f46070 */
[----:B------:R-:W-:-:S04]  /*60b0*/  IMAD R27, R24, R81, RZ ;  /* 0x00000051181b7224 */ /* 0x000fc800078e02ff */
[----:B------:R-:W-:-:S05]  /*60c0*/  IMAD R24, R27, R117, RZ ;  /* 0x000000751b187224 */ /* 0x000fca00078e02ff */
[----:B--2---:R-:W-:-:S05]  /*60d0*/  SHF.L.U32 R25, R24, 0x1, RZ ;  /* 0x0000000118197819 */ /* 0x004fca00000006ff */
[----:B-----5:R-:W-:Y:S01]  /*60e0*/  IMAD.WIDE R36, R25, 0x4, R36 ;  /* 0x0000000419247825 */ /* 0x020fe200078e0224 */
[----:B0-----:R-:W-:Y:S06]  /*60f0*/  @P1 BRA `(.L_x_314) ;  /* 0x0000000000501947 */ /* 0x001fec0003800000 */
[----:B------:R-:W0:Y:S01]  /*6100*/  LDC.64 R24, c[0x0][0x3c8] ;  /* 0x0000f200ff187b82 */ /* 0x000e220000000a00 */
[----:B-1----:R-:W-:Y:S01]  /*6110*/  LOP3.LUT P0, R28, R76, 0x2, RZ, 0xc0, !PT ;  /* 0x000000024c1c7812 */ /* 0x002fe2000780c0ff */
[----:B------:R-:W-:Y:S01]  /*6120*/  IMAD R29, R0, R81, R38 ;  /* 0x00000051001d7224 */ /* 0x000fe200078e0226 */
[----:B------:R-:W-:Y:S02]  /*6130*/  IADD3 R27, PT, PT, R27, R38, RZ ;  /* 0x000000261b1b7210 */ /* 0x000fe40007ffe0ff */
[----:B------:R-:W-:-:S04]  /*6140*/  SEL R31, R117, RZ, !P0 ;  /* 0x000000ff751f7207 */ /* 0x000fc80004000000 */
[----:B------:R-:W-:Y:S01]  /*6150*/  ISETP.NE.AND P0, PT, R31, -0x1, PT ;  /* 0xffffffff1f00780c */ /* 0x000fe20003f05270 */
[----:B0-----:R-:W-:-:S04]  /*6160*/  IMAD.WIDE.U32 R24, R27, 0x4, R24 ;  /* 0x000000041b187825 */ /* 0x001fc800078e0018 */
        /* <DEDUP_REMOVED lines=8> */
.L_x_315:
[----:B0-----:R-:W2:Y:S04]  /*61f0*/  LDG.E.STRONG.GPU R26, desc[UR6][R24.64] ;  /* 0x00000006181a7981 */ /* 0x001ea8000c1ef900 */
[----:B--2---:R-:W-:Y:S01]  /*6200*/  CCTL.IVALL ;  /* 0x00000000ff00798f */ /* 0x004fe20002000000 */
[----:B------:R-:W-:Y:S05]  /*6210*/  YIELD ;  /* 0x0000000000007946 */ /* 0x000fea0003800000 */
[----:B------:R-:W-:-:S13]  /*6220*/  ISETP.NE.AND P0, PT, R26, R31, PT ;  /* 0x0000001f1a00720c */ /* 0x000fda0003f05270 */
[----:B------:R-:W-:Y:S05]  /*6230*/  @P0 BRA `(.L_x_315) ;  /* 0xfffffffc00ec0947 */ /* 0x000fea000383ffff */
.L_x_314:
        /* <DEDUP_REMOVED lines=15> */
.L_x_317:
[----:B------:R-:W-:Y:S01]  /*6330*/  ISETP.EQ.OR P5, PT, R50, RZ, P1 ;  /* 0x000000ff3200720c */ /* 0x000fe20000fa2670 */
[----:B------:R-:W-:-:S06]  /*6340*/  UIADD3 UR5, UPT, UPT, UR4, 0x1, URZ ;  /* 0x0000000104057890 */ /* 0x000fcc000fffe0ff */
[----:B------:R-:W-:-:S06]  /*6350*/  ISETP.EQ.OR P0, PT, R0, UR5, P1 ;  /* 0x0000000500007c0c */ /* 0x000fcc0008f02670 */
[----:B0-----:R-:W-:-:S06]  /*6360*/  @!P5 IMAD.WIDE.U32 R24, R48, 0x8, R36 ;  /* 0x000000083018d825 */ /* 0x001fcc00078e0024 */
[----:B------:R-:W2:Y:S01]  /*6370*/  @!P5 LDG.E.64 R24, desc[UR6][R24.64] ;  /* 0x000000061818d981 */ /* 0x000ea2000c1e1b00 */
[----:B------:R-:W-:-:S06]  /*6380*/  @!P0 IMAD.WIDE.U32 R26, R49, 0x8, R36 ;  /* 0x00000008311a8825 */ /* 0x000fcc00078e0024 */
[----:B------:R-:W3:Y:S01]  /*6390*/  @!P0 LDG.E.64 R26, desc[UR6][R26.64] ;  /* 0x000000061a1a8981 */ /* 0x000ee2000c1e1b00 */
        /* <DEDUP_REMOVED lines=11> */
[----:B-1----:R-:W-:-:S04]  /*6450*/  @!P4 IMAD.WIDE.U32 R28, R42, 0x8, R36 ;  /* 0x000000082a1cc825 */ /* 0x002fc800078e0024 */
[----:B------:R-:W-:Y:S02]  /*6460*/  @!P6 IMAD.WIDE.U32 R30, R45, 0x8, R36 ;  /* 0x000000082d1ee825 */ /* 0x000fe400078e0024 */
[----:B------:R-:W4:Y:S04]  /*6470*/  @!P4 LDG.E.64 R28, desc[UR6][R28.64] ;  /* 0x000000061c1cc981 */ /* 0x000f28000c1e1b00 */
[----:B------:R-:W5:Y:S01]  /*6480*/  @!P6 LDG.E.64 R30, desc[UR6][R30.64] ;  /* 0x000000061e1ee981 */ /* 0x000f62000c1e1b00 */
[----:B--2---:R-:W-:Y:S01]  /*6490*/  @!P5 FADD.FTZ R62, R62, R24 ;  /* 0x000000183e3ed221 */ /* 0x004fe20000010000 */
[----:B------:R-:W-:Y:S01]  /*64a0*/  @!P5 FADD.FTZ R63, R63, R25 ;  /* 0x000000193f3fd221 */ /* 0x000fe20000010000 */
[----:B------:R-:W-:Y:S01]  /*64b0*/  @!P2 IMAD.WIDE.U32 R24, R47, 0x8, R36 ;  /* 0x000000082f18a825 */ /* 0x000fe200078e0024 */
[----:B------:R-:W-:-:S03]  /*64c0*/  ISETP.EQ.OR P5, PT, R0, UR5, P1 ;  /* 0x0000000500007c0c */ /* 0x000fc60008fa2670 */
[----:B---3--:R-:W-:Y:S02]  /*64d0*/  @!P0 FADD.FTZ R62, R62, R26 ;  /* 0x0000001a3e3e8221 */ /* 0x008fe40000010000 */
        /* <DEDUP_REMOVED lines=32> */
.L_x_316:
        /* <DEDUP_REMOVED lines=17> */
[----:B------:R-:W-:Y:S01]  /*67f0*/  @!P2 IMAD.WIDE.U32 R26, R27, 0x8, R36 ;  /* 0x000000081b1aa825 */ /* 0x000fe200078e0024 */
[----:B------:R-:W2:Y:S03]  /*6800*/  @!P0 LDG.E.64 R24, desc[UR6][R24.64] ;  /* 0x0000000618188981 */ /* 0x000ea6000c1e1b00 */
[----:B------:R-:W-:Y:S02]  /*6810*/  @!P4 IMAD R31, R31, R81, R38 ;  /* 0x000000511f1fc224 */ /* 0x000fe400078e0226 */
[--C-:B-1----:R-:W-:Y:S01]  /*6820*/  @!P3 IMAD.WIDE.U32 R28, R29, 0x8, R36.reuse ;  /* 0x000000081d1cb825 */ /* 0x102fe200078e0024 */
        /* <DEDUP_REMOVED lines=13> */
.L_x_318:
        /* <DEDUP_REMOVED lines=10> */
[----:B------:R-:W-:Y:S02]  /*69a0*/  @!P0 IMAD.WIDE.U32 R26, R27, 0x8, R36 ;  /* 0x000000081b1a8825 */ /* 0x000fe400078e0024 */
[----:B------:R-:W2:Y:S04]  /*69b0*/  @!P2 LDG.E.64 R24, desc[UR6][R24.64] ;  /* 0x000000061818a981 */ /* 0x000ea8000c1e1b00 */
[----:B------:R-:W3:Y:S01]  /*69c0*/  @!P0 LDG.E.64 R26, desc[UR6][R26.64] ;  /* 0x000000061a1a8981 */ /* 0x000ee2000c1e1b00 */
[----:B------:R-:W-:Y:S01]  /*69d0*/  IADD3 R43, PT, PT, R43, 0x2, RZ ;  /* 0x000000022b2b7810 */ /* 0x000fe20007ffe0ff */
[----:B--2---:R-:W-:Y:S01]  /*69e0*/  @!P2 FADD.FTZ R62, R62, R24 ;  /* 0x000000183e3ea221 */ /* 0x004fe20000010000 */
[----:B------:R-:W-:-:S03]  /*69f0*/  @!P2 FADD.FTZ R63, R63, R25 ;  /* 0x000000193f3fa221 */ /* 0x000fc60000010000 */
[----:B---3--:R-:W-:Y:S01]  /*6a00*/  @!P0 FADD.FTZ R62, R62, R26 ;  /* 0x0000001a3e3e8221 */ /* 0x008fe20000010000 */
[----:B------:R-:W-:-:S07]  /*6a10*/  @!P0 FADD.FTZ R63, R63, R27 ;  /* 0x0000001b3f3f8221 */ /* 0x000fce0000010000 */
.L_x_319:
[----:B------:R-:W-:Y:S01]  /*6a20*/  ISETP.EQ.OR P0, PT, R43, R0, P1 ;  /* 0x000000002b00720c */ /* 0x000fe20000f02670 */
[----:B------:R-:W-:Y:S03]  /*6a30*/  BSSY.RECONVERGENT B0, `(.L_x_313) ;  /* 0x0000008000007945 */ /* 0x000fe60003800200 */
[----:B------:R-:W-:-:S13]  /*6a40*/  ISETP.NE.U32.OR P0, PT, R117, 0x1, P0 ;  /* 0x000000017500780c */ /* 0x000fda0000705470 */
[----:B------:R-:W-:Y:S05]  /*6a50*/  @P0 BRA `(.L_x_320) ;  /* 0x0000000000140947 */ /* 0x000fea0003800000 */
[----:B------:R-:W-:-:S04]  /*6a60*/  IMAD R25, R81, R43, R38 ;  /* 0x0000002b51197224 */ /* 0x000fc800078e0226 */
[----:B------:R-:W-:-:S06]  /*6a70*/  IMAD.WIDE.U32 R24, R25, 0x8, R36 ;  /* 0x0000000819187825 */ /* 0x000fcc00078e0024 */
[----:B------:R-:W2:Y:S02]  /*6a80*/  LDG.E.64 R24, desc[UR6][R24.64] ;  /* 0x0000000618187981 */ /* 0x000ea4000c1e1b00 */
[----:B--2---:R-:W-:Y:S01]  /*6a90*/  FADD.FTZ R62, R62, R24 ;  /* 0x000000183e3e7221 */ /* 0x004fe20000010000 */
[----:B------:R-:W-:-:S07]  /*6aa0*/  FADD.FTZ R63, R63, R25 ;  /* 0x000000193f3f7221 */ /* 0x000fce0000010000 */
.L_x_320:
[----:B------:R-:W-:Y:S05]  /*6ab0*/  BSYNC.RECONVERGENT B0 ;  /* 0x0000000000007941 */ /* 0x000fea0003800200 */
.L_x_313:
        /* <DEDUP_REMOVED lines=13> */
[----:B--23--:R-:W1:Y:S01]  /*6b90*/  LDS.64 R24, [UR4+0x88] ;  /* 0x00008804ff187984 */ /* 0x00ce620008000a00 */
[----:B------:R-:W1:Y:S02]  /*6ba0*/  LDCU UR4, c[0x0][0x42c] ;  /* 0x00008580ff0477ac */ /* 0x000e640008000800 */
[----:B-1----:R-:W-:Y:S01]  /*6bb0*/  FMUL.FTZ R28, R24, UR4 ;  /* 0x00000004181c7c20 */ /* 0x002fe20008410000 */
[----:B------:R-:W-:Y:S01]  /*6bc0*/  FMUL.FTZ R29, R25, UR4 ;  /* 0x00000004191d7c20 */ /* 0x000fe20008410000 */
[----:B------:R-:W-:Y:S02]  /*6bd0*/  SHF.L.U32 R25, R74, 0x10, RZ ;  /* 0x000000104a197819 */ /* 0x000fe400000006ff */
[----:B------:R-:W-:Y:S01]  /*6be0*/  SHF.L.U32 R24, R115, 0x10, RZ ;  /* 0x0000001073187819 */ /* 0x000fe200000006ff */
[----:B------:R-:W-:Y:S06]  /*6bf0*/  BRA.U !UP0, `(.L_x_321) ;  /* 0x0000000108487547 */ /* 0x000fec000b800000 */
[----:B------:R-:W-:Y:S01]  /*6c00*/  FFMA.FTZ R26, R80, R75, R83 ;  /* 0x0000004b501a7223 */ /* 0x000fe20000010053 */
[----:B------:R-:W-:-:S03]  /*6c10*/  FFMA.FTZ R27, R61, R38, R82 ;  /* 0x000000263d1b7223 */ /* 0x000fc60000010052 */
[----:B------:R-:W-:Y:S01]  /*6c20*/  FMUL.FTZ R30, R26, -1.4426950216293334961 ;  /* 0xbfb8aa3b1a1e7820 */ /* 0x000fe20000410000 */
[----:B------:R-:W-:-:S05]  /*6c30*/  FMUL.FTZ R33, R27, -1.4426950216293334961 ;  /* 0xbfb8aa3b1b217820 */ /* 0x000fca0000410000 */
[----:B------:R-:W1:Y:S04]  /*6c40*/  MUFU.EX2 R30, R30 ;  /* 0x0000001e001e7308 */ /* 0x000e680000000800 */
[----:B------:R-:W2:Y:S01]  /*6c50*/  MUFU.EX2 R33, R33 ;  /* 0x0000002100217308 */ /* 0x000ea20000000800 */
[----:B-1----:R-:W-:Y:S01]  /*6c60*/  FADD.FTZ R31, R30, 1 ;  /* 0x3f8000001e1f7421 */ /* 0x002fe20000010000 */
[----:B--2---:R-:W-:-:S03]  /*6c70*/  FADD.FTZ R34, R33, 1 ;  /* 0x3f80000021227421 */ /* 0x004fc60000010000 */
        /* <DEDUP_REMOVED lines=10> */
.L_x_321:
[----:B------:R-:W1:Y:S01]  /*6d20*/  LDCU UR4, c[0x0][0x41c] ;  /* 0x00008380ff0477ac */ /* 0x000e620008000800 */
[----:B------:R-:W-:Y:S01]  /*6d30*/  SHF.L.U32 R35, R4, 0x10, RZ ;  /* 0x0000001004237819 */ /* 0x000fe200000006ff */
[C-C-:B------:R-:W-:Y:S01]  /*6d40*/  FFMA.FTZ R27, R28.reuse, R75, R29.reuse ;  /* 0x0000004b1c1b7223 */ /* 0x140fe2000001001d */
[----:B------:R-:W-:Y:S01]  /*6d50*/  FFMA.FTZ R4, R28, R38, R29 ;  /* 0x000000261c047223 */ /* 0x000fe2000001001d */
[----:B------:R-:W2:Y:S01]  /*6d60*/  LDCU.64 UR8, c[0x0][0x400] ;  /* 0x00008000ff0877ac */ /* 0x000ea20008000a00 */
[----:B------:R-:W-:Y:S01]  /*6d70*/  BSSY.RECONVERGENT B0, `(.L_x_322) ;  /* 0x000001c000007945 */ /* 0x000fe20003800200 */
[----:B------:R-:W-:Y:S01]  /*6d80*/  FFMA.FTZ R27, R80, R25, -R27 ;  /* 0x00000019501b7223 */ /* 0x000fe2000001081b */
[----:B------:R-:W-:Y:S01]  /*6d90*/  SHF.L.U32 R41, R112, 0x10, RZ ;  /* 0x0000001070297819 */ /* 0x000fe200000006ff */
[----:B------:R-:W-:Y:S01]  /*6da0*/  FADD.FTZ R43, -R60, R35 ;  /* 0x000000233c2b7221 */ /* 0x000fe20000010100 */
[----:B------:R-:W-:Y:S01]  /*6db0*/  FFMA.FTZ R37, R61, R24, -R4 ;  /* 0x000000183d257223 */ /* 0x000fe20000010804 */
[----:B-1----:R-:W-:-:S05]  /*6dc0*/  IMAD R31, R0, UR4, R79 ;  /* 0x00000004001f7c24 */ /* 0x002fca000f8e024f */
        /* <DEDUP_REMOVED lines=8> */
[----:B------:R-:W1:Y:S01]  /*6e50*/  LDCU.64 UR10, c[0x0][0x3f8] ;  /* 0x00007f00ff0a77ac */ /* 0x000e620008000a00 */
[----:B------:R-:W-:Y:S01]  /*6e60*/  MOV R24, R120 ;  /* 0x0000007800187202 */ /* 0x000fe20000000f00 */
[-C--:B------:R-:W-:Y:S01]  /*6e70*/  FMUL.FTZ R35, R27, R116.reuse ;  /* 0x000000741b237220 */ /* 0x080fe20000410000 */
[----:B------:R-:W-:Y:S01]  /*6e80*/  MOV R25, R123 ;  /* 0x0000007b00197202 */ /* 0x000fe20000000f00 */
[----:B------:R-:W2:Y:S01]  /*6e90*/  LDCU.64 UR4, c[0x0][0x380] ;  /* 0x00007000ff0477ac */ /* 0x000ea20008000a00 */
[----:B------:R-:W-:Y:S01]  /*6ea0*/  FMUL.FTZ R4, R37, R116 ;  /* 0x0000007425047220 */ /* 0x000fe20000410000 */
[----:B-1----:R-:W-:Y:S02]  /*6eb0*/  IMAD R26, R26, UR10, RZ ;  /* 0x0000000a1a1a7c24 */ /* 0x002fe4000f8e02ff */
[----:B------:R-:W-:-:S04]  /*6ec0*/  IMAD.WIDE.U32 R24, R31, UR10, R24 ;  /* 0x0000000a1f187c25 */ /* 0x000fc8000f8e0018 */
[----:B------:R-:W-:Y:S01]  /*6ed0*/  IMAD R39, R31, UR11, R26 ;  /* 0x0000000b1f277c24 */ /* 0x000fe2000f8e021a */
[----:B--2---:R-:W-:-:S04]  /*6ee0*/  LEA R26, P0, R24, UR4, 0x1 ;  /* 0x00000004181a7c11 */ /* 0x004fc8000f8008ff */
[----:B------:R-:W-:Y:S02]  /*6ef0*/  IADD3 R39, PT, PT, R25, R39, RZ ;  /* 0x0000002719277210 */ /* 0x000fe40007ffe0ff */
[----:B------:R-:W-:Y:S02]  /*6f00*/  F2FP.BF16.F32.PACK_AB R25, R4, R35 ;  /* 0x000000230419723e */ /* 0x000fe400000010ff */
[----:B------:R-:W-:-:S05]  /*6f10*/  LEA.HI.X R27, R24, UR5, R39, 0x1, P0 ;  /* 0x00000005181b7c11 */ /* 0x000fca00080f0c27 */
[----:B------:R1:W-:Y:S02]  /*6f20*/  STG.E desc[UR6][R26.64], R25 ;  /* 0x000000191a007986 */ /* 0x0003e4000c101906 */
.L_x_323:
[----:B------:R-:W-:Y:S05]  /*6f30*/  BSYNC.RECONVERGENT B0 ;  /* 0x0000000000007941 */ /* 0x000fea0003800200 */
.L_x_322:
[-C--:B------:R-:W-:Y:S01]  /*6f40*/  FMUL.FTZ R43, R43, R116.reuse ;  /* 0x000000742b2b7220 */ /* 0x080fe20000410000 */
[----:B------:R-:W-:Y:S01]  /*6f50*/  FADD.FTZ R41, -R60, R41 ;  /* 0x000000293c297221 */ /* 0x000fe20000010100 */
[----:B------:R-:W-:Y:S02]  /*6f60*/  SHF.L.U32 R5, R5, 0x10, RZ ;  /* 0x0000001005057819 */ /* 0x000fe400000006ff */
[----:B------:R-:W-:Y:S01]  /*6f70*/  SHF.L.U32 R4, R113, 0x10, RZ ;  /* 0x0000001071047819 */ /* 0x000fe200000006ff */
[----:B------:R-:W-:Y:S01]  /*6f80*/  FFMA.FTZ R39, R28, R43, R29 ;  /* 0x0000002b1c277223 */ /* 0x000fe2000001001d */
[----:B------:R-:W-:Y:S01]  /*6f90*/  FMUL.FTZ R41, R41, R116 ;  /* 0x0000007429297220 */ /* 0x000fe20000410000 */
[----:B------:R-:W-:Y:S06]  /*6fa0*/  BRA.U !UP0, `(.L_x_324) ;  /* 0x0000000108487547 */ /* 0x000fec000b800000 */
[----:B------:R-:W-:Y:S01]  /*6fb0*/  FFMA.FTZ R24, R80, R43, R83 ;  /* 0x0000002b50187223 */ /* 0x000fe20000010053 */
[----:B-1----:R-:W-:-:S03]  /*6fc0*/  FFMA.FTZ R25, R61, R41, R82 ;  /* 0x000000293d197223 */ /* 0x002fc60000010052 */
        /* <DEDUP_REMOVED lines=16> */
.L_x_324:
[----:B------:R-:W-:Y:S01]  /*70d0*/  FFMA.FTZ R24, R28, R41, R29 ;  /* 0x000000291c187223 */ /* 0x000fe2000001001d */
[----:B------:R-:W-:Y:S01]  /*70e0*/  BSSY.RECONVERGENT B0, `(.L_x_325) ;  /* 0x0000014000007945 */ /* 0x000fe20003800200 */
[----:B------:R-:W-:Y:S01]  /*70f0*/  FFMA.FTZ R39, R80, R5, -R39 ;  /* 0x0000000550277223 */ /* 0x000fe20000010827 */
[----:B-1----:R-:W-:Y:S01]  /*7100*/  SHF.L.U32 R27, R6, 0x10, RZ ;  /* 0x00000010061b7819 */ /* 0x002fe200000006ff */
[----:B------:R-:W-:Y:S01]  /*7110*/  FFMA.FTZ R25, R61, R4, -R24 ;  /* 0x000000043d197223 */ /* 0x000fe20000010818 */
[----:B------:R-:W-:Y:S01]  /*7120*/  SHF.L.U32 R35, R110, 0x10, RZ ;  /* 0x000000106e237819 */ /* 0x000fe200000006ff */
[----:B------:R-:W-:Y:S06]  /*7130*/  @P1 BRA `(.L_x_326) ;  /* 0x0000000000381947 */ /* 0x000fec0003800000 */
[----:B------:R-:W1:Y:S01]  /*7140*/  LDCU.64 UR4, c[0x0][0x3f8] ;  /* 0x00007f00ff0477ac */ /* 0x000e620008000a00 */
[----:B------:R-:W-:Y:S01]  /*7150*/  MOV R4, R120 ;  /* 0x0000007800047202 */ /* 0x000fe20000000f00 */
[----:B------:R-:W-:Y:S01]  /*7160*/  FMUL.FTZ R39, R39, R116 ;  /* 0x0000007427277220 */ /* 0x000fe20000410000 */
[----:B------:R-:W-:Y:S01]  /*7170*/  MOV R5, R123 ;  /* 0x0000007b00057202 */ /* 0x000fe20000000f00 */
[----:B------:R-:W2:Y:S01]  /*7180*/  LDCU.64 UR10, c[0x0][0x380] ;  /* 0x00007000ff0a77ac */ /* 0x000ea20008000a00 */
[----:B-1----:R-:W-:Y:S02]  /*7190*/  IMAD R0, R0, UR4, RZ ;  /* 0x0000000400007c24 */ /* 0x002fe4000f8e02ff */
        /* <DEDUP_REMOVED lines=8> */
.L_x_326:
[----:B------:R-:W-:Y:S05]  /*7220*/  BSYNC.RECONVERGENT B0 ;  /* 0x0000000000007941 */ /* 0x000fea0003800200 */
.L_x_325:
[----:B------:R-:W-:Y:S01]  /*7230*/  SHF.L.U32 R37, R106, 0x10, RZ ;  /* 0x000000106a257819 */ /* 0x000fe200000006ff */
[----:B------:R-:W-:Y:S01]  /*7240*/  FADD.FTZ R27, -R60, R27 ;  /* 0x0000001b3c1b7221 */ /* 0x000fe20000010100 */
[----:B------:R-:W-:Y:S01]  /*7250*/  SHF.L.U32 R39, R12, 0x10, RZ ;  /* 0x000000100c277819 */ /* 0x000fe200000006ff */
[----:B------:R-:W-:Y:S01]  /*7260*/  FADD.FTZ R4, -R60, R35 ;  /* 0x000000233c047221 */ /* 0x000fe20000010100 */
[----:B------:R-:W-:Y:S01]  /*7270*/  SHF.L.U32 R113, R68, 0x10, RZ ;  /* 0x0000001044717819 */ /* 0x000fe200000006ff */
[----:B------:R-:W-:Y:S01]  /*7280*/  FADD.FTZ R30, -R60, R37 ;  /* 0x000000253c1e7221 */ /* 0x000fe20000010100 */
[----:B------:R-:W-:Y:S01]  /*7290*/  SHF.L.U32 R125, R88, 0x10, RZ ;  /* 0x00000010587d7819 */ /* 0x000fe200000006ff */
[-C--:B------:R-:W-:Y:S01]  /*72a0*/  FMUL.FTZ R6, R27, R116.reuse ;  /* 0x000000741b067220 */ /* 0x080fe20000410000 */
[----:B------:R-:W-:Y:S01]  /*72b0*/  SHF.L.U32 R45, R20, 0x10, RZ ;  /* 0x00000010142d7819 */ /* 0x000fe200000006ff */
[----:B------:R-:W-:Y:S01]  /*72c0*/  FADD.FTZ R20, -R60, R39 ;  /* 0x000000273c147221 */ /* 0x000fe20000010100 */
[----:B------:R-:W-:Y:S01]  /*72d0*/  SHF.L.U32 R33, R10, 0x10, RZ ;  /* 0x000000100a217819 */ /* 0x000fe200000006ff */
[----:B------:R-:W-:Y:S01]  /*72e0*/  FADD.FTZ R37, -R60, R113 ;  /* 0x000000713c257221 */ /* 0x000fe20000010100 */
[----:B------:R-:W-:Y:S01]  /*72f0*/  SHF.L.U32 R117, R14, 0x10, RZ ;  /* 0x000000100e757819 */ /* 0x000fe200000006ff */
[----:B------:R-:W-:Y:S01]  /*7300*/  FADD.FTZ R39, -R60, R125 ;  /* 0x0000007d3c277221 */ /* 0x000fe20000010100 */
[C---:B------:R-:W-:Y:S01]  /*7310*/  IADD3 R54, PT, PT, R31.reuse, 0x20, RZ ;  /* 0x000000201f367810 */ /* 0x040fe20007ffe0ff */
[----:B------:R-:W-:Y:S01]  /*7320*/  FMUL.FTZ R36, R4, R116 ;  /* 0x0000007404247220 */ /* 0x000fe20000410000 */
[C---:B-1----:R-:W-:Y:S01]  /*7330*/  IADD3 R24, PT, PT, R31.reuse, 0x30, RZ ;  /* 0x000000301f187810 */ /* 0x042fe20007ffe0ff */
[C---:B------:R-:W-:Y:S01]  /*7340*/  FADD.FTZ R26, -R60.reuse, R33 ;  /* 0x000000213c1a7221 */ /* 0x040fe20000010100 */
        /* <DEDUP_REMOVED lines=21> */
[----:B0-----:R-:W-:Y:S01]  /*74a0*/  SHF.L.U32 R63, R98, 0x10, RZ ;  /* 0x00000010623f7819 */ /* 0x001fe200000006ff */
        /* <DEDUP_REMOVED lines=67> */
.L_x_327:
        /* <DEDUP_REMOVED lines=19> */
.L_x_329:
[----:B------:R-:W-:Y:S05]  /*7a10*/  BSYNC.RECONVERGENT B0 ;  /* 0x0000000000007941 */ /* 0x000fea0003800200 */
.L_x_328:
[----:B------:R-:W-:Y:S01]  /*7a20*/  SHF.L.U32 R9, R9, 0x10, RZ ;  /* 0x0000001009097819 */ /* 0x000fe200000006ff */
[----:B------:R-:W-:Y:S01]  /*7a30*/  FFMA.FTZ R42, R28, R38, R29 ;  /* 0x000000261c2a7223 */ /* 0x000fe2000001001d */
[----:B------:R-:W-:Y:S01]  /*7a40*/  SHF.L.U32 R4, R109, 0x10, RZ ;  /* 0x000000106d047819 */ /* 0x000fe200000006ff */
[----:B------:R-:W-:Y:S01]  /*7a50*/  FMUL.FTZ R44, R34, R116 ;  /* 0x00000074222c7220 */ /* 0x000fe20000410000 */
        /* <DEDUP_REMOVED lines=19> */
.L_x_330:
[----:B0-----:R-:W-:Y:S01]  /*7b90*/  FFMA.FTZ R6, R28, R44, R29 ;  /* 0x0000002c1c067223 */ /* 0x001fe2000001001d */
[----:B------:R-:W-:Y:S01]  /*7ba0*/  BSSY.RECONVERGENT B0, `(.L_x_331) ;  /* 0x0000014000007945 */ /* 0x000fe20003800200 */
[----:B------:R-:W-:Y:S01]  /*7bb0*/  FFMA.FTZ R9, R80, R9, -R42 ;  /* 0x0000000950097223 */ /* 0x000fe2000001082a */
[-C--:B------:R-:W-:Y:S01]  /*7bc0*/  FMUL.FTZ R26, R26, R116.reuse ;  /* 0x000000741a1a7220 */ /* 0x080fe20000410000 */
[----:B------:R-:W-:Y:S01]  /*7bd0*/  FMUL.FTZ R30, R30, R116 ;  /* 0x000000741e1e7220 */ /* 0x000fe20000410000 */
[----:B------:R-:W-:Y:S01]  /*7be0*/  FFMA.FTZ R7, R61, R4, -R6 ;  /* 0x000000043d077223 */ /* 0x000fe20000010806 */
[----:B------:R-:W-:Y:S06]  /*7bf0*/  @P1 BRA `(.L_x_332) ;  /* 0x0000000000381947 */ /* 0x000fec0003800000 */
[----:B------:R-:W0:Y:S01]  /*7c00*/  LDCU.64 UR4, c[0x0][0x3f8] ;  /* 0x00007f00ff0477ac */ /* 0x000e220008000a00 */
[----:B------:R-:W-:Y:S02]  /*7c10*/  MOV R4, R120 ;  /* 0x0000007800047202 */ /* 0x000fe40000000f00 */
[----:B------:R-:W-:Y:S01]  /*7c20*/  MOV R5, R123 ;  /* 0x0000007b00057202 */ /* 0x000fe20000000f00 */
[----:B------:R-:W1:Y:S01]  /*7c30*/  LDCU.64 UR10, c[0x0][0x380] ;  /* 0x00007000ff0a77ac */ /* 0x000e620008000a00 */
[----:B0-----:R-:W-:Y:S02]  /*7c40*/  IMAD R109, R32, UR4, RZ ;  /* 0x00000004206d7c24 */ /* 0x001fe4000f8e02ff */
[----:B------:R-:W-:-:S04]  /*7c50*/  IMAD.WIDE.U32 R4, R24, UR4, R4 ;  /* 0x0000000418047c25 */ /* 0x000fc8000f8e0004 */
[----:B------:R-:W-:Y:S02]  /*7c60*/  IMAD R109, R24, UR5, R109 ;  /* 0x00000005186d7c24 */ /* 0x000fe4000f8e026d */
[-C--:B------:R-:W-:Y:S01]  /*7c70*/  FMUL.FTZ R24, R9, R116.reuse ;  /* 0x0000007409187220 */ /* 0x080fe20000410000 */
[----:B------:R-:W-:Y:S01]  /*7c80*/  FMUL.FTZ R9, R7, R116 ;  /* 0x0000007407097220 */ /* 0x000fe20000410000 */
[C---:B-1----:R-:W-:Y:S02]  /*7c90*/  LEA R6, P1, R4.reuse, UR10, 0x1 ;  /* 0x0000000a04067c11 */ /* 0x042fe4000f8208ff */
[----:B------:R-:W-:Y:S02]  /*7ca0*/  IADD3 R109, PT, PT, R5, R109, RZ ;  /* 0x0000006d056d7210 */ /* 0x000fe40007ffe0ff */
[----:B------:R-:W-:Y:S02]  /*7cb0*/  F2FP.BF16.F32.PACK_AB R9, R9, R24 ;  /* 0x000000180909723e */ /* 0x000fe400000010ff */
[----:B------:R-:W-:-:S05]  /*7cc0*/  LEA.HI.X R7, R4, UR11, R109, 0x1, P1 ;  /* 0x0000000b04077c11 */ /* 0x000fca00088f0c6d */
[----:B------:R0:W-:Y:S02]  /*7cd0*/  STG.E desc[UR6][R6.64], R9 ;  /* 0x0000000906007986 */ /* 0x0001e4000c101906 */
.L_x_332:
[----:B------:R-:W-:Y:S05]  /*7ce0*/  BSYNC.RECONVERGENT B0 ;  /* 0x0000000000007941 */ /* 0x000fea0003800200 */
.L_x_331:
[----:B------:R-:W-:Y:S01]  /*7cf0*/  SHF.L.U32 R11, R11, 0x10, RZ ;  /* 0x000000100b0b7819 */ /* 0x000fe200000006ff */
[C-C-:B------:R-:W-:Y:S01]  /*7d00*/  FFMA.FTZ R111, R28.reuse, R26, R29.reuse ;  /* 0x0000001a1c6f7223 */ /* 0x140fe2000001001d */
[----:B------:R-:W-:Y:S01]  /*7d10*/  FFMA.FTZ R34, R28, R30, R29 ;  /* 0x0000001e1c227223 */ /* 0x000fe2000001001d */
[----:B------:R-:W-:Y:S01]  /*7d20*/  SHF.L.U32 R4, R107, 0x10, RZ ;  /* 0x000000106b047819 */ /* 0x000fe200000006ff */
        /* <DEDUP_REMOVED lines=19> */
.L_x_333:
[----:B------:R-:W-:Y:S01]  /*7e60*/  BSSY.RECONVERGENT B0, `(.L_x_334) ;  /* 0x0000013000007945 */ /* 0x000fe20003800200 */
[----:B------:R-:W-:Y:S01]  /*7e70*/  FFMA.FTZ R111, R80, R11, -R111 ;  /* 0x0000000b506f7223 */ /* 0x000fe2000001086f */
[----:B------:R-:W-:Y:S01]  /*7e80*/  FMUL.FTZ R11, R20, R116 ;  /* 0x00000074140b7220 */ /* 0x000fe20000410000 */
[----:B0-----:R-:W-:Y:S01]  /*7e90*/  FFMA.FTZ R9, R61, R4, -R34 ;  /* 0x000000043d097223 */ /* 0x001fe20000010822 */
[----:B------:R-:W-:Y:S06]  /*7ea0*/  @P0 BRA `(.L_x_335) ;  /* 0x0000000000380947 */ /* 0x000fec0003800000 */
        /* <DEDUP_REMOVED lines=14> */
.L_x_335:
[----:B------:R-:W-:Y:S05]  /*7f90*/  BSYNC.RECONVERGENT B0 ;  /* 0x0000000000007941 */ /* 0x000fea0003800200 */
.L_x_334:
        /* <DEDUP_REMOVED lines=23> */
.L_x_336:
        /* <DEDUP_REMOVED lines=21> */
.L_x_338:
[----:B------:R-:W-:Y:S05]  /*8260*/  BSYNC.RECONVERGENT B0 ;  /* 0x0000000000007941 */ /* 0x000fea0003800200 */
.L_x_337:
        /* <DEDUP_REMOVED lines=23> */
.L_x_339:
[----:B------:R-:W-:Y:S01]  /*83e0*/  BSSY.RECONVERGENT B0, `(.L_x_340) ;  /* 0x0000013000007945 */ /* 0x000fe20003800200 */
[----:B------:R-:W-:Y:S01]  /*83f0*/  FFMA.FTZ R105, R80, R15, -R105 ;  /* 0x0000000f50697223 */ /* 0x000fe20000010869 */
[----:B------:R-:W-:Y:S01]  /*8400*/  FMUL.FTZ R11, R75, R116 ;  /* 0x000000744b0b7220 */ /* 0x000fe20000410000 */
[----:B0-----:R-:W-:Y:S01]  /*8410*/  FFMA.FTZ R9, R61, R4, -R22 ;  /* 0x000000043d097223 */ /* 0x001fe20000010816 */
        /* <DEDUP_REMOVED lines=15> */
.L_x_341:
[----:B------:R-:W-:Y:S05]  /*8510*/  BSYNC.RECONVERGENT B0 ;  /* 0x0000000000007941 */ /* 0x000fea0003800200 */
.L_x_340:
        /* <DEDUP_REMOVED lines=23> */
.L_x_342:
        /* <DEDUP_REMOVED lines=21> */
.L_x_344:
[----:B------:R-:W-:Y:S05]  /*87e0*/  BSYNC.RECONVERGENT B0 ;  /* 0x0000000000007941 */ /* 0x000fea0003800200 */
.L_x_343:
[----:B------:R-:W-:Y:S01]  /*87f0*/  SHF.L.U32 R19, R19, 0x10, RZ ;  /* 0x0000001013137819 */ /* 0x000fe200000006ff */
[C-C-:B------:R-:W-:Y:S01]  /*8800*/  FFMA.FTZ R17, R28.reuse, R59, R29.reuse ;  /* 0x0000003b1c117223 */ /* 0x140fe2000001001d */
[----:B------:R-:W-:Y:S01]  /*8810*/  FFMA.FTZ R16, R28, R14, R29 ;  /* 0x0000000e1c107223 */ /* 0x000fe2000001001d */
[----:B0-----:R-:W-:Y:S01]  /*8820*/  SHF.L.U32 R4, R99, 0x10, RZ ;  /* 0x0000001063047819 */ /* 0x001fe200000006ff */
[----:B------:R-:W-:Y:S06]  /*8830*/  BRA.U !UP0, `(.L_x_345) ;  /* 0x0000000108487547 */ /* 0x000fec000b800000 */
        /* <DEDUP_REMOVED lines=18> */
.L_x_345:
        /* <DEDUP_REMOVED lines=18> */
.L_x_347:
[----:B------:R-:W-:Y:S05]  /*8a80*/  BSYNC.RECONVERGENT B0 ;  /* 0x0000000000007941 */ /* 0x000fea0003800200 */
.L_x_346:
[-C--:B------:R-:W-:Y:S01]  /*8a90*/  FMUL.FTZ R52, R49, R116.reuse ;  /* 0x0000007431347220 */ /* 0x080fe20000410000 */
[-C--:B0-----:R-:W-:Y:S01]  /*8aa0*/  FMUL.FTZ R4, R27, R116.reuse ;  /* 0x000000741b047220 */ /* 0x081fe20000410000 */
[----:B------:R-:W-:Y:S01]  /*8ab0*/  IADD3 R49, PT, PT, R31, 0x90, RZ ;  /* 0x000000901f317810 */ /* 0x000fe20007ffe0ff */
[-C--:B------:R-:W-:Y:S01]  /*8ac0*/  FMUL.FTZ R36, R45, R116.reuse ;  /* 0x000000742d247220 */ /* 0x080fe20000410000 */
        /* <DEDUP_REMOVED lines=21> */
[C-C-:B------:R-:W-:Y:S01]  /*8c20*/  FFMA.FTZ R47, R28.reuse, R52, R29.reuse ;  /* 0x000000341c2f7223 */ /* 0x140fe2000001001d */
        /* <DEDUP_REMOVED lines=11> */
[C---:B------:R-:W-:Y:S01]  /*8ce0*/  FFMA.FTZ R13, R28.reuse, R12, R29 ;  /* 0x0000000c1c0d7223 */ /* 0x040fe2000001001d */
        /* <DEDUP_REMOVED lines=37> */
.L_x_348:
        /* <DEDUP_REMOVED lines=18> */
.L_x_350:
[----:B------:R-:W-:Y:S05]  /*9060*/  BSYNC.RECONVERGENT B0 ;  /* 0x0000000000007941 */ /* 0x000fea0003800200 */
.L_x_349:
        /* <DEDUP_REMOVED lines=21> */
.L_x_351:
        /* <DEDUP_REMOVED lines=18> */
.L_x_353:
[----:B------:R-:W-:Y:S05]  /*92e0*/  BSYNC.RECONVERGENT B0 ;  /* 0x0000000000007941 */ /* 0x000fea0003800200 */
.L_x_352:
        /* <DEDUP_REMOVED lines=21> */
.L_x_354:
        /* <DEDUP_REMOVED lines=18> */
.L_x_356:
[----:B------:R-:W-:Y:S05]  /*9560*/  BSYNC.RECONVERGENT B0 ;  /* 0x0000000000007941 */ /* 0x000fea0003800200 */
.L_x_355:
        /* <DEDUP_REMOVED lines=21> */
.L_x_357:
[----:B------:R-:W-:Y:S01]  /*96c0*/  BSSY.RECONVERGENT B0, `(.L_x_358) ;  /* 0x0000012000007945 */ /* 0x000fe20003800200 */
[----:B------:R-:W-:Y:S01]  /*96d0*/  FFMA.FTZ R67, R80, R67, -R19 ;  /* 0x0000004350437223 */ /* 0x000fe20000010813 */
[----:B0-----:R-:W-:Y:S02]  /*96e0*/  FFMA.FTZ R21, R61, R91, -R26 ;  /* 0x0000005b3d157223 */ /* 0x001fe4000001081a */
        /* <DEDUP_REMOVED lines=15> */
.L_x_359:
[----:B------:R-:W-:Y:S05]  /*97e0*/  BSYNC.RECONVERGENT B0 ;  /* 0x0000000000007941 */ /* 0x000fea0003800200 */
.L_x_358:
        /* <DEDUP_REMOVED lines=21> */
.L_x_360:
[----:B------:R-:W-:Y:S01]  /*9940*/  BSSY.RECONVERGENT B0, `(.L_x_361) ;  /* 0x0000012000007945 */ /* 0x000fe20003800200 */
[----:B------:R-:W-:Y:S01]  /*9950*/  FFMA.FTZ R69, R80, R69, -R13 ;  /* 0x0000004550457223 */ /* 0x000fe2000001080d */
[----:B------:R-:W-:Y:S02]  /*9960*/  FFMA.FTZ R89, R61, R89, -R20 ;  /* 0x000000593d597223 */ /* 0x000fe40000010814 */
[----:B------:R-:W-:Y:S05]  /*9970*/  @P4 BRA `(.L_x_362) ;  /* 0x0000000000384947 */ /* 0x000fea0003800000 */
[----:B------:R-:W1:Y:S01]  /*9980*/  LDCU.64 UR4, c[0x0][0x3f8] ;  /* 0x00007f00ff0477ac */ /* 0x000e620008000a00 */
[----:B------:R-:W-:Y:S02]  /*9990*/  MOV R12, R120 ;  /* 0x00000078000c7202 */ /* 0x000fe40000000f00 */
[----:B------:R-:W-:Y:S01]  /*99a0*/  MOV R13, R123 ;  /* 0x0000007b000d7202 */ /* 0x000fe20000000f00 */
[----:B------:R-:W2:Y:S01]  /*99b0*/  LDCU.64 UR10, c[0x0][0x380] ;  /* 0x00007000ff0a77ac */ /* 0x000ea20008000a00 */
[----:B-1----:R-:W-:Y:S02]  /*99c0*/  IMAD R18, R15, UR4, RZ ;  /* 0x000000040f127c24 */ /* 0x002fe4000f8e02ff */
[----:B0-----:R-:W-:-:S04]  /*99d0*/  IMAD.WIDE.U32 R16, R11, UR4, R12 ;  /* 0x000000040b107c25 */ /* 0x001fc8000f8e000c */
[----:B------:R-:W-:Y:S02]  /*99e0*/  IMAD R13, R11, UR5, R18 ;  /* 0x000000050b0d7c24 */ /* 0x000fe4000f8e0212 */
[-C--:B------:R-:W-:Y:S01]  /*99f0*/  FMUL.FTZ R18, R69, R116.reuse ;  /* 0x0000007445127220 */ /* 0x080fe20000410000 */
[----:B------:R-:W-:Y:S01]  /*9a00*/  FMUL.FTZ R11, R89, R116 ;  /* 0x00000074590b7220 */ /* 0x000fe20000410000 */
[C---:B--2---:R-:W-:Y:S02]  /*9a10*/  LEA R12, P0, R16.reuse, UR10, 0x1 ;  /* 0x0000000a100c7c11 */ /* 0x044fe4000f8008ff */
[----:B------:R-:W-:Y:S02]  /*9a20*/  IADD3 R13, PT, PT, R17, R13, RZ ;  /* 0x0000000d110d7210 */ /* 0x000fe40007ffe0ff */
[----:B------:R-:W-:Y:S02]  /*9a30*/  F2FP.BF16.F32.PACK_AB R11, R11, R18 ;  /* 0x000000120b0b723e */ /* 0x000fe400000010ff */
[----:B------:R-:W-:-:S05]  /*9a40*/  LEA.HI.X R13, R16, UR11, R13, 0x1, P0 ;  /* 0x0000000b100d7c11 */ /* 0x000fca00080f0c0d */
[----:B------:R1:W-:Y:S02]  /*9a50*/  STG.E desc[UR6][R12.64], R11 ;  /* 0x0000000b0c007986 */ /* 0x0003e4000c101906 */
.L_x_362:
[----:B------:R-:W-:Y:S05]  /*9a60*/  BSYNC.RECONVERGENT B0 ;  /* 0x0000000000007941 */ /* 0x000fea0003800200 */
.L_x_361:
[----:B------:R-:W-:Y:S02]  /*9a70*/  SHF.L.U32 R71, R71, 0x10, RZ ;  /* 0x0000001047477819 */ /* 0x000fe400000006ff */
[----:B------:R-:W-:Y:S01]  /*9a80*/  SHF.L.U32 R87, R87, 0x10, RZ ;  /* 0x0000001057577819 */ /* 0x000fe200000006ff */
[----:B------:R-:W-:Y:S06]  /*9a90*/  BRA.U !UP0, `(.L_x_363) ;  /* 0x0000000108487547 */ /* 0x000fec000b800000 */
[----:B------:R-:W-:Y:S01]  /*9aa0*/  FFMA.FTZ R8, R80, R8, R83 ;  /* 0x0000000850087223 */ /* 0x000fe20000010053 */
[----:B------:R-:W-:-:S03]  /*9ab0*/  FFMA.FTZ R10, R61, R10, R82 ;  /* 0x0000000a3d0a7223 */ /* 0x000fc60000010052 */
[----:B-1----:R-:W-:Y:S01]  /*9ac0*/  FMUL.FTZ R11, R8, -1.4426950216293334961 ;  /* 0xbfb8aa3b080b7820 */ /* 0x002fe20000410000 */
[----:B------:R-:W-:-:S05]  /*9ad0*/  FMUL.FTZ R13, R10, -1.4426950216293334961 ;  /* 0xbfb8aa3b0a0d7820 */ /* 0x000fca0000410000 */
[----:B------:R-:W1:Y:S04]  /*9ae0*/  MUFU.EX2 R11, R11 ;  /* 0x0000000b000b7308 */ /* 0x000e680000000800 */
[----:B------:R-:W2:Y:S01]  /*9af0*/  MUFU.EX2 R13, R13 ;  /* 0x0000000d000d7308 */ /* 0x000ea20000000800 */
[----:B-1----:R-:W-:Y:S01]  /*9b00*/  FADD.FTZ R12, R11, 1 ;  /* 0x3f8000000b0c7421 */ /* 0x002fe20000010000 */
[----:B--2---:R-:W-:-:S05]  /*9b10*/  FADD.FTZ R15, R13, 1 ;  /* 0x3f8000000d0f7421 */ /* 0x004fca0000010000 */
[----:B------:R-:W1:Y:S08]  /*9b20*/  MUFU.RCP R12, R12 ;  /* 0x0000000c000c7308 */ /* 0x000e700000001000 */
[----:B0-----:R-:W0:Y:S01]  /*9b30*/  MUFU.RCP R16, R15 ;  /* 0x0000000f00107308 */ /* 0x001e220000001000 */
[----:B-1----:R-:W-:Y:S01]  /*9b40*/  FADD.FTZ R17, -R12, 1 ;  /* 0x3f8000000c117421 */ /* 0x002fe20000010100 */
[----:B------:R-:W-:-:S03]  /*9b50*/  FMUL.FTZ R71, R71, R12 ;  /* 0x0000000c47477220 */ /* 0x000fc60000410000 */
[----:B------:R-:W-:Y:S01]  /*9b60*/  FFMA.FTZ R8, R8, R17, 1 ;  /* 0x3f80000008087423 */ /* 0x000fe20000010011 */
[----:B0-----:R-:W-:Y:S01]  /*9b70*/  FADD.FTZ R19, -R16, 1 ;  /* 0x3f80000010137421 */ /* 0x001fe20000010100 */
[----:B------:R-:W-:Y:S02]  /*9b80*/  FMUL.FTZ R87, R87, R16 ;  /* 0x0000001057577220 */ /* 0x000fe40000410000 */
[----:B------:R-:W-:Y:S01]  /*9b90*/  FMUL.FTZ R71, R71, R8 ;  /* 0x0000000847477220 */ /* 0x000fe20000410000 */
[----:B------:R-:W-:-:S04]  /*9ba0*/  FFMA.FTZ R10, R10, R19, 1 ;  /* 0x3f8000000a0a7423 */ /* 0x000fc80000010013 */
[----:B------:R-:W-:-:S07]  /*9bb0*/  FMUL.FTZ R87, R87, R10 ;  /* 0x0000000a57577220 */ /* 0x000fce0000410000 */
.L_x_363:
[----:B------:R-:W-:Y:S01]  /*9bc0*/  BSSY.RECONVERGENT B0, `(.L_x_364) ;  /* 0x0000012000007945 */ /* 0x000fe20003800200 */
[----:B------:R-:W-:Y:S01]  /*9bd0*/  FFMA.FTZ R71, R80, R71, -R9 ;  /* 0x0000004750477223 */ /* 0x000fe20000010809 */
[----:B------:R-:W-:Y:S02]  /*9be0*/  FFMA.FTZ R87, R61, R87, -R14 ;  /* 0x000000573d577223 */ /* 0x000fe4000001080e */
[----:B------:R-:W-:Y:S05]  /*9bf0*/  @P5 BRA `(.L_x_365) ;  /* 0x0000000000385947 */ /* 0x000fea0003800000 */
[----:B------:R-:W2:Y:S01]  /*9c00*/  LDCU.64 UR4, c[0x0][0x3f8] ;  /* 0x00007f00ff0477ac */ /* 0x000ea20008000a00 */
[----:B------:R-:W-:Y:S01]  /*9c10*/  MOV R8, R120 ;  /* 0x0000007800087202 */ /* 0x000fe20000000f00 */
[-C--:B------:R-:W-:Y:S01]  /*9c20*/  FMUL.FTZ R71, R71, R116.reuse ;  /* 0x0000007447477220 */ /* 0x080fe20000410000 */
[----:B------:R-:W-:Y:S01]  /*9c30*/  MOV R9, R123 ;  /* 0x0000007b00097202 */ /* 0x000fe20000000f00 */
[----:B------:R-:W3:Y:S01]  /*9c40*/  LDCU.64 UR10, c[0x0][0x380] ;  /* 0x00007000ff0a77ac */ /* 0x000ee20008000a00 */
[----:B------:R-:W-:Y:S01]  /*9c50*/  FMUL.FTZ R10, R87, R116 ;  /* 0x00000074570a7220 */ /* 0x000fe20000410000 */
[----:B--2---:R-:W-:Y:S02]  /*9c60*/  IMAD R7, R7, UR4, RZ ;  /* 0x0000000407077c24 */ /* 0x004fe4000f8e02ff */
[----:B------:R-:W-:-:S04]  /*9c70*/  IMAD.WIDE.U32 R8, R6, UR4, R8 ;  /* 0x0000000406087c25 */ /* 0x000fc8000f8e0008 */
[----:B------:R-:W-:Y:S01]  /*9c80*/  IMAD R7, R6, UR5, R7 ;  /* 0x0000000506077c24 */ /* 0x000fe2000f8e0207 */
[----:B---3--:R-:W-:-:S04]  /*9c90*/  LEA R6, P0, R8, UR10, 0x1 ;  /* 0x0000000a08067c11 */ /* 0x008fc8000f8008ff */
[----:B------:R-:W-:Y:S02]  /*9ca0*/  IADD3 R7, PT, PT, R9, R7, RZ ;  /* 0x0000000709077210 */ /* 0x000fe40007ffe0ff */
[----:B------:R-:W-:Y:S02]  /*9cb0*/  F2FP.BF16.F32.PACK_AB R9, R10, R71 ;  /* 0x000000470a09723e */ /* 0x000fe400000010ff */
[----:B------:R-:W-:-:S05]  /*9cc0*/  LEA.HI.X R7, R8, UR11, R7, 0x1, P0 ;  /* 0x0000000b08077c11 */ /* 0x000fca00080f0c07 */
[----:B------:R2:W-:Y:S02]  /*9cd0*/  STG.E desc[UR6][R6.64], R9 ;  /* 0x0000000906007986 */ /* 0x0005e4000c101906 */
.L_x_365:
[----:B------:R-:W-:Y:S05]  /*9ce0*/  BSYNC.RECONVERGENT B0 ;  /* 0x0000000000007941 */ /* 0x000fea0003800200 */
.L_x_364:
[----:B------:R-:W-:Y:S02]  /*9cf0*/  SHF.L.U32 R73, R73, 0x10, RZ ;  /* 0x0000001049497819 */ /* 0x000fe400000006ff */
[----:B-1----:R-:W-:Y:S02]  /*9d00*/  SHF.R.S32.HI R12, RZ, 0x1f, R31 ;  /* 0x0000001fff0c7819 */ /* 0x002fe4000001141f */
[----:B------:R-:W-:Y:S01]  /*9d10*/  SHF.L.U32 R85, R85, 0x10, RZ ;  /* 0x0000001055557819 */ /* 0x000fe200000006ff */
[----:B------:R-:W-:Y:S06]  /*9d20*/  BRA.U !UP0, `(.L_x_366) ;  /* 0x0000000108487547 */ /* 0x000fec000b800000 */
[----:B------:R-:W-:Y:S01]  /*9d30*/  FFMA.FTZ R4, R61, R4, R82 ;  /* 0x000000043d047223 */ /* 0x000fe20000010052 */
[----:B------:R-:W-:-:S03]  /*9d40*/  FFMA.FTZ R0, R80, R0, R83 ;  /* 0x0000000050007223 */ /* 0x000fc60000010053 */
[----:B--2---:R-:W-:Y:S01]  /*9d50*/  FMUL.FTZ R9, R4, -1.4426950216293334961 ;  /* 0xbfb8aa3b04097820 */ /* 0x004fe20000410000 */
[----:B------:R-:W-:-:S05]  /*9d60*/  FMUL.FTZ R6, R0, -1.4426950216293334961 ;  /* 0xbfb8aa3b00067820 */ /* 0x000fca0000410000 */
[----:B------:R-:W1:Y:S04]  /*9d70*/  MUFU.EX2 R9, R9 ;  /* 0x0000000900097308 */ /* 0x000e680000000800 */
[----:B------:R-:W2:Y:S01]  /*9d80*/  MUFU.EX2 R6, R6 ;  /* 0x0000000600067308 */ /* 0x000ea20000000800 */
[----:B-1----:R-:W-:Y:S01]  /*9d90*/  FADD.FTZ R10, R9, 1 ;  /* 0x3f800000090a7421 */ /* 0x002fe20000010000 */
[----:B--2---:R-:W-:-:S05]  /*9da0*/  FADD.FTZ R7, R6, 1 ;  /* 0x3f80000006077421 */ /* 0x004fca0000010000 */
        /* <DEDUP_REMOVED lines=10> */
.L_x_366:
[----:B------:R-:W-:Y:S01]  /*9e50*/  ISETP.GE.AND.EX P3, PT, R12, UR9, PT, P3 ;  /* 0x000000090c007c0c */ /* 0x000fe2000bf66330 */
[----:B------:R-:W-:Y:S01]  /*9e60*/  FFMA.FTZ R5, R80, R73, -R5 ;  /* 0x0000004950057223 */ /* 0x000fe20000010805 */
[----:B------:R-:W-:Y:S01]  /*9e70*/  FFMA.FTZ R61, R61, R85, -R28 ;  /* 0x000000553d3d7223 */ /* 0x000fe2000001081c */
[----:B------:R-:W-:Y:S02]  /*9e80*/  BSSY.RECONVERGENT B0, `(.L_x_367) ;  /* 0x000000f000007945 */ /* 0x000fe40003800200 */
[-C--:B--2---:R-:W-:Y:S01]  /*9e90*/  FMUL.FTZ R7, R5, R116.reuse ;  /* 0x0000007405077220 */ /* 0x084fe20000410000 */
[----:B------:R-:W-:-:S07]  /*9ea0*/  FMUL.FTZ R116, R61, R116 ;  /* 0x000000743d747220 */ /* 0x000fce0000410000 */
[----:B------:R-:W-:Y:S05]  /*9eb0*/  @P3 BRA `(.L_x_368) ;  /* 0x00000000002c3947 */ /* 0x000fea0003800000 */
[----:B------:R-:W1:Y:S01]  /*9ec0*/  LDCU.64 UR4, c[0x0][0x3f8] ;  /* 0x00007f00ff0477ac */ /* 0x000e620008000a00 */
[----:B------:R-:W-:Y:S02]  /*9ed0*/  MOV R121, R123 ;  /* 0x0000007b00797202 */ /* 0x000fe40000000f00 */
[----:B------:R-:W-:Y:S01]  /*9ee0*/  F2FP.BF16.F32.PACK_AB R7, R116, R7 ;  /* 0x000000077407723e */ /* 0x000fe200000010ff */
[----:B------:R-:W2:Y:S01]  /*9ef0*/  LDCU.64 UR8, c[0x0][0x380] ;  /* 0x00007000ff0877ac */ /* 0x000ea20008000a00 */
[----:B-1----:R-:W-:Y:S02]  /*9f00*/  IMAD R12, R12, UR4, RZ ;  /* 0x000000040c0c7c24 */ /* 0x002fe4000f8e02ff */
[----:B------:R-:W-:-:S04]  /*9f10*/  IMAD.WIDE.U32 R120, R31, UR4, R120 ;  /* 0x000000041f787c25 */ /* 0x000fc8000f8e0078 */
[----:B------:R-:W-:Y:S01]  /*9f20*/  IMAD R31, R31, UR5, R12 ;  /* 0x000000051f1f7c24 */ /* 0x000fe2000f8e020c */
[----:B--2---:R-:W-:-:S04]  /*9f30*/  LEA R4, P0, R120, UR8, 0x1 ;  /* 0x0000000878047c11 */ /* 0x004fc8000f8008ff */
[----:B------:R-:W-:-:S04]  /*9f40*/  IADD3 R31, PT, PT, R121, R31, RZ ;  /* 0x0000001f791f7210 */ /* 0x000fc80007ffe0ff */
[----:B------:R-:W-:-:S05]  /*9f50*/  LEA.HI.X R5, R120, UR9, R31, 0x1, P0 ;  /* 0x0000000978057c11 */ /* 0x000fca00080f0c1f */
[----:B------:R1:W-:Y:S02]  /*9f60*/  STG.E desc[UR6][R4.64], R7 ;  /* 0x0000000704007986 */ /* 0x0003e4000c101906 */
.L_x_368:
[----:B------:R-:W-:Y:S05]  /*9f70*/  BSYNC.RECONVERGENT B0 ;  /* 0x0000000000007941 */ /* 0x000fea0003800200 */
.L_x_367:
[----:B------:R-:W2:Y:S01]  /*9f80*/  LDCU UR4, c[0x0][0x410] ;  /* 0x00008200ff0477ac */ /* 0x000ea20008000800 */
[----:B------:R-:W-:Y:S02]  /*9f90*/  IADD3 R78, PT, PT, R81, R78, RZ ;  /* 0x0000004e514e7210 */ /* 0x000fe40007ffe0ff */
[----:B------:R-:W-:Y:S01]  /*9fa0*/  IADD3 R76, PT, PT, R76, 0x1, RZ ;  /* 0x000000014c4c7810 */ /* 0x000fe20007ffe0ff */
[----:B------:R-:W2:Y:S02]  /*9fb0*/  LDCU UR5, c[0x0][0x3e0] ;  /* 0x00007c00ff0577ac */ /* 0x000ea40008000800 */
[----:B--2---:R-:W-:-:S06]  /*9fc0*/  UIMAD UR4, UR4, UR5, URZ ;  /* 0x00000005040472a4 */ /* 0x004fcc000f8e02ff */
[----:B------:R-:W-:-:S13]  /*9fd0*/  ISETP.GE.AND P0, PT, R78, UR4, PT ;  /* 0x000000044e007c0c */ /* 0x000fda000bf06270 */
[----:B------:R-:W-:Y:S05]  /*9fe0*/  @!P0 BRA `(.L_x_369) ;  /* 0xffffff60005c8947 */ /* 0x000fea000383ffff */
.L_x_302:
[----:B------:R-:W2:Y:S01]  /*9ff0*/  S2R R6, SR_TID.X ;  /* 0x0000000000067919 */ /* 0x000ea20000002100 */
[----:B-1----:R-:W1:Y:S01]  /*a000*/  LDC R4, c[0x0][0x370] ;  /* 0x0000dc00ff047b82 */ /* 0x002e620000000800 */
[----:B------:R-:W-:Y:S07]  /*a010*/  BSSY.RECONVERGENT B0, `(.L_x_370) ;  /* 0x000000e000007945 */ /* 0x000fee0003800200 */
[----:B------:R-:W3:Y:S08]  /*a020*/  LDC R7, c[0x0][0x374] ;  /* 0x0000dd00ff077b82 */ /* 0x000ef00000000800 */
[----:B------:R-:W4:Y:S01]  /*a030*/  LDC.64 R2, c[0x0][0x3c8] ;  /* 0x0000f200ff027b82 */ /* 0x000f220000000a00 */
[----:B-1----:R-:W-:-:S02]  /*a040*/  ISETP.NE.AND P0, PT, R4, 0x1, PT ;  /* 0x000000010400780c */ /* 0x002fc40003f05270 */
[----:B--2---:R-:W-:Y:S02]  /*a050*/  ISETP.NE.AND P1, PT, R6, RZ, PT ;  /* 0x000000ff0600720c */ /* 0x004fe40003f25270 */
[----:B---3--:R-:W-:-:S04]  /*a060*/  SHF.L.U32 R0, R7, 0x1, RZ ;  /* 0x0000000107007819 */ /* 0x008fc800000006ff */
[----:B------:R-:W-:-:S05]  /*a070*/  SEL R5, R0, RZ, P0 ;  /* 0x000000ff00057207 */ /* 0x000fca0000000000 */
[----:B----4-:R-:W-:Y:S02]  /*a080*/  IMAD.WIDE.U32 R2, R5, 0x4, R2 ;  /* 0x0000000405027825 */ /* 0x010fe400078e0002 */
[----:B------:R-:W-:Y:S05]  /*a090*/  @P1 BRA `(.L_x_371) ;  /* 0x0000000000141947 */ /* 0x000fea0003800000 */
[----:B------:R-:W-:Y:S01]  /*a0a0*/  HFMA2 R5, -RZ, RZ, 0, 5.9604644775390625e-08 ;  /* 0x00000001ff057431 */ /* 0x000fe200000001ff */
[----:B------:R-:W-:Y:S06]  /*a0b0*/  MEMBAR.ALL.GPU ;  /* 0x0000000000007992 */ /* 0x000fec000000a000 */
[----:B------:R-:W-:-:S00]  /*a0c0*/  ERRBAR ;  /* 0x00000000000079ab */ /* 0x000fc00000000000 */
[----:B------:R-:W-:Y:S06]  /*a0d0*/  CGAERRBAR ;  /* 0x00000000000075ab */ /* 0x000fec0000000000 */
[----:B------:R1:W-:Y:S02]  /*a0e0*/  REDG.E.ADD.S32.STRONG.GPU desc[UR6][R2.64], R5 ;  /* 0x000000050200798e */ /* 0x0003e4000c12e306 */
.L_x_371:
[----:B------:R-:W-:Y:S05]  /*a0f0*/  BSYNC.RECONVERGENT B0 ;  /* 0x0000000000007941 */ /* 0x000fea0003800200 */
.L_x_370:
[----:B------:R-:W2:Y:S01]  /*a100*/  S2UR UR5, SR_CTAID.Y ;  /* 0x00000000000579c3 */ /* 0x000ea20000002600 */
[----:B-1----:R-:W-:Y:S02]  /*a110*/  IADD3 R5, PT, PT, R7, -0x1, RZ ;  /* 0xffffffff07057810 */ /* 0x002fe40007ffe0ff */
[----:B------:R-:W-:-:S05]  /*a120*/  IADD3 R0, PT, PT, R4, -0x1, RZ ;  /* 0xffffffff04007810 */ /* 0x000fca0007ffe0ff */
[----:B------:R-:W1:Y:S01]  /*a130*/  S2UR UR4, SR_CTAID.X ;  /* 0x00000000000479c3 */ /* 0x000e620000002500 */
[----:B--2---:R-:W-:-:S04]  /*a140*/  ISETP.NE.AND P0, PT, R5, UR5, PT ;  /* 0x0000000505007c0c */ /* 0x004fc8000bf05270 */
[----:B-1----:R-:W-:-:S13]  /*a150*/  ISETP.NE.OR P0, PT, R0, UR4, P0 ;  /* 0x0000000400007c0c */ /* 0x002fda0008705670 */
[----:B------:R-:W-:Y:S05]  /*a160*/  @P0 EXIT ;  /* 0x000000000000094d */ /* 0x000fea0003800000 */
[----:B------:R-:W-:Y:S05]  /*a170*/  @P1 BRA `(.L_x_372) ;  /* 0x0000000000201947 */ /* 0x000fea0003800000 */
[----:B------:R-:W-:-:S05]  /*a180*/  IMAD R0, R4, R7, RZ ;  /* 0x0000000704007224 */ /* 0x000fca00078e02ff */
[----:B------:R-:W-:-:S13]  /*a190*/  ISETP.NE.AND P0, PT, R0, -0x1, PT ;  /* 0xffffffff0000780c */ /* 0x000fda0003f05270 */
[----:B------:R-:W-:Y:S05]  /*a1a0*/  @!P0 BRA `(.L_x_372) ;  /* 0x0000000000148947 */ /* 0x000fea0003800000 */
.L_x_373:
[----:B------:R-:W2:Y:S04]  /*a1b0*/  LDG.E.STRONG.GPU R5, desc[UR6][R2.64] ;  /* 0x0000000602057981 */ /* 0x000ea8000c1ef900 */
[----:B--2---:R-:W-:Y:S01]  /*a1c0*/  CCTL.IVALL ;  /* 0x00000000ff00798f */ /* 0x004fe20002000000 */
[----:B------:R-:W-:Y:S05]  /*a1d0*/  YIELD ;  /* 0x0000000000007946 */ /* 0x000fea0003800000 */
[----:B------:R-:W-:-:S13]  /*a1e0*/  ISETP.NE.AND P0, PT, R5, R0, PT ;  /* 0x000000000500720c */ /* 0x000fda0003f05270 */
[----:B------:R-:W-:Y:S05]  /*a1f0*/  @P0 BRA `(.L_x_373) ;  /* 0xfffffffc00ec0947 */ /* 0x000fea000383ffff */
.L_x_372:
[----:B------:R-:W-:Y:S05]  /*a200*/  WARPSYNC.ALL ;  /* 0x0000000000007948 */ /* 0x000fea0003800000 */
[----:B------:R-:W1:Y:S08]  /*a210*/  LDC.64 R4, c[0x0][0x3f8] ;  /* 0x0000fe00ff047b82 */ /* 0x000e700000000a00 */
[----:B------:R-:W-:Y:S01]  /*a220*/  BAR.SYNC.DEFER_BLOCKING 0x0 ;  /* 0x0000000000007b1d */ /* 0x000fe20000010000 */
[----:B-1----:R-:W-:-:S04]  /*a230*/  LEA.HI R3, P0, R5, R4, RZ, 0x1 ;  /* 0x0000000405037211 */ /* 0x002fc800078108ff */
        /* <DEDUP_REMOVED lines=46> */
[----:B------:R-:W1:Y:S01]  /*a520*/  LDCU.64 UR10, c[0x0][0x390] ;  /* 0x00007200ff0a77ac */ /* 0x000e620008000a00 */
[----:B------:R-:W-:Y:S02]  /*a530*/  IADD3 R9, PT, PT, R15, 0x1, RZ ;  /* 0x000000010f097810 */ /* 0x000fe40007ffe0ff */
[----:B------:R-:W-:Y:S01]  /*a540*/  MOV R6, R0 ;  /* 0x0000000000067202 */ /* 0x000fe20000000f00 */
[----:B------:R-:W2:Y:S01]  /*a550*/  LDCU.64 UR8, c[0x0][0x3d8] ;  /* 0x00007b00ff0877ac */ /* 0x000ea20008000a00 */
[----:B------:R-:W-:Y:S02]  /*a560*/  LOP3.LUT R9, R9, 0x3, RZ, 0xc0, !PT ;  /* 0x0000000309097812 */ /* 0x000fe400078ec0ff */
[----:B------:R-:W-:Y:S01]  /*a570*/  MOV R7, R33 ;  /* 0x0000002100077202 */ /* 0x000fe20000000f00 */
[----:B------:R-:W3:Y:S01]  /*a580*/  LDCU.64 UR12, c[0x0][0x388] ;  /* 0x00007100ff0c77ac */ /* 0x000ee20008000a00 */
[C---:B------:R-:W-:Y:S02]  /*a590*/  SHF.L.U32 R20, R0.reuse, 0x2, RZ ;  /* 0x0000000200147819 */ /* 0x040fe400000006ff */
[----:B0-----:R-:W-:Y:S01]  /*a5a0*/  SHF.L.U64.HI R21, R0, 0x2, R33 ;  /* 0x0000000200157819 */ /* 0x001fe20000010221 */
[----:B------:R-:W-:Y:S01]  /*a5b0*/  IMAD.WIDE.U32 R6, R9, 0x1c0, R6 ;  /* 0x000001c009067825 */ /* 0x000fe200078e0006 */
[----:B------:R-:W-:Y:S01]  /*a5c0*/  UMOV UR4, URZ ;  /* 0x000000ff00047c82 */ /* 0x000fe20008000000 */
[----:B------:R-:W-:-:S02]  /*a5d0*/  SHF.L.U64.HI R30, R3, 0x2, R2 ;  /* 0x00000002031e7819 */ /* 0x000fc40000010202 */
[----:B------:R-:W-:Y:S02]  /*a5e0*/  SHF.L.U64.HI R26, R31, 0x2, R32 ;  /* 0x000000021f1a7819 */ /* 0x000fe40000010220 */
[C---:B-1----:R-:W-:Y:S02]  /*a5f0*/  IADD3 R22, P2, PT, R20.reuse, UR10, RZ ;  /* 0x0000000a14167c10 */ /* 0x042fe4000ff5e0ff */
[----:B------:R-:W-:Y:S02]  /*a600*/  IADD3 R33, PT, PT, R7, UR4, RZ ;  /* 0x0000000407217c10 */ /* 0x000fe4000fffe0ff */
[----:B--2---:R-:W-:Y:S02]  /*a610*/  IADD3 R24, P1, PT, R20, UR8, RZ ;  /* 0x0000000814187c10 */ /* 0x004fe4000ff3e0ff */
[----:B------:R-:W-:Y:S01]  /*a620*/  MOV R0, R6 ;  /* 0x0000000600007202 */ /* 0x000fe20000000f00 */
[----:B------:R-:W-:Y:S01]  /*a630*/  IMAD.WIDE.U32 R6, R4, 0x4, RZ ;  /* 0x0000000404067825 */ /* 0x000fe200078e00ff */
[----:B------:R-:W-:-:S02]  /*a640*/  IADD3.X R23, PT, PT, R21, UR11, RZ, P2, !PT ;  /* 0x0000000b15177c10 */ /* 0x000fc400097fe4ff */
[----:B------:R-:W-:Y:S02]  /*a650*/  IADD3.X R25, PT, PT, R21, UR9, RZ, P1, !PT ;  /* 0x0000000915197c10 */ /* 0x000fe40008ffe4ff */
[----:B------:R-:W-:Y:S02]  /*a660*/  IADD3 R16, P2, PT, RZ, -R9, RZ ;  /* 0x80000009ff107210 */ /* 0x000fe40007f5e0ff */
[----:B---3--:R-:W-:Y:S02]  /*a670*/  IADD3 R20, P1, PT, R20, UR12, RZ ;  /* 0x0000000c14147c10 */ /* 0x008fe4000ff3e0ff */
[----:B------:R-:W-:Y:S02]  /*a680*/  SHF.L.U32 R9, R5, 0x2, RZ ;  /* 0x0000000205097819 */ /* 0x000fe400000006ff */
[----:B------:R-:W-:Y:S02]  /*a690*/  IADD3.X R21, PT, PT, R21, UR13, RZ, P1, !PT ;  /* 0x0000000d15157c10 */ /* 0x000fe40008ffe4ff */
[----:B------:R-:W-:-:S02]  /*a6a0*/  IADD3 R28, PT, PT, R7, R9, RZ ;  /* 0x00000009071c7210 */ /* 0x000fc40007ffe0ff */
[----:B------:R-:W-:-:S07]  /*a6b0*/  IADD3.X R18, PT, PT, RZ, -0x1, RZ, P2, !PT ;  /* 0xffffffffff127810 */ /* 0x000fce00017fe4ff */
.L_x_376:
[-C--:B-1----:R-:W-:Y:S02]  /*a6c0*/  LEA R10, P1, R3, R24.reuse, 0x2 ;  /* 0x00000018030a7211 */ /* 0x082fe400078210ff */
        /* <DEDUP_REMOVED lines=13> */
[----:B------:R-:W-:-:S04]  /*a7a0*/  IADD3 R16, P1, PT, R16, 0x1, RZ ;  /* 0x0000000110107810 */ /* 0x000fc80007f3e0ff */
[----:B------:R-:W-:Y:S02]  /*a7b0*/  IADD3.X R18, PT, PT, RZ, R18, RZ, P1, !PT ;  /* 0x00000012ff127210 */ /* 0x000fe40000ffe4ff */
[----:B------:R-:W-:-:S04]  /*a7c0*/  ISETP.NE.U32.AND P1, PT, R16, RZ, PT ;  /* 0x000000ff1000720c */ /* 0x000fc80003f25070 */
[----:B------:R-:W-:Y:S02]  /*a7d0*/  ISETP.NE.AND.EX P1, PT, R18, RZ, PT, P1 ;  /* 0x000000ff1200720c */ /* 0x000fe40003f25310 */
[----:B------:R-:W-:Y:S02]  /*a7e0*/  IADD3 R24, P2, PT, R24, 0x700, RZ ;  /* 0x0000070018187810 */ /* 0x000fe40007f5e0ff */
[----:B------:R-:W-:Y:S02]  /*a7f0*/  IADD3 R22, P3, PT, R22, 0x700, RZ ;  /* 0x0000070016167810 */ /* 0x000fe40007f7e0ff */
[----:B------:R-:W-:Y:S02]  /*a800*/  IADD3.X R25, PT, PT, RZ, R25, RZ, P2, !PT ;  /* 0x00000019ff197210 */ /* 0x000fe400017fe4ff */
[----:B--2---:R-:W-:Y:S02]  /*a810*/  F2FP.BF16.F32.PACK_AB R17, R11, R8 ;  /* 0x000000080b11723e */ /* 0x004fe400000010ff */
[----:B------:R-:W-:-:S02]  /*a820*/  MOV R8, R20 ;  /* 0x0000001400087202 */ /* 0x000fc40000000f00 */
[-C--:B------:R-:W-:Y:S02]  /*a830*/  MOV R11, R23.reuse ;  /* 0x00000017000b7202 */ /* 0x080fe40000000f00 */
[----:B---3--:R-:W-:Y:S01]  /*a840*/  F2FP.BF16.F32.PACK_AB R19, R15, R12 ;  /* 0x0000000c0f13723e */ /* 0x008fe200000010ff */
[----:B------:R1:W-:Y:S04]  /*a850*/  STG.E desc[UR6][R8.64], R17 ;  /* 0x0000001108007986 */ /* 0x0003e8000c101906 */
[----:B------:R1:W-:Y:S01]  /*a860*/  STG.E desc[UR6][R10.64], R19 ;  /* 0x000000130a007986 */ /* 0x0003e2000c101906 */
[----:B------:R-:W-:Y:S02]  /*a870*/  IADD3 R20, P4, PT, R20, 0x700, RZ ;  /* 0x0000070014147810 */ /* 0x000fe40007f9e0ff */
[----:B------:R-:W-:-:S02]  /*a880*/  IADD3.X R23, PT, PT, RZ, R23, RZ, P3, !PT ;  /* 0x00000017ff177210 */ /* 0x000fc40001ffe4ff */
[----:B------:R-:W-:Y:S01]  /*a890*/  IADD3.X R21, PT, PT, RZ, R21, RZ, P4, !PT ;  /* 0x00000015ff157210 */ /* 0x000fe200027fe4ff */
[----:B------:R-:W-:Y:S08]  /*a8a0*/  @P1 BRA `(.L_x_376) ;  /* 0xfffffffc00841947 */ /* 0x000ff0000383ffff */
.L_x_375:
[----:B------:R-:W-:Y:S05]  /*a8b0*/  BSYNC.RECONVERGENT B0 ;  /* 0x0000000000007941 */ /* 0x000fea0003800200 */
.L_x_374:
[----:B------:R-:W-:Y:S05]  /*a8c0*/  @!P0 EXIT ;  /* 0x000000000000894d */ /* 0x000fea0003800000 */
[C---:B------:R-:W-:Y:S01]  /*a8d0*/  SHF.L.U64.HI R37, R31.reuse, 0x2, R32 ;  /* 0x000000021f257819 */ /* 0x040fe20000010220 */
[----:B------:R-:W2:Y:S01]  /*a8e0*/  LDCU.64 UR4, c[0x0][0x3d8] ;  /* 0x00007b00ff0477ac */ /* 0x000ea20008000a00 */
[----:B------:R-:W-:Y:S02]  /*a8f0*/  SHF.L.U32 R39, R31, 0x2, RZ ;  /* 0x000000021f277819 */ /* 0x000fe400000006ff */
[C---:B------:R-:W-:Y:S01]  /*a900*/  SHF.L.U64.HI R29, R4.reuse, 0x2, R5 ;  /* 0x00000002041d7819 */ /* 0x040fe20000010205 */
[----:B------:R-:W3:Y:S01]  /*a910*/  LDCU.64 UR8, c[0x0][0x388] ;  /* 0x00007100ff0877ac */ /* 0x000ee20008000a00 */
[----:B------:R-:W-:Y:S02]  /*a920*/  SHF.L.U32 R27, R4, 0x2, RZ ;  /* 0x00000002041b7819 */ /* 0x000fe400000006ff */
[C---:B------:R-:W-:Y:S01]  /*a930*/  SHF.L.U64.HI R31, R3.reuse, 0x2, R2 ;  /* 0x00000002031f7819 */ /* 0x040fe20000010202 */
[----:B------:R-:W4:Y:S01]  /*a940*/  LDCU.64 UR10, c[0x0][0x390] ;  /* 0x00007200ff0a77ac */ /* 0x000f220008000a00 */
[----:B------:R-:W-:-:S07]  /*a950*/  SHF.L.U32 R35, R3, 0x2, RZ ;  /* 0x0000000203237819 */ /* 0x000fce00000006ff */
.L_x_377:
[C---:B------:R-:W-:Y:S02]  /*a960*/  SHF.L.U32 R24, R0.reuse, 0x2, RZ ;  /* 0x0000000200187819 */ /* 0x040fe400000006ff */
[----:B------:R-:W-:Y:S02]  /*a970*/  SHF.L.U64.HI R26, R0, 0x2, R33 ;  /* 0x00000002001a7819 */ /* 0x000fe40000010221 */
[----:B--2---:R-:W-:-:S04]  /*a980*/  IADD3 R4, P0, PT, R24, UR4, RZ ;  /* 0x0000000418047c10 */ /* 0x004fc8000ff1e0ff */
[----:B-1----:R-:W-:Y:S02]  /*a990*/  IADD3.X R5, PT, PT, R26, UR5, RZ, P0, !PT ;  /* 0x000000051a057c10 */ /* 0x002fe400087fe4ff */
[C---:B------:R-:W-:Y:S02]  /*a9a0*/  IADD3 R6, P0, PT, R4.reuse, R35, RZ ;  /* 0x0000002304067210 */ /* 0x040fe40007f1e0ff */
[C---:B-1----:R-:W-:Y:S02]  /*a9b0*/  IADD3 R10, P2, PT, R4.reuse, R39, RZ ;  /* 0x00000027040a7210 */ /* 0x042fe40007f5e0ff */
[C---:B------:R-:W-:Y:S02]  /*a9c0*/  IADD3.X R7, PT, PT, R5.reuse, R31, RZ, P0, !PT ;  /* 0x0000001f05077210 */ /* 0x040fe400007fe4ff */
[----:B------:R-:W-:Y:S02]  /*a9d0*/  IADD3 R8, P1, PT, R4, R27, RZ ;  /* 0x0000001b04087210 */ /* 0x000fe40007f3e0ff */
[----:B------:R-:W2:Y:S01]  /*a9e0*/  LDG.E R4, desc[UR6][R4.64] ;  /* 0x0000000604047981 */ /* 0x000ea2000c1e1900 */
[----:B------:R-:W-:-:S02]  /*a9f0*/  IADD3.X R11, PT, PT, R5, R37, RZ, P2, !PT ;  /* 0x00000025050b7210 */ /* 0x000fc400017fe4ff */
[----:B------:R-:W-:Y:S01]  /*aa00*/  IADD3.X R9, PT, PT, R5, R29, RZ, P1, !PT ;  /* 0x0000001d05097210 */ /* 0x000fe20000ffe4ff */
[----:B------:R-:W2:Y:S04]  /*aa10*/  LDG.E R7, desc[UR6][R6.64] ;  /* 0x0000000606077981 */ /* 0x000ea8000c1e1900 */
[----:B------:R-:W5:Y:S04]  /*aa20*/  LDG.E R8, desc[UR6][R8.64] ;  /* 0x0000000608087981 */ /* 0x000f68000c1e1900 */
[----:B------:R-:W5:Y:S01]  /*aa30*/  LDG.E R11, desc[UR6][R10.64] ;  /* 0x000000060a0b7981 */ /* 0x000f62000c1e1900 */
[----:B0-----:R-:W-:-:S02]  /*aa40*/  LOP3.LUT R16, R24, 0xfffffffc, RZ, 0xc0, !PT ;  /* 0xfffffffc18107812 */ /* 0x001fc400078ec0ff */
[----:B------:R-:W-:Y:S02]  /*aa50*/  LOP3.LUT R15, R26, 0x1, RZ, 0xc0, !PT ;  /* 0x000000011a0f7812 */ /* 0x000fe400078ec0ff */
[----:B---3--:R-:W-:-:S04]  /*aa60*/  IADD3 R12, P0, PT, R16, UR8, RZ ;  /* 0x00000008100c7c10 */ /* 0x008fc8000ff1e0ff */
[C---:B------:R-:W-:Y:S02]  /*aa70*/  IADD3.X R13, PT, PT, R15.reuse, UR9, RZ, P0, !PT ;  /* 0x000000090f0d7c10 */ /* 0x040fe400087fe4ff */
[C---:B----4-:R-:W-:Y:S02]  /*aa80*/  IADD3 R14, P0, PT, R16.reuse, UR10, RZ ;  /* 0x0000000a100e7c10 */ /* 0x050fe4000ff1e0ff */
[----:B------:R-:W-:Y:S02]  /*aa90*/  IADD3 R16, P1, PT, R16, UR4, RZ ;  /* 0x0000000410107c10 */ /* 0x000fe4000ff3e0ff */
[----:B------:R-:W-:Y:S02]  /*aaa0*/  IADD3.X R15, PT, PT, R15, UR11, RZ, P0, !PT ;  /* 0x0000000b0f0f7c10 */ /* 0x000fe400087fe4ff */
[----:B--2---:R-:W-:Y:S02]  /*aab0*/  F2FP.BF16.F32.PACK_AB R19, R7, R4 ;  /* 0x000000040713723e */ /* 0x004fe400000010ff */
[----:B------:R-:W-:-:S04]  /*aac0*/  LOP3.LUT R4, R26, 0x3, RZ, 0xc0, !PT ;  /* 0x000000031a047812 */ /* 0x000fc800078ec0ff */
[----:B------:R-:W-:Y:S02]  /*aad0*/  IADD3.X R17, PT, PT, R4, UR5, RZ, P1, !PT ;  /* 0x0000000504117c10 */ /* 0x000fe40008ffe4ff */
[----:B-----5:R-:W-:Y:S02]  /*aae0*/  F2FP.BF16.F32.PACK_AB R21, R11, R8 ;  /* 0x000000080b15723e */ /* 0x020fe400000010ff */
        /* <DEDUP_REMOVED lines=42> */
[----:B------:R-:W4:Y:S04]  /*ad90*/  LDG.E R6, desc[UR6][R6.64+0x1500] ;  /* 0x0015000606067981 */ /* 0x000f28000c1e1900 */
[----:B------:R-:W4:Y:S01]  /*ada0*/  LDG.E R9, desc[UR6][R8.64+0x1500] ;  /* 0x0015000608097981 */ /* 0x000f22000c1e1900 */
[----:B--2---:R-:W-:-:S04]  /*adb0*/  IADD3 R13, P0, PT, R24, 0x1500, RZ ;  /* 0x00001500180d7810 */ /* 0x004fc80007f1e0ff */
        /* <DEDUP_REMOVED lines=12> */
[----:B----4-:R-:W-:-:S03]  /*ae80*/  F2FP.BF16.F32.PACK_AB R7, R9, R6 ;  /* 0x000000060907723e */ /* 0x010fc600000010ff */
[----:B------:R1:W-:Y:S04]  /*ae90*/  STG.E desc[UR6][R12.64], R5 ;  /* 0x000000050c007986 */ /* 0x0003e8000c101906 */
[----:B------:R1:W-:Y:S02]  /*aea0*/  STG.E desc[UR6][R14.64], R7 ;  /* 0x000000070e007986 */ /* 0x0003e4000c101906 */
[----:B------:R-:W-:Y:S05]  /*aeb0*/  @P0 BRA `(.L_x_377) ;  /* 0xfffffff800a80947 */ /* 0x000fea000383ffff */
[----:B------:R-:W-:Y:S05]  /*aec0*/  EXIT ;  /* 0x000000000000794d */ /* 0x000fea0003800000 */
.L_x_378:
        /* <DEDUP_REMOVED lines=11> */
.L_x_4499:


//--------------------- .text._Z35group_norm_nhwc_bwd_one_pass_kernelI11Bf16IOBf16WLi512ELi56ELi448EEv26Group_norm_nhwc_bwd_params --------------------------
	.section	.text._Z35group_norm_nhwc_bwd_one_pass_kernelI11Bf16IOBf16WLi512ELi56ELi448EEv26Group_norm_nhwc_bwd_params,"ax",@progbits
	.align	128
        .global         _Z35group_norm_nhwc_bwd_one_pass_kernelI11Bf16IOBf16WLi512ELi56ELi448EEv26Group_norm_nhwc_bwd_params
        .type           _Z35group_norm_nhwc_bwd_one_pass_kernelI11Bf16IOBf16WLi512ELi56ELi448EEv26Group_norm_nhwc_bwd_params,@function
        .size           _Z35group_norm_nhwc_bwd_one_pass_kernelI11Bf16IOBf16WLi512ELi56ELi448EEv26Group_norm_nhwc_bwd_params,(.L_x_4500 - _Z35group_norm_nhwc_bwd_one_pass_kernelI11Bf16IOBf16WLi512ELi56ELi448EEv26Group_norm_nhwc_bwd_params)
        .other          _Z35group_norm_nhwc_bwd_one_pass_kernelI11Bf16IOBf16WLi512ELi56ELi448EEv26Group_norm_nhwc_bwd_params,@"STO_CUDA_ENTRY STV_DEFAULT"
_Z35group_norm_nhwc_bwd_one_pass_kernelI11Bf16IOBf16WLi512ELi56ELi448EEv26Group_norm_nhwc_bwd_params:
.text._Z35group_norm_nhwc_bwd_one_pass_kernelI11Bf16IOBf16WLi512ELi56ELi448EEv26Group_norm_nhwc_bwd_params:
        /* <DEDUP_REMOVED lines=26> */
.L_x_405:
[----:B0-----:R-:W2:Y:S01]  /*01a0*/  LDL.LU R4, [R1+0x130] ;  /* 0x0001300001047983 */ /* 0x001ea20000300800 */
[----:B------:R-:W1:Y:S01]  /*01b0*/  LDCU UR14, c[0x0][0x410] ;  /* 0x00008200ff0e77ac */ /* 0x000e620008000800 */
[----:B------:R-:W-:Y:S02]  /*01c0*/  IABS R3, UR8 ;  /* 0x0000000800037c13 */ /* 0x000fe40008000000 */
[C---:B------:R-:W-:Y:S01]  /*01d0*/  IADD3 R7, PT, PT, R100.reuse, 0x10, RZ ;  /* 0x0000001064077810 */ /* 0x040fe20007ffe0ff */
[----:B------:R-:W-:Y:S01]  /*01e0*/  UMOV UR6, URZ ;  /* 0x000000ff00067c82 */ /* 0x000fe20008000000 */
[----:B------:R-:W-:Y:S01]  /*01f0*/  R2UR UR9, R3 ;  /* 0x00000000030972ca */ /* 0x000fe200000e0000 */
[----:B------:R-:W3:Y:S01]  /*0200*/  LDCU.128 UR16, c[0x0][0x400] ;  /* 0x00008000ff1077ac */ /* 0x000ee20008000c00 */
[----:B------:R-:W-:Y:S01]  /*0210*/  SHF.R.S32.HI R3, RZ, 0x1f, R100 ;  /* 0x0000001fff037819 */ /* 0x000fe20000011464 */
[----:B------:R-:W-:Y:S01]  /*0220*/  STL [R1+0x1ec], R124 ;  /* 0x0001ec7c01007387 */ /* 0x000fe20000100800 */
[----:B------:R-:W-:Y:S01]  /*0230*/  SHF.R.S32.HI R5, RZ, 0x1f, R7 ;  /* 0x0000001fff057819 */ /* 0x000fe20000011407 */
[----:B------:R-:W-:Y:S01]  /*0240*/  UISETP.GE.AND UP4, UPT, UR8, URZ, UPT ;  /* 0x000000ff0800728c */ /* 0x000fe2000bf86270 */
[----:B------:R-:W-:Y:S01]  /*0250*/  IADD3 R9, PT, PT, R100, 0x20, RZ ;  /* 0x0000002064097810 */ /* 0x000fe20007ffe0ff */
[----:B------:R-:W-:Y:S01]  /*0260*/  STL [R1+0x1f0], R124 ;  /* 0x0001f07c01007387 */ /* 0x000fe20000100800 */
[----:B------:R-:W-:-:S02]  /*0270*/  LOP3.LUT R106, R106, 0xfeffffff, RZ, 0xc0, !PT ;  /* 0xfeffffff6a6a7812 */ /* 0x000fc400078ec0ff */
[----:B------:R-:W-:Y:S01]  /*0280*/  SHF.R.S32.HI R17, RZ, 0x1f, R9 ;  /* 0x0000001fff117819 */ /* 0x000fe20000011409 */
[----:B------:R-:W-:Y:S01]  /*0290*/  STL [R1+0x1f4], R124 ;  /* 0x0001f47c01007387 */ /* 0x000fe20000100800 */
[C---:B------:R-:W-:Y:S01]  /*02a0*/  IADD3 R77, PT, PT, R100.reuse, 0x1a0, RZ ;  /* 0x000001a0644d7810 */ /* 0x040fe20007ffe0ff */
[----:B-1----:R-:W-:Y:S02]  /*02b0*/  ULOP3.LUT UR12, UR8, UR14, URZ, 0x3c, !UPT ;  /* 0x0000000e080c7292 */ /* 0x002fe4000f8e3cff */
[----:B0-----:R-:W-:Y:S01]  /*02c0*/  MOV R0, UR14 ;  /* 0x0000000e00007c02 */ /* 0x001fe20008000f00 */
[----:B------:R-:W-:Y:S01]  /*02d0*/  UISETP.NE.AND UP0, UPT, UR14, URZ, UPT ;  /* 0x000000ff0e00728c */ /* 0x000fe2000bf05270 */
[----:B------:R-:W-:Y:S01]  /*02e0*/  STL [R1+0x1fc], R124 ;  /* 0x0001fc7c01007387 */ /* 0x000fe20000100800 */
[----:B------:R-:W-:Y:S02]  /*02f0*/  LOP3.LUT R107, R107, 0xfffffffe, RZ, 0xc0, !PT ;  /* 0xfffffffe6b6b7812 */ /* 0x000fe400078ec0ff */
[----:B------:R-:W-:Y:S01]  /*0300*/  IABS R0, R0 ;  /* 0x0000000000007213 */ /* 0x000fe20000000000 */
[----:B------:R-:W-:Y:S01]  /*0310*/  STL [R1+0x208], R124 ;  /* 0x0002087c01007387 */ /* 0x000fe20000100800 */
[----:B---3--:R-:W-:-:S02]  /*0320*/  ISETP.GE.U32.AND P0, PT, R100, UR16, PT ;  /* 0x0000001064007c0c */ /* 0x008fc4000bf06070 */
[----:B------:R-:W-:Y:S01]  /*0330*/  R2UR UR13, R0 ;  /* 0x00000000000d72ca */ /* 0x000fe200000e0000 */
[----:B------:R-:W-:Y:S01]  /*0340*/  STL [R1+0x228], R124 ;  /* 0x0002287c01007387 */ /* 0x000fe20000100800 */
[----:B------:R-:W-:Y:S02]  /*0350*/  ISETP.GE.AND.EX P3, PT, R3, UR17, PT, P0 ;  /* 0x0000001103007c0c */ /* 0x000fe4000bf66300 */
[----:B------:R-:W-:Y:S01]  /*0360*/  ISETP.GE.U32.AND P0, PT, R7, UR16, PT ;  /* 0x0000001007007c0c */ /* 0x000fe2000bf06070 */
[----:B------:R-:W-:Y:S01]  /*0370*/  STL.64 [R1+0x238], R124 ;  /* 0x0002387c01007387 */ /* 0x000fe20000100a00 */
[----:B------:R-:W-:Y:S02]  /*0380*/  MOV R11, UR18 ;  /* 0x00000012000b7c02 */ /* 0x000fe40008000f00 */
[----:B------:R-:W-:Y:S01]  /*0390*/  ISETP.GE.AND.EX P4, PT, R5, UR17, PT, P0 ;  /* 0x0000001105007c0c */ /* 0x000fe2000bf86300 */
[----:B------:R-:W-:Y:S01]  /*03a0*/  STL [R1+0x1e8], R125 ;  /* 0x0001e87d01007387 */ /* 0x000fe20000100800 */
[----:B------:R-:W-:-:S03]  /*03b0*/  ISETP.GE.U32.AND P0, PT, R9, UR16, PT ;  /* 0x0000001009007c0c */ /* 0x000fc6000bf06070 */
[----:B------:R-:W0:Y:S01]  /*03c0*/  I2F.RP R0, UR13 ;  /* 0x0000000d00007d06 */ /* 0x000e220008209400 */
[----:B------:R-:W-:Y:S01]  /*03d0*/  ISETP.GE.AND.EX P6, PT, R17, UR17, PT, P0 ;  /* 0x0000001111007c0c */ /* 0x000fe2000bfc6300 */
[----:B------:R-:W1:Y:S01]  /*03e0*/  @!P3 LDC.64 R12, c[0x0][0x3f8] ;  /* 0x0000fe00ff0cbb82 */ /* 0x000e620000000a00 */
[----:B------:R-:W-:Y:S01]  /*03f0*/  @P3 LOP3.LUT R106, R106, 0x1000000, RZ, 0xfc, !PT ;  /* 0x010000006a6a3812 */ /* 0x000fe200078efcff */
[----:B------:R-:W-:Y:S03]  /*0400*/  STL [R1+0x1f8], R125 ;  /* 0x0001f87d01007387 */ /* 0x000fe60000100800 */
[----:B------:R-:W-:Y:S01]  /*0410*/  LOP3.LUT R106, R106, 0xff7fffff, RZ, 0xc0, !PT ;  /* 0xff7fffff6a6a7812 */ /* 0x000fe200078ec0ff */
[----:B------:R-:W-:Y:S02]  /*0420*/  STL [R1+0x20c], R125 ;  /* 0x00020c7d01007387 */ /* 0x000fe40000100800 */
[----:B------:R-:W3:Y:S01]  /*0430*/  @!P3 LDC.64 R20, c[0x0][0x398] ;  /* 0x0000e600ff14bb82 */ /* 0x000ee20000000a00 */
[----:B------:R-:W-:Y:S01]  /*0440*/  @P4 LOP3.LUT R106, R106, 0x800000, RZ, 0xfc, !PT ;  /* 0x008000006a6a4812 */ /* 0x000fe200078efcff */
[----:B------:R-:W-:Y:S01]  /*0450*/  STL [R1+0x22c], R125 ;  /* 0x00022c7d01007387 */ /* 0x000fe20000100800 */
[----:B0-----:R-:W0:Y:S02]  /*0460*/  MUFU.RCP R0, R0 ;  /* 0x0000000000007308 */ /* 0x001e240000001000 */
[----:B------:R-:W-:Y:S01]  /*0470*/  LOP3.LUT R106, R106, 0xffbfffff, RZ, 0xc0, !PT ;  /* 0xffbfffff6a6a7812 */ /* 0x000fe200078ec0ff */
[----:B------:R-:W-:Y:S02]  /*0480*/  STL [R1+0x1a0], R100 ;  /* 0x0001a06401007387 */ /* 0x000fe40000100800 */
[----:B------:R-:W4:Y:S01]  /*0490*/  @!P3 LDC.64 R14, c[0x0][0x3a0] ;  /* 0x0000e800ff0ebb82 */ /* 0x000f220000000a00 */
[----:B------:R-:W-:-:S07]  /*04a0*/  @P6 LOP3.LUT R106, R106, 0x400000, RZ, 0xfc, !PT ;  /* 0x004000006a6a6812 */ /* 0x000fce00078efcff */
[----:B------:R-:W1:Y:S01]  /*04b0*/  @!P4 LDC.64 R22, c[0x0][0x3f8] ;  /* 0x0000fe00ff16cb82 */ /* 0x000e620000000a00 */
[----:B0-----:R-:W-:-:S07]  /*04c0*/  IADD3 R2, PT, PT, R0, 0xffffffe, RZ ;  /* 0x0ffffffe00027810 */ /* 0x001fce0007ffe0ff */
[----:B------:R-:W0:Y:S01]  /*04d0*/  @!P6 LDC.64 R26, c[0x0][0x3f8] ;  /* 0x0000fe00ff1aeb82 */ /* 0x000e220000000a00 */
[----:B------:R-:W3:Y:S07]  /*04e0*/  F2I.FTZ.U32.TRUNC.NTZ R2, R2 ;  /* 0x0000000200027305 */ /* 0x000eee000021f000 */
[----:B------:R-:W4:Y:S08]  /*04f0*/  @!P4 LDC.64 R116, c[0x0][0x3a0] ;  /* 0x0000e800ff74cb82 */ /* 0x000f300000000a00 */
[----:B------:R-:W4:Y:S01]  /*0500*/  @!P6 LDC.64 R28, c[0x0][0x3a0] ;  /* 0x0000e800ff1ceb82 */ /* 0x000f220000000a00 */
[----:B---3--:R-:W-:Y:S01]  /*0510*/  R2UR UR7, R2 ;  /* 0x00000000020772ca */ /* 0x008fe200000e0000 */
[----:B0-----:R-:W-:-:S12]  /*0520*/  @!P6 IMAD R6, R17, R26, RZ ;  /* 0x0000001a1106e224 */ /* 0x001fd800078e02ff */
        /* <DEDUP_REMOVED lines=21> */
[----:B------:R-:W-:Y:S02]  /*0680*/  MOV R0, UR5 ;  /* 0x0000000500007c02 */ /* 0x000fe40008000f00 */
[----:B--2---:R-:W-:Y:S01]  /*0690*/  IADD3 R38, P1, PT, R4, UR5, RZ ;  /* 0x0000000504267c10 */ /* 0x004fe2000ff3e0ff */
[----:B------:R-:W-:Y:S01]  /*06a0*/  USHF.R.S32.HI UR5, URZ, 0x1f, UR7 ;  /* 0x0000001fff057899 */ /* 0x000fe20008011407 */
[----:B-1----:R-:W-:Y:S02]  /*06b0*/  @!P4 IMAD R4, R5, R22, RZ ;  /* 0x000000160504c224 */ /* 0x002fe400078e02ff */
        /* <DEDUP_REMOVED lines=9> */
[----:B------:R-:W-:Y:S01]  /*0750*/  STL.64 [R1+0x1b0], R38 ;  /* 0x0001b02601007387 */ /* 0x000fe20000100a00 */
[----:B------:R-:W-:Y:S02]  /*0760*/  @!P3 MOV R40, R38 ;  /* 0x000000260028b202 */ /* 0x000fe40000000f00 */
[----:B------:R-:W-:-:S02]  /*0770*/  ISETP.GE.U32.AND P0, PT, R11, UR16, PT ;  /* 0x000000100b007c0c */ /* 0x000fc4000bf06070 */
[----:B------:R-:W-:Y:S01]  /*0780*/  SHF.R.S32.HI R19, RZ, 0x1f, R11 ;  /* 0x0000001fff137819 */ /* 0x000fe2000001140b */
[----:B------:R-:W-:Y:S01]  /*0790*/  @!P3 IMAD.WIDE.U32 R2, R100, R12, R40 ;  /* 0x0000000c6402b225 */ /* 0x000fe200078e0028 */
[----:B------:R-:W-:Y:S02]  /*07a0*/  STL.64 [R1+0x1a8], R40 ;  /* 0x0001a82801007387 */ /* 0x000fe40000100a00 */
[----:B------:R-:W-:Y:S02]  /*07b0*/  ISETP.GE.AND.EX P5, PT, R19, UR17, PT, P0 ;  /* 0x0000001113007c0c */ /* 0x000fe4000bfa6300 */
[----:B------:R-:W-:Y:S02]  /*07c0*/  @!P3 IADD3 R3, PT, PT, R3, R13, RZ ;  /* 0x0000000d0303b210 */ /* 0x000fe40007ffe0ff */
[C---:B------:R-:W-:Y:S02]  /*07d0*/  @!P3 SHF.L.U32 R121, R2.reuse, 0x1, RZ ;  /* 0x000000010279b819 */ /* 0x040fe400000006ff */
[----:B------:R-:W-:-:S02]  /*07e0*/  @!P3 SHF.L.U64.HI R0, R2, 0x1, R3 ;  /* 0x000000010200b819 */ /* 0x000fc40000010203 */
[C---:B------:R-:W-:Y:S02]  /*07f0*/  @!P3 IADD3 R120, P2, PT, R121.reuse, R20, RZ ;  /* 0x000000147978b210 */ /* 0x040fe40007f5e0ff */
[----:B----4-:R-:W-:Y:S02]  /*0800*/  @!P3 IADD3 R2, P1, PT, R121, R14, RZ ;  /* 0x0000000e7902b210 */ /* 0x010fe40007f3e0ff */
[----:B------:R-:W-:Y:S01]  /*0810*/  @!P3 IADD3.X R121, PT, PT, R0, R21, RZ, P2, !PT ;  /* 0x000000150079b210 */ /* 0x000fe200017fe4ff */
[----:B------:R-:W1:Y:S01]  /*0820*/  @!P5 LDC.64 R30, c[0x0][0x3f8] ;  /* 0x0000fe00ff1edb82 */ /* 0x000e620000000a00 */
[----:B------:R-:W-:Y:S02]  /*0830*/  LOP3.LUT P2, RZ, R106, 0x800000, RZ, 0xc0, !PT ;  /* 0x008000006aff7812 */ /* 0x000fe4000784c0ff */
[----:B------:R-:W-:Y:S01]  /*0840*/  IADD3 R13, PT, PT, R100, 0x40, RZ ;  /* 0x00000040640d7810 */ /* 0x000fe20007ffe0ff */
[----:B------:R-:W-:Y:S01]  /*0850*/  STL.64 [R1+0x240], R120 ;  /* 0x0002407801007387 */ /* 0x000fe20000100a00 */
[----:B------:R-:W-:-:S02]  /*0860*/  @!P3 IADD3.X R3, PT, PT, R0, R15, RZ, P1, !PT ;  /* 0x0000000f0003b210 */ /* 0x000fc40000ffe4ff */
[----:B------:R-:W-:Y:S02]  /*0870*/  ISETP.GE.U32.AND P0, PT, R13, UR16, PT ;  /* 0x000000100d007c0c */ /* 0x000fe4000bf06070 */
[----:B------:R-:W-:Y:S02]  /*0880*/  SHF.R.S32.HI R21, RZ, 0x1f, R13 ;  /* 0x0000001fff157819 */ /* 0x000fe4000001140d */
[----:B------:R-:W-:Y:S02]  /*0890*/  IADD3 R15, PT, PT, R100, 0x50, RZ ;  /* 0x00000050640f7810 */ /* 0x000fe40007ffe0ff */
[----:B------:R-:W-:Y:S01]  /*08a0*/  ISETP.GE.AND.EX P4, PT, R21, UR17, PT, P0 ;  /* 0x0000001115007c0c */ /* 0x000fe2000bf86300 */
[----:B------:R-:W-:Y:S01]  /*08b0*/  @!P2 IMAD R23, R7, R23, R4 ;  /* 0x000000170717a224 */ /* 0x000fe200078e0204 */
[----:B------:R-:W2:Y:S01]  /*08c0*/  @!P2 LDC.64 R24, c[0x0][0x398] ;  /* 0x0000e600ff18ab82 */ /* 0x000ea20000000a00 */
[----:B------:R-:W-:Y:S02]  /*08d0*/  @!P2 MOV R4, R38 ;  /* 0x000000260004a202 */ /* 0x000fe40000000f00 */
[----:B------:R-:W-:-:S02]  /*08e0*/  @!P2 MOV R5, R41 ;  /* 0x000000290005a202 */ /* 0x000fc40000000f00 */
[----:B------:R-:W-:Y:S02]  /*08f0*/  ISETP.GE.U32.AND P1, PT, R15, UR16, PT ;  /* 0x000000100f007c0c */ /* 0x000fe4000bf26070 */
[----:B------:R-:W-:Y:S01]  /*0900*/  SHF.R.S32.HI R17, RZ, 0x1f, R15 ;  /* 0x0000001fff117819 */ /* 0x000fe2000001140f */
[----:B------:R-:W-:Y:S01]  /*0910*/  @!P2 IMAD.WIDE.U32 R4, R7, R22, R4 ;  /* 0x000000160704a225 */ /* 0x000fe200078e0004 */
[----:B------:R-:W-:Y:S02]  /*0920*/  LOP3.LUT R106, R106, 0xffdfffff, RZ, 0xc0, !PT ;  /* 0xffdfffff6a6a7812 */ /* 0x000fe400078ec0ff */
[----:B------:R-:W-:Y:S01]  /*0930*/  ISETP.GE.AND.EX P3, PT, R17, UR17, PT, P1 ;  /* 0x0000001111007c0c */ /* 0x000fe2000bf66310 */
[----:B------:R-:W-:Y:S01]  /*0940*/  @!P6 IMAD R7, R9, R27, R6 ;  /* 0x0000001b0907e224 */ /* 0x000fe200078e0206 */
[----:B------:R-:W-:Y:S01]  /*0950*/  @!P2 IADD3 R5, PT, PT, R5, R23, RZ ;  /* 0x000000170505a210 */ /* 0x000fe20007ffe0ff */
[----:B------:R-:W3:Y:S01]  /*0960*/  @!P4 LDC.64 R32, c[0x0][0x3f8] ;  /* 0x0000fe00ff20cb82 */ /* 0x000ee20000000a00 */
[C---:B------:R-:W-:Y:S01]  /*0970*/  @!P2 SHF.L.U32 R119, R4.reuse, 0x1, RZ ;  /* 0x000000010477a819 */ /* 0x040fe200000006ff */
[----:B-1----:R-:W-:Y:S01]  /*0980*/  @!P5 IMAD R6, R19, R30, RZ ;  /* 0x0000001e1306d224 */ /* 0x002fe200078e02ff */
[----:B------:R-:W-:-:S02]  /*0990*/  @!P2 SHF.L.U64.HI R0, R4, 0x1, R5 ;  /* 0x000000010400a819 */ /* 0x000fc40000010205 */
[----:B------:R-:W-:Y:S02]  /*09a0*/  @!P6 MOV R4, R38 ;  /* 0x000000260004e202 */ /* 0x000fe40000000f00 */
[----:B------:R-:W-:Y:S01]  /*09b0*/  @!P6 MOV R5, R41 ;  /* 0x000000290005e202 */ /* 0x000fe20000000f00 */
[----:B------:R-:W1:Y:S01]  /*09c0*/  @!P6 LDC.64 R22, c[0x0][0x398] ;  /* 0x0000e600ff16eb82 */ /* 0x000e620000000a00 */
[----:B------:R-:W-:Y:S02]  /*09d0*/  @!P2 IADD3 R116, P0, PT, R119, R116, RZ ;  /* 0x000000747774a210 */ /* 0x000fe40007f1e0ff */
[----:B------:R-:W-:Y:S01]  /*09e0*/  @P5 LOP3.LUT R106, R106, 0x200000, RZ, 0xfc, !PT ;  /* 0x002000006a6a5812 */ /* 0x000fe200078efcff */
[----:B------:R-:W-:Y:S01]  /*09f0*/  @!P6 IMAD.WIDE.U32 R4, R9, R26, R4 ;  /* 0x0000001a0904e225 */ /* 0x000fe200078e0004 */
[----:B------:R-:W-:Y:S02]  /*0a00*/  @!P2 IADD3.X R117, PT, PT, R0, R117, RZ, P0, !PT ;  /* 0x000000750075a210 */ /* 0x000fe400007fe4ff */
[----:B--2---:R-:W-:Y:S01]  /*0a10*/  @!P2 IADD3 R118, P0, PT, R119, R24, RZ ;  /* 0x000000187776a210 */ /* 0x004fe20007f1e0ff */
[----:B------:R-:W2:Y:S01]  /*0a20*/  @!P5 LDC.64 R26, c[0x0][0x3a0] ;  /* 0x0000e800ff1adb82 */ /* 0x000ea20000000a00 */
[----:B------:R-:W-:Y:S01]  /*0a30*/  @!P6 IADD3 R5, PT, PT, R5, R7, RZ ;  /* 0x000000070505e210 */ /* 0x000fe20007ffe0ff */
[----:B------:R-:W-:Y:S01]  /*0a40*/  @!P5 IMAD R9, R11, R31, R6 ;  /* 0x0000001f0b09d224 */ /* 0x000fe200078e0206 */
[----:B------:R-:W-:Y:S01]  /*0a50*/  @!P6 SHF.L.U32 R115, R4, 0x1, RZ ;  /* 0x000000010473e819 */ /* 0x000fe200000006ff */
[----:B------:R-:W-:Y:S01]  /*0a60*/  STL.64 [R1+0x230], R116 ;  /* 0x0002307401007387 */ /* 0x000fe20000100a00 */
[----:B------:R-:W-:-:S02]  /*0a70*/  @!P2 IADD3.X R119, PT, PT, R0, R25, RZ, P0, !PT ;  /* 0x000000190077a210 */ /* 0x000fc400007fe4ff */
[----:B------:R-:W-:Y:S01]  /*0a80*/  @!P6 SHF.L.U64.HI R0, R4, 0x1, R5 ;  /* 0x000000010400e819 */ /* 0x000fe20000010205 */
[----:B------:R-:W4:Y:S01]  /*0a90*/  @!P5 LDC.64 R24, c[0x0][0x398] ;  /* 0x0000e600ff18db82 */ /* 0x000f220000000a00 */
[----:B------:R-:W-:Y:S01]  /*0aa0*/  @!P6 IADD3 R4, P0, PT, R115, R28, RZ ;  /* 0x0000001c7304e210 */ /* 0x000fe20007f1e0ff */
[----:B---3--:R-:W-:Y:S01]  /*0ab0*/  @!P4 IMAD R8, R21, R32, RZ ;  /* 0x000000201508c224 */ /* 0x008fe200078e02ff */
[----:B------:R-:W-:Y:S02]  /*0ac0*/  @!P5 MOV R6, R38 ;  /* 0x000000260006d202 */ /* 0x000fe40000000f00 */
[----:B------:R-:W-:Y:S02]  /*0ad0*/  @!P6 IADD3.X R5, PT, PT, R0, R29, RZ, P0, !PT ;  /* 0x0000001d0005e210 */ /* 0x000fe400007fe4ff */
[----:B------:R-:W-:Y:S01]  /*0ae0*/  @!P5 MOV R7, R41 ;  /* 0x000000290007d202 */ /* 0x000fe20000000f00 */
[----:B------:R-:W3:Y:S01]  /*0af0*/  @!P3 LDC.64 R28, c[0x0][0x3f8] ;  /* 0x0000fe00ff1cbb82 */ /* 0x000ee20000000a00 */
[----:B-1----:R-:W-:Y:S01]  /*0b00*/  @!P6 IADD3 R114, P0, PT, R115, R22, RZ ;  /* 0x000000167372e210 */ /* 0x002fe20007f1e0ff */
[----:B------:R1:W-:Y:S01]  /*0b10*/  STL [R1+0x210], R5 ;  /* 0x0002100501007387 */ /* 0x0003e20000100800 */
[----:B------:R-:W-:Y:S01]  /*0b20*/  LOP3.LUT R106, R106, 0xffefffff, RZ, 0xc0, !PT ;  /* 0xffefffff6a6a7812 */ /* 0x000fe200078ec0ff */
[----:B------:R-:W-:Y:S01]  /*0b30*/  @!P5 IMAD.WIDE.U32 R6, R11, R30, R6 ;  /* 0x0000001e0b06d225 */ /* 0x000fe200078e0006 */
[----:B------:R-:W-:-:S02]  /*0b40*/  @!P6 IADD3.X R115, PT, PT, R0, R23, RZ, P0, !PT ;  /* 0x000000170073e210 */ /* 0x000fc400007fe4ff */
[----:B------:R-:W-:Y:S01]  /*0b50*/  @P4 LOP3.LUT R106, R106, 0x100000, RZ, 0xfc, !PT ;  /* 0x001000006a6a4812 */ /* 0x000fe200078efcff */
[----:B------:R-:W0:Y:S01]  /*0b60*/  @!P4 LDC.64 R18, c[0x0][0x3a0] ;  /* 0x0000e800ff12cb82 */ /* 0x000e220000000a00 */
[----:B------:R-:W-:Y:S01]  /*0b70*/  @!P5 IADD3 R7, PT, PT, R7, R9, RZ ;  /* 0x000000090707d210 */ /* 0x000fe20007ffe0ff */
[----:B------:R-:W-:Y:S01]  /*0b80*/  @!P4 IMAD R11, R13, R33, R8 ;  /* 0x000000210d0bc224 */ /* 0x000fe200078e0208 */
[C---:B------:R-:W-:Y:S01]  /*0b90*/  @!P5 SHF.L.U32 R113, R6.reuse, 0x1, RZ ;  /* 0x000000010671d819 */ /* 0x040fe200000006ff */
[----:B------:R1:W-:Y:S01]  /*0ba0*/  STL.64 [R1+0x218], R114 ;  /* 0x0002187201007387 */ /* 0x0003e20000100a00 */
[----:B------:R-:W-:Y:S02]  /*0bb0*/  @!P4 MOV R8, R38 ;  /* 0x000000260008c202 */ /* 0x000fe40000000f00 */
[----:B------:R-:W-:Y:S01]  /*0bc0*/  @!P4 MOV R9, R41 ;  /* 0x000000290009c202 */ /* 0x000fe20000000f00 */
[----:B------:R-:W1:Y:S01]  /*0bd0*/  @!P4 LDC.64 R20, c[0x0][0x398] ;  /* 0x0000e600ff14cb82 */ /* 0x000e620000000a00 */
[----:B------:R-:W-:-:S02]  /*0be0*/  @!P5 SHF.L.U64.HI R0, R6, 0x1, R7 ;  /* 0x000000010600d819 */ /* 0x000fc40000010207 */
[----:B--2---:R-:W-:Y:S01]  /*0bf0*/  @!P5 IADD3 R6, P0, PT, R113, R26, RZ ;  /* 0x0000001a7106d210 */ /* 0x004fe20007f1e0ff */
[----:B------:R-:W-:Y:S01]  /*0c00*/  @!P4 IMAD.WIDE.U32 R8, R13, R32, R8 ;  /* 0x000000200d08c225 */ /* 0x000fe200078e0008 */
[----:B------:R-:W-:Y:S02]  /*0c10*/  LOP3.LUT R106, R106, 0xfff7ffff, RZ, 0xc0, !PT ;  /* 0xfff7ffff6a6a7812 */ /* 0x000fe400078ec0ff */
[----:B------:R-:W-:Y:S01]  /*0c20*/  @!P5 IADD3.X R7, PT, PT, R0, R27, RZ, P0, !PT ;  /* 0x0000001b0007d210 */ /* 0x000fe200007fe4ff */
[----:B------:R-:W2:Y:S01]  /*0c30*/  @!P3 LDC.64 R22, c[0x0][0x3a0] ;  /* 0x0000e800ff16bb82 */ /* 0x000ea20000000a00 */
[----:B---3--:R-:W-:Y:S01]  /*0c40*/  @!P3 IMAD R10, R17, R28, RZ ;  /* 0x0000001c110ab224 */ /* 0x008fe200078e02ff */
[----:B----4-:R-:W-:Y:S02]  /*0c50*/  @!P5 IADD3 R112, P0, PT, R113, R24, RZ ;  /* 0x000000187170d210 */ /* 0x010fe40007f1e0ff */
[----:B------:R-:W-:Y:S01]  /*0c60*/  @!P4 IADD3 R9, PT, PT, R9, R11, RZ ;  /* 0x0000000b0909c210 */ /* 0x000fe20007ffe0ff */
[----:B------:R-:W-:Y:S01]  /*0c70*/  @!P3 IMAD R13, R15, R29, R10 ;  /* 0x0000001d0f0db224 */ /* 0x000fe200078e020a */
[----:B------:R-:W-:Y:S01]  /*0c80*/  @!P4 SHF.L.U32 R111, R8, 0x1, RZ ;  /* 0x00000001086fc819 */ /* 0x000fe200000006ff */
[----:B------:R-:W-:Y:S01]  /*0c90*/  STL.64 [R1+0x200], R6 ;  /* 0x0002000601007387 */ /* 0x000fe20000100a00 */
[----:B------:R-:W3:Y:S01]  /*0ca0*/  @!P3 LDC.64 R26, c[0x0][0x398] ;  /* 0x0000e600ff1abb82 */ /* 0x000ee20000000a00 */
[----:B------:R-:W-:-:S02]  /*0cb0*/  @!P3 MOV R10, R38 ;  /* 0x00000026000ab202 */ /* 0x000fc40000000f00 */
[----:B------:R-:W-:Y:S02]  /*0cc0*/  @!P3 MOV R11, R41 ;  /* 0x00000029000bb202 */ /* 0x000fe40000000f00 */
[----:B------:R-:W-:Y:S02]  /*0cd0*/  @!P5 IADD3.X R113, PT, PT, R0, R25, RZ, P0, !PT ;  /* 0x000000190071d210 */ /* 0x000fe400007fe4ff */
[----:B------:R-:W-:Y:S01]  /*0ce0*/  @!P4 SHF.L.U64.HI R0, R8, 0x1, R9 ;  /* 0x000000010800c819 */ /* 0x000fe20000010209 */
[----:B------:R-:W-:Y:S01]  /*0cf0*/  @!P3 IMAD.WIDE.U32 R10, R15, R28, R10 ;  /* 0x0000001c0f0ab225 */ /* 0x000fe200078e000a */
[----:B0-----:R-:W-:Y:S01]  /*0d00*/  @!P4 IADD3 R8, P0, PT, R111, R18, RZ ;  /* 0x000000126f08c210 */ /* 0x001fe20007f1e0ff */
[----:B------:R0:W-:Y:S01]  /*0d10*/  STL.64 [R1+0x220], R112 ;  /* 0x0002207001007387 */ /* 0x0001e20000100a00 */
[----:B------:R-:W-:Y:S02]  /*0d20*/  IADD3 R15, PT, PT, R100, 0x60, RZ ;  /* 0x00000060640f7810 */ /* 0x000fe40007ffe0ff */
[----:B------:R-:W-:-:S02]  /*0d30*/  @!P4 IADD3.X R9, PT, PT, R0, R19, RZ, P0, !PT ;  /* 0x000000130009c210 */ /* 0x000fc400007fe4ff */
[----:B-1----:R-:W-:Y:S02]  /*0d40*/  @!P4 IADD3 R110, P0, PT, R111, R20, RZ ;  /* 0x000000146f6ec210 */ /* 0x002fe40007f1e0ff */
[----:B------:R-:W-:Y:S02]  /*0d50*/  @!P3 IADD3 R11, PT, PT, R11, R13, RZ ;  /* 0x0000000d0b0bb210 */ /* 0x000fe40007ffe0ff */
[----:B------:R-:W-:Y:S02]  /*0d60*/  @!P3 SHF.L.U32 R109, R10, 0x1, RZ ;  /* 0x000000010a6db819 */ /* 0x000fe400000006ff */
[----:B------:R-:W-:Y:S02]  /*0d70*/  @!P4 IADD3.X R111, PT, PT, R0, R21, RZ, P0, !PT ;  /* 0x00000015006fc210 */ /* 0x000fe400007fe4ff */
[----:B------:R-:W-:Y:S02]  /*0d80*/  @!P3 SHF.L.U64.HI R0, R10, 0x1, R11 ;  /* 0x000000010a00b819 */ /* 0x000fe4000001020b */
[----:B--2---:R-:W-:-:S02]  /*0d90*/  @!P3 IADD3 R10, P0, PT, R109, R22, RZ ;  /* 0x000000166d0ab210 */ /* 0x004fc40007f1e0ff */
[----:B------:R-:W-:Y:S02]  /*0da0*/  SHF.R.S32.HI R13, RZ, 0x1f, R15 ;  /* 0x0000001fff0d7819 */ /* 0x000fe4000001140f */
[----:B------:R-:W-:Y:S02]  /*0db0*/  @!P3 IADD3.X R11, PT, PT, R0, R23, RZ, P0, !PT ;  /* 0x00000017000bb210 */ /* 0x000fe400007fe4ff */
[----:B---3--:R-:W-:Y:S02]  /*0dc0*/  @!P3 IADD3 R108, P0, PT, R109, R26, RZ ;  /* 0x0000001a6d6cb210 */ /* 0x008fe40007f1e0ff */
[----:B------:R-:W-:Y:S02]  /*0dd0*/  @P3 LOP3.LUT R106, R106, 0x80000, RZ, 0xfc, !PT ;  /* 0x000800006a6a3812 */ /* 0x000fe400078efcff */
[----:B------:R-:W-:Y:S02]  /*0de0*/  @!P3 IADD3.X R109, PT, PT, R0, R27, RZ, P0, !PT ;  /* 0x0000001b006db210 */ /* 0x000fe400007fe4ff */
[----:B------:R-:W-:-:S02]  /*0df0*/  ISETP.GE.U32.AND P0, PT, R15, UR16, PT ;  /* 0x000000100f007c0c */ /* 0x000fc4000bf06070 */
[----:B------:R-:W-:Y:S02]  /*0e00*/  LOP3.LUT R106, R106, 0xfffbffff, RZ, 0xc0, !PT ;  /* 0xfffbffff6a6a7812 */ /* 0x000fe400078ec0ff */
[----:B------:R-:W-:-:S13]  /*0e10*/  ISETP.GE.AND.EX P1, PT, R13, UR17, PT, P0 ;  /* 0x000000110d007c0c */ /* 0x000fda000bf26300 */
[----:B------:R-:W1:Y:S01]  /*0e20*/  @!P1 LDC.64 R16, c[0x0][0x3f8] ;  /* 0x0000fe00ff109b82 */ /* 0x000e620000000a00 */
[----:B------:R-:W-:Y:S02]  /*0e30*/  @!P1 MOV R12, R38 ;  /* 0x00000026000c9202 */ /* 0x000fe40000000f00 */
[----:B------:R-:W-:-:S04]  /*0e40*/  @P1 LOP3.LUT R106, R106, 0x40000, RZ, 0xfc, !PT ;  /* 0x000400006a6a1812 */ /* 0x000fc800078efcff */
[----:B------:R-:W-:Y:S01]  /*0e50*/  LOP3.LUT R106, R106, 0xfffdffff, RZ, 0xc0, !PT ;  /* 0xfffdffff6a6a7812 */ /* 0x000fe200078ec0ff */
[----:B------:R-:W2:Y:S01]  /*0e60*/  @!P1 LDC.64 R18, c[0x0][0x3a0] ;  /* 0x0000e800ff129b82 */ /* 0x000ea20000000a00 */
[----:B-1----:R-:W-:Y:S01]  /*0e70*/  @!P1 IMAD R0, R13, R16, RZ ;  /* 0x000000100d009224 */ /* 0x002fe200078e02ff */
[----:B------:R-:W-:-:S03]  /*0e80*/  @!P1 MOV R13, R41 ;  /* 0x00000029000d9202 */ /* 0x000fc60000000f00 */
[C---:B------:R-:W-:Y:S02]  /*0e90*/  @!P1 IMAD R17, R15.reuse, R17, R0 ;  /* 0x000000110f119224 */ /* 0x040fe400078e0200 */
[----:B------:R-:W-:Y:S02]  /*0ea0*/  @!P1 IMAD.WIDE.U32 R12, R15, R16, R12 ;  /* 0x000000100f0c9225 */ /* 0x000fe400078e000c */
[----:B------:R-:W1:Y:S03]  /*0eb0*/  @!P1 LDC.64 R14, c[0x0][0x398] ;  /* 0x0000e600ff0e9b82 */ /* 0x000e660000000a00 */
[----:B------:R-:W-:Y:S02]  /*0ec0*/  @!P1 IADD3 R13, PT, PT, R13, R17, RZ ;  /* 0x000000110d0d9210 */ /* 0x000fe40007ffe0ff */
[C---:B------:R-:W-:Y:S02]  /*0ed0*/  @!P1 SHF.L.U32 R105, R12.reuse, 0x1, RZ ;  /* 0x000000010c699819 */ /* 0x040fe400000006ff */
[----:B------:R-:W-:-:S02]  /*0ee0*/  @!P1 SHF.L.U64.HI R0, R12, 0x1, R13 ;  /* 0x000000010c009819 */ /* 0x000fc4000001020d */
[C---:B--2---:R-:W-:Y:S02]  /*0ef0*/  @!P1 IADD3 R12, P0, PT, R105.reuse, R18, RZ ;  /* 0x00000012690c9210 */ /* 0x044fe40007f1e0ff */
[----:B------:R-:W-:Y:S02]  /*0f00*/  IADD3 R17, PT, PT, R100, 0x70, RZ ;  /* 0x0000007064117810 */ /* 0x000fe40007ffe0ff */
[----:B------:R-:W-:Y:S02]  /*0f10*/  @!P1 IADD3.X R13, PT, PT, R0, R19, RZ, P0, !PT ;  /* 0x00000013000d9210 */ /* 0x000fe400007fe4ff */
[----:B-1----:R-:W-:-:S04]  /*0f20*/  @!P1 IADD3 R104, P0, PT, R105, R14, RZ ;  /* 0x0000000e69689210 */ /* 0x002fc80007f1e0ff */
[----:B------:R-:W-:Y:S02]  /*0f30*/  @!P1 IADD3.X R105, PT, PT, R0, R15, RZ, P0, !PT ;  /* 0x0000000f00699210 */ /* 0x000fe400007fe4ff */
[----:B------:R-:W-:Y:S02]  /*0f40*/  SHF.R.S32.HI R15, RZ, 0x1f, R17 ;  /* 0x0000001fff0f7819 */ /* 0x000fe40000011411 */
[----:B------:R-:W-:-:S04]  /*0f50*/  ISETP.GE.U32.AND P0, PT, R17, UR16, PT ;  /* 0x0000001011007c0c */ /* 0x000fc8000bf06070 */
        /* <DEDUP_REMOVED lines=35> */
[----:B--2---:R-:W-:-:S04]  /*1190*/  @!P1 IADD3 R98, P0, PT, R97, R98, RZ ;  /* 0x0000006261629210 */ /* 0x004fc80007f1e0ff */
[----:B------:R-:W-:Y:S02]  /*11a0*/  @!P1 IADD3.X R99, PT, PT, R16, R99, RZ, P0, !PT ;  /* 0x0000006310639210 */ /* 0x000fe400007fe4ff */
[----:B-1----:R-:W-:-:S04]  /*11b0*/  @!P1 IADD3 R96, P0, PT, R97, R18, RZ ;  /* 0x0000001261609210 */ /* 0x002fc80007f1e0ff */
[----:B------:R-:W-:Y:S02]  /*11c0*/  @!P1 IADD3.X R97, PT, PT, R16, R19, RZ, P0, !PT ;  /* 0x0000001310619210 */ /* 0x000fe400007fe4ff */
[----:B------:R-:W-:-:S04]  /*11d0*/  IADD3 R19, PT, PT, R100, 0x90, RZ ;  /* 0x0000009064137810 */ /* 0x000fc80007ffe0ff */
        /* <DEDUP_REMOVED lines=272> */
[----:B------:R-:W-:-:S03]  /*22e0*/  IADD3 R19, PT, PT, R100, 0x160, RZ ;  /* 0x0000016064137810 */ /* 0x000fc60007ffe0ff */
[----:B------:R-:W-:Y:S01]  /*22f0*/  STL.64 [R1+0x1e0], R56 ;  /* 0x0001e03801007387 */ /* 0x000fe20000100a00 */
        /* <DEDUP_REMOVED lines=47> */
[----:B------:R-:W-:-:S05]  /*25f0*/  @P1 LOP3.LUT R106, R106, 0x1, RZ, 0xfc, !PT ;  /* 0x000000016a6a1812 */ /* 0x000fca00078efcff */
        /* <DEDUP_REMOVED lines=33> */
[----:B------:R-:W-:Y:S02]  /*2810*/  SHF.R.S32.HI R19, RZ, 0x1f, R77 ;  /* 0x0000001fff137819 */ /* 0x000fe4000001144d */
[----:B------:R-:W-:Y:S02]  /*2820*/  ISETP.GE.U32.AND P1, PT, R77, UR16, PT ;  /* 0x000000104d007c0c */ /* 0x000fe4000bf26070 */
[C---:B------:R-:W-:Y:S02]  /*2830*/  LOP3.LUT P0, RZ, R106.reuse, 0x1000000, RZ, 0xc0, !PT ;  /* 0x010000006aff7812 */ /* 0x040fe4000780c0ff */
[----:B------:R-:W-:Y:S02]  /*2840*/  ISETP.GE.AND.EX P1, PT, R19, UR17, PT, P1 ;  /* 0x0000001113007c0c */ /* 0x000fe4000bf26310 */
[----:B------:R-:W-:-:S11]  /*2850*/  LOP3.LUT R106, R106, 0x7fffffff, RZ, 0xc0, !PT ;  /* 0x7fffffff6a6a7812 */ /* 0x000fd600078ec0ff */
        /* <DEDUP_REMOVED lines=15> */
[----:B------:R-:W-:Y:S02]  /*2950*/  SHF.R.S32.HI R123, RZ, 0x1f, R101 ;  /* 0x0000001fff7b7819 */ /* 0x000fe40000011465 */
[----:B-1----:R-:W-:-:S04]  /*2960*/  @!P1 IADD3 R76, P2, PT, R77, R18, RZ ;  /* 0x000000124d4c9210 */ /* 0x002fc80007f5e0ff */
[----:B------:R-:W-:Y:S02]  /*2970*/  @!P1 IADD3.X R77, PT, PT, R16, R19, RZ, P2, !PT ;  /* 0x00000013104d9210 */ /* 0x000fe400017fe4ff */
[----:B------:R-:W-:Y:S02]  /*2980*/  ISETP.GE.U32.AND P2, PT, R101, UR16, PT ;  /* 0x0000001065007c0c */ /* 0x000fe4000bf46070 */
[C---:B------:R-:W-:Y:S02]  /*2990*/  LOP3.LUT P1, RZ, R106.reuse, 0x800000, RZ, 0xc0, !PT ;  /* 0x008000006aff7812 */ /* 0x040fe4000782c0ff */
[----:B------:R-:W-:Y:S02]  /*29a0*/  ISETP.GE.AND.EX P2, PT, R123, UR17, PT, P2 ;  /* 0x000000117b007c0c */ /* 0x000fe4000bf46320 */
[----:B------:R-:W-:-:S11]  /*29b0*/  LOP3.LUT R106, R106, 0xbfffffff, RZ, 0xc0, !PT ;  /* 0xbfffffff6a6a7812 */ /* 0x000fd600078ec0ff */
[----:B------:R-:W1:Y:S01]  /*29c0*/  @!P2 LDC.64 R18, c[0x0][0x3f8] ;  /* 0x0000fe00ff12ab82 */ /* 0x000e620000000a00 */
[----:B------:R-:W-:Y:S02]  /*29d0*/  @!P2 MOV R122, R38 ;  /* 0x00000026007aa202 */ /* 0x000fe40000000f00 */
[----:B------:R-:W-:Y:S02]  /*29e0*/  @P2 LOP3.LUT R106, R106, 0x40000000, RZ, 0xfc, !PT ;  /* 0x400000006a6a2812 */ /* 0x000fe400078efcff */
[----:B------:R-:W-:Y:S01]  /*29f0*/  PRMT R5, RZ, 0x7610, R5 ;  /* 0x00007610ff057816 */ /* 0x000fe20000000005 */
[----:B------:R-:W-:Y:S01]  /*2a00*/  STL [R1+0x1d8], R118 ;  /* 0x0001d87601007387 */ /* 0x000fe20000100800 */
[----:B------:R-:W-:Y:S01]  /*2a10*/  LOP3.LUT R106, R106, 0xdfffffff, RZ, 0xc0, !PT ;  /* 0xdfffffff6a6a7812 */ /* 0x000fe200078ec0ff */
[----:B------:R-:W2:Y:S01]  /*2a20*/  @!P2 LDC.64 R16, c[0x0][0x3a0] ;  /* 0x0000e800ff10ab82 */ /* 0x000ea20000000a00 */
[----:B-1----:R-:W-:Y:S01]  /*2a30*/  @!P2 IMAD R0, R123, R18, RZ ;  /* 0x000000127b00a224 */ /* 0x002fe200078e02ff */
[----:B------:R-:W-:-:S03]  /*2a40*/  @!P2 MOV R123, R41 ;  /* 0x00000029007ba202 */ /* 0x000fc60000000f00 */
[C---:B------:R-:W-:Y:S01]  /*2a50*/  @!P2 IMAD R19, R101.reuse, R19, R0 ;  /* 0x000000136513a224 */ /* 0x040fe200078e0200 */
[----:B------:R-:W-:Y:S01]  /*2a60*/  IADD3 R0, PT, PT, R100, 0x1c0, RZ ;  /* 0x000001c064007810 */ /* 0x000fe20007ffe0ff */
[----:B------:R-:W-:-:S05]  /*2a70*/  @!P2 IMAD.WIDE.U32 R122, R101, R18, R122 ;  /* 0x00000012657aa225 */ /* 0x000fca00078e007a */
[----:B------:R-:W-:Y:S02]  /*2a80*/  @!P2 IADD3 R101, PT, PT, R123, R19, RZ ;  /* 0x000000137b65a210 */ /* 0x000fe40007ffe0ff */
[C---:B------:R-:W-:Y:S02]  /*2a90*/  @!P2 SHF.L.U32 R19, R122.reuse, 0x1, RZ ;  /* 0x000000017a13a819 */ /* 0x040fe400000006ff */
[----:B------:R-:W-:Y:S02]  /*2aa0*/  @!P2 SHF.L.U64.HI R122, R122, 0x1, R101 ;  /* 0x000000017a7aa819 */ /* 0x000fe40000010265 */
[----:B--2---:R-:W-:Y:S02]  /*2ab0*/  @!P2 IADD3 R124, P3, PT, R19, R16, RZ ;  /* 0x00000010137ca210 */ /* 0x004fe40007f7e0ff */
[----:B------:R-:W-:Y:S02]  /*2ac0*/  SHF.R.S32.HI R101, RZ, 0x1f, R0 ;  /* 0x0000001fff657819 */ /* 0x000fe40000011400 */
[----:B------:R-:W-:-:S02]  /*2ad0*/  @!P2 IADD3.X R125, PT, PT, R122, R17, RZ, P3, !PT ;  /* 0x000000117a7da210 */ /* 0x000fc40001ffe4ff */
[----:B------:R-:W1:Y:S03]  /*2ae0*/  @!P2 LDC.64 R16, c[0x0][0x398] ;  /* 0x0000e600ff10ab82 */ /* 0x000e660000000a00 */
[----:B------:R2:W-:Y:S01]  /*2af0*/  @!P2 STL.64 [R1+0x110], R124 ;  /* 0x0001107c0100a387 */ /* 0x0005e20000100a00 */
[----:B-1----:R-:W-:-:S04]  /*2b00*/  @!P2 IADD3 R114, P3, PT, R19, R16, RZ ;  /* 0x000000101372a210 */ /* 0x002fc80007f7e0ff */
[----:B------:R-:W-:Y:S02]  /*2b10*/  @!P2 IADD3.X R115, PT, PT, R122, R17, RZ, P3, !PT ;  /* 0x000000117a73a210 */ /* 0x000fe40001ffe4ff */
[----:B------:R-:W-:-:S04]  /*2b20*/  ISETP.GE.U32.AND P3, PT, R0, UR16, PT ;  /* 0x0000001000007c0c */ /* 0x000fc8000bf66070 */
[----:B------:R-:W-:-:S13]  /*2b30*/  ISETP.GE.AND.EX P3, PT, R101, UR17, PT, P3 ;  /* 0x0000001165007c0c */ /* 0x000fda000bf66330 */
[----:B------:R-:W1:Y:S01]  /*2b40*/  @!P3 LDC.64 R16, c[0x0][0x3f8] ;  /* 0x0000fe00ff10bb82 */ /* 0x000e620000000a00 */
[----:B------:R-:W-:Y:S02]  /*2b50*/  @!P3 MOV R122, R38 ;  /* 0x00000026007ab202 */ /* 0x000fe40000000f00 */
[----:B------:R-:W-:Y:S02]  /*2b60*/  @!P3 MOV R123, R41 ;  /* 0x00000029007bb202 */ /* 0x000fe40000000f00 */
[----:B------:R-:W-:-:S03]  /*2b70*/  @P3 LOP3.LUT R106, R106, 0x20000000, RZ, 0xfc, !PT ;  /* 0x200000006a6a3812 */ /* 0x000fc600078efcff */
[----:B------:R-:W0:Y:S01]  /*2b80*/  @!P3 LDC.64 R18, c[0x0][0x3a0] ;  /* 0x0000e800ff12bb82 */ /* 0x000e220000000a00 */
[----:B------:R-:W-:Y:S01]  /*2b90*/  LOP3.LUT R106, R106, 0xefffffff, RZ, 0xc0, !PT ;  /* 0xefffffff6a6a7812 */ /* 0x000fe200078ec0ff */
[-C--:B-1----:R-:W-:Y:S02]  /*2ba0*/  @!P3 IMAD R101, R101, R16.reuse, RZ ;  /* 0x000000106565b224 */ /* 0x082fe400078e02ff */
[----:B------:R-:W-:-:S04]  /*2bb0*/  @!P3 IMAD.WIDE.U32 R122, R0, R16, R122 ;  /* 0x00000010007ab225 */ /* 0x000fc800078e007a */
[----:B------:R-:W-:Y:S01]  /*2bc0*/  @!P3 IMAD R17, R0, R17, R101 ;  /* 0x000000110011b224 */ /* 0x000fe200078e0265 */
[----:B------:R-:W-:-:S04]  /*2bd0*/  @!P3 SHF.L.U32 R0, R122, 0x1, RZ ;  /* 0x000000017a00b819 */ /* 0x000fc800000006ff */
[----:B------:R-:W-:Y:S02]  /*2be0*/  @!P3 IADD3 R17, PT, PT, R123, R17, RZ ;  /* 0x000000117b11b210 */ /* 0x000fe40007ffe0ff */
[----:B0-----:R-:W-:Y:S02]  /*2bf0*/  @!P3 IADD3 R112, P4, PT, R0, R18, RZ ;  /* 0x000000120070b210 */ /* 0x001fe40007f9e0ff */
[----:B------:R-:W-:Y:S02]  /*2c00*/  @!P3 SHF.L.U64.HI R122, R122, 0x1, R17 ;  /* 0x000000017a7ab819 */ /* 0x000fe40000010211 */
[----:B------:R-:W0:Y:S02]  /*2c10*/  @!P3 LDC.64 R16, c[0x0][0x398] ;  /* 0x0000e600ff10bb82 */ /* 0x000e240000000a00 */
[----:B------:R-:W-:Y:S02]  /*2c20*/  @!P3 IADD3.X R113, PT, PT, R122, R19, RZ, P4, !PT ;  /* 0x000000137a71b210 */ /* 0x000fe400027fe4ff */
[----:B0-----:R-:W-:-:S02]  /*2c30*/  @!P3 IADD3 R116, P4, PT, R0, R16, RZ ;  /* 0x000000100074b210 */ /* 0x001fc40007f9e0ff */
        /* <DEDUP_REMOVED lines=18> */
[----:B------:R-:W2:Y:S02]  /*2d60*/  @!P4 LDC.64 R16, c[0x0][0x398] ;  /* 0x0000e600ff10cb82 */ /* 0x000ea40000000a00 */
[----:B------:R-:W-:Y:S02]  /*2d70*/  @!P4 IADD3.X R121, PT, PT, R122, R19, RZ, P5, !PT ;  /* 0x000000137a79c210 */ /* 0x000fe40002ffe4ff */
[----:B--2---:R-:W-:-:S02]  /*2d80*/  @!P4 IADD3 R124, P5, PT, R0, R16, RZ ;  /* 0x00000010007cc210 */ /* 0x004fc40007fbe0ff */
        /* <DEDUP_REMOVED lines=19> */
[----:B------:R-:W-:-:S04]  /*2ec0*/  @!P5 IADD3.X R7, PT, PT, R122, R19, RZ, P6, !PT ;  /* 0x000000137a07d210 */ /* 0x000fc800037fe4ff */
[----:B------:R-:W-:Y:S02]  /*2ed0*/  MOV R39, R7 ;  /* 0x0000000700277202 */ /* 0x000fe40000000f00 */
        /* <DEDUP_REMOVED lines=8> */
[----:B------:R-:W-:-:S03]  /*2f60*/  MOV R38, R6 ;  /* 0x0000000600267202 */ /* 0x000fc60000000f00 */
        /* <DEDUP_REMOVED lines=9> */
[----:B------:R-:W-:Y:S02]  /*3000*/  @!P6 IADD3.X R7, PT, PT, R122, R19, RZ, P2, !PT ;  /* 0x000000137a07e210 */ /* 0x000fe400017fe4ff */
[----:B0-----:R-:W-:-:S04]  /*3010*/  @!P6 IADD3 R40, P2, PT, R0, R16, RZ ;  /* 0x000000100028e210 */ /* 0x001fc80007f5e0ff */
[----:B------:R-:W-:-:S05]  /*3020*/  @!P6 IADD3.X R41, PT, PT, R122, R17, RZ, P2, !PT ;  /* 0x000000117a29e210 */ /* 0x000fca00017fe4ff */
[----:B------:R0:W-:Y:S02]  /*3030*/  STL.64 [R1+0x1c0], R40 ;  /* 0x0001c02801007387 */ /* 0x0001e40000100a00 */
[----:B0-----:R-:W-:Y:S02]  /*3040*/  MOV R40, R120 ;  /* 0x0000007800287202 */ /* 0x001fe40000000f00 */
[----:B------:R-:W-:Y:S02]  /*3050*/  MOV R41, R121 ;  /* 0x0000007900297202 */ /* 0x000fe40000000f00 */
[----:B------:R-:W2:Y:S01]  /*3060*/  LDL.LU.64 R120, [R1+0x240] ;  /* 0x0002400001787983 */ /* 0x000ea20000300a00 */
[----:B------:R-:W-:Y:S01]  /*3070*/  MOV R17, RZ ;  /* 0x000000ff00117202 */ /* 0x000fe20000000f00 */
[----:B------:R-:W-:Y:S01]  /*3080*/  HFMA2 R19, -RZ, RZ, 0, 0 ;  /* 0x00000000ff137431 */ /* 0x000fe200000001ff */
[----:B------:R-:W-:Y:S01]  /*3090*/  MOV R123, R125 ;  /* 0x0000007d007b7202 */ /* 0x000fe20000000f00 */
[----:B------:R0:W-:Y:S01]  /*30a0*/  STL [R1+0x1b8], R122 ;  /* 0x0001b87a01007387 */ /* 0x0001e20000100800 */
[----:B------:R-:W-:-:S03]  /*30b0*/  PRMT R0, RZ, 0x7610, R0 ;  /* 0x00007610ff007816 */ /* 0x000fc60000000000 */
[----:B------:R1:W3:Y:S01]  /*30c0*/  @!P0 LDG.E R19, desc[UR10][R2.64] ;  /* 0x0000000a02138981 */ /* 0x0002e2000c1e1900 */
[----:B0-----:R-:W-:-:S03]  /*30d0*/  MOV R122, R124 ;  /* 0x0000007c007a7202 */ /* 0x001fc60000000f00 */
[----:B------:R-:W4:Y:S01]  /*30e0*/  LDL.LU.64 R124, [R1+0x238] ;  /* 0x00023800017c7983 */ /* 0x000f220000300a00 */
[C---:B------:R-:W-:Y:S02]  /*30f0*/  LOP3.LUT P3, RZ, R106.reuse, 0x400000, RZ, 0xc0, !PT ;  /* 0x004000006aff7812 */ /* 0x040fe4000786c0ff */
[----:B------:R-:W-:Y:S01]  /*3100*/  LOP3.LUT P2, RZ, R106, 0x200000, RZ, 0xc0, !PT ;  /* 0x002000006aff7812 */ /* 0x000fe2000784c0ff */
[----:B--2---:R0:W2:Y:S04]  /*3110*/  @!P0 LDG.E R17, desc[UR10][R120.64] ;  /* 0x0000000a78118981 */ /* 0x0040a8000c1e1900 */
[----:B------:R0:W-:Y:S01]  /*3120*/  STL.64 [R1+0x1c8], R120 ;  /* 0x0001c87801007387 */ /* 0x0001e20000100a00 */
[----:B-1----:R-:W-:Y:S02]  /*3130*/  PRMT R2, RZ, 0x7610, R2 ;  /* 0x00007610ff027816 */ /* 0x002fe40000000002 */
[----:B------:R-:W-:-:S02]  /*3140*/  PRMT R3, RZ, 0x7610, R3 ;  /* 0x00007610ff037816 */ /* 0x000fc40000000003 */
[----:B------:R-:W-:-:S04]  /*3150*/  LOP3.LUT R106, R106, 0xfbffffff, RZ, 0xc0, !PT ;  /* 0xfbffffff6a6a7812 */ /* 0x000fc800078ec0ff */
[----:B------:R-:W-:Y:S02]  /*3160*/  @P6 LOP3.LUT R106, R106, 0x4000000, RZ, 0xfc, !PT ;  /* 0x040000006a6a6812 */ /* 0x000fe400078efcff */
[----:B0-----:R-:W-:Y:S02]  /*3170*/  MOV R120, R116 ;  /* 0x0000007400787202 */ /* 0x001fe40000000f00 */
[----:B------:R-:W-:Y:S02]  /*3180*/  MOV R121, R117 ;  /* 0x0000007500797202 */ /* 0x000fe40000000f00 */
[----:B------:R-:W3:Y:S01]  /*3190*/  LDL.LU.64 R116, [R1+0x230] ;  /* 0x0002300001747983 */ /* 0x000ee20000300a00 */
[----:B--2---:R-:W-:-:S05]  /*31a0*/  @!P0 PRMT R0, R17, 0x7632, R0 ;  /* 0x0000763211008816 */ /* 0x004fca0000000000 */
[----:B------:R0:W-:Y:S02]  /*31b0*/  STL.S16 [R1+0x15c], R0 ;  /* 0x00015c0001007387 */ /* 0x0001e40000100600 */
[----:B0-----:R-:W-:-:S06]  /*31c0*/  HFMA2 R0, -RZ, RZ, 0, 0 ;  /* 0x00000000ff007431 */ /* 0x001fcc00000001ff */
[----:B---3--:R-:W2:Y:S01]  /*31d0*/  @!P1 LDG.E R0, desc[UR10][R116.64] ;  /* 0x0000000a74009981 */ /* 0x008ea2000c1e1900 */
[----:B----4-:R-:W-:Y:S02]  /*31e0*/  PRMT R124, RZ, 0x7610, R124 ;  /* 0x00007610ff7c7816 */ /* 0x010fe4000000007c */
[----:B------:R-:W-:Y:S02]  /*31f0*/  @!P0 PRMT R2, R17, 0x7610, R2 ;  /* 0x0000761011028816 */ /* 0x000fe40000000002 */
[----:B------:R-:W-:-:S03]  /*3200*/  @!P0 PRMT R124, R19, 0x7632, R124 ;  /* 0x00007632137c8816 */ /* 0x000fc6000000007c */
[----:B------:R0:W-:Y:S04]  /*3210*/  STL.S16 [R1+0x158], R2 ;  /* 0x0001580201007387 */ /* 0x0001e80000100600 */
[----:B------:R1:W-:Y:S01]  /*3220*/  STL.S16 [R1+0x154], R124 ;  /* 0x0001547c01007387 */ /* 0x0003e20000100600 */
[----:B0-----:R-:W-:-:S03]  /*3230*/  MOV R2, RZ ;  /* 0x000000ff00027202 */ /* 0x001fc60000000f00 */
[----:B-1----:R-:W3:Y:S04]  /*3240*/  LDL.LU R124, [R1+0x228] ;  /* 0x00022800017c7983 */ /* 0x002ee80000300800 */
[----:B------:R0:W4:Y:S02]  /*3250*/  @!P1 LDG.E R2, desc[UR10][R118.64] ;  /* 0x0000000a76029981 */ /* 0x000124000c1e1900 */
[----:B0-----:R-:W-:Y:S02]  /*3260*/  MOV R118, R114 ;  /* 0x0000007200767202 */ /* 0x001fe40000000f00 */
[----:B------:R-:W-:Y:S02]  /*3270*/  MOV R119, R115 ;  /* 0x0000007300777202 */ /* 0x000fe40000000f00 */
[----:B------:R-:W4:Y:S01]  /*3280*/  LDL.LU.64 R114, [R1+0x218] ;  /* 0x0002180001727983 */ /* 0x000f220000300a00 */
[----:B--2---:R-:W-:-:S05]  /*3290*/  @!P1 PRMT R5, R0, 0x7610, R5 ;  /* 0x0000761000059816 */ /* 0x004fca0000000005 */
[----:B------:R0:W-:Y:S04]  /*32a0*/  STL.S16 [R1+0x14c], R5 ;  /* 0x00014c0501007387 */ /* 0x0001e80000100600 */
[----:B0-----:R-:W2:Y:S01]  /*32b0*/  LDL.LU R5, [R1+0x210] ;  /* 0x0002100001057983 */ /* 0x001ea20000300800 */
[----:B---3--:R-:W-:Y:S02]  /*32c0*/  PRMT R124, RZ, 0x7610, R124 ;  /* 0x00007610ff7c7816 */ /* 0x008fe4000000007c */
[C---:B----4-:R-:W-:Y:S02]  /*32d0*/  @!P1 PRMT R3, R2.reuse, 0x7632, R3 ;  /* 0x0000763202039816 */ /* 0x050fe40000000003 */
[----:B------:R-:W-:-:S03]  /*32e0*/  @!P1 PRMT R124, R2, 0x7610, R124 ;  /* 0x00007610027c9816 */ /* 0x000fc6000000007c */
[----:B------:R0:W-:Y:S04]  /*32f0*/  STL.S16 [R1+0x16c], R3 ;  /* 0x00016c0301007387 */ /* 0x0001e80000100600 */
[----:B------:R1:W-:Y:S01]  /*3300*/  STL.S16 [R1+0x164], R124 ;  /* 0x0001647c01007387 */ /* 0x0003e20000100600 */
[----:B0-----:R-:W-:-:S03]  /*3310*/  HFMA2 R3, -RZ, RZ, 0, 0 ;  /* 0x00000000ff037431 */ /* 0x001fc600000001ff */
[----:B-1----:R-:W3:Y:S04]  /*3320*/  LDL.LU R124, [R1+0x208] ;  /* 0x00020800017c7983 */ /* 0x002ee80000300800 */
[----:B------:R0:W-:Y:S04]  /*3330*/  STL [R1+0x1dc], R114 ;  /* 0x0001dc7201007387 */ /* 0x0001e80000100800 */
[----:B--2---:R1:W2:Y:S02]  /*3340*/  @!P3 LDG.E R3, desc[UR10][R4.64] ;  /* 0x0000000a0403b981 */ /* 0x0042a4000c1e1900 */
[----:B-1----:R-:W-:-:S06]  /*3350*/  MOV R4, RZ ;  /* 0x000000ff00047202 */ /* 0x002fcc0000000f00 */
[----:B------:R0:W4:Y:S04]  /*3360*/  @!P3 LDG.E R4, desc[UR10][R114.64] ;  /* 0x0000000a7204b981 */ /* 0x000128000c1e1900 */
[----:B------:R1:W-:Y:S01]  /*3370*/  STL.64 [R1+0x1d0], R116 ;  /* 0x0001d07401007387 */ /* 0x0003e20000100a00 */
[----:B0-----:R-:W-:Y:S02]  /*3380*/  MOV R114, R6 ;  /* 0x0000000600727202 */ /* 0x001fe40000000f00 */
[----:B------:R-:W-:Y:S02]  /*3390*/  MOV R115, R7 ;  /* 0x0000000700737202 */ /* 0x000fe40000000f00 */
[----:B------:R-:W4:Y:S01]  /*33a0*/  LDL.LU.64 R6, [R1+0x200] ;  /* 0x0002000001067983 */ /* 0x000f220000300a00 */
[----:B-1----:R-:W-:-:S02]  /*33b0*/  MOV R116, R112 ;  /* 0x0000007000747202 */ /* 0x002fc40000000f00 */
[----:B------:R-:W-:Y:S02]  /*33c0*/  MOV R117, R113 ;  /* 0x0000007100757202 */ /* 0x000fe40000000f00 */
[----:B------:R-:W4:Y:S01]  /*33d0*/  LDL.LU.64 R112, [R1+0x220] ;  /* 0x0002200001707983 */ /* 0x000f220000300a00 */
[----:B------:R-:W-:Y:S02]  /*33e0*/  PRMT R125, RZ, 0x7610, R125 ;  /* 0x00007610ff7d7816 */ /* 0x000fe4000000007d */
[----:B---3--:R-:W-:Y:S02]  /*33f0*/  PRMT R124, RZ, 0x7610, R124 ;  /* 0x00007610ff7c7816 */ /* 0x008fe4000000007c */
[----:B------:R-:W-:-:S05]  /*3400*/  @!P0 PRMT R125, R19, 0x7610, R125 ;  /* 0x00007610137d8816 */ /* 0x000fca000000007d */
[----:B------:R0:W-:Y:S04]  /*3410*/  STL.S16 [R1+0x150], R125 ;  /* 0x0001507d01007387 */ /* 0x0001e80000100600 */
[----:B0-----:R-:W3:Y:S01]  /*3420*/  LDL.LU R125, [R1+0x22c] ;  /* 0x00022c00017d7983 */ /* 0x001ee20000300800 */
[----:B--2---:R-:W-:-:S05]  /*3430*/  @!P3 PRMT R124, R3, 0x7610, R124 ;  /* 0x00007610037cb816 */ /* 0x004fca000000007c */
[----:B------:R0:W-:Y:S04]  /*3440*/  STL.S16 [R1+0x160], R124 ;  /* 0x0001607c01007387 */ /* 0x0001e80000100600 */
[----:B0-----:R-:W2:Y:S01]  /*3450*/  LDL.LU R124, [R1+0x1fc] ;  /* 0x0001fc00017c7983 */ /* 0x001ea20000300800 */
[----:B------:R-:W-:-:S04]  /*3460*/  PRMT R5, RZ, 0x7610, R5 ;  /* 0x00007610ff057816 */ /* 0x000fc80000000005 */
[----:B----4-:R-:W-:-:S05]  /*3470*/  @!P3 PRMT R5, R4, 0x7632, R5 ;  /* 0x000076320405b816 */ /* 0x010fca0000000005 */
[----:B------:R0:W-:Y:S02]  /*3480*/  STL.S16 [R1+0x17c], R5 ;  /* 0x00017c0501007387 */ /* 0x0001e40000100600 */
[----:B0-----:R-:W-:-:S06]  /*3490*/  HFMA2 R5, -RZ, RZ, 0, 0 ;  /* 0x00000000ff057431 */ /* 0x001fcc00000001ff */
[----:B------:R0:W4:Y:S02]  /*34a0*/  @!P2 LDG.E R5, desc[UR10][R6.64] ;  /* 0x0000000a0605a981 */ /* 0x000124000c1e1900 */
[----:B0-----:R-:W-:-:S06]  /*34b0*/  MOV R6, RZ ;  /* 0x000000ff00067202 */ /* 0x001fcc0000000f00 */
[----:B------:R-:W4:Y:S01]  /*34c0*/  @!P2 LDG.E R6, desc[UR10][R112.64] ;  /* 0x0000000a7006a981 */ /* 0x000f22000c1e1900 */
[----:B---3--:R-:W-:-:S04]  /*34d0*/  PRMT R125, RZ, 0x7610, R125 ;  /* 0x00007610ff7d7816 */ /* 0x008fc8000000007d */
[----:B------:R-:W-:-:S05]  /*34e0*/  @!P1 PRMT R125, R0, 0x7632, R125 ;  /* 0x00007632007d9816 */ /* 0x000fca000000007d */
[----:B------:R0:W-:Y:S04]  /*34f0*/  STL.S16 [R1+0x168], R125 ;  /* 0x0001687d01007387 */ /* 0x0001e80000100600 */
[----:B0-----:R-:W3:Y:S01]  /*3500*/  LDL.LU R125, [R1+0x20c] ;  /* 0x00020c00017d7983 */ /* 0x001ee20000300800 */
[----:B--2---:R-:W-:-:S04]  /*3510*/  PRMT R124, RZ, 0x7610, R124 ;  /* 0x00007610ff7c7816 */ /* 0x004fc8000000007c */
[----:B------:R-:W-:-:S05]  /*3520*/  @!P3 PRMT R124, R4, 0x7610, R124 ;  /* 0x00007610047cb816 */ /* 0x000fca000000007c */
[----:B------:R0:W-:Y:S04]  /*3530*/  STL.S16 [R1+0x174], R124 ;  /* 0x0001747c01007387 */ /* 0x0001e80000100600 */
[----:B0-----:R-:W2:Y:S01]  /*3540*/  LDL.LU R124, [R1+0x1f4] ;  /* 0x0001f400017c7983 */ /* 0x001ea20000300800 */
[----:B------:R-:W-:Y:S02]  /*3550*/  PRMT R7, RZ, 0x7610, R7 ;  /* 0x00007610ff077816 */ /* 0x000fe40000000007 */
[----:B------:R-:W-:Y:S02]  /*3560*/  LOP3.LUT P0, RZ, R106, 0x100000, RZ, 0xc0, !PT ;  /* 0x001000006aff7812 */ /* 0x000fe4000780c0ff */
        /* <DEDUP_REMOVED lines=20> */
[----:B0-----:R-:W-:-:S06]  /*36b0*/  CS2R R10, SRZ ;  /* 0x00000000000a7805 */ /* 0x001fcc000001ff00 */
        /* <DEDUP_REMOVED lines=9> */
[C---:B------:R-:W-:Y:S02]  /*3750*/  LOP3.LUT P3, RZ, R106.reuse, 0x40000, RZ, 0xc0, !PT ;  /* 0x000400006aff7812 */ /* 0x040fe4000786c0ff */
[----:B------:R-:W-:-:S11]  /*3760*/  LOP3.LUT P5, RZ, R106, 0x20000, RZ, 0xc0, !PT ;  /* 0x000200006aff7812 */ /* 0x000fd600078ac0ff */
[----:B------:R0:W2:Y:S02]  /*3770*/  @!P3 LDG.E R11, desc[UR10][R12.64] ;  /* 0x0000000a0c0bb981 */ /* 0x0000a4000c1e1900 */
[----:B0-----:R-:W-:-:S06]  /*3780*/  CS2R R12, SRZ ;  /* 0x00000000000c7805 */ /* 0x001fcc000001ff00 */
[----:B------:R-:W2:Y:S04]  /*3790*/  @!P3 LDG.E R12, desc[UR10][R104.64] ;  /* 0x0000000a680cb981 */ /* 0x000ea8000c1e1900 */
[----:B------:R0:W2:Y:S01]  /*37a0*/  @!P5 LDG.E R13, desc[UR10][R14.64] ;  /* 0x0000000a0e0dd981 */ /* 0x0000a2000c1e1900 */
[----:B------:R-:W-:Y:S02]  /*37b0*/  PRMT R16, RZ, 0x7610, R16 ;  /* 0x00007610ff107816 */ /* 0x000fe40000000010 */
[----:B0-----:R-:W-:-:S06]  /*37c0*/  CS2R R14, SRZ ;  /* 0x00000000000e7805 */ /* 0x001fcc000001ff00 */
[----:B------:R-:W2:Y:S01]  /*37d0*/  @!P5 LDG.E R14, desc[UR10][R102.64] ;  /* 0x0000000a660ed981 */ /* 0x000ea2000c1e1900 */
[----:B------:R-:W-:Y:S02]  /*37e0*/  LOP3.LUT P6, RZ, R106, 0x10000, RZ, 0xc0, !PT ;  /* 0x000100006aff7812 */ /* 0x000fe400078cc0ff */
[----:B----4-:R-:W-:Y:S02]  /*37f0*/  @!P1 PRMT R16, R10, 0x7632, R16 ;  /* 0x000076320a109816 */ /* 0x010fe40000000010 */
[----:B------:R-:W-:-:S03]  /*3800*/  PRMT R111, RZ, 0x7610, R111 ;  /* 0x00007610ff6f7816 */ /* 0x000fc6000000006f */
[----:B------:R0:W-:Y:S01]  /*3810*/  STL.S16 [R1+0x19c], R16 ;  /* 0x00019c1001007387 */ /* 0x0001e20000100600 */
[----:B------:R-:W-:Y:S02]  /*3820*/  PRMT R100, RZ, 0x7610, R100 ;  /* 0x00007610ff647816 */ /* 0x000fe40000000064 */
[----:B------:R-:W-:-:S03]  /*3830*/  PRMT R18, RZ, 0x7610, R18 ;  /* 0x00007610ff127816 */ /* 0x000fc60000000012 */
[----:B------:R-:W4:Y:S01]  /*3840*/  @!P6 LDG.E R15, desc[UR10][R98.64] ;  /* 0x0000000a620fe981 */ /* 0x000f22000c1e1900 */
[----:B0-----:R-:W-:Y:S02]  /*3850*/  MOV R16, RZ ;  /* 0x000000ff00107202 */ /* 0x001fe40000000f00 */
[C---:B------:R-:W-:Y:S02]  /*3860*/  @!P0 PRMT R111, R7.reuse, 0x7610, R111 ;  /* 0x00007610076f8816 */ /* 0x040fe4000000006f */
[----:B------:R-:W-:Y:S02]  /*3870*/  @!P0 PRMT R100, R7, 0x7632, R100 ;  /* 0x0000763207648816 */ /* 0x000fe40000000064 */
[----:B------:R-:W-:Y:S01]  /*3880*/  @!P0 PRMT R18, R8, 0x7610, R18 ;  /* 0x0000761008128816 */ /* 0x000fe20000000012 */
[----:B------:R-:W4:Y:S01]  /*3890*/  @!P6 LDG.E R16, desc[UR10][R96.64] ;  /* 0x0000000a6010e981 */ /* 0x000f22000c1e1900 */
[----:B------:R-:W-:-:S03]  /*38a0*/  LOP3.LUT P0, RZ, R106, 0x8000, RZ, 0xc0, !PT ;  /* 0x000080006aff7812 */ /* 0x000fc6000780c0ff */
[----:B------:R0:W-:Y:S01]  /*38b0*/  STL.S16 [R1+0x194], R18 ;  /* 0x0001941201007387 */ /* 0x0001e20000100600 */
[----:B------:R-:W-:Y:S02]  /*38c0*/  PRMT R101, RZ, 0x7610, R101 ;  /* 0x00007610ff657816 */ /* 0x000fe40000000065 */
[----:B---3--:R-:W-:Y:S01]  /*38d0*/  PRMT R125, RZ, 0x7610, R125 ;  /* 0x00007610ff7d7816 */ /* 0x008fe2000000007d */
[----:B0-----:R-:W-:Y:S01]  /*38e0*/  HFMA2 R18, -RZ, RZ, 0, 0 ;  /* 0x00000000ff127431 */ /* 0x001fe200000001ff */
[----:B------:R-:W-:-:S05]  /*38f0*/  @!P1 PRMT R101, R9, 0x7610, R101 ;  /* 0x0000761009659816 */ /* 0x000fca0000000065 */
[----:B------:R0:W3:Y:S01]  /*3900*/  @!P0 LDG.E R18, desc[UR10][R20.64] ;  /* 0x0000000a14128981 */ /* 0x0000e2000c1e1900 */
[----:B------:R-:W-:Y:S02]  /*3910*/  @!P1 PRMT R125, R10, 0x7610, R125 ;  /* 0x000076100a7d9816 */ /* 0x000fe4000000007d */
[----:B0-----:R-:W-:-:S06]  /*3920*/  CS2R R20, SRZ ;  /* 0x0000000000147805 */ /* 0x001fcc000001ff00 */
[----:B------:R-:W3:Y:S01]  /*3930*/  @!P0 LDG.E R20, desc[UR10][R94.64] ;  /* 0x0000000a5e148981 */ /* 0x000ee2000c1e1900 */
[----:B------:R-:W-:Y:S02]  /*3940*/  LOP3.LUT P2, RZ, R106, 0x2000, RZ, 0xc0, !PT ;  /* 0x000020006aff7812 */ /* 0x000fe4000784c0ff */
[----:B--2---:R-:W-:-:S04]  /*3950*/  PRMT R124, RZ, 0x7610, R124 ;  /* 0x00007610ff7c7816 */ /* 0x004fc8000000007c */
[----:B------:R-:W-:Y:S02]  /*3960*/  @!P1 PRMT R124, R9, 0x7632, R124 ;  /* 0x00007632097c9816 */ /* 0x000fe4000000007c */
[----:B------:R-:W-:-:S13]  /*3970*/  LOP3.LUT P1, RZ, R106, 0x4000, RZ, 0xc0, !PT ;  /* 0x000040006aff7812 */ /* 0x000fda000782c0ff */
[----:B------:R0:W2:Y:S02]  /*3980*/  @!P1 LDG.E R21, desc[UR10][R22.64] ;  /* 0x0000000a16159981 */ /* 0x0000a4000c1e1900 */
[----:B0-----:R-:W-:-:S06]  /*3990*/  CS2R R22, SRZ ;  /* 0x0000000000167805 */ /* 0x001fcc000001ff00 */
[----:B------:R-:W2:Y:S04]  /*39a0*/  @!P1 LDG.E R22, desc[UR10][R92.64] ;  /* 0x0000000a5c169981 */ /* 0x000ea8000c1e1900 */
[----:B------:R0:W2:Y:S02]  /*39b0*/  @!P2 LDG.E R23, desc[UR10][R24.64] ;  /* 0x0000000a1817a981 */ /* 0x0000a4000c1e1900 */
[----:B0-----:R-:W-:-:S06]  /*39c0*/  CS2R R24, SRZ ;  /* 0x0000000000187805 */ /* 0x001fcc000001ff00 */
[----:B------:R-:W2:Y:S01]  /*39d0*/  @!P2 LDG.E R24, desc[UR10][R90.64] ;  /* 0x0000000a5a18a981 */ /* 0x000ea2000c1e1900 */
        /* <DEDUP_REMOVED lines=9> */
[----:B------:R-:W-:Y:S02]  /*3a70*/  LOP3.LUT P4, RZ, R106, 0x800, RZ, 0xc0, !PT ;  /* 0x000008006aff7812 */ /* 0x000fe4000788c0ff */
[----:B------:R-:W-:Y:S02]  /*3a80*/  PRMT R94, RZ, 0x7610, R94 ;  /* 0x00007610ff5e7816 */ /* 0x000fe4000000005e */
[----:B------:R-:W-:-:S02]  /*3a90*/  PRMT R95, RZ, 0x7610, R95 ;  /* 0x00007610ff5f7816 */ /* 0x000fc4000000005f */
[----:B------:R-:W-:Y:S02]  /*3aa0*/  PRMT R96, RZ, 0x7610, R96 ;  /* 0x00007610ff607816 */ /* 0x000fe40000000060 */
[----:B------:R-:W-:Y:S02]  /*3ab0*/  PRMT R97, RZ, 0x7610, R97 ;  /* 0x00007610ff617816 */ /* 0x000fe40000000061 */
[C---:B------:R-:W-:Y:S01]  /*3ac0*/  @!P5 PRMT R94, R13.reuse, 0x7610, R94 ;  /* 0x000076100d5ed816 */ /* 0x040fe2000000005e */
[----:B------:R0:W2:Y:S01]  /*3ad0*/  @!P3 LDG.E R25, desc[UR10][R26.64] ;  /* 0x0000000a1a19b981 */ /* 0x0000a2000c1e1900 */
[----:B------:R-:W-:Y:S02]  /*3ae0*/  @!P5 PRMT R95, R13, 0x7632, R95 ;  /* 0x000076320d5fd816 */ /* 0x000fe4000000005f */
[C---:B------:R-:W-:Y:S02]  /*3af0*/  @!P5 PRMT R96, R14.reuse, 0x7610, R96 ;  /* 0x000076100e60d816 */ /* 0x040fe40000000060 */
[----:B------:R-:W-:-:S02]  /*3b00*/  @!P5 PRMT R97, R14, 0x7632, R97 ;  /* 0x000076320e61d816 */ /* 0x000fc40000000061 */
[C---:B------:R-:W-:Y:S02]  /*3b10*/  LOP3.LUT P5, RZ, R106.reuse, 0x400, RZ, 0xc0, !PT ;  /* 0x000004006aff7812 */ /* 0x040fe400078ac0ff */
[----:B------:R-:W-:Y:S02]  /*3b20*/  LOP3.LUT R107, R107, 0xffffffef, RZ, 0xc0, !PT ;  /* 0xffffffef6b6b7812 */ /* 0x000fe400078ec0ff */
[----:B0-----:R-:W-:Y:S02]  /*3b30*/  CS2R R26, SRZ ;  /* 0x00000000001a7805 */ /* 0x001fe4000001ff00 */
[----:B------:R-:W-:Y:S02]  /*3b40*/  @P2 LOP3.LUT R107, R107, 0x10, RZ, 0xfc, !PT ;  /* 0x000000106b6b2812 */ /* 0x000fe400078efcff */
[C---:B------:R-:W-:Y:S02]  /*3b50*/  LOP3.LUT P2, RZ, R106.reuse, 0x10000, RZ, 0xc0, !PT ;  /* 0x000100006aff7812 */ /* 0x040fe4000784c0ff */
[----:B------:R0:W2:Y:S01]  /*3b60*/  @!P4 LDG.E R27, desc[UR10][R28.64] ;  /* 0x0000000a1c1bc981 */ /* 0x0000a2000c1e1900 */
[----:B------:R-:W-:-:S02]  /*3b70*/  LOP3.LUT P6, RZ, R106, 0x200, RZ, 0xc0, !PT ;  /* 0x000002006aff7812 */ /* 0x000fc400078cc0ff */
[----:B------:R-:W-:Y:S01]  /*3b80*/  PRMT R90, RZ, 0x7610, R90 ;  /* 0x00007610ff5a7816 */ /* 0x000fe2000000005a */
[----:B------:R-:W2:Y:S01]  /*3b90*/  @!P3 LDG.E R26, desc[UR10][R88.64] ;  /* 0x0000000a581ab981 */ /* 0x000ea2000c1e1900 */
[----:B0-----:R-:W-:Y:S02]  /*3ba0*/  CS2R R28, SRZ ;  /* 0x00000000001c7805 */ /* 0x001fe4000001ff00 */
[----:B------:R-:W-:Y:S02]  /*3bb0*/  PRMT R91, RZ, 0x7610, R91 ;  /* 0x00007610ff5b7816 */ /* 0x000fe4000000005b */
[----:B------:R-:W-:Y:S02]  /*3bc0*/  PRMT R92, RZ, 0x7610, R92 ;  /* 0x00007610ff5c7816 */ /* 0x000fe4000000005c */
[----:B------:R-:W-:Y:S01]  /*3bd0*/  PRMT R93, RZ, 0x7610, R93 ;  /* 0x00007610ff5d7816 */ /* 0x000fe2000000005d */
[----:B------:R-:W2:Y:S04]  /*3be0*/  @!P4 LDG.E R28, desc[UR10][R86.64] ;  /* 0x0000000a561cc981 */ /* 0x000ea8000c1e1900 */
[----:B------:R0:W2:Y:S01]  /*3bf0*/  @!P5 LDG.E R29, desc[UR10][R30.64] ;  /* 0x0000000a1e1dd981 */ /* 0x0000a2000c1e1900 */
[----:B----4-:R-:W-:-:S02]  /*3c00*/  @!P2 PRMT R90, R15, 0x7610, R90 ;  /* 0x000076100f5aa816 */ /* 0x010fc4000000005a */
[----:B------:R-:W-:Y:S02]  /*3c10*/  @!P2 PRMT R91, R15, 0x7632, R91 ;  /* 0x000076320f5ba816 */ /* 0x000fe4000000005b */
[C---:B------:R-:W-:Y:S02]  /*3c20*/  @!P2 PRMT R92, R16.reuse, 0x7610, R92 ;  /* 0x00007610105ca816 */ /* 0x040fe4000000005c */
[----:B0-----:R-:W-:Y:S02]  /*3c30*/  CS2R R30, SRZ ;  /* 0x00000000001e7805 */ /* 0x001fe4000001ff00 */
[----:B------:R-:W-:Y:S02]  /*3c40*/  @!P2 PRMT R93, R16, 0x7632, R93 ;  /* 0x00007632105da816 */ /* 0x000fe4000000005d */
[C---:B------:R-:W-:Y:S02]  /*3c50*/  LOP3.LUT P2, RZ, R106.reuse, 0x100, RZ, 0xc0, !PT ;  /* 0x000001006aff7812 */ /* 0x040fe4000784c0ff */
[----:B------:R-:W-:Y:S01]  /*3c60*/  LOP3.LUT R107, R107, 0xfffffff7, RZ, 0xc0, !PT ;  /* 0xfffffff76b6b7812 */ /* 0x000fe200078ec0ff */
[----:B------:R-:W4:Y:S03]  /*3c70*/  @!P5 LDG.E R30, desc[UR10][R84.64] ;  /* 0x0000000a541ed981 */ /* 0x000f26000c1e1900 */
[----:B------:R-:W-:Y:S01]  /*3c80*/  @P3 LOP3.LUT R107, R107, 0x8, RZ, 0xfc, !PT ;  /* 0x000000086b6b3812 */ /* 0x000fe200078efcff */
[----:B------:R0:W4:Y:S01]  /*3c90*/  @!P6 LDG.E R31, desc[UR10][R32.64] ;  /* 0x0000000a201fe981 */ /* 0x000122000c1e1900 */
[----:B------:R-:W-:-:S03]  /*3ca0*/  LOP3.LUT P3, RZ, R106, 0x80, RZ, 0xc0, !PT ;  /* 0x000000806aff7812 */ /* 0x000fc6000786c0ff */
[----:B------:R1:W-:Y:S01]  /*3cb0*/  STL [R1+0x10], R19 ;  /* 0x0000101301007387 */ /* 0x0003e20000100800 */
[----:B0-----:R-:W-:Y:S02]  /*3cc0*/  CS2R R32, SRZ ;  /* 0x0000000000207805 */ /* 0x001fe4000001ff00 */
[----:B------:R-:W-:Y:S02]  /*3cd0*/  PRMT R86, RZ, 0x7610, R86 ;  /* 0x00007610ff567816 */ /* 0x000fe40000000056 */
[----:B-1----:R-:W-:Y:S02]  /*3ce0*/  MOV R19, RZ ;  /* 0x000000ff00137202 */ /* 0x002fe40000000f00 */
[----:B------:R0:W4:Y:S01]  /*3cf0*/  @!P2 LDG.E R33, desc[UR10][R34.64] ;  /* 0x0000000a2221a981 */ /* 0x000122000c1e1900 */
[----:B------:R-:W-:Y:S02]  /*3d00*/  PRMT R87, RZ, 0x7610, R87 ;  /* 0x00007610ff577816 */ /* 0x000fe40000000057 */
[----:B------:R-:W-:Y:S01]  /*3d10*/  PRMT R88, RZ, 0x7610, R88 ;  /* 0x00007610ff587816 */ /* 0x000fe20000000058 */
[----:B------:R-:W4:Y:S01]  /*3d20*/  @!P6 LDG.E R32, desc[UR10][R82.64] ;  /* 0x0000000a5220e981 */ /* 0x000f22000c1e1900 */
[----:B------:R-:W-:-:S02]  /*3d30*/  PRMT R89, RZ, 0x7610, R89 ;  /* 0x00007610ff597816 */ /* 0x000fc40000000059 */
[C---:B---3--:R-:W-:Y:S01]  /*3d40*/  @!P0 PRMT R86, R18.reuse, 0x7610, R86 ;  /* 0x0000761012568816 */ /* 0x048fe20000000056 */
[----:B------:R1:W3:Y:S01]  /*3d50*/  @!P3 LDG.E R19, desc[UR10][R36.64] ;  /* 0x0000000a2413b981 */ /* 0x0002e2000c1e1900 */
[----:B0-----:R-:W-:Y:S02]  /*3d60*/  CS2R R34, SRZ ;  /* 0x0000000000227805 */ /* 0x001fe4000001ff00 */
[----:B------:R-:W-:Y:S02]  /*3d70*/  @!P0 PRMT R87, R18, 0x7632, R87 ;  /* 0x0000763212578816 */ /* 0x000fe40000000057 */
[C---:B------:R-:W-:Y:S02]  /*3d80*/  @!P0 PRMT R88, R20.reuse, 0x7610, R88 ;  /* 0x0000761014588816 */ /* 0x040fe40000000058 */
[----:B------:R-:W-:Y:S01]  /*3d90*/  @!P0 PRMT R89, R20, 0x7632, R89 ;  /* 0x0000763214598816 */ /* 0x000fe20000000059 */
[----:B------:R-:W3:Y:S01]  /*3da0*/  @!P3 LDG.E R35, desc[UR10][R78.64] ;  /* 0x0000000a4e23b981 */ /* 0x000ee2000c1e1900 */
[----:B------:R-:W-:-:S03]  /*3db0*/  LOP3.LUT P0, RZ, R106, 0x40, RZ, 0xc0, !PT ;  /* 0x000000406aff7812 */ /* 0x000fc6000780c0ff */
[----:B------:R0:W-:Y:S01]  /*3dc0*/  STL [R1+0x98], R4 ;  /* 0x0000980401007387 */ /* 0x0001e20000100800 */
[----:B-1----:R-:W-:-:S03]  /*3dd0*/  HFMA2 R36, -RZ, RZ, 0, 0 ;  /* 0x00000000ff247431 */ /* 0x002fc600000001ff */
[----:B------:R1:W-:Y:S04]  /*3de0*/  STL [R1+0x1c], R5 ;  /* 0x00001c0501007387 */ /* 0x0003e80000100800 */
[----:B------:R1:W-:Y:S01]  /*3df0*/  STL [R1+0x14], R0 ;  /* 0x0000140001007387 */ /* 0x0003e20000100800 */
[----:B0-----:R-:W-:-:S03]  /*3e00*/  MOV R4, R56 ;  /* 0x0000003800047202 */ /* 0x001fc60000000f00 */
[----:B------:R-:W3:Y:S01]  /*3e10*/  @!P0 LDG.E R36, desc[UR10][R42.64] ;  /* 0x0000000a2a248981 */ /* 0x000ee2000c1e1900 */
[----:B-1----:R-:W-:-:S03]  /*3e20*/  MOV R5, R57 ;  /* 0x0000003900057202 */ /* 0x002fc60000000f00 */
[----:B------:R-:W3:Y:S01]  /*3e30*/  LDL.LU.64 R56, [R1+0x1e0] ;  /* 0x0001e00001387983 */ /* 0x000ee20000300a00 */
[----:B------:R-:W-:Y:S02]  /*3e40*/  MOV R0, RZ ;  /* 0x000000ff00007202 */ /* 0x000fe40000000f00 */
[----:B------:R-:W-:Y:S01]  /*3e50*/  PRMT R82, RZ, 0x7610, R82 ;  /* 0x00007610ff527816 */ /* 0x000fe20000000052 */
[----:B------:R-:W3:Y:S01]  /*3e60*/  @!P2 LDG.E R34, desc[UR10][R80.64] ;  /* 0x0000000a5022a981 */ /* 0x000ee2000c1e1900 */
[----:B------:R-:W-:Y:S02]  /*3e70*/  PRMT R83, RZ, 0x7610, R83 ;  /* 0x00007610ff537816 */ /* 0x000fe40000000053 */
[----:B------:R-:W-:Y:S01]  /*3e80*/  PRMT R84, RZ, 0x7610, R84 ;  /* 0x00007610ff547816 */ /* 0x000fe20000000054 */
[----:B------:R0:W3:Y:S01]  /*3e90*/  @!P0 LDG.E R0, desc[UR10][R44.64] ;  /* 0x0000000a2c008981 */ /* 0x0000e2000c1e1900 */
[----:B------:R-:W-:Y:S02]  /*3ea0*/  PRMT R85, RZ, 0x7610, R85 ;  /* 0x00007610ff557816 */ /* 0x000fe40000000055 */
[----:B------:R-:W-:Y:S01]  /*3eb0*/  LOP3.LUT P2, RZ, R107, 0x10, RZ, 0xc0, !PT ;  /* 0x000000106bff7812 */ /* 0x000fe2000784c0ff */
[----:B------:R1:W-:Y:S01]  /*3ec0*/  STL [R1+0x18], R3 ;  /* 0x0000180301007387 */ /* 0x0003e20000100800 */
[----:B0-----:R-:W-:Y:S01]  /*3ed0*/  HFMA2 R44, -RZ, RZ, 0, 0 ;  /* 0x00000000ff2c7431 */ /* 0x001fe200000001ff */
[----:B-1----:R-:W-:-:S02]  /*3ee0*/  MOV R3, RZ ;  /* 0x000000ff00037202 */ /* 0x002fc40000000f00 */
[----:B------:R-:W-:Y:S02]  /*3ef0*/  PRMT R78, RZ, 0x7610, R78 ;  /* 0x00007610ff4e7816 */ /* 0x000fe4000000004e */
[----:B------:R-:W-:Y:S02]  /*3f00*/  PRMT R79, RZ, 0x7610, R79 ;  /* 0x00007610ff4f7816 */ /* 0x000fe4000000004f */
[----:B------:R-:W-:Y:S02]  /*3f10*/  PRMT R80, RZ, 0x7610, R80 ;  /* 0x00007610ff507816 */ /* 0x000fe40000000050 */
[----:B------:R-:W-:Y:S01]  /*3f20*/  PRMT R81, RZ, 0x7610, R81 ;  /* 0x00007610ff517816 */ /* 0x000fe20000000051 */
[----:B------:R-:W-:Y:S01]  /*3f30*/  HFMA2 R99, -RZ, RZ, 0, 0 ;  /* 0x00000000ff637431 */ /* 0x000fe200000001ff */
[----:B------:R0:W-:Y:S04]  /*3f40*/  STL [R1+0x9c], R6 ;  /* 0x00009c0601007387 */ /* 0x0001e80000100800 */
[----:B------:R1:W-:Y:S01]  /*3f50*/  STL [R1+0x20], R7 ;  /* 0x0000200701007387 */ /* 0x0003e20000100800 */
[----:B0-----:R-:W-:-:S02]  /*3f60*/  MOV R6, R4 ;  /* 0x0000000400067202 */ /* 0x001fc40000000f00 */
[----:B------:R-:W-:Y:S02]  /*3f70*/  MOV R4, R114 ;  /* 0x0000007200047202 */ /* 0x000fe40000000f00 */
[----:B-1----:R-:W-:Y:S02]  /*3f80*/  MOV R7, R5 ;  /* 0x0000000500077202 */ /* 0x002fe40000000f00 */
[----:B------:R-:W-:Y:S02]  /*3f90*/  MOV R5, R115 ;  /* 0x0000007300057202 */ /* 0x000fe40000000f00 */
[----:B------:R-:W3:Y:S01]  /*3fa0*/  LDL.LU.64 R114, [R1+0x110] ;  /* 0x0001100001727983 */ /* 0x000ee20000300a00 */
[C---:B--2---:R-:W-:Y:S02]  /*3fb0*/  @!P1 PRMT R82, R21.reuse, 0x7610, R82 ;  /* 0x0000761015529816 */ /* 0x044fe40000000052 */
[----:B------:R-:W-:Y:S02]  /*3fc0*/  @!P1 PRMT R83, R21, 0x7632, R83 ;  /* 0x0000763215539816 */ /* 0x000fe40000000053 */
[----:B------:R-:W-:-:S02]  /*3fd0*/  @!P1 PRMT R84, R22, 0x7610, R84 ;  /* 0x0000761016549816 */ /* 0x000fc40000000054 */
[----:B------:R-:W-:Y:S02]  /*3fe0*/  @!P1 PRMT R85, R22, 0x7632, R85 ;  /* 0x0000763216559816 */ /* 0x000fe40000000055 */
[----:B------:R-:W-:Y:S02]  /*3ff0*/  LOP3.LUT P1, RZ, R106, 0x20, RZ, 0xc0, !PT ;  /* 0x000000206aff7812 */ /* 0x000fe4000782c0ff */
[C---:B------:R-:W-:Y:S02]  /*4000*/  @!P2 PRMT R78, R23.reuse, 0x7610, R78 ;  /* 0x00007610174ea816 */ /* 0x040fe4000000004e */
[----:B------:R-:W-:-:S09]  /*4010*/  @!P2 PRMT R79, R23, 0x7632, R79 ;  /* 0x00007632174fa816 */ /* 0x000fd2000000004f */
[----:B------:R-:W2:Y:S04]  /*4020*/  @!P1 LDG.E R44, desc[UR10][R46.64] ;  /* 0x0000000a2e2c9981 */ /* 0x000ea8000c1e1900 */
[----:B------:R0:W2:Y:S01]  /*4030*/  @!P1 LDG.E R3, desc[UR10][R48.64] ;  /* 0x0000000a30039981 */ /* 0x0000a2000c1e1900 */
[C---:B------:R-:W-:Y:S02]  /*4040*/  @!P2 PRMT R80, R24.reuse, 0x7610, R80 ;  /* 0x000076101850a816 */ /* 0x040fe40000000050 */
[----:B------:R-:W-:Y:S02]  /*4050*/  @!P2 PRMT R81, R24, 0x7632, R81 ;  /* 0x000076321851a816 */ /* 0x000fe40000000051 */
[----:B------:R-:W-:Y:S01]  /*4060*/  LOP3.LUT P2, RZ, R106, 0x10, RZ, 0xc0, !PT ;  /* 0x000000106aff7812 */ /* 0x000fe2000784c0ff */
[----:B0-----:R-:W-:-:S12]  /*4070*/  HFMA2 R48, -RZ, RZ, 0, 0 ;  /* 0x00000000ff307431 */ /* 0x001fd800000001ff */
[----:B------:R0:W2:Y:S04]  /*4080*/  @!P2 LDG.E R48, desc[UR10][R50.64] ;  /* 0x0000000a3230a981 */ /* 0x0000a8000c1e1900 */
[----:B------:R1:W2:Y:S01]  /*4090*/  @!P2 LDG.E R99, desc[UR10][R52.64] ;  /* 0x0000000a3463a981 */ /* 0x0002a2000c1e1900 */
[----:B------:R-:W-:Y:S02]  /*40a0*/  LOP3.LUT P3, RZ, R107, 0x8, RZ, 0xc0, !PT ;  /* 0x000000086bff7812 */ /* 0x000fe4000786c0ff */
[----:B------:R-:W-:Y:S01]  /*40b0*/  PRMT R45, RZ, 0x7610, R45 ;  /* 0x00007610ff2d7816 */ /* 0x000fe2000000002d */
[----:B------:R0:W-:Y:S01]  /*40c0*/  STL [R1+0x94], R2 ;  /* 0x0000940201007387 */ /* 0x0001e20000100800 */
[----:B------:R-:W-:Y:S02]  /*40d0*/  PRMT R46, RZ, 0x7610, R46 ;  /* 0x00007610ff2e7816 */ /* 0x000fe4000000002e */
[----:B------:R-:W-:Y:S01]  /*40e0*/  PRMT R47, RZ, 0x7610, R47 ;  /* 0x00007610ff2f7816 */ /* 0x000fe2000000002f */
[----:B------:R1:W-:Y:S01]  /*40f0*/  STL [R1+0x90], R17 ;  /* 0x0000901101007387 */ /* 0x0003e20000100800 */
[----:B------:R-:W-:-:S02]  /*4100*/  PRMT R37, RZ, 0x7610, R37 ;  /* 0x00007610ff257816 */ /* 0x000fc40000000025 */
[----:B------:R-:W-:Y:S02]  /*4110*/  PRMT R42, RZ, 0x7610, R42 ;  /* 0x00007610ff2a7816 */ /* 0x000fe4000000002a */
[----:B0-----:R-:W-:Y:S02]  /*4120*/  PRMT R2, RZ, 0x7610, R2 ;  /* 0x00007610ff027816 */ /* 0x001fe40000000002 */
[----:B------:R-:W-:Y:S02]  /*4130*/  PRMT R43, RZ, 0x7610, R43 ;  /* 0x00007610ff2b7816 */ /* 0x000fe4000000002b */
[----:B-1----:R-:W-:Y:S02]  /*4140*/  PRMT R17, RZ, 0x7610, R17 ;  /* 0x00007610ff117816 */ /* 0x002fe40000000011 */
[----:B------:R-:W-:Y:S02]  /*4150*/  @!P3 PRMT R37, R25, 0x7632, R37 ;  /* 0x000076321925b816 */ /* 0x000fe40000000025 */
[----:B------:R-:W-:-:S02]  /*4160*/  @!P4 PRMT R2, R27, 0x7610, R2 ;  /* 0x000076101b02c816 */ /* 0x000fc40000000002 */
[----:B------:R-:W-:Y:S02]  /*4170*/  @!P4 PRMT R45, R27, 0x7632, R45 ;  /* 0x000076321b2dc816 */ /* 0x000fe4000000002d */
[----:B------:R-:W-:Y:S02]  /*4180*/  @!P3 PRMT R17, R25, 0x7610, R17 ;  /* 0x000076101911b816 */ /* 0x000fe40000000011 */
[C---:B------:R-:W-:Y:S02]  /*4190*/  @!P3 PRMT R42, R26.reuse, 0x7610, R42 ;  /* 0x000076101a2ab816 */ /* 0x040fe4000000002a */
[----:B------:R-:W-:Y:S02]  /*41a0*/  @!P3 PRMT R43, R26, 0x7632, R43 ;  /* 0x000076321a2bb816 */ /* 0x000fe4000000002b */
[----:B------:R-:W-:Y:S02]  /*41b0*/  LOP3.LUT P3, RZ, R106, 0x8, RZ, 0xc0, !PT ;  /* 0x000000086aff7812 */ /* 0x000fe4000786c0ff */
[----:B------:R-:W-:-:S02]  /*41c0*/  PRMT R49, RZ, 0x7610, R49 ;  /* 0x00007610ff317816 */ /* 0x000fc40000000031 */
[C---:B------:R-:W-:Y:S02]  /*41d0*/  @!P4 PRMT R46, R28.reuse, 0x7610, R46 ;  /* 0x000076101c2ec816 */ /* 0x040fe4000000002e */
[----:B------:R-:W-:Y:S02]  /*41e0*/  @!P4 PRMT R47, R28, 0x7632, R47 ;  /* 0x000076321c2fc816 */ /* 0x000fe4000000002f */
[----:B------:R-:W-:Y:S02]  /*41f0*/  LOP3.LUT P4, RZ, R106, 0x4, RZ, 0xc0, !PT ;  /* 0x000000046aff7812 */ /* 0x000fe4000788c0ff */
[----:B------:R-:W-:Y:S02]  /*4200*/  PRMT R50, RZ, 0x7610, R50 ;  /* 0x00007610ff327816 */ /* 0x000fe40000000032 */
[----:B------:R-:W-:Y:S02]  /*4210*/  PRMT R51, RZ, 0x7610, R51 ;  /* 0x00007610ff337816 */ /* 0x000fe40000000033 */
[----:B------:R-:W-:Y:S01]  /*4220*/  PRMT R98, RZ, 0x7610, R98 ;  /* 0x00007610ff627816 */ /* 0x000fe20000000062 */
[----:B------:R0:W-:Y:S01]  /*4230*/  STL [R1+0x24], R9 ;  /* 0x0000240901007387 */ /* 0x0001e20000100800 */
[----:B------:R-:W-:-:S02]  /*4240*/  @!P5 PRMT R49, R29, 0x7610, R49 ;  /* 0x000076101d31d816 */ /* 0x000fc40000000031 */
[----:B------:R-:W-:Y:S02]  /*4250*/  @!P5 PRMT R50, R29, 0x7632, R50 ;  /* 0x000076321d32d816 */ /* 0x000fe40000000032 */
[----:B------:R-:W-:Y:S02]  /*4260*/  LOP3.LUT R107, R107, 0xfffffffd, RZ, 0xc0, !PT ;  /* 0xfffffffd6b6b7812 */ /* 0x000fe400078ec0ff */
[C---:B----4-:R-:W-:Y:S01]  /*4270*/  @!P5 PRMT R51, R30.reuse, 0x7610, R51 ;  /* 0x000076101e33d816 */ /* 0x050fe20000000033 */
[----:B0-----:R-:W-:Y:S01]  /*4280*/  HFMA2 R9, -RZ, RZ, 0, 0 ;  /* 0x00000000ff097431 */ /* 0x001fe200000001ff */
[----:B------:R-:W-:Y:S02]  /*4290*/  @!P5 PRMT R98, R30, 0x7632, R98 ;  /* 0x000076321e62d816 */ /* 0x000fe40000000062 */
[----:B------:R-:W-:Y:S02]  /*42a0*/  LOP3.LUT P5, RZ, R106, 0x2, RZ, 0xc0, !PT ;  /* 0x000000026aff7812 */ /* 0x000fe400078ac0ff */
[----:B------:R-:W-:Y:S01]  /*42b0*/  MOV R52, RZ ;  /* 0x000000ff00347202 */ /* 0x000fe20000000f00 */
[----:B------:R0:W4:Y:S01]  /*42c0*/  @!P4 LDG.E R9, desc[UR10][R60.64] ;  /* 0x0000000a3c09c981 */ /* 0x000122000c1e1900 */
[----:B------:R-:W-:-:S02]  /*42d0*/  @P0 LOP3.LUT R107, R107, 0x2, RZ, 0xfc, !PT ;  /* 0x000000026b6b0812 */ /* 0x000fc400078efcff */
[----:B------:R-:W-:Y:S02]  /*42e0*/  LOP3.LUT P0, RZ, R106, 0x80, RZ, 0xc0, !PT ;  /* 0x000000806aff7812 */ /* 0x000fe4000780c0ff */
[----:B------:R1:W4:Y:S01]  /*42f0*/  @!P3 LDG.E R52, desc[UR10][R54.64] ;  /* 0x0000000a3634b981 */ /* 0x000322000c1e1900 */
[----:B------:R-:W-:Y:S02]  /*4300*/  PRMT R53, RZ, 0x7610, R53 ;  /* 0x00007610ff357816 */ /* 0x000fe40000000035 */
[----:B------:R-:W-:Y:S02]  /*4310*/  PRMT R108, RZ, 0x7610, R108 ;  /* 0x00007610ff6c7816 */ /* 0x000fe4000000006c */
[----:B0-----:R-:W-:Y:S02]  /*4320*/  MOV R60, RZ ;  /* 0x000000ff003c7202 */ /* 0x001fe40000000f00 */
[----:B------:R-:W-:Y:S02]  /*4330*/  LOP3.LUT R107, R107, 0xfffffffb, RZ, 0xc0, !PT ;  /* 0xfffffffb6b6b7812 */ /* 0x000fe400078ec0ff */
[----:B-1----:R-:W-:-:S02]  /*4340*/  PRMT R54, RZ, 0x7610, R54 ;  /* 0x00007610ff367816 */ /* 0x002fc40000000036 */
[----:B------:R0:W4:Y:S01]  /*4350*/  @!P5 LDG.E R60, desc[UR10][R62.64] ;  /* 0x0000000a3e3cd981 */ /* 0x000122000c1e1900 */
[----:B------:R-:W-:Y:S02]  /*4360*/  PRMT R55, RZ, 0x7610, R55 ;  /* 0x00007610ff377816 */ /* 0x000fe40000000037 */
[C---:B------:R-:W-:Y:S01]  /*4370*/  @!P6 PRMT R53, R31.reuse, 0x7610, R53 ;  /* 0x000076101f35e816 */ /* 0x040fe20000000035 */
[----:B------:R1:W-:Y:S01]  /*4380*/  STL [R1+0xa4], R10 ;  /* 0x0000a40a01007387 */ /* 0x0003e20000100800 */
[----:B------:R-:W-:Y:S02]  /*4390*/  @!P6 PRMT R54, R31, 0x7632, R54 ;  /* 0x000076321f36e816 */ /* 0x000fe40000000036 */
[C---:B------:R-:W-:Y:S01]  /*43a0*/  @!P6 PRMT R55, R32.reuse, 0x7610, R55 ;  /* 0x000076102037e816 */ /* 0x040fe20000000037 */
[----:B------:R0:W-:Y:S01]  /*43b0*/  STL [R1+0x28], R11 ;  /* 0x0000280b01007387 */ /* 0x0001e20000100800 */
[----:B------:R-:W-:Y:S02]  /*43c0*/  @!P6 PRMT R108, R32, 0x7632, R108 ;  /* 0x00007632206ce816 */ /* 0x000fe4000000006c */
[----:B------:R-:W-:-:S02]  /*43d0*/  LOP3.LUT P6, RZ, R106, 0x1, RZ, 0xc0, !PT ;  /* 0x000000016aff7812 */ /* 0x000fc400078cc0ff */
[----:B------:R-:W-:Y:S02]  /*43e0*/  PRMT R61, RZ, 0x7610, R61 ;  /* 0x00007610ff3d7816 */ /* 0x000fe4000000003d */
[----:B-1----:R-:W-:Y:S02]  /*43f0*/  PRMT R10, RZ, 0x7610, R10 ;  /* 0x00007610ff0a7816 */ /* 0x002fe4000000000a */
[----:B0-----:R-:W-:Y:S01]  /*4400*/  PRMT R62, RZ, 0x7610, R62 ;  /* 0x00007610ff3e7816 */ /* 0x001fe2000000003e */
[----:B------:R-:W-:Y:S01]  /*4410*/  HFMA2 R11, -RZ, RZ, 0, 0 ;  /* 0x00000000ff0b7431 */ /* 0x000fe200000001ff */
[----:B------:R-:W-:Y:S02]  /*4420*/  PRMT R63, RZ, 0x7610, R63 ;  /* 0x00007610ff3f7816 */ /* 0x000fe4000000003f */
[----:B------:R-:W-:Y:S01]  /*4430*/  @P1 LOP3.LUT R107, R107, 0x4, RZ, 0xfc, !PT ;  /* 0x000000046b6b1812 */ /* 0x000fe200078efcff */
[----:B------:R-:W-:Y:S01]  /*4440*/  HFMA2 R109, -RZ, RZ, 0, 0 ;  /* 0x00000000ff6d7431 */ /* 0x000fe200000001ff */
[C---:B---3--:R-:W-:Y:S01]  /*4450*/  @!P0 PRMT R10, R35.reuse, 0x7610, R10 ;  /* 0x00007610230a8816 */ /* 0x048fe2000000000a */
[----:B------:R0:W3:Y:S01]  /*4460*/  @!P5 LDG.E R11, desc[UR10][R64.64] ;  /* 0x0000000a400bd981 */ /* 0x0000e2000c1e1900 */
[----:B------:R-:W-:-:S02]  /*4470*/  @!P0 PRMT R61, R35, 0x7632, R61 ;  /* 0x00007632233d8816 */ /* 0x000fc4000000003d */
[C---:B------:R-:W-:Y:S02]  /*4480*/  @!P0 PRMT R62, R19.reuse, 0x7610, R62 ;  /* 0x00007610133e8816 */ /* 0x040fe4000000003e */
[----:B------:R-:W-:Y:S02]  /*4490*/  @!P0 PRMT R63, R19, 0x7632, R63 ;  /* 0x00007632133f8816 */ /* 0x000fe4000000003f */
[----:B------:R-:W-:Y:S02]  /*44a0*/  LOP3.LUT P0, RZ, R107, 0x2, RZ, 0xc0, !PT ;  /* 0x000000026bff7812 */ /* 0x000fe4000780c0ff */
[----:B------:R-:W-:Y:S01]  /*44b0*/  LOP3.LUT P1, RZ, R106, 0x100, RZ, 0xc0, !PT ;  /* 0x000001006aff7812 */ /* 0x000fe2000782c0ff */
[----:B------:R1:W3:Y:S01]  /*44c0*/  @!P3 LDG.E R109, desc[UR10][R56.64] ;  /* 0x0000000a386db981 */ /* 0x0002e2000c1e1900 */
[----:B0-----:R-:W-:Y:S02]  /*44d0*/  MOV R64, RZ ;  /* 0x000000ff00407202 */ /* 0x001fe40000000f00 */
[----:B------:R-:W-:Y:S01]  /*44e0*/  PRMT R65, RZ, 0x7610, R65 ;  /* 0x00007610ff417816 */ /* 0x000fe20000000041 */
[----:B------:R0:W-:Y:S04]  /*44f0*/  STL [R1+0xa8], R12 ;  /* 0x0000a80c01007387 */ /* 0x0001e80000100800 */
[----:B------:R0:W3:Y:S01]  /*4500*/  @!P6 LDG.E R64, desc[UR10][R66.64] ;  /* 0x0000000a4240e981 */ /* 0x0000e2000c1e1900 */
[----:B-1----:R-:W-:-:S02]  /*4510*/  MOV R56, RZ ;  /* 0x000000ff00387202 */ /* 0x002fc40000000f00 */
[----:B0-----:R-:W-:Y:S01]  /*4520*/  PRMT R12, RZ, 0x7610, R12 ;  /* 0x00007610ff0c7816 */ /* 0x001fe2000000000c */
[----:B------:R0:W-:Y:S01]  /*4530*/  STL [R1+0xa0], R8 ;  /* 0x0000a00801007387 */ /* 0x0001e20000100800 */
[----:B------:R-:W-:-:S03]  /*4540*/  PRMT R66, RZ, 0x7610, R66 ;  /* 0x00007610ff427816 */ /* 0x000fc60000000042 */
[----:B------:R1:W3:Y:S01]  /*4550*/  @!P4 LDG.E R56, desc[UR10][R58.64] ;  /* 0x0000000a3a38c981 */ /* 0x0002e2000c1e1900 */
[----:B------:R-:W-:Y:S02]  /*4560*/  PRMT R67, RZ, 0x7610, R67 ;  /* 0x00007610ff437816 */ /* 0x000fe40000000043 */
[C---:B------:R-:W-:Y:S01]  /*4570*/  @!P0 PRMT R12, R36.reuse, 0x7610, R12 ;  /* 0x00007610240c8816 */ /* 0x040fe2000000000c */
[----:B------:R1:W-:Y:S01]  /*4580*/  STL [R1+0x2c], R13 ;  /* 0x00002c0d01007387 */ /* 0x0003e20000100800 */
[----:B------:R-:W-:Y:S02]  /*4590*/  @!P0 PRMT R65, R36, 0x7632, R65 ;  /* 0x0000763224418816 */ /* 0x000fe40000000041 */
[C---:B------:R-:W-:Y:S02]  /*45a0*/  @!P0 PRMT R66, R0.reuse, 0x7610, R66 ;  /* 0x0000761000428816 */ /* 0x040fe40000000042 */
[----:B------:R-:W-:Y:S02]  /*45b0*/  @!P0 PRMT R67, R0, 0x7632, R67 ;  /* 0x0000763200438816 */ /* 0x000fe40000000043 */
[----:B0-----:R-:W-:-:S02]  /*45c0*/  PRMT R8, RZ, 0x7610, R8 ;  /* 0x00007610ff087816 */ /* 0x001fc40000000008 */
[----:B------:R-:W-:Y:S01]  /*45d0*/  PRMT R57, RZ, 0x7610, R57 ;  /* 0x00007610ff397816 */ /* 0x000fe20000000039 */
[----:B-1----:R-:W-:Y:S01]  /*45e0*/  HFMA2 R13, -RZ, RZ, 0, 0 ;  /* 0x00000000ff0d7431 */ /* 0x002fe200000001ff */
[----:B------:R-:W-:Y:S02]  /*45f0*/  PRMT R58, RZ, 0x7610, R58 ;  /* 0x00007610ff3a7816 */ /* 0x000fe4000000003a */
[----:B------:R-:W-:Y:S02]  /*4600*/  PRMT R59, RZ, 0x7610, R59 ;  /* 0x00007610ff3b7816 */ /* 0x000fe4000000003b */
[----:B------:R-:W-:Y:S01]  /*4610*/  LOP3.LUT P0, RZ, R107, 0x1, RZ, 0xc0, !PT ;  /* 0x000000016bff7812 */ /* 0x000fe2000780c0ff */
[----:B------:R0:W3:Y:S01]  /*4620*/  @!P6 LDG.E R13, desc[UR10][R68.64] ;  /* 0x0000000a440de981 */ /* 0x0000e2000c1e1900 */
[C---:B------:R-:W-:Y:S02]  /*4630*/  @!P1 PRMT R8, R33.reuse, 0x7610, R8 ;  /* 0x0000761021089816 */ /* 0x040fe40000000008 */
[----:B------:R-:W-:-:S02]  /*4640*/  @!P1 PRMT R57, R33, 0x7632, R57 ;  /* 0x0000763221399816 */ /* 0x000fc40000000039 */
[C---:B------:R-:W-:Y:S02]  /*4650*/  @!P1 PRMT R58, R34.reuse, 0x7610, R58 ;  /* 0x00007610223a9816 */ /* 0x040fe4000000003a */
[----:B------:R-:W-:Y:S02]  /*4660*/  @!P1 PRMT R59, R34, 0x7632, R59 ;  /* 0x00007632223b9816 */ /* 0x000fe4000000003b */
[----:B------:R-:W-:Y:S02]  /*4670*/  LOP3.LUT P1, RZ, R107, 0x4, RZ, 0xc0, !PT ;  /* 0x000000046bff7812 */ /* 0x000fe4000782c0ff */
[----:B0-----:R-:W-:Y:S01]  /*4680*/  MOV R68, RZ ;  /* 0x000000ff00447202 */ /* 0x001fe20000000f00 */
[----:B------:R0:W-:Y:S01]  /*4690*/  STL [R1+0xac], R14 ;  /* 0x0000ac0e01007387 */ /* 0x0001e20000100800 */
[----:B------:R-:W-:-:S04]  /*46a0*/  PRMT R69, RZ, 0x7610, R69 ;  /* 0x00007610ff457816 */ /* 0x000fc80000000045 */
[----:B------:R1:W3:Y:S01]  /*46b0*/  @!P0 LDG.E R68, desc[UR10][R70.64] ;  /* 0x0000000a46448981 */ /* 0x0002e2000c1e1900 */
[----:B0-----:R-:W-:-:S03]  /*46c0*/  PRMT R14, RZ, 0x7610, R14 ;  /* 0x00007610ff0e7816 */ /* 0x001fc6000000000e */
[----:B------:R0:W-:Y:S01]  /*46d0*/  STL [R1+0x30], R15 ;  /* 0x0000300f01007387 */ /* 0x0001e20000100800 */
[----:B-1----:R-:W-:Y:S02]  /*46e0*/  PRMT R70, RZ, 0x7610, R70 ;  /* 0x00007610ff467816 */ /* 0x002fe40000000046 */
[----:B------:R-:W-:Y:S01]  /*46f0*/  PRMT R71, RZ, 0x7610, R71 ;  /* 0x00007610ff477816 */ /* 0x000fe20000000047 */
[----:B0-----:R-:W-:-:S06]  /*4700*/  HFMA2 R15, -RZ, RZ, 0, 0 ;  /* 0x00000000ff0f7431 */ /* 0x001fcc00000001ff */
[----:B------:R0:W3:Y:S04]  /*4710*/  @!P0 LDG.E R15, desc[UR10][R72.64] ;  /* 0x0000000a480f8981 */ /* 0x0000e8000c1e1900 */
[----:B------:R1:W-:Y:S01]  /*4720*/  STL [R1+0xb0], R16 ;  /* 0x0000b01001007387 */ /* 0x0003e20000100800 */
[----:B0-----:R-:W-:Y:S02]  /*4730*/  MOV R72, RZ ;  /* 0x000000ff00487202 */ /* 0x001fe40000000f00 */
[----:B------:R-:W-:Y:S02]  /*4740*/  PRMT R73, RZ, 0x7610, R73 ;  /* 0x00007610ff497816 */ /* 0x000fe40000000049 */
[----:B-1----:R-:W-:Y:S01]  /*4750*/  PRMT R16, RZ, 0x7610, R16 ;  /* 0x00007610ff107816 */ /* 0x002fe20000000010 */
[----:B------:R0:W-:Y:S02]  /*4760*/  STL [R1+0x34], R18 ;  /* 0x0000341201007387 */ /* 0x0001e40000100800 */
[----:B0-----:R-:W-:Y:S01]  /*4770*/  HFMA2 R18, -RZ, RZ, 0, 0 ;  /* 0x00000000ff127431 */ /* 0x001fe200000001ff */
[----:B--2---:R-:W-:-:S02]  /*4780*/  @!P1 PRMT R14, R44, 0x7610, R14 ;  /* 0x000076102c0e9816 */ /* 0x004fc4000000000e */
[----:B------:R-:W-:Y:S02]  /*4790*/  @!P1 PRMT R69, R44, 0x7632, R69 ;  /* 0x000076322c459816 */ /* 0x000fe40000000045 */
[C---:B------:R-:W-:Y:S02]  /*47a0*/  @!P1 PRMT R70, R3.reuse, 0x7610, R70 ;  /* 0x0000761003469816 */ /* 0x040fe40000000046 */
[----:B------:R-:W-:Y:S02]  /*47b0*/  @!P1 PRMT R71, R3, 0x7632, R71 ;  /* 0x0000763203479816 */ /* 0x000fe40000000047 */
[----:B------:R-:W-:-:S13]  /*47c0*/  LOP3.LUT P1, RZ, R106, 0x80000000, RZ, 0xc0, !PT ;  /* 0x800000006aff7812 */ /* 0x000fda000782c0ff */
[----:B------:R0:W2:Y:S01]  /*47d0*/  @!P1 LDG.E R72, desc[UR10][R74.64] ;  /* 0x0000000a4a489981 */ /* 0x0000a2000c1e1900 */
[C---:B------:R-:W-:Y:S02]  /*47e0*/  @!P2 PRMT R16, R48.reuse, 0x7610, R16 ;  /* 0x000076103010a816 */ /* 0x040fe40000000010 */
[----:B------:R-:W-:Y:S01]  /*47f0*/  @!P2 PRMT R73, R48, 0x7632, R73 ;  /* 0x000076323049a816 */ /* 0x000fe20000000049 */
[----:B------:R1:W2:Y:S01]  /*4800*/  @!P1 LDG.E R18, desc[UR10][R76.64] ;  /* 0x0000000a4c129981 */ /* 0x0002a2000c1e1900 */
[----:B0-----:R-:W-:Y:S02]  /*4810*/  PRMT R74, RZ, 0x7610, R74 ;  /* 0x00007610ff4a7816 */ /* 0x001fe4000000004a */
[----:B------:R-:W-:Y:S02]  /*4820*/  PRMT R75, RZ, 0x7610, R75 ;  /* 0x00007610ff4b7816 */ /* 0x000fe4000000004b */
[C---:B------:R-:W-:Y:S02]  /*4830*/  @!P2 PRMT R74, R99.reuse, 0x7610, R74 ;  /* 0x00007610634aa816 */ /* 0x040fe4000000004a */
[----:B------:R-:W-:-:S02]  /*4840*/  @!P2 PRMT R75, R99, 0x7632, R75 ;  /* 0x00007632634ba816 */ /* 0x000fc4000000004b */
[----:B------:R-:W-:Y:S02]  /*4850*/  LOP3.LUT P2, RZ, R106, 0x40000000, RZ, 0xc0, !PT ;  /* 0x400000006aff7812 */ /* 0x000fe4000784c0ff */
[----:B-1----:R-:W-:-:S11]  /*4860*/  MOV R76, RZ ;  /* 0x000000ff004c7202 */ /* 0x002fd60000000f00 */
[----:B------:R-:W2:Y:S04]  /*4870*/  @!P2 LDG.E R76, desc[UR10][R114.64] ;  /* 0x0000000a724ca981 */ /* 0x000ea8000c1e1900 */
[----:B------:R-:W2:Y:S01]  /*4880*/  LDL.LU R114, [R1+0x1dc] ;  /* 0x0001dc0001727983 */ /* 0x000ea20000300800 */
[----:B------:R-:W-:Y:S02]  /*4890*/  PRMT R77, RZ, 0x7610, R77 ;  /* 0x00007610ff4d7816 */ /* 0x000fe4000000004d */
[----:B------:R-:W-:Y:S01]  /*48a0*/  PRMT R107, RZ, 0x7610, R107 ;  /* 0x00007610ff6b7816 */ /* 0x000fe2000000006b */
[----:B------:R0:W-:Y:S01]  /*48b0*/  STL [R1+0xb4], R20 ;  /* 0x0000b41401007387 */ /* 0x0001e20000100800 */
[----:B------:R-:W-:Y:S02]  /*48c0*/  PRMT R110, RZ, 0x7610, R110 ;  /* 0x00007610ff6e7816 */ /* 0x000fe4000000006e */
[----:B0-----:R-:W-:Y:S01]  /*48d0*/  PRMT R20, RZ, 0x7610, R20 ;  /* 0x00007610ff147816 */ /* 0x001fe20000000014 */
[----:B------:R0:W-:Y:S01]  /*48e0*/  STL [R1+0xb8], R22 ;  /* 0x0000b81601007387 */ /* 0x0001e20000100800 */
[----:B------:R-:W-:-:S02]  /*48f0*/  PRMT R112, RZ, 0x7610, R112 ;  /* 0x00007610ff707816 */ /* 0x000fc40000000070 */
[----:B------:R-:W-:Y:S01]  /*4900*/  PRMT R113, RZ, 0x7610, R113 ;  /* 0x00007610ff717816 */ /* 0x000fe20000000071 */
[----:B------:R-:W-:Y:S04]  /*4910*/  STL.S16 [R1+0x188], R111 ;  /* 0x0001886f01007387 */ /* 0x000fe80000100600 */
[----:B------:R1:W-:Y:S01]  /*4920*/  STL [R1+0x38], R21 ;  /* 0x0000381501007387 */ /* 0x0003e20000100800 */
[----:B0-----:R-:W-:Y:S02]  /*4930*/  PRMT R22, RZ, 0x7610, R22 ;  /* 0x00007610ff167816 */ /* 0x001fe40000000016 */
[C---:B----4-:R-:W-:Y:S02]  /*4940*/  @!P3 PRMT R20, R52.reuse, 0x7610, R20 ;  /* 0x000076103414b816 */ /* 0x050fe40000000014 */
[----:B------:R-:W-:Y:S01]  /*4950*/  @!P3 PRMT R77, R52, 0x7632, R77 ;  /* 0x00007632344db816 */ /* 0x000fe2000000004d */
[----:B-1----:R-:W-:Y:S01]  /*4960*/  HFMA2 R21, -RZ, RZ, 0, 0 ;  /* 0x00000000ff157431 */ /* 0x002fe200000001ff */
[----:B------:R-:W-:-:S02]  /*4970*/  MOV R111, RZ ;  /* 0x000000ff006f7202 */ /* 0x000fc40000000f00 */
[----:B------:R-:W-:-:S03]  /*4980*/  @!P4 PRMT R113, R9, 0x7610, R113 ;  /* 0x000076100971c816 */ /* 0x000fc60000000071 */
[----:B------:R0:W4:Y:S04]  /*4990*/  @!P2 LDG.E R21, desc[UR10][R118.64] ;  /* 0x0000000a7615a981 */ /* 0x000128000c1e1900 */
[----:B------:R1:W-:Y:S04]  /*49a0*/  STL [R1+0x3c], R23 ;  /* 0x00003c1701007387 */ /* 0x0003e80000100800 */
[----:B------:R-:W4:Y:S01]  /*49b0*/  LDL.LU R118, [R1+0x1d8] ;  /* 0x0001d80001767983 */ /* 0x000f220000300800 */
[----:B0-----:R-:W-:Y:S02]  /*49c0*/  HFMA2 R119, -RZ, RZ, 0, 0 ;  /* 0x00000000ff777431 */ /* 0x001fe400000001ff */
[----:B-1----:R-:W-:Y:S01]  /*49d0*/  HFMA2 R23, -RZ, RZ, 0, 0 ;  /* 0x00000000ff177431 */ /* 0x002fe200000001ff */
[----:B---3--:R-:W-:-:S02]  /*49e0*/  @!P3 PRMT R107, R109, 0x7610, R107 ;  /* 0x000076106d6bb816 */ /* 0x008fc4000000006b */
[----:B------:R-:W-:Y:S02]  /*49f0*/  @!P3 PRMT R110, R109, 0x7632, R110 ;  /* 0x000076326d6eb816 */ /* 0x000fe4000000006e */
[----:B------:R-:W-:-:S13]  /*4a00*/  LOP3.LUT P3, RZ, R106, 0x20000000, RZ, 0xc0, !PT ;  /* 0x200000006aff7812 */ /* 0x000fda000786c0ff */
[----:B------:R0:W3:Y:S01]  /*4a10*/  @!P3 LDG.E R111, desc[UR10][R116.64] ;  /* 0x0000000a746fb981 */ /* 0x0000e2000c1e1900 */
[C---:B------:R-:W-:Y:S02]  /*4a20*/  @!P4 PRMT R22, R56.reuse, 0x7610, R22 ;  /* 0x000076103816c816 */ /* 0x040fe40000000016 */
[----:B------:R-:W-:Y:S01]  /*4a30*/  @!P4 PRMT R112, R56, 0x7632, R112 ;  /* 0x000076323870c816 */ /* 0x000fe20000000070 */
[----:B------:R1:W3:Y:S04]  /*4a40*/  @!P3 LDG.E R23, desc[UR10][R120.64] ;  /* 0x0000000a7817b981 */ /* 0x0002e8000c1e1900 */
[----:B------:R-:W0:Y:S04]  /*4a50*/  LDL.LU.64 R116, [R1+0x1d0] ;  /* 0x0001d00001747983 */ /* 0x000e280000300a00 */
[----:B------:R-:W1:Y:S01]  /*4a60*/  LDL.LU.64 R120, [R1+0x1c8] ;  /* 0x0001c80001787983 */ /* 0x000e620000300a00 */
[----:B------:R-:W-:-:S02]  /*4a70*/  MOV R115, RZ ;  /* 0x000000ff00737202 */ /* 0x000fc40000000f00 */
[----:B--2---:R-:W-:-:S04]  /*4a80*/  PRMT R114, RZ, 0x7610, R114 ;  /* 0x00007610ff727816 */ /* 0x004fc80000000072 */
[----:B------:R-:W-:Y:S02]  /*4a90*/  @!P4 PRMT R114, R9, 0x7632, R114 ;  /* 0x000076320972c816 */ /* 0x000fe40000000072 */
[----:B------:R-:W-:-:S13]  /*4aa0*/  LOP3.LUT P4, RZ, R106, 0x10000000, RZ, 0xc0, !PT ;  /* 0x100000006aff7812 */ /* 0x000fda000788c0ff */
[----:B------:R-:W2:Y:S04]  /*4ab0*/  @!P4 LDG.E R119, desc[UR10][R122.64] ;  /* 0x0000000a7a77c981 */ /* 0x000ea8000c1e1900 */
[----:B------:R-:W2:Y:S04]  /*4ac0*/  @!P4 LDG.E R115, desc[UR10][R40.64] ;  /* 0x0000000a2873c981 */ /* 0x000ea8000c1e1900 */
[----:B------:R-:W3:Y:S04]  /*4ad0*/  LDL.LU R122, [R1+0x1b8] ;  /* 0x0001b800017a7983 */ /* 0x000ee80000300800 */
[----:B------:R-:W2:Y:S04]  /*4ae0*/  LDL.LU.64 R40, [R1+0x1c0] ;  /* 0x0001c00001287983 */ /* 0x000ea80000300a00 */
[----:B------:R4:W-:Y:S02]  /*4af0*/  STL [R1+0xbc], R24 ;  /* 0x0000bc1801007387 */ /* 0x0009e40000100800 */
[----:B----4-:R-:W-:-:S02]  /*4b00*/  PRMT R24, RZ, 0x7610, R24 ;  /* 0x00007610ff187816 */ /* 0x010fc40000000018 */
[----:B------:R-:W-:Y:S02]  /*4b10*/  PRMT R118, RZ, 0x7610, R118 ;  /* 0x00007610ff767816 */ /* 0x000fe40000000076 */
[----:B------:R-:W-:Y:S02]  /*4b20*/  @!P5 PRMT R24, R60, 0x7610, R24 ;  /* 0x000076103c18d816 */ /* 0x000fe40000000018 */
[----:B------:R-:W-:Y:S01]  /*4b30*/  @!P5 PRMT R118, R11, 0x7632, R118 ;  /* 0x000076320b76d816 */ /* 0x000fe20000000076 */
[----:B------:R4:W-:Y:S04]  /*4b40*/  STL [R1+0xc0], R26 ;  /* 0x0000c01a01007387 */ /* 0x0009e80000100800 */
[----:B------:R4:W-:Y:S02]  /*4b50*/  STL [R1+0x44], R27 ;  /* 0x0000441b01007387 */ /* 0x0009e40000100800 */
[----:B----4-:R-:W-:Y:S01]  /*4b60*/  PRMT R26, RZ, 0x7610, R26 ;  /* 0x00007610ff1a7816 */ /* 0x010fe2000000001a */
[----:B------:R-:W-:-:S03]  /*4b70*/  HFMA2 R27, -RZ, RZ, 0, 0 ;  /* 0x00000000ff1b7431 */ /* 0x000fc600000001ff */
[----:B------:R-:W-:Y:S01]  /*4b80*/  @!P6 PRMT R26, R64, 0x7610, R26 ;  /* 0x00007610401ae816 */ /* 0x000fe2000000001a */
[----:B------:R-:W-:Y:S01]  /*4b90*/  UIMAD.WIDE UR6, UR8, 0x8, UR6 ;  /* 0x00000008080678a5 */ /* 0x000fe2000f8e0206 */
[----:B0-----:R-:W-:Y:S02]  /*4ba0*/  PRMT R116, RZ, 0x7610, R116 ;  /* 0x00007610ff747816 */ /* 0x001fe40000000074 */
[----:B------:R-:W-:Y:S02]  /*4bb0*/  PRMT R117, RZ, 0x7610, R117 ;  /* 0x00007610ff757816 */ /* 0x000fe40000000075 */
[----:B------:R-:W-:Y:S02]  /*4bc0*/  @!P5 PRMT R116, R60, 0x7632, R116 ;  /* 0x000076323c74d816 */ /* 0x000fe40000000074 */
[----:B------:R-:W-:Y:S02]  /*4bd0*/  @!P5 PRMT R117, R11, 0x7610, R117 ;  /* 0x000076100b75d816 */ /* 0x000fe40000000075 */
[----:B------:R-:W-:-:S02]  /*4be0*/  LOP3.LUT P5, RZ, R106, 0x8000000, RZ, 0xc0, !PT ;  /* 0x080000006aff7812 */ /* 0x000fc400078ac0ff */
[----:B-1----:R-:W-:Y:S02]  /*4bf0*/  PRMT R120, RZ, 0x7610, R120 ;  /* 0x00007610ff787816 */ /* 0x002fe40000000078 */
[----:B------:R-:W-:Y:S02]  /*4c00*/  PRMT R121, RZ, 0x7610, R121 ;  /* 0x00007610ff797816 */ /* 0x000fe40000000079 */
[----:B------:R-:W-:Y:S02]  /*4c10*/  @!P6 PRMT R120, R64, 0x7632, R120 ;  /* 0x000076324078e816 */ /* 0x000fe40000000078 */
[----:B------:R-:W-:-:S05]  /*4c20*/  @!P6 PRMT R121, R13, 0x7610, R121 ;  /* 0x000076100d79e816 */ /* 0x000fca0000000079 */
[----:B------:R0:W4:Y:S02]  /*4c30*/  @!P5 LDG.E R27, desc[UR10][R6.64] ;  /* 0x0000000a061bd981 */ /* 0x000124000c1e1900 */
        /* <DEDUP_REMOVED lines=8> */
[----:B-1----:R-:W-:Y:S02]  /*4cc0*/  PRMT R31, RZ, 0x7610, R31 ;  /* 0x00007610ff1f7816 */ /* 0x002fe4000000001f */
[C---:B------:R-:W-:Y:S02]  /*4cd0*/  @!P0 PRMT R28, R68.reuse, 0x7610, R28 ;  /* 0x00007610441c8816 */ /* 0x040fe4000000001c */
[----:B------:R-:W-:Y:S02]  /*4ce0*/  @!P0 PRMT R29, R68, 0x7632, R29 ;  /* 0x00007632441d8816 */ /* 0x000fe4000000001d */
[----:B------:R-:W-:-:S02]  /*4cf0*/  @!P0 PRMT R30, R15, 0x7610, R30 ;  /* 0x000076100f1e8816 */ /* 0x000fc4000000001e */
[----:B------:R-:W-:Y:S02]  /*4d00*/  @!P0 PRMT R31, R15, 0x7632, R31 ;  /* 0x000076320f1f8816 */ /* 0x000fe4000000001f */
[----:B0-----:R-:W-:Y:S01]  /*4d10*/  LOP3.LUT R6, R7, 0xffff, RZ, 0xc0, !PT ;  /* 0x0000ffff07067812 */ /* 0x001fe200078ec0ff */
[----:B------:R-:W-:-:S04]  /*4d20*/  HFMA2 R123, -RZ, RZ, 0, 0 ;  /* 0x00000000ff7b7431 */ /* 0x000fc800000001ff */
[----:B------:R-:W-:-:S05]  /*4d30*/  IMAD R6, R6, 0x925, RZ ;  /* 0x0000092506067824 */ /* 0x000fca00078e02ff */
[----:B------:R-:W-:-:S04]  /*4d40*/  SHF.R.U32.HI R6, RZ, 0x10, R6 ;  /* 0x00000010ff067819 */ /* 0x000fc80000011606 */
[----:B------:R-:W-:-:S05]  /*4d50*/  PRMT R6, R6, 0x9910, RZ ;  /* 0x0000991006067816 */ /* 0x000fca00000000ff */
[----:B------:R-:W-:-:S05]  /*4d60*/  IMAD R6, R6, 0x1c, RZ ;  /* 0x0000001c06067824 */ /* 0x000fca00078e02ff */
[----:B------:R-:W-:-:S04]  /*4d70*/  IADD3 R6, PT, PT, RZ, -R6, RZ ;  /* 0x80000006ff067210 */ /* 0x000fc80007ffe0ff */
[----:B------:R-:W-:Y:S01]  /*4d80*/  PRMT R6, R6, 0x7710, RZ ;  /* 0x0000771006067816 */ /* 0x000fe200000000ff */
[----:B------:R-:W-:Y:S03]  /*4d90*/  STL [R1+0x50], R33 ;  /* 0x0000502101007387 */ /* 0x000fe60000100800 */
[----:B------:R-:W-:Y:S01]  /*4da0*/  IADD3 R6, PT, PT, R6, R7, RZ ;  /* 0x0000000706067210 */ /* 0x000fe20007ffe0ff */
[----:B------:R0:W-:Y:S03]  /*4db0*/  STL.S16 [R1+0x190], R100 ;  /* 0x0001906401007387 */ /* 0x0001e60000100600 */
[----:B------:R-:W-:Y:S01]  /*4dc0*/  SHF.L.U32 R6, R6, 0x1, RZ ;  /* 0x0000000106067819 */ /* 0x000fe200000006ff */
[----:B------:R1:W-:Y:S03]  /*4dd0*/  STL [R1+0xcc], R32 ;  /* 0x0000cc2001007387 */ /* 0x0003e60000100800 */
[----:B0-----:R-:W-:-:S05]  /*4de0*/  LOP3.LUT R100, R6, 0xffff, RZ, 0xc0, !PT ;  /* 0x0000ffff06647812 */ /* 0x001fca00078ec0ff */
[----:B------:R0:W-:Y:S01]  /*4df0*/  STL [R1+0x130], R100 ;  /* 0x0001306401007387 */ /* 0x0001e20000100800 */
[----:B---3--:R-:W-:-:S04]  /*4e00*/  PRMT R122, RZ, 0x7610, R122 ;  /* 0x00007610ff7a7816 */ /* 0x008fc8000000007a */
[----:B------:R-:W-:Y:S02]  /*4e10*/  @!P6 PRMT R122, R13, 0x7632, R122 ;  /* 0x000076320d7ae816 */ /* 0x000fe4000000007a */
[----:B------:R-:W-:Y:S02]  /*4e20*/  LOP3.LUT P6, RZ, R106, 0x4000000, RZ, 0xc0, !PT ;  /* 0x040000006aff7812 */ /* 0x000fe400078cc0ff */
[----:B------:R-:W-:-:S11]  /*4e30*/  MOV R106, RZ ;  /* 0x000000ff006a7202 */ /* 0x000fd60000000f00 */
[----:B------:R3:W4:Y:S04]  /*4e40*/  @!P6 LDG.E R106, desc[UR10][R4.64] ;  /* 0x0000000a046ae981 */ /* 0x000728000c1e1900 */
[----:B--2---:R2:W4:Y:S01]  /*4e50*/  @!P6 LDG.E R123, desc[UR10][R40.64] ;  /* 0x0000000a287be981 */ /* 0x004522000c1e1900 */
[----:B---3--:R-:W-:Y:S01]  /*4e60*/  MOV R4, UR6 ;  /* 0x0000000600047c02 */ /* 0x008fe20008000f00 */
[----:B------:R-:W3:Y:S02]  /*4e70*/  LDCU.U8 UR6, c[0x0][0x414] ;  /* 0x00008280ff0677ac */ /* 0x000ee40008000000 */
[----:B---3--:R-:W-:-:S13]  /*4e80*/  ISETP.NE.AND P0, PT, RZ, UR6, PT ;  /* 0x00000006ff007c0c */ /* 0x008fda000bf05270 */
[----:B--2---:R-:W2:Y:S02]  /*4e90*/  @P0 LDC.64 R40, c[0x0][0x3b0] ;  /* 0x0000ec00ff280b82 */ /* 0x004ea40000000a00 */
[----:B--2---:R-:W-:Y:S02]  /*4ea0*/  MOV R33, R41 ;  /* 0x0000002900217202 */ /* 0x004fe40000000f00 */
[----:B-1----:R-:W-:Y:S02]  /*4eb0*/  MOV R32, R40 ;  /* 0x0000002800207202 */ /* 0x002fe40000000f00 */
[----:B------:R-:W-:Y:S01]  /*4ec0*/  MOV R7, R33 ;  /* 0x0000002100077202 */ /* 0x000fe20000000f00 */
[----:B------:R1:W-:Y:S01]  /*4ed0*/  STL [R1+0x40], R25 ;  /* 0x0000401901007387 */ /* 0x0003e20000100800 */
[----:B------:R-:W-:Y:S02]  /*4ee0*/  MOV R33, UR13 ;  /* 0x0000000d00217c02 */ /* 0x000fe40008000f00 */
[----:B------:R-:W-:Y:S01]  /*4ef0*/  MOV R6, R32 ;  /* 0x0000002000067202 */ /* 0x000fe20000000f00 */
[----:B------:R-:W-:Y:S02]  /*4f00*/  STL [R1+0xe0], R99 ;  /* 0x0000e06301007387 */ /* 0x000fe40000100800 */
[----:B------:R-:W-:Y:S01]  /*4f10*/  IMAD R33, R33, 0x38, R100 ;  /* 0x0000003821217824 */ /* 0x000fe200078e0264 */
[----:B------:R-:W-:Y:S01]  /*4f20*/  MOV R5, UR7 ;  /* 0x0000000700057c02 */ /* 0x000fe20008000f00 */
[----:B------:R-:W5:Y:S02]  /*4f30*/  LDL.LU.64 R40, [R1+0x1a8] ;  /* 0x0001a80001287983 */ /* 0x000f640000300a00 */
[----:B------:R-:W-:-:S03]  /*4f40*/  @P0 IMAD.WIDE R6, R33, 0x2, R6 ;  /* 0x0000000221060825 */ /* 0x000fc600078e0206 */
[----:B------:R-:W2:Y:S04]  /*4f50*/  LDG.E.64 R4, desc[UR10][R4.64] ;  /* 0x0000000a04047981 */ /* 0x000ea8000c1e1b00 */
[----:B0-----:R-:W3:Y:S04]  /*4f60*/  @P0 LDG.E.U16 R100, desc[UR10][R6.64] ;  /* 0x0000000a06640981 */ /* 0x001ee8000c1e1500 */
[----:B------:R0:W4:Y:S02]  /*4f70*/  @P0 LDG.E.U16 R32, desc[UR10][R6.64+0x2] ;  /* 0x0000020a06200981 */ /* 0x000124000c1e1500 */
[----:B0-----:R-:W0:Y:S01]  /*4f80*/  LDC.64 R6, c[0x0][0x3a8] ;  /* 0x0000ea00ff067b82 */ /* 0x001e220000000a00 */
[----:B-1----:R-:W-:-:S06]  /*4f90*/  MOV R25, RZ ;  /* 0x000000ff00197202 */ /* 0x002fcc0000000f00 */
[----:B------:R-:W4:Y:S04]  /*4fa0*/  @!P5 LDG.E R25, desc[UR10][R38.64] ;  /* 0x0000000a2619d981 */ /* 0x000f28000c1e1900 */
[----:B------:R-:W5:Y:S01]  /*4fb0*/  LDL.LU.64 R38, [R1+0x1b0] ;  /* 0x0001b00001267983 */ /* 0x000f620000300a00 */
[----:B0-----:R-:W-:-:S05]  /*4fc0*/  IMAD.WIDE R6, R33, 0x2, R6 ;  /* 0x0000000221067825 */ /* 0x001fca00078e0206 */
[----:B------:R-:W4:Y:S04]  /*4fd0*/  LDG.E.U16 R33, desc[UR10][R6.64] ;  /* 0x0000000a06217981 */ /* 0x000f28000c1e1500 */
[----:B------:R0:W4:Y:S04]  /*4fe0*/  LDG.E.U16 R6, desc[UR10][R6.64+0x2] ;  /* 0x0000020a06067981 */ /* 0x000128000c1e1500 */
[----:B------:R-:W-:Y:S04]  /*4ff0*/  STL [R1+0x64], R52 ;  /* 0x0000643401007387 */ /* 0x000fe80000100800 */
[----:B------:R1:W-:Y:S01]  /*5000*/  STL [R1+0xd8], R0 ;  /* 0x0000d80001007387 */ /* 0x0003e20000100800 */
[----:B0-----:R-:W-:-:S03]  /*5010*/  PRMT R7, RZ, 0x7610, R7 ;  /* 0x00007610ff077816 */ /* 0x001fc60000000007 */
[----:B------:R0:W-:Y:S01]  /*5020*/  STL [R1+0xdc], R3 ;  /* 0x0000dc0301007387 */ /* 0x0001e20000100800 */
[----:B------:R-:W-:Y:S02]  /*5030*/  @!P1 PRMT R7, R18, 0x7632, R7 ;  /* 0x0000763212079816 */ /* 0x000fe40000000007 */
[----:B-1----:R-:W-:Y:S02]  /*5040*/  PRMT R0, RZ, 0x7610, R0 ;  /* 0x00007610ff007816 */ /* 0x002fe40000000000 */
[----:B0-----:R-:W-:Y:S02]  /*5050*/  PRMT R3, RZ, 0x7610, R3 ;  /* 0x00007610ff037816 */ /* 0x001fe40000000003 */
[----:B---3--:R-:W-:Y:S02]  /*5060*/  MOV R99, R100 ;  /* 0x0000006400637202 */ /* 0x008fe40000000f00 */
[----:B------:R0:W5:Y:S01]  /*5070*/  LDL.LU R100, [R1+0x1a0] ;  /* 0x0001a00001647983 */ /* 0x0001620000300800 */
[----:B--2---:R-:W-:-:S02]  /*5080*/  R2UR UR28, R4 ;  /* 0x00000000041c72ca */ /* 0x004fc400000e0000 */
[----:B------:R-:W-:Y:S02]  /*5090*/  PRMT R4, RZ, 0x7610, R4 ;  /* 0x00007610ff047816 */ /* 0x000fe40000000004 */
[----:B------:R-:W-:-:S09]  /*50a0*/  @!P1 PRMT R0, R72, 0x7610, R0 ;  /* 0x0000761048009816 */ /* 0x000fd20000000000 */
[----:B------:R-:W-:-:S05]  /*50b0*/  MOV R52, UR28 ;  /* 0x0000001c00347c02 */ /* 0x000fca0008000f00 */
[----:B------:R-:W-:Y:S01]  /*50c0*/  FFMA.FTZ R52, -R52, UR28, R5 ;  /* 0x0000001c34347c23 */ /* 0x000fe20008010105 */
[----:B------:R-:W-:Y:S02]  /*50d0*/  @!P1 PRMT R3, R72, 0x7632, R3 ;  /* 0x0000763248039816 */ /* 0x000fe40000000003 */
[----:B------:R-:W-:Y:S02]  /*50e0*/  @!P1 PRMT R4, R18, 0x7610, R4 ;  /* 0x0000761012049816 */ /* 0x000fe40000000004 */
[----:B------:R-:W-:-:S13]  /*50f0*/  FSETP.GTU.FTZ.AND P1, PT, R52, RZ, PT ;  /* 0x000000ff3400720b */ /* 0x000fda0003f3c000 */
[----:B------:R-:W-:-:S05]  /*5100*/  VOTEU.ANY UP0, P1 ;  /* 0x0000000000ff7886 */ /* 0x000fca0000800100 */
[----:B------:R-:W1:Y:S01]  /*5110*/  @UP0 LDCU UR5, c[0x0][0x3c0] ;  /* 0x00007800ff0507ac */ /* 0x000e620008000800 */
[----:B------:R-:W-:Y:S01]  /*5120*/  PLOP3.LUT P1, PT, PT, PT, UP0, 0x80, 0x8 ;  /* 0x000000000008781c */ /* 0x000fe20003f2f008 */
[----:B------:R1:W-:Y:S04]  /*5130*/  STL [R1+0x70], R64 ;  /* 0x0000704001007387 */ /* 0x0003e80000100800 */
[----:B------:R2:W-:Y:S08]  /*5140*/  STL [R1+0xe4], R109 ;  /* 0x0000e46d01007387 */ /* 0x0005f00000100800 */
[----:B-1----:R-:W-:Y:S01]  /*5150*/  @P1 FADD.FTZ R64, R52, UR5 ;  /* 0x0000000534401e21 */ /* 0x002fe20008010000 */
[----:B--2---:R-:W-:-:S05]  /*5160*/  PRMT R109, RZ, 0x7610, R109 ;  /* 0x00007610ff6d7816 */ /* 0x004fca000000006d */
[----:B------:R-:W1:Y:S01]  /*5170*/  @P1 MUFU.RSQ R64, R64 ;  /* 0x0000004000401308 */ /* 0x000e620000001400 */
[----:B----4-:R-:W-:Y:S01]  /*5180*/  @!P6 PRMT R109, R123, 0x7632, R109 ;  /* 0x000076327b6de816 */ /* 0x010fe2000000006d */
[----:B------:R-:W-:Y:S04]  /*5190*/  STL [R1+0x78], R72 ;  /* 0x0000784801007387 */ /* 0x000fe80000100800 */
[----:B------:R-:W-:Y:S04]  /*51a0*/  STL [R1+0x7c], R76 ;  /* 0x00007c4c01007387 */ /* 0x000fe80000100800 */
[----:B------:R-:W-:Y:S04]  /*51b0*/  STL [R1+0x80], R111 ;  /* 0x0000806f01007387 */ /* 0x000fe80000100800 */
[----:B------:R-:W-:Y:S04]  /*51c0*/  STL [R1+0x84], R115 ;  /* 0x0000847301007387 */ /* 0x000fe80000100800 */
[----:B------:R-:W-:Y:S04]  /*51d0*/  STL [R1+0x104], R119 ;  /* 0x0001047701007387 */ /* 0x000fe80000100800 */
[----:B------:R-:W-:Y:S04]  /*51e0*/  STL [R1+0x8c], R106 ;  /* 0x00008c6a01007387 */ /* 0x000fe80000100800 */
[----:B------:R-:W-:Y:S04]  /*51f0*/  STL [R1+0x10c], R123 ;  /* 0x00010c7b01007387 */ /* 0x000fe80000100800 */
[----:B------:R-:W-:Y:S04]  /*5200*/  STL.S16 [R1+0x118], R109 ;  /* 0x0001186d01007387 */ /* 0x000fe80000100600 */
[----:B------:R2:W-:Y:S04]  /*5210*/  STL [R1+0x5c], R44 ;  /* 0x00005c2c01007387 */ /* 0x0005e80000100800 */
[----:B------:R3:W-:Y:S01]  /*5220*/  STL [R1+0x60], R48 ;  /* 0x0000603001007387 */ /* 0x0007e20000100800 */
[----:B------:R-:W-:Y:S01]  /*5230*/  UISETP.NE.AND UP1, UPT, UR6, URZ, UPT ;  /* 0x000000ff0600728c */ /* 0x000fe2000bf25270 */
[----:B-1----:R-:W-:-:S02]  /*5240*/  @P1 R2UR UR5, R64 ;  /* 0x00000000400512ca */ /* 0x002fc400000e0000 */
[----:B--2---:R-:W-:Y:S02]  /*5250*/  PRMT R44, RZ, 0x7610, R44 ;  /* 0x00007610ff2c7816 */ /* 0x004fe4000000002c */
[----:B---3--:R-:W-:Y:S01]  /*5260*/  PRMT R48, RZ, 0x7610, R48 ;  /* 0x00007610ff307816 */ /* 0x008fe20000000030 */
[----:B------:R1:W-:Y:S01]  /*5270*/  STL [R1+0xe8], R9 ;  /* 0x0000e80901007387 */ /* 0x0003e20000100800 */
[C---:B------:R-:W-:Y:S02]  /*5280*/  @!P5 PRMT R44, R25.reuse, 0x7632, R44 ;  /* 0x00007632192cd816 */ /* 0x040fe4000000002c */
[----:B------:R-:W-:Y:S01]  /*5290*/  @!P5 PRMT R48, R25, 0x7610, R48 ;  /* 0x000076101930d816 */ /* 0x000fe20000000030 */
[----:B------:R2:W-:Y:S01]  /*52a0*/  STL [R1+0xf4], R15 ;  /* 0x0000f40f01007387 */ /* 0x0005e20000100800 */
[----:B------:R-:W-:Y:S02]  /*52b0*/  PRMT R5, RZ, 0x7610, R5 ;  /* 0x00007610ff057816 */ /* 0x000fe40000000005 */
[----:B------:R-:W-:Y:S01]  /*52c0*/  PRMT R52, RZ, 0x7610, R52 ;  /* 0x00007610ff347816 */ /* 0x000fe20000000034 */
[----:B------:R3:W-:Y:S01]  /*52d0*/  STL [R1+0xf8], R18 ;  /* 0x0000f81201007387 */ /* 0x0007e20000100800 */
[----:B-1----:R-:W-:-:S03]  /*52e0*/  PRMT R9, RZ, 0x7610, R9 ;  /* 0x00007610ff097816 */ /* 0x002fc60000000009 */
[----:B------:R1:W-:Y:S01]  /*52f0*/  STL [R1+0x88], R25 ;  /* 0x0000881901007387 */ /* 0x0003e20000100800 */
[----:B--2---:R-:W-:Y:S02]  /*5300*/  PRMT R15, RZ, 0x7610, R15 ;  /* 0x00007610ff0f7816 */ /* 0x004fe4000000000f */
[----:B---3--:R-:W-:Y:S02]  /*5310*/  PRMT R18, RZ, 0x7610, R18 ;  /* 0x00007610ff127816 */ /* 0x008fe40000000012 */
[----:B-1----:R-:W-:Y:S01]  /*5320*/  PRMT R25, RZ, 0x7610, R25 ;  /* 0x00007610ff197816 */ /* 0x002fe20000000019 */
[----:B------:R1:W-:Y:S01]  /*5330*/  STL [R1+0xd0], R34 ;  /* 0x0000d02201007387 */ /* 0x0003e20000100800 */
[C---:B------:R-:W-:Y:S02]  /*5340*/  @!P2 PRMT R9, R21.reuse, 0x7610, R9 ;  /* 0x000076101509a816 */ /* 0x040fe40000000009 */
[----:B------:R-:W-:Y:S01]  /*5350*/  @!P2 PRMT R5, R21, 0x7632, R5 ;  /* 0x000076321505a816 */ /* 0x000fe20000000005 */
[----:B------:R2:W-:Y:S01]  /*5360*/  STL [R1+0x54], R35 ;  /* 0x0000542301007387 */ /* 0x0005e20000100800 */
[----:B------:R-:W-:-:S02]  /*5370*/  @!P3 PRMT R18, R23, 0x7610, R18 ;  /* 0x000076101712b816 */ /* 0x000fc40000000012 */
[----:B------:R-:W-:Y:S01]  /*5380*/  @!P3 PRMT R15, R23, 0x7632, R15 ;  /* 0x00007632170fb816 */ /* 0x000fe2000000000f */
[----:B------:R3:W-:Y:S01]  /*5390*/  STL [R1+0xd4], R19 ;  /* 0x0000d41301007387 */ /* 0x0007e20000100800 */
[C---:B------:R-:W-:Y:S02]  /*53a0*/  @!P5 PRMT R52, R27.reuse, 0x7610, R52 ;  /* 0x000076101b34d816 */ /* 0x040fe40000000034 */
[----:B------:R-:W-:Y:S01]  /*53b0*/  @!P5 PRMT R25, R27, 0x7632, R25 ;  /* 0x000076321b19d816 */ /* 0x000fe20000000019 */
[----:B------:R4:W-:Y:S01]  /*53c0*/  STL [R1+0x58], R36 ;  /* 0x0000582401007387 */ /* 0x0009e20000100800 */
[----:B-1----:R-:W-:Y:S02]  /*53d0*/  PRMT R34, RZ, 0x7610, R34 ;  /* 0x00007610ff227816 */ /* 0x002fe40000000022 */
[----:B--2---:R-:W-:Y:S01]  /*53e0*/  PRMT R35, RZ, 0x7610, R35 ;  /* 0x00007610ff237816 */ /* 0x004fe20000000023 */
[----:B------:R1:W-:Y:S01]  /*53f0*/  STL [R1+0x68], R56 ;  /* 0x0000683801007387 */ /* 0x0003e20000100800 */
[----:B---3--:R-:W-:-:S03]  /*5400*/  PRMT R19, RZ, 0x7610, R19 ;  /* 0x00007610ff137816 */ /* 0x008fc60000000013 */
[----:B------:R2:W-:Y:S01]  /*5410*/  STL [R1+0x6c], R60 ;  /* 0x00006c3c01007387 */ /* 0x0005e20000100800 */
[----:B----4-:R-:W-:-:S03]  /*5420*/  PRMT R36, RZ, 0x7610, R36 ;  /* 0x00007610ff247816 */ /* 0x010fc60000000024 */
[----:B------:R3:W-:Y:S01]  /*5430*/  STL [R1+0xec], R11 ;  /* 0x0000ec0b01007387 */ /* 0x0007e20000100800 */
[----:B-1----:R-:W-:-:S03]  /*5440*/  PRMT R56, RZ, 0x7610, R56 ;  /* 0x00007610ff387816 */ /* 0x002fc60000000038 */
[----:B------:R1:W-:Y:S01]  /*5450*/  STL [R1+0xf0], R13 ;  /* 0x0000f00d01007387 */ /* 0x0003e20000100800 */
[----:B--2---:R-:W-:-:S03]  /*5460*/  PRMT R60, RZ, 0x7610, R60 ;  /* 0x00007610ff3c7816 */ /* 0x004fc6000000003c */
[----:B------:R2:W-:Y:S01]  /*5470*/  STL [R1+0xfc], R21 ;  /* 0x0000fc1501007387 */ /* 0x0005e20000100800 */
[----:B---3--:R-:W-:-:S03]  /*5480*/  PRMT R11, RZ, 0x7610, R11 ;  /* 0x00007610ff0b7816 */ /* 0x008fc6000000000b */
[----:B------:R3:W-:Y:S01]  /*5490*/  STL [R1+0x100], R23 ;  /* 0x0001001701007387 */ /* 0x0007e20000100800 */
[----:B-1----:R-:W-:-:S03]  /*54a0*/  PRMT R13, RZ, 0x7610, R13 ;  /* 0x00007610ff0d7816 */ /* 0x002fc6000000000d */
[----:B------:R1:W-:Y:S01]  /*54b0*/  STL [R1+0x108], R27 ;  /* 0x0001081b01007387 */ /* 0x0003e20000100800 */
[----:B--2---:R-:W-:Y:S01]  /*54c0*/  PRMT R21, RZ, 0x7610, R21 ;  /* 0x00007610ff157816 */ /* 0x004fe20000000015 */
[----:B------:R-:W-:Y:S02]  /*54d0*/  HFMA2 R64, -RZ, RZ, 0, 0 ;  /* 0x00000000ff407431 */ /* 0x000fe400000001ff */
[----:B------:R2:W-:Y:S01]  /*54e0*/  STL [R1+0x74], R68 ;  /* 0x0000744401007387 */ /* 0x0005e20000100800 */
[----:B---3--:R-:W-:Y:S02]  /*54f0*/  PRMT R23, RZ, 0x7610, R23 ;  /* 0x00007610ff177816 */ /* 0x008fe40000000017 */
[----:B-1----:R-:W-:Y:S02]  /*5500*/  PRMT R27, RZ, 0x7610, R27 ;  /* 0x00007610ff1b7816 */ /* 0x002fe4000000001b */
[----:B------:R-:W-:Y:S02]  /*5510*/  @P0 SHF.L.U32 R64, R99, 0x10, RZ ;  /* 0x0000001063400819 */ /* 0x000fe400000006ff */
[----:B--2---:R-:W-:-:S02]  /*5520*/  MOV R68, RZ ;  /* 0x000000ff00447202 */ /* 0x004fc40000000f00 */
[C---:B------:R-:W-:Y:S02]  /*5530*/  @!P2 PRMT R13, R76.reuse, 0x7610, R13 ;  /* 0x000076104c0da816 */ /* 0x040fe4000000000d */
        /* <DEDUP_REMOVED lines=9> */
[----:B------:R-:W-:Y:S02]  /*55d0*/  @!P6 PRMT R60, R123, 0x7610, R60 ;  /* 0x000076107b3ce816 */ /* 0x000fe4000000003c */
[----:B------:R-:W-:-:S02]  /*55e0*/  @P0 SHF.L.U32 R68, R32, 0x10, RZ ;  /* 0x0000001020440819 */ /* 0x000fc400000006ff */
[----:B------:R-:W-:Y:S02]  /*55f0*/  SHF.L.U32 R33, R33, 0x10, RZ ;  /* 0x0000001021217819 */ /* 0x000fe400000006ff */
[----:B------:R-:W-:Y:S01]  /*5600*/  SHF.L.U32 R99, R6, 0x10, RZ ;  /* 0x0000001006637819 */ /* 0x000fe200000006ff */
        /* <DEDUP_REMOVED lines=15> */
[----:B------:R-:W-:Y:S01]  /*5700*/  FMUL.FTZ R76, R33, R6 ;  /* 0x00000006214c7220 */ /* 0x000fe20000410000 */
[----:B------:R-:W-:Y:S01]  /*5710*/  SHF.L.U32 R72, R72, 0x10, RZ ;  /* 0x0000001048487819 */ /* 0x000fe200000006ff */
[----:B------:R-:W-:Y:S02]  /*5720*/  FADD.FTZ R106, R106, -UR28 ;  /* 0x8000001c6a6a7e21 */ /* 0x000fe40008010000 */
[----:B------:R-:W-:Y:S01]  /*5730*/  FFMA.FTZ R115, R32, R76, RZ ;  /* 0x0000004c20737223 */ /* 0x000fe200000100ff */
[----:B------:R-:W-:Y:S01]  /*5740*/  SHF.L.U32 R111, R109, 0x10, RZ ;  /* 0x000000106d6f7819 */ /* 0x000fe200000006ff */
[----:B------:R-:W-:Y:S01]  /*5750*/  FADD.FTZ R109, RZ, R76 ;  /* 0x0000004cff6d7221 */ /* 0x000fe20000010000 */
[----:B------:R-:W-:Y:S01]  /*5760*/  FMUL.FTZ R76, R99, R72 ;  /* 0x00000048634c7220 */ /* 0x000fe20000410000 */
[----:B------:R-:W-:-:S03]  /*5770*/  FMUL.FTZ R106, R106, UR16 ;  /* 0x000000106a6a7c20 */ /* 0x000fc60008410000 */
[----:B------:R-:W-:Y:S01]  /*5780*/  FADD.FTZ R109, R76, R109 ;  /* 0x0000006d4c6d7221 */ /* 0x000fe20000010000 */
[----:B------:R-:W-:Y:S02]  /*5790*/  FFMA.FTZ R115, R106, R76, R115 ;  /* 0x0000004c6a737223 */ /* 0x000fe40000010073 */
[----:B------:R-:W2:Y:S01]  /*57a0*/  LDL.LU R76, [R1+0x164] ;  /* 0x00016400014c7983 */ /* 0x000ea20000300800 */
[----:B------:R-:W-:Y:S01]  /*57b0*/  FADD.FTZ R111, R111, -UR28 ;  /* 0x8000001c6f6f7e21 */ /* 0x000fe20008010000 */
[----:B------:R-:W-:Y:S01]  /*57c0*/  FFMA.FTZ R32, R6, R32, RZ ;  /* 0x0000002006207223 */ /* 0x000fe200000100ff */
[----:B------:R-:W-:Y:S02]  /*57d0*/  FADD.FTZ R6, RZ, R6 ;  /* 0x00000006ff067221 */ /* 0x000fe40000010000 */
[----:B------:R-:W-:Y:S01]  /*57e0*/  FMUL.FTZ R111, R111, UR16 ;  /* 0x000000106f6f7c20 */ /* 0x000fe20008410000 */
[----:B--2---:R-:W-:-:S05]  /*57f0*/  SHF.L.U32 R76, R76, 0x10, RZ ;  /* 0x000000104c4c7819 */ /* 0x004fca00000006ff */
[C---:B------:R-:W-:Y:S01]  /*5800*/  FADD.FTZ R6, R76.reuse, R6 ;  /* 0x000000064c067221 */ /* 0x040fe20000010000 */
[----:B------:R-:W-:Y:S01]  /*5810*/  FFMA.FTZ R32, R76, R111, R32 ;  /* 0x0000006f4c207223 */ /* 0x000fe20000010020 */
[----:B------:R-:W-:-:S04]  /*5820*/  FMUL.FTZ R76, R33, R76 ;  /* 0x0000004c214c7220 */ /* 0x000fc80000410000 */
[----:B------:R-:W-:Y:S02]  /*5830*/  FFMA.FTZ R115, R111, R76, R115 ;  /* 0x0000004c6f737223 */ /* 0x000fe40000010073 */
[----:B------:R-:W2:Y:S01]  /*5840*/  LDL.LU R111, [R1+0x16c] ;  /* 0x00016c00016f7983 */ /* 0x000ea20000300800 */
[----:B------:R-:W-:Y:S01]  /*5850*/  SHF.L.U32 R119, R119, 0x10, RZ ;  /* 0x0000001077777819 */ /* 0x000fe200000006ff */
[----:B------:R-:W-:Y:S01]  /*5860*/  FADD.FTZ R109, R109, R76 ;  /* 0x0000004c6d6d7221 */ /* 0x000fe20000010000 */
[----:B------:R-:W-:Y:S01]  /*5870*/  FFMA.FTZ R106, R72, R106, RZ ;  /* 0x0000006a486a7223 */ /* 0x000fe200000100ff */
[----:B------:R-:W3:Y:S02]  /*5880*/  LDL.LU R76, [R1+0x160] ;  /* 0x00016000014c7983 */ /* 0x000ee40000300800 */
[----:B------:R-:W-:Y:S01]  /*5890*/  FADD.FTZ R119, R119, -UR28 ;  /* 0x8000001c77777e21 */ /* 0x000fe20008010000 */
[----:B------:R-:W-:-:S03]  /*58a0*/  FADD.FTZ R72, RZ, R72 ;  /* 0x00000048ff487221 */ /* 0x000fc60000010000 */
[----:B------:R-:W-:Y:S01]  /*58b0*/  FMUL.FTZ R119, R119, UR16 ;  /* 0x0000001077777c20 */ /* 0x000fe20008410000 */
[----:B--2---:R-:W-:-:S05]  /*58c0*/  SHF.L.U32 R111, R111, 0x10, RZ ;  /* 0x000000106f6f7819 */ /* 0x004fca00000006ff */
[C---:B------:R-:W-:Y:S01]  /*58d0*/  FADD.FTZ R72, R111.reuse, R72 ;  /* 0x000000486f487221 */ /* 0x040fe20000010000 */
[----:B------:R-:W-:Y:S01]  /*58e0*/  FFMA.FTZ R106, R111, R119, R106 ;  /* 0x000000776f6a7223 */ /* 0x000fe2000001006a */
[----:B------:R-:W-:-:S04]  /*58f0*/  FMUL.FTZ R111, R99, R111 ;  /* 0x0000006f636f7220 */ /* 0x000fc80000410000 */
[----:B------:R-:W-:Y:S02]  /*5900*/  FFMA.FTZ R115, R119, R111, R115 ;  /* 0x0000006f77737223 */ /* 0x000fe40000010073 */
[----:B------:R-:W2:Y:S01]  /*5910*/  LDL.LU R119, [R1+0x170] ;  /* 0x0001700001777983 */ /* 0x000ea20000300800 */
[----:B---3--:R-:W-:Y:S01]  /*5920*/  SHF.L.U32 R76, R76, 0x10, RZ ;  /* 0x000000104c4c7819 */ /* 0x008fe200000006ff */
[----:B------:R-:W-:Y:S01]  /*5930*/  FADD.FTZ R109, R111, R109 ;  /* 0x0000006d6f6d7221 */ /* 0x000fe20000010000 */
[----:B------:R-:W-:-:S03]  /*5940*/  SHF.L.U32 R111, R123, 0x10, RZ ;  /* 0x000000107b6f7819 */ /* 0x000fc600000006ff */
[----:B------:R-:W-:-:S04]  /*5950*/  FADD.FTZ R123, R76, -UR28 ;  /* 0x8000001c4c7b7e21 */ /* 0x000fc80008010000 */
[----:B------:R-:W-:Y:S01]  /*5960*/  FMUL.FTZ R123, R123, UR16 ;  /* 0x000000107b7b7c20 */ /* 0x000fe20008410000 */
[----:B------:R-:W-:-:S03]  /*5970*/  FADD.FTZ R6, R6, R111 ;  /* 0x0000006f06067221 */ /* 0x000fc60000010000 */
[----:B------:R-:W-:Y:S01]  /*5980*/  FFMA.FTZ R32, R111, R123, R32 ;  /* 0x0000007b6f207223 */ /* 0x000fe20000010020 */
[----:B--2---:R-:W-:Y:S01]  /*5990*/  SHF.L.U32 R76, R119, 0x10, RZ ;  /* 0x00000010774c7819 */ /* 0x004fe200000006ff */
[----:B------:R-:W-:Y:S02]  /*59a0*/  FMUL.FTZ R119, R33, R111 ;  /* 0x0000006f21777220 */ /* 0x000fe40000410000 */
[----:B------:R-:W2:Y:S02]  /*59b0*/  LDL.LU R111, [R1+0x17c] ;  /* 0x00017c00016f7983 */ /* 0x000ea40000300800 */
[----:B------:R-:W-:Y:S01]  /*59c0*/  FADD.FTZ R76, R76, -UR28 ;  /* 0x8000001c4c4c7e21 */ /* 0x000fe20008010000 */
[----:B------:R-:W-:Y:S02]  /*59d0*/  FFMA.FTZ R115, R123, R119, R115 ;  /* 0x000000777b737223 */ /* 0x000fe40000010073 */
[----:B------:R-:W3:Y:S01]  /*59e0*/  LDL.LU R123, [R1+0x178] ;  /* 0x00017800017b7983 */ /* 0x000ee20000300800 */
[----:B------:R-:W-:Y:S01]  /*59f0*/  FMUL.FTZ R76, R76, UR16 ;  /* 0x000000104c4c7c20 */ /* 0x000fe20008410000 */
[----:B------:R-:W-:-:S02]  /*5a00*/  FADD.FTZ R109, R109, R119 ;  /* 0x000000776d6d7221 */ /* 0x000fc40000010000 */
[----:B------:R-:W4:Y:S01]  /*5a10*/  LDL.LU R119, [R1+0x180] ;  /* 0x0001800001777983 */ /* 0x000f220000300800 */
[----:B--2---:R-:W-:-:S05]  /*5a20*/  SHF.L.U32 R111, R111, 0x10, RZ ;  /* 0x000000106f6f7819 */ /* 0x004fca00000006ff */
[----:B------:R-:W-:Y:S01]  /*5a30*/  FADD.FTZ R72, R72, R111 ;  /* 0x0000006f48487221 */ /* 0x000fe20000010000 */
[----:B------:R-:W-:Y:S01]  /*5a40*/  FFMA.FTZ R106, R111, R76, R106 ;  /* 0x0000004c6f6a7223 */ /* 0x000fe2000001006a */
[----:B------:R-:W-:-:S04]  /*5a50*/  FMUL.FTZ R111, R99, R111 ;  /* 0x0000006f636f7220 */ /* 0x000fc80000410000 */
[----:B------:R-:W-:Y:S02]  /*5a60*/  FFMA.FTZ R115, R76, R111, R115 ;  /* 0x0000006f4c737223 */ /* 0x000fe40000010073 */
[----:B------:R-:W2:Y:S01]  /*5a70*/  LDL.LU R76, [R1+0x184] ;  /* 0x00018400014c7983 */ /* 0x000ea20000300800 */
[----:B------:R-:W-:-:S03]  /*5a80*/  FADD.FTZ R109, R111, R109 ;  /* 0x0000006d6f6d7221 */ /* 0x000fc60000010000 */
[----:B------:R-:W2:Y:S01]  /*5a90*/  LDL.LU R111, [R1+0x18c] ;  /* 0x00018c00016f7983 */ /* 0x000ea20000300800 */
[----:B---3--:R-:W-:Y:S02]  /*5aa0*/  SHF.L.U32 R123, R123, 0x10, RZ ;  /* 0x000000107b7b7819 */ /* 0x008fe400000006ff */
[----:B----4-:R-:W-:-:S03]  /*5ab0*/  SHF.L.U32 R119, R119, 0x10, RZ ;  /* 0x0000001077777819 */ /* 0x010fc600000006ff */
[----:B------:R-:W-:-:S04]  /*5ac0*/  FADD.FTZ R123, R123, -UR28 ;  /* 0x8000001c7b7b7e21 */ /* 0x000fc80008010000 */
[----:B------:R-:W-:Y:S01]  /*5ad0*/  FMUL.FTZ R123, R123, UR16 ;  /* 0x000000107b7b7c20 */ /* 0x000fe20008410000 */
[----:B------:R-:W-:-:S04]  /*5ae0*/  FADD.FTZ R119, R119, -UR28 ;  /* 0x8000001c77777e21 */ /* 0x000fc80008010000 */
[----:B------:R-:W-:Y:S01]  /*5af0*/  FMUL.FTZ R119, R119, UR16 ;  /* 0x0000001077777c20 */ /* 0x000fe20008410000 */
[----:B--2---:R-:W-:-:S05]  /*5b00*/  SHF.L.U32 R76, R76, 0x10, RZ ;  /* 0x000000104c4c7819 */ /* 0x004fca00000006ff */
[----:B------:R-:W-:Y:S01]  /*5b10*/  FADD.FTZ R6, R6, R76 ;  /* 0x0000004c06067221 */ /* 0x000fe20000010000 */
[----:B------:R-:W-:Y:S01]  /*5b20*/  FFMA.FTZ R32, R76, R123, R32 ;  /* 0x0000007b4c207223 */ /* 0x000fe20000010020 */
[----:B------:R-:W-:Y:S01]  /*5b30*/  FMUL.FTZ R76, R33, R76 ;  /* 0x0000004c214c7220 */ /* 0x000fe20000410000 */
[----:B------:R-:W-:-:S03]  /*5b40*/  SHF.L.U32 R111, R111, 0x10, RZ ;  /* 0x000000106f6f7819 */ /* 0x000fc600000006ff */
[----:B------:R-:W-:Y:S01]  /*5b50*/  FFMA.FTZ R115, R123, R76, R115 ;  /* 0x0000004c7b737223 */ /* 0x000fe20000010073 */
[----:B------:R-:W-:Y:S01]  /*5b60*/  FADD.FTZ R109, R109, R76 ;  /* 0x0000004c6d6d7221 */ /* 0x000fe20000010000 */
[----:B------:R-:W-:Y:S01]  /*5b70*/  FADD.FTZ R72, R72, R111 ;  /* 0x0000006f48487221 */ /* 0x000fe20000010000 */
[----:B------:R-:W2:Y:S01]  /*5b80*/  LDL.LU R76, [R1+0x188] ;  /* 0x00018800014c7983 */ /* 0x000ea20000300800 */
[----:B------:R-:W-:Y:S01]  /*5b90*/  FFMA.FTZ R106, R111, R119, R106 ;  /* 0x000000776f6a7223 */ /* 0x000fe2000001006a */
[----:B------:R-:W-:Y:S02]  /*5ba0*/  FMUL.FTZ R111, R99, R111 ;  /* 0x0000006f636f7220 */ /* 0x000fe40000410000 */
[----:B------:R-:W3:Y:S02]  /*5bb0*/  LDL.LU R123, [R1+0x198] ;  /* 0x00019800017b7983 */ /* 0x000ee40000300800 */
[----:B------:R-:W-:Y:S01]  /*5bc0*/  FFMA.FTZ R115, R119, R111, R115 ;  /* 0x0000006f77737223 */ /* 0x000fe20000010073 */
[----:B------:R-:W-:Y:S01]  /*5bd0*/  FADD.FTZ R109, R111, R109 ;  /* 0x0000006d6f6d7221 */ /* 0x000fe20000010000 */
[----:B------:R-:W4:Y:S04]  /*5be0*/  LDL.LU R119, [R1+0x190] ;  /* 0x0001900001777983 */ /* 0x000f280000300800 */
[----:B------:R-:W3:Y:S01]  /*5bf0*/  LDL.LU R111, [R1+0x194] ;  /* 0x00019400016f7983 */ /* 0x000ee20000300800 */
[----:B--2---:R-:W-:-:S05]  /*5c00*/  SHF.L.U32 R76, R76, 0x10, RZ ;  /* 0x000000104c4c7819 */ /* 0x004fca00000006ff */
[----:B------:R-:W-:-:S04]  /*5c10*/  FADD.FTZ R76, R76, -UR28 ;  /* 0x8000001c4c4c7e21 */ /* 0x000fc80008010000 */
[----:B------:R-:W-:Y:S01]  /*5c20*/  FMUL.FTZ R76, R76, UR16 ;  /* 0x000000104c4c7c20 */ /* 0x000fe20008410000 */
[----:B---3--:R-:W-:-:S05]  /*5c30*/  SHF.L.U32 R111, R111, 0x10, RZ ;  /* 0x000000106f6f7819 */ /* 0x008fca00000006ff */
[----:B------:R-:W-:Y:S01]  /*5c40*/  FADD.FTZ R6, R6, R111 ;  /* 0x0000006f06067221 */ /* 0x000fe20000010000 */
[----:B------:R-:W-:Y:S01]  /*5c50*/  FFMA.FTZ R32, R111, R76, R32 ;  /* 0x0000004c6f207223 */ /* 0x000fe20000010020 */
[----:B------:R-:W-:-:S04]  /*5c60*/  FMUL.FTZ R111, R33, R111 ;  /* 0x0000006f216f7220 */ /* 0x000fc80000410000 */
[----:B------:R-:W-:Y:S01]  /*5c70*/  FADD.FTZ R109, R109, R111 ;  /* 0x0000006f6d6d7221 */ /* 0x000fe20000010000 */
[----:B------:R-:W-:Y:S02]  /*5c80*/  FFMA.FTZ R115, R76, R111, R115 ;  /* 0x0000006f4c737223 */ /* 0x000fe40000010073 */
[----:B------:R-:W2:Y:S01]  /*5c90*/  LDL.LU R111, [R1+0x19c] ;  /* 0x00019c00016f7983 */ /* 0x000ea20000300800 */
[----:B----4-:R-:W-:Y:S02]  /*5ca0*/  SHF.L.U32 R119, R119, 0x10, RZ ;  /* 0x0000001077777819 */ /* 0x010fe400000006ff */
[----:B------:R-:W-:-:S03]  /*5cb0*/  SHF.L.U32 R123, R123, 0x10, RZ ;  /* 0x000000107b7b7819 */ /* 0x000fc600000006ff */
[----:B------:R-:W-:-:S04]  /*5cc0*/  FADD.FTZ R119, R119, -UR28 ;  /* 0x8000001c77777e21 */ /* 0x000fc80008010000 */
[----:B------:R-:W-:Y:S01]  /*5cd0*/  FMUL.FTZ R119, R119, UR16 ;  /* 0x0000001077777c20 */ /* 0x000fe20008410000 */
[----:B------:R-:W-:-:S03]  /*5ce0*/  FADD.FTZ R72, R72, R123 ;  /* 0x0000007b48487221 */ /* 0x000fc60000010000 */
[----:B------:R-:W-:Y:S01]  /*5cf0*/  FFMA.FTZ R106, R123, R119, R106 ;  /* 0x000000777b6a7223 */ /* 0x000fe2000001006a */
[----:B------:R-:W-:-:S04]  /*5d00*/  FMUL.FTZ R123, R99, R123 ;  /* 0x0000007b637b7220 */ /* 0x000fc80000410000 */
[----:B------:R-:W-:Y:S01]  /*5d10*/  FADD.FTZ R109, R123, R109 ;  /* 0x0000006d7b6d7221 */ /* 0x000fe20000010000 */
[----:B------:R-:W-:Y:S02]  /*5d20*/  FFMA.FTZ R115, R119, R123, R115 ;  /* 0x0000007b77737223 */ /* 0x000fe40000010073 */
[----:B------:R-:W3:Y:S01]  /*5d30*/  LDL.LU R123, [R1+0x118] ;  /* 0x00011800017b7983 */ /* 0x000ee20000300800 */
[----:B------:R-:W-:Y:S02]  /*5d40*/  SHF.L.U32 R101, R101, 0x10, RZ ;  /* 0x0000001065657819 */ /* 0x000fe400000006ff */
[----:B------:R-:W-:-:S03]  /*5d50*/  SHF.L.U32 R125, R125, 0x10, RZ ;  /* 0x000000107d7d7819 */ /* 0x000fc600000006ff */
[----:B------:R-:W-:Y:S01]  /*5d60*/  FADD.FTZ R101, R101, -UR28 ;  /* 0x8000001c65657e21 */ /* 0x000fe20008010000 */
[----:B------:R-:W-:-:S03]  /*5d70*/  SHF.L.U32 R124, R124, 0x10, RZ ;  /* 0x000000107c7c7819 */ /* 0x000fc600000006ff */
[----:B------:R-:W-:Y:S01]  /*5d80*/  FMUL.FTZ R76, R101, UR16 ;  /* 0x00000010654c7c20 */ /* 0x000fe20008410000 */
[----:B------:R-:W-:Y:S01]  /*5d90*/  FMUL.FTZ R101, R33, R125 ;  /* 0x0000007d21657220 */ /* 0x000fe20000410000 */
[----:B------:R-:W-:Y:S02]  /*5da0*/  SHF.L.U32 R102, R102, 0x10, RZ ;  /* 0x0000001066667819 */ /* 0x000fe400000006ff */
[----:B------:R-:W-:Y:S01]  /*5db0*/  FFMA.FTZ R32, R125, R76, R32 ;  /* 0x0000004c7d207223 */ /* 0x000fe20000010020 */
[----:B------:R-:W-:Y:S01]  /*5dc0*/  FADD.FTZ R109, R109, R101 ;  /* 0x000000656d6d7221 */ /* 0x000fe20000010000 */
[----:B------:R-:W-:Y:S01]  /*5dd0*/  FFMA.FTZ R115, R76, R101, R115 ;  /* 0x000000654c737223 */ /* 0x000fe20000010073 */
[----:B------:R-:W-:Y:S01]  /*5de0*/  FADD.FTZ R76, R124, -UR28 ;  /* 0x8000001c7c4c7e21 */ /* 0x000fe20008010000 */
[----:B------:R-:W-:Y:S01]  /*5df0*/  FADD.FTZ R102, R102, -UR28 ;  /* 0x8000001c66667e21 */ /* 0x000fe20008010000 */
[----:B------:R-:W-:Y:S02]  /*5e00*/  SHF.L.U32 R119, R104, 0x10, RZ ;  /* 0x0000001068777819 */ /* 0x000fe400000006ff */
[----:B------:R-:W-:Y:S01]  /*5e10*/  SHF.L.U32 R103, R103, 0x10, RZ ;  /* 0x0000001067677819 */ /* 0x000fe200000006ff */
[----:B------:R-:W-:Y:S01]  /*5e20*/  FMUL.FTZ R76, R76, UR16 ;  /* 0x000000104c4c7c20 */ /* 0x000fe20008410000 */
[----:B------:R-:W-:-:S03]  /*5e30*/  SHF.L.U32 R105, R105, 0x10, RZ ;  /* 0x0000001069697819 */ /* 0x000fc600000006ff */
[----:B------:R-:W-:Y:S01]  /*5e40*/  FADD.FTZ R103, R103, -UR28 ;  /* 0x8000001c67677e21 */ /* 0x000fe20008010000 */
[----:B------:R-:W-:Y:S01]  /*5e50*/  SHF.L.U32 R95, R95, 0x10, RZ ;  /* 0x000000105f5f7819 */ /* 0x000fe200000006ff */
[----:B------:R-:W-:Y:S02]  /*5e60*/  FADD.FTZ R6, R6, R125 ;  /* 0x0000007d06067221 */ /* 0x000fe40000010000 */
[----:B------:R-:W-:Y:S02]  /*5e70*/  FMUL.FTZ R103, R103, UR16 ;  /* 0x0000001067677c20 */ /* 0x000fe40008410000 */
[----:B------:R-:W-:Y:S01]  /*5e80*/  FADD.FTZ R6, R6, R119 ;  /* 0x0000007706067221 */ /* 0x000fe20000010000 */
[----:B------:R-:W-:Y:S01]  /*5e90*/  FADD.FTZ R95, R95, -UR28 ;  /* 0x8000001c5f5f7e21 */ /* 0x000fe20008010000 */
[----:B------:R-:W-:-:S03]  /*5ea0*/  SHF.L.U32 R97, R97, 0x10, RZ ;  /* 0x0000001061617819 */ /* 0x000fc600000006ff */
[----:B------:R-:W-:Y:S01]  /*5eb0*/  FMUL.FTZ R95, R95, UR16 ;  /* 0x000000105f5f7c20 */ /* 0x000fe20008410000 */
[----:B------:R-:W-:Y:S02]  /*5ec0*/  SHF.L.U32 R91, R91, 0x10, RZ ;  /* 0x000000105b5b7819 */ /* 0x000fe400000006ff */
[----:B------:R-:W-:-:S03]  /*5ed0*/  SHF.L.U32 R86, R86, 0x10, RZ ;  /* 0x0000001056567819 */ /* 0x000fc600000006ff */
[----:B------:R-:W-:Y:S01]  /*5ee0*/  FADD.FTZ R91, R91, -UR28 ;  /* 0x8000001c5b5b7e21 */ /* 0x000fe20008010000 */
[----:B------:R-:W-:Y:S01]  /*5ef0*/  SHF.L.U32 R93, R93, 0x10, RZ ;  /* 0x000000105d5d7819 */ /* 0x000fe200000006ff */
[----:B------:R-:W-:Y:S02]  /*5f00*/  FADD.FTZ R86, R86, -UR28 ;  /* 0x8000001c56567e21 */ /* 0x000fe40008010000 */
[----:B------:R-:W-:Y:S01]  /*5f10*/  FMUL.FTZ R91, R91, UR16 ;  /* 0x000000105b5b7c20 */ /* 0x000fe20008410000 */
[----:B------:R-:W-:Y:S02]  /*5f20*/  SHF.L.U32 R87, R87, 0x10, RZ ;  /* 0x0000001057577819 */ /* 0x000fe400000006ff */
[----:B------:R-:W-:-:S03]  /*5f30*/  SHF.L.U32 R89, R89, 0x10, RZ ;  /* 0x0000001059597819 */ /* 0x000fc600000006ff */
[----:B------:R-:W-:Y:S01]  /*5f40*/  FADD.FTZ R87, R87, -UR28 ;  /* 0x8000001c57577e21 */ /* 0x000fe20008010000 */
[----:B------:R-:W-:Y:S02]  /*5f50*/  SHF.L.U32 R82, R82, 0x10, RZ ;  /* 0x0000001052527819 */ /* 0x000fe400000006ff */
[----:B------:R-:W-:Y:S01]  /*5f60*/  SHF.L.U32 R83, R83, 0x10, RZ ;  /* 0x0000001053537819 */ /* 0x000fe200000006ff */
[----:B------:R-:W-:Y:S02]  /*5f70*/  FMUL.FTZ R87, R87, UR16 ;  /* 0x0000001057577c20 */ /* 0x000fe40008410000 */
[----:B------:R-:W-:Y:S02]  /*5f80*/  FADD.FTZ R82, R82, -UR28 ;  /* 0x8000001c52527e21 */ /* 0x000fe40008010000 */
[----:B------:R-:W-:Y:S01]  /*5f90*/  FADD.FTZ R83, R83, -UR28 ;  /* 0x8000001c53537e21 */ /* 0x000fe20008010000 */
[----:B------:R-:W-:-:S03]  /*5fa0*/  SHF.L.U32 R85, R85, 0x10, RZ ;  /* 0x0000001055557819 */ /* 0x000fc600000006ff */
        /* <DEDUP_REMOVED lines=8> */
[----:B------:R-:W-:-:S04]  /*6030*/  FADD.FTZ R37, R37, -UR28 ;  /* 0x8000001c25257e21 */ /* 0x000fc80008010000 */
[----:B------:R-:W-:Y:S01]  /*6040*/  FMUL.FTZ R37, R37, UR16 ;  /* 0x0000001025257c20 */ /* 0x000fe20008410000 */
[----:B------:R-:W-:Y:S02]  /*6050*/  SHF.L.U32 R45, R45, 0x10, RZ ;  /* 0x000000102d2d7819 */ /* 0x000fe400000006ff */
[----:B------:R-:W-:Y:S02]  /*6060*/  SHF.L.U32 R49, R49, 0x10, RZ ;  /* 0x0000001031317819 */ /* 0x000fe400000006ff */
[----:B------:R-:W-:Y:S01]  /*6070*/  SHF.L.U32 R50, R50, 0x10, RZ ;  /* 0x0000001032327819 */ /* 0x000fe200000006ff */
[----:B------:R-:W-:Y:S01]  /*6080*/  FADD.FTZ R45, R45, -UR28 ;  /* 0x8000001c2d2d7e21 */ /* 0x000fe20008010000 */
[----:B------:R-:W-:Y:S01]  /*6090*/  SHF.L.U32 R47, R47, 0x10, RZ ;  /* 0x000000102f2f7819 */ /* 0x000fe200000006ff */
[----:B------:R-:W-:Y:S01]  /*60a0*/  FADD.FTZ R49, R49, -UR28 ;  /* 0x8000001c31317e21 */ /* 0x000fe20008010000 */
[----:B------:R-:W-:Y:S01]  /*60b0*/  SHF.L.U32 R51, R51, 0x10, RZ ;  /* 0x0000001033337819 */ /* 0x000fe200000006ff */
[----:B------:R-:W-:Y:S01]  /*60c0*/  FMUL.FTZ R45, R45, UR16 ;  /* 0x000000102d2d7c20 */ /* 0x000fe20008410000 */
[----:B------:R-:W-:Y:S01]  /*60d0*/  FADD.FTZ R50, R50, -UR28 ;  /* 0x8000001c32327e21 */ /* 0x000fe20008010000 */
[----:B------:R-:W-:Y:S01]  /*60e0*/  FMUL.FTZ R49, R49, UR16 ;  /* 0x0000001031317c20 */ /* 0x000fe20008410000 */
[----:B------:R-:W-:-:S02]  /*60f0*/  SHF.L.U32 R53, R53, 0x10, RZ ;  /* 0x0000001035357819 */ /* 0x000fc400000006ff */
[----:B------:R-:W-:Y:S01]  /*6100*/  FMUL.FTZ R50, R50, UR16 ;  /* 0x0000001032327c20 */ /* 0x000fe20008410000 */
[----:B------:R-:W-:Y:S02]  /*6110*/  SHF.L.U32 R54, R54, 0x10, RZ ;  /* 0x0000001036367819 */ /* 0x000fe400000006ff */
[----:B------:R-:W-:Y:S01]  /*6120*/  FADD.FTZ R53, R53, -UR28 ;  /* 0x8000001c35357e21 */ /* 0x000fe20008010000 */
[----:B------:R-:W-:Y:S02]  /*6130*/  SHF.L.U32 R55, R55, 0x10, RZ ;  /* 0x0000001037377819 */ /* 0x000fe400000006ff */
[----:B------:R-:W-:Y:S01]  /*6140*/  FADD.FTZ R54, R54, -UR28 ;  /* 0x8000001c36367e21 */ /* 0x000fe20008010000 */
[----:B------:R-:W-:-:S03]  /*6150*/  SHF.L.U32 R8, R8, 0x10, RZ ;  /* 0x0000001008087819 */ /* 0x000fc600000006ff */
        /* <DEDUP_REMOVED lines=10> */
[----:B------:R-:W-:Y:S01]  /*6200*/  SHF.L.U32 R12, R12, 0x10, RZ ;  /* 0x000000100c0c7819 */ /* 0x000fe200000006ff */
[----:B------:R-:W-:Y:S01]  /*6210*/  FADD.FTZ R61, R61, -UR28 ;  /* 0x8000001c3d3d7e21 */ /* 0x000fe20008010000 */
[----:B------:R-:W-:-:S02]  /*6220*/  SHF.L.U32 R63, R63, 0x10, RZ ;  /* 0x000000103f3f7819 */ /* 0x000fc400000006ff */
[----:B------:R-:W-:Y:S01]  /*6230*/  SHF.L.U32 R65, R65, 0x10, RZ ;  /* 0x0000001041417819 */ /* 0x000fe200000006ff */
[----:B------:R-:W-:Y:S01]  /*6240*/  FADD.FTZ R12, R12, -UR28 ;  /* 0x8000001c0c0c7e21 */ /* 0x000fe20008010000 */
[----:B------:R-:W-:Y:S01]  /*6250*/  FMUL.FTZ R61, R61, UR16 ;  /* 0x000000103d3d7c20 */ /* 0x000fe20008410000 */
[----:B------:R-:W-:Y:S02]  /*6260*/  SHF.L.U32 R14, R14, 0x10, RZ ;  /* 0x000000100e0e7819 */ /* 0x000fe400000006ff */
[----:B------:R-:W-:Y:S01]  /*6270*/  SHF.L.U32 R67, R67, 0x10, RZ ;  /* 0x0000001043437819 */ /* 0x000fe200000006ff */
[----:B------:R-:W-:Y:S01]  /*6280*/  FADD.FTZ R65, R65, -UR28 ;  /* 0x8000001c41417e21 */ /* 0x000fe20008010000 */
[----:B--2---:R-:W-:Y:S01]  /*6290*/  SHF.L.U32 R101, R111, 0x10, RZ ;  /* 0x000000106f657819 */ /* 0x004fe200000006ff */
[----:B------:R-:W-:-:S04]  /*62a0*/  FMUL.FTZ R111, R102, UR16 ;  /* 0x00000010666f7c20 */ /* 0x000fc80008410000 */
[----:B------:R-:W-:Y:S01]  /*62b0*/  FMUL.FTZ R104, R99, R101 ;  /* 0x0000006563687220 */ /* 0x000fe20000410000 */
        /* <DEDUP_REMOVED lines=8> */
[----:B------:R-:W-:Y:S02]  /*6340*/  FFMA.FTZ R104, R111, R102, R104 ;  /* 0x000000666f687223 */ /* 0x000fe40000010068 */
[----:B------:R-:W-:Y:S01]  /*6350*/  FADD.FTZ R102, R101, -UR28 ;  /* 0x8000001c65667e21 */ /* 0x000fe20008010000 */
[----:B------:R-:W-:Y:S01]  /*6360*/  FADD.FTZ R76, R94, R76 ;  /* 0x0000004c5e4c7221 */ /* 0x000fe20000010000 */
[----:B------:R-:W-:Y:S01]  /*6370*/  FFMA.FTZ R106, R105, R103, R106 ;  /* 0x00000067696a7223 */ /* 0x000fe2000001006a */
[----:B------:R-:W-:Y:S01]  /*6380*/  FFMA.FTZ R94, R103, R94, R104 ;  /* 0x0000005e675e7223 */ /* 0x000fe20000010068 */
[----:B------:R-:W-:Y:S01]  /*6390*/  SHF.L.U32 R101, R96, 0x10, RZ ;  /* 0x0000001060657819 */ /* 0x000fe200000006ff */
[----:B------:R-:W-:Y:S01]  /*63a0*/  FFMA.FTZ R32, R119, R111, R32 ;  /* 0x0000006f77207223 */ /* 0x000fe20000010020 */
[----:B------:R-:W-:Y:S01]  /*63b0*/  FMUL.FTZ R103, R102, UR16 ;  /* 0x0000001066677c20 */ /* 0x000fe20008410000 */
[----:B------:R-:W-:-:S02]  /*63c0*/  FADD.FTZ R72, R72, R105 ;  /* 0x0000006948487221 */ /* 0x000fc40000010000 */
[----:B------:R-:W-:Y:S01]  /*63d0*/  FADD.FTZ R6, R6, R101 ;  /* 0x0000006506067221 */ /* 0x000fe20000010000 */
[----:B------:R-:W-:Y:S01]  /*63e0*/  FFMA.FTZ R32, R101, R103, R32 ;  /* 0x0000006765207223 */ /* 0x000fe20000010020 */
[----:B------:R-:W-:Y:S01]  /*63f0*/  FMUL.FTZ R101, R33, R101 ;  /* 0x0000006521657220 */ /* 0x000fe20000410000 */
[----:B------:R-:W-:Y:S01]  /*6400*/  SHF.L.U32 R96, R90, 0x10, RZ ;  /* 0x000000105a607819 */ /* 0x000fe200000006ff */
        /* <DEDUP_REMOVED lines=11> */
[----:B------:R-:W-:Y:S02]  /*64c0*/  FADD.FTZ R6, R6, R101 ;  /* 0x0000006506067221 */ /* 0x000fe40000010000 */
[----:B------:R-:W-:Y:S01]  /*64d0*/  FFMA.FTZ R32, R101, R95, R32 ;  /* 0x0000005f65207223 */ /* 0x000fe20000010020 */
[----:B------:R-:W-:Y:S01]  /*64e0*/  FFMA.FTZ R94, R95, R97, R94 ;  /* 0x000000615f5e7223 */ /* 0x000fe2000001005e */
[----:B------:R-:W-:Y:S01]  /*64f0*/  FADD.FTZ R76, R76, R97 ;  /* 0x000000614c4c7221 */ /* 0x000fe20000010000 */
[----:B------:R-:W-:Y:S01]  /*6500*/  SHF.L.U32 R95, R88, 0x10, RZ ;  /* 0x00000010585f7819 */ /* 0x000fe200000006ff */
        /* <DEDUP_REMOVED lines=11> */
[----:B------:R-:W-:Y:S01]  /*65c0*/  FMUL.FTZ R76, R99, R89 ;  /* 0x00000059634c7220 */ /* 0x000fe20000410000 */
[----:B------:R-:W-:Y:S01]  /*65d0*/  FFMA.FTZ R106, R89, R87, R106 ;  /* 0x00000057596a7223 */ /* 0x000fe2000001006a */
[----:B------:R-:W-:Y:S02]  /*65e0*/  FADD.FTZ R72, R72, R89 ;  /* 0x0000005948487221 */ /* 0x000fe40000010000 */
[----:B------:R-:W-:Y:S01]  /*65f0*/  FFMA.FTZ R94, R87, R76, R94 ;  /* 0x0000004c575e7223 */ /* 0x000fe2000001005e */
[----:B------:R-:W-:Y:S01]  /*6600*/  SHF.L.U32 R87, R84, 0x10, RZ ;  /* 0x0000001054577819 */ /* 0x000fe200000006ff */
[----:B------:R-:W-:Y:S01]  /*6610*/  FMUL.FTZ R89, R82, UR16 ;  /* 0x0000001052597c20 */ /* 0x000fe20008410000 */
[----:B------:R-:W-:Y:S01]  /*6620*/  FADD.FTZ R91, R76, R91 ;  /* 0x0000005b4c5b7221 */ /* 0x000fe20000010000 */
[----:B------:R-:W-:-:S02]  /*6630*/  SHF.L.U32 R84, R78, 0x10, RZ ;  /* 0x000000104e547819 */ /* 0x000fc400000006ff */
[----:B------:R-:W-:Y:S01]  /*6640*/  FMUL.FTZ R82, R33, R87 ;  /* 0x0000005721527220 */ /* 0x000fe20000410000 */
[----:B------:R-:W-:Y:S01]  /*6650*/  FFMA.FTZ R78, R87, R89, R32 ;  /* 0x00000059574e7223 */ /* 0x000fe20000010020 */
[----:B------:R-:W-:Y:S01]  /*6660*/  FADD.FTZ R76, R6, R87 ;  /* 0x00000057064c7221 */ /* 0x000fe20000010000 */
        /* <DEDUP_REMOVED lines=16> */
[----:B------:R-:W-:Y:S01]  /*6770*/  FFMA.FTZ R78, R85, R83, R78 ;  /* 0x00000053554e7223 */ /* 0x000fe2000001004e */
[----:B------:R-:W-:Y:S01]  /*6780*/  FADD.FTZ R76, R76, R85 ;  /* 0x000000554c4c7221 */ /* 0x000fe20000010000 */
[----:B------:R-:W-:Y:S01]  /*6790*/  FMUL.FTZ R83, R72, UR16 ;  /* 0x0000001048537c20 */ /* 0x000fe20008410000 */
[----:B------:R-:W-:Y:S01]  /*67a0*/  FMUL.FTZ R72, R33, R17 ;  /* 0x0000001121487220 */ /* 0x000fe20000410000 */
[----:B------:R-:W-:Y:S01]  /*67b0*/  FADD.FTZ R91, R42, R91 ;  /* 0x0000005b2a5b7221 */ /* 0x000fe20000010000 */
[----:B------:R-:W-:Y:S01]  /*67c0*/  FFMA.FTZ R94, R79, R42, R94 ;  /* 0x0000002a4f5e7223 */ /* 0x000fe2000001005e */
[----:B------:R-:W-:Y:S01]  /*67d0*/  FADD.FTZ R76, R76, R17 ;  /* 0x000000114c4c7221 */ /* 0x000fe20000010000 */
[----:B------:R-:W-:Y:S01]  /*67e0*/  FFMA.FTZ R78, R17, R83, R78 ;  /* 0x00000053114e7223 */ /* 0x000fe2000001004e */
[----:B------:R-:W-:Y:S01]  /*67f0*/  SHF.L.U32 R17, R2, 0x10, RZ ;  /* 0x0000001002117819 */ /* 0x000fe200000006ff */
[----:B------:R-:W-:Y:S01]  /*6800*/  FADD.FTZ R91, R91, R72 ;  /* 0x000000485b5b7221 */ /* 0x000fe20000010000 */
[----:B------:R-:W-:Y:S01]  /*6810*/  FFMA.FTZ R94, R83, R72, R94 ;  /* 0x00000048535e7223 */ /* 0x000fe2000001005e */
[----:B------:R-:W-:Y:S01]  /*6820*/  FMUL.FTZ R2, R99, R43 ;  /* 0x0000002b63027220 */ /* 0x000fe20000410000 */
[----:B------:R-:W-:-:S03]  /*6830*/  FFMA.FTZ R6, R81, R79, R6 ;  /* 0x0000004f51067223 */ /* 0x000fc60000010006 */
[----:B------:R-:W-:Y:S01]  /*6840*/  FADD.FTZ R91, R2, R91 ;  /* 0x0000005b025b7221 */ /* 0x000fe20000010000 */
[----:B------:R-:W-:Y:S01]  /*6850*/  FFMA.FTZ R94, R37, R2, R94 ;  /* 0x00000002255e7223 */ /* 0x000fe2000001005e */
[----:B------:R-:W-:Y:S01]  /*6860*/  FADD.FTZ R2, R17, -UR28 ;  /* 0x8000001c11027e21 */ /* 0x000fe20008010000 */
[----:B------:R-:W-:Y:S01]  /*6870*/  SHF.L.U32 R17, R46, 0x10, RZ ;  /* 0x000000102e117819 */ /* 0x000fe200000006ff */
[----:B------:R-:W-:Y:S01]  /*6880*/  FFMA.FTZ R6, R43, R37, R6 ;  /* 0x000000252b067223 */ /* 0x000fe20000010006 */
[----:B------:R-:W-:Y:S01]  /*6890*/  FADD.FTZ R32, R32, R81 ;  /* 0x0000005120207221 */ /* 0x000fe20000010000 */
[----:B------:R-:W-:Y:S02]  /*68a0*/  FMUL.FTZ R37, R2, UR16 ;  /* 0x0000001002257c20 */ /* 0x000fe40008410000 */
[----:B------:R-:W-:Y:S01]  /*68b0*/  FMUL.FTZ R2, R33, R17 ;  /* 0x0000001121027220 */ /* 0x000fe20000410000 */
[----:B------:R-:W-:Y:S01]  /*68c0*/  FADD.FTZ R32, R32, R43 ;  /* 0x0000002b20207221 */ /* 0x000fe20000010000 */
        /* <DEDUP_REMOVED lines=18> */
[----:B------:R-:W-:-:S02]  /*69f0*/  FMUL.FTZ R2, R53, UR16 ;  /* 0x0000001035027c20 */ /* 0x000fc40008410000 */
[----:B------:R-:W-:Y:S01]  /*6a00*/  FADD.FTZ R42, R17, R42 ;  /* 0x0000002a112a7221 */ /* 0x000fe20000010000 */
[----:B------:R-:W-:Y:S01]  /*6a10*/  FFMA.FTZ R49, R50, R17, R49 ;  /* 0x0000001132317223 */ /* 0x000fe20000010031 */
[----:B------:R-:W-:Y:S01]  /*6a20*/  SHF.L.U32 R17, R108, 0x10, RZ ;  /* 0x000000106c117819 */ /* 0x000fe200000006ff */
[----:B------:R-:W-:Y:S01]  /*6a30*/  FADD.FTZ R76, R76, R55 ;  /* 0x000000374c4c7221 */ /* 0x000fe20000010000 */
[----:B------:R-:W-:Y:S01]  /*6a40*/  FFMA.FTZ R78, R55, R2, R78 ;  /* 0x00000002374e7223 */ /* 0x000fe2000001004e */
[----:B------:R-:W-:Y:S02]  /*6a50*/  FMUL.FTZ R55, R33, R55 ;  /* 0x0000003721377220 */ /* 0x000fe40000410000 */
[----:B------:R-:W-:Y:S01]  /*6a60*/  FMUL.FTZ R37, R99, R17 ;  /* 0x0000001163257220 */ /* 0x000fe20000410000 */
[----:B------:R-:W-:Y:S01]  /*6a70*/  FADD.FTZ R32, R32, R17 ;  /* 0x0000001120207221 */ /* 0x000fe20000010000 */
[----:B------:R-:W-:Y:S01]  /*6a80*/  FFMA.FTZ R6, R17, R54, R6 ;  /* 0x0000003611067223 */ /* 0x000fe20000010006 */
[----:B------:R-:W-:Y:S01]  /*6a90*/  SHF.L.U32 R17, R58, 0x10, RZ ;  /* 0x000000103a117819 */ /* 0x000fe200000006ff */
[----:B------:R-:W-:Y:S01]  /*6aa0*/  FADD.FTZ R42, R42, R55 ;  /* 0x000000372a2a7221 */ /* 0x000fe20000010000 */
[----:B------:R-:W-:-:S03]  /*6ab0*/  FFMA.FTZ R49, R2, R55, R49 ;  /* 0x0000003702317223 */ /* 0x000fc60000010031 */
[----:B------:R-:W-:Y:S01]  /*6ac0*/  FADD.FTZ R76, R76, R17 ;  /* 0x000000114c4c7221 */ /* 0x000fe20000010000 */
[----:B------:R-:W-:Y:S01]  /*6ad0*/  FFMA.FTZ R78, R17, R8, R78 ;  /* 0x00000008114e7223 */ /* 0x000fe2000001004e */
[----:B------:R-:W-:Y:S01]  /*6ae0*/  FADD.FTZ R42, R37, R42 ;  /* 0x0000002a252a7221 */ /* 0x000fe20000010000 */
[----:B------:R-:W-:Y:S01]  /*6af0*/  FFMA.FTZ R49, R54, R37, R49 ;  /* 0x0000002536317223 */ /* 0x000fe20000010031 */
[----:B------:R-:W-:Y:S01]  /*6b00*/  FMUL.FTZ R17, R33, R17 ;  /* 0x0000001121117220 */ /* 0x000fe20000410000 */
[----:B------:R-:W-:-:S03]  /*6b10*/  FMUL.FTZ R2, R99, R59 ;  /* 0x0000003b63027220 */ /* 0x000fc60000410000 */
[----:B------:R-:W-:Y:S01]  /*6b20*/  FADD.FTZ R37, R42, R17 ;  /* 0x000000112a257221 */ /* 0x000fe20000010000 */
[----:B------:R-:W-:Y:S01]  /*6b30*/  FFMA.FTZ R8, R8, R17, R49 ;  /* 0x0000001108087223 */ /* 0x000fe20000010031 */
[----:B------:R-:W-:Y:S01]  /*6b40*/  SHF.L.U32 R17, R62, 0x10, RZ ;  /* 0x000000103e117819 */ /* 0x000fe200000006ff */
[----:B------:R-:W-:Y:S01]  /*6b50*/  FMUL.FTZ R43, R10, UR16 ;  /* 0x000000100a2b7c20 */ /* 0x000fe20008410000 */
[----:B------:R-:W-:Y:S01]  /*6b60*/  FADD.FTZ R37, R2, R37 ;  /* 0x0000002502257221 */ /* 0x000fe20000010000 */
[----:B------:R-:W-:Y:S02]  /*6b70*/  FFMA.FTZ R8, R57, R2, R8 ;  /* 0x0000000239087223 */ /* 0x000fe40000010008 */
[----:B------:R-:W-:Y:S01]  /*6b80*/  FMUL.FTZ R2, R33, R17 ;  /* 0x0000001121027220 */ /* 0x000fe20000410000 */
[----:B------:R-:W-:Y:S01]  /*6b90*/  FADD.FTZ R76, R76, R17 ;  /* 0x000000114c4c7221 */ /* 0x000fe20000010000 */
[----:B------:R-:W-:Y:S01]  /*6ba0*/  FFMA.FTZ R78, R17, R43, R78 ;  /* 0x0000002b114e7223 */ /* 0x000fe2000001004e */
[----:B------:R-:W-:Y:S01]  /*6bb0*/  SHF.L.U32 R17, R66, 0x10, RZ ;  /* 0x0000001042117819 */ /* 0x000fe200000006ff */
[----:B------:R-:W-:Y:S01]  /*6bc0*/  FADD.FTZ R37, R37, R2 ;  /* 0x0000000225257221 */ /* 0x000fe20000010000 */
[----:B------:R-:W-:Y:S01]  /*6bd0*/  FFMA.FTZ R8, R43, R2, R8 ;  /* 0x000000022b087223 */ /* 0x000fe20000010008 */
[----:B------:R-:W-:Y:S01]  /*6be0*/  FMUL.FTZ R2, R99, R63 ;  /* 0x0000003f63027220 */ /* 0x000fe20000410000 */
[----:B------:R-:W-:Y:S01]  /*6bf0*/  FMUL.FTZ R43, R12, UR16 ;  /* 0x000000100c2b7c20 */ /* 0x000fe20008410000 */
[----:B------:R-:W-:-:S02]  /*6c00*/  FMUL.FTZ R10, R33, R17 ;  /* 0x00000011210a7220 */ /* 0x000fc40000410000 */
[----:B------:R-:W-:Y:S01]  /*6c10*/  FADD.FTZ R37, R2, R37 ;  /* 0x0000002502257221 */ /* 0x000fe20000010000 */
[----:B------:R-:W-:Y:S01]  /*6c20*/  FFMA.FTZ R8, R61, R2, R8 ;  /* 0x000000023d087223 */ /* 0x000fe20000010008 */
[----:B------:R-:W-:Y:S01]  /*6c30*/  FADD.FTZ R76, R76, R17 ;  /* 0x000000114c4c7221 */ /* 0x000fe20000010000 */
[----:B------:R-:W-:Y:S01]  /*6c40*/  FFMA.FTZ R78, R17, R43, R78 ;  /* 0x0000002b114e7223 */ /* 0x000fe2000001004e */
[----:B------:R-:W-:Y:S01]  /*6c50*/  FADD.FTZ R14, R14, -UR28 ;  /* 0x8000001c0e0e7e21 */ /* 0x000fe20008010000 */
[----:B------:R-:W-:Y:S01]  /*6c60*/  FADD.FTZ R37, R37, R10 ;  /* 0x0000000a25257221 */ /* 0x000fe20000010000 */
[----:B------:R-:W-:Y:S01]  /*6c70*/  FFMA.FTZ R8, R43, R10, R8 ;  /* 0x0000000a2b087223 */ /* 0x000fe20000010008 */
[----:B------:R-:W-:Y:S01]  /*6c80*/  FMUL.FTZ R65, R65, UR16 ;  /* 0x0000001041417c20 */ /* 0x000fe20008410000 */
[----:B------:R-:W-:Y:S01]  /*6c90*/  FMUL.FTZ R2, R99, R67 ;  /* 0x0000004363027220 */ /* 0x000fe20000410000 */
[----:B------:R-:W-:Y:S02]  /*6ca0*/  SHF.L.U32 R69, R69, 0x10, RZ ;  /* 0x0000001045457819 */ /* 0x000fe400000006ff */
[----:B------:R-:W-:Y:S01]  /*6cb0*/  SHF.L.U32 R17, R70, 0x10, RZ ;  /* 0x0000001046117819 */ /* 0x000fe200000006ff */
[----:B------:R-:W-:Y:S01]  /*6cc0*/  FMUL.FTZ R43, R14, UR16 ;  /* 0x000000100e2b7c20 */ /* 0x000fe20008410000 */
[----:B------:R-:W-:Y:S01]  /*6cd0*/  FADD.FTZ R37, R2, R37 ;  /* 0x0000002502257221 */ /* 0x000fe20000010000 */
[----:B------:R-:W-:Y:S01]  /*6ce0*/  FFMA.FTZ R8, R65, R2, R8 ;  /* 0x0000000241087223 */ /* 0x000fe20000010008 */
[----:B------:R-:W-:Y:S01]  /*6cf0*/  SHF.L.U32 R71, R71, 0x10, RZ ;  /* 0x0000001047477819 */ /* 0x000fe200000006ff */
[----:B------:R-:W-:Y:S01]  /*6d00*/  FADD.FTZ R69, R69, -UR28 ;  /* 0x8000001c45457e21 */ /* 0x000fe20008010000 */
[----:B------:R-:W-:Y:S01]  /*6d10*/  SHF.L.U32 R16, R16, 0x10, RZ ;  /* 0x0000001010107819 */ /* 0x000fe200000006ff */
[----:B------:R-:W-:Y:S01]  /*6d20*/  FMUL.FTZ R2, R33, R17 ;  /* 0x0000001121027220 */ /* 0x000fe20000410000 */
[----:B------:R-:W-:Y:S01]  /*6d30*/  FADD.FTZ R76, R76, R17 ;  /* 0x000000114c4c7221 */ /* 0x000fe20000010000 */
[----:B------:R-:W-:Y:S01]  /*6d40*/  FFMA.FTZ R78, R17, R43, R78 ;  /* 0x0000002b114e7223 */ /* 0x000fe2000001004e */
[----:B------:R-:W-:Y:S01]  /*6d50*/  FADD.FTZ R32, R32, R59 ;  /* 0x0000003b20207221 */ /* 0x000fe20000010000 */
[----:B------:R-:W-:Y:S01]  /*6d60*/  FFMA.FTZ R6, R59, R57, R6 ;  /* 0x000000393b067223 */ /* 0x000fe20000010006 */
[----:B------:R-:W-:Y:S01]  /*6d70*/  SHF.L.U32 R17, R74, 0x10, RZ ;  /* 0x000000104a117819 */ /* 0x000fe200000006ff */
[----:B------:R-:W-:Y:S01]  /*6d80*/  FMUL.FTZ R69, R69, UR16 ;  /* 0x0000001045457c20 */ /* 0x000fe20008410000 */
[----:B------:R-:W-:Y:S01]  /*6d90*/  FMUL.FTZ R10, R99, R71 ;  /* 0x00000047630a7220 */ /* 0x000fe20000410000 */
[----:B------:R-:W-:Y:S01]  /*6da0*/  FADD.FTZ R37, R37, R2 ;  /* 0x0000000225257221 */ /* 0x000fe20000010000 */
[----:B------:R-:W-:Y:S01]  /*6db0*/  FFMA.FTZ R8, R43, R2, R8 ;  /* 0x000000022b087223 */ /* 0x000fe20000010008 */
[----:B------:R-:W-:Y:S01]  /*6dc0*/  FADD.FTZ R16, R16, -UR28 ;  /* 0x8000001c10107e21 */ /* 0x000fe20008010000 */
[----:B------:R-:W-:Y:S01]  /*6dd0*/  SHF.L.U32 R73, R73, 0x10, RZ ;  /* 0x0000001049497819 */ /* 0x000fe200000006ff */
[----:B------:R-:W-:Y:S01]  /*6de0*/  FADD.FTZ R32, R32, R63 ;  /* 0x0000003f20207221 */ /* 0x000fe20000010000 */
[----:B------:R-:W-:Y:S01]  /*6df0*/  FFMA.FTZ R6, R63, R61, R6 ;  /* 0x0000003d3f067223 */ /* 0x000fe20000010006 */
[----:B------:R-:W-:Y:S01]  /*6e00*/  FADD.FTZ R37, R10, R37 ;  /* 0x000000250a257221 */ /* 0x000fe20000010000 */
[----:B------:R-:W-:Y:S01]  /*6e10*/  FFMA.FTZ R8, R69, R10, R8 ;  /* 0x0000000a45087223 */ /* 0x000fe20000010008 */
[----:B------:R-:W-:Y:S01]  /*6e20*/  FMUL.FTZ R43, R16, UR16 ;  /* 0x00000010102b7c20 */ /* 0x000fe20008410000 */
[----:B------:R-:W-:Y:S01]  /*6e30*/  FMUL.FTZ R2, R33, R17 ;  /* 0x0000001121027220 */ /* 0x000fe20000410000 */
[----:B------:R-:W-:Y:S01]  /*6e40*/  SHF.L.U32 R20, R20, 0x10, RZ ;  /* 0x0000001014147819 */ /* 0x000fe200000006ff */
[----:B------:R-:W-:Y:S01]  /*6e50*/  FADD.FTZ R73, R73, -UR28 ;  /* 0x8000001c49497e21 */ /* 0x000fe20008010000 */
[----:B------:R-:W-:Y:S01]  /*6e60*/  SHF.L.U32 R75, R75, 0x10, RZ ;  /* 0x000000104b4b7819 */ /* 0x000fe200000006ff */
[----:B------:R-:W-:Y:S01]  /*6e70*/  FADD.FTZ R32, R32, R67 ;  /* 0x0000004320207221 */ /* 0x000fe20000010000 */
[----:B------:R-:W-:Y:S01]  /*6e80*/  SHF.L.U32 R77, R77, 0x10, RZ ;  /* 0x000000104d4d7819 */ /* 0x000fe200000006ff */
[----:B------:R-:W-:Y:S01]  /*6e90*/  FFMA.FTZ R6, R67, R65, R6 ;  /* 0x0000004143067223 */ /* 0x000fe20000010006 */
[----:B------:R-:W-:Y:S01]  /*6ea0*/  FADD.FTZ R37, R37, R2 ;  /* 0x0000000225257221 */ /* 0x000fe20000010000 */
[----:B------:R-:W-:Y:S01]  /*6eb0*/  FFMA.FTZ R8, R43, R2, R8 ;  /* 0x000000022b087223 */ /* 0x000fe20000010008 */
[----:B------:R-:W-:Y:S01]  /*6ec0*/  SHF.L.U32 R107, R107, 0x10, RZ ;  /* 0x000000106b6b7819 */ /* 0x000fe200000006ff */
[----:B------:R-:W-:Y:S01]  /*6ed0*/  FADD.FTZ R20, R20, -UR28 ;  /* 0x8000001c14147e21 */ /* 0x000fe20008010000 */
[----:B------:R-:W-:Y:S01]  /*6ee0*/  FMUL.FTZ R73, R73, UR16 ;  /* 0x0000001049497c20 */ /* 0x000fe20008410000 */
[----:B------:R-:W-:Y:S01]  /*6ef0*/  FMUL.FTZ R2, R99, R75 ;  /* 0x0000004b63027220 */ /* 0x000fe20000410000 */
[----:B------:R-:W-:Y:S01]  /*6f00*/  FADD.FTZ R32, R32, R71 ;  /* 0x0000004720207221 */ /* 0x000fe20000010000 */
[----:B------:R-:W-:Y:S01]  /*6f10*/  FFMA.FTZ R6, R71, R69, R6 ;  /* 0x0000004547067223 */ /* 0x000fe20000010006 */
[----:B------:R-:W-:Y:S01]  /*6f20*/  FADD.FTZ R76, R76, R17 ;  /* 0x000000114c4c7221 */ /* 0x000fe20000010000 */
[----:B------:R-:W-:Y:S01]  /*6f30*/  FFMA.FTZ R78, R17, R43, R78 ;  /* 0x0000002b114e7223 */ /* 0x000fe2000001004e */
[----:B------:R-:W-:Y:S01]  /*6f40*/  FADD.FTZ R77, R77, -UR28 ;  /* 0x8000001c4d4d7e21 */ /* 0x000fe20008010000 */
[----:B------:R-:W-:Y:S01]  /*6f50*/  SHF.L.U32 R17, R110, 0x10, RZ ;  /* 0x000000106e117819 */ /* 0x000fe200000006ff */
[----:B------:R-:W-:Y:S01]  /*6f60*/  FMUL.FTZ R43, R20, UR16 ;  /* 0x00000010142b7c20 */ /* 0x000fe20008410000 */
[----:B------:R-:W-:Y:S01]  /*6f70*/  SHF.L.U32 R22, R22, 0x10, RZ ;  /* 0x0000001016167819 */ /* 0x000fe200000006ff */
[----:B------:R-:W-:Y:S01]  /*6f80*/  FMUL.FTZ R10, R33, R107 ;  /* 0x0000006b210a7220 */ /* 0x000fe20000410000 */
[----:B------:R-:W-:Y:S01]  /*6f90*/  SHF.L.U32 R112, R112, 0x10, RZ ;  /* 0x0000001070707819 */ /* 0x000fe200000006ff */
[----:B------:R-:W-:Y:S01]  /*6fa0*/  FADD.FTZ R37, R2, R37 ;  /* 0x0000002502257221 */ /* 0x000fe20000010000 */
[----:B------:R-:W-:Y:S01]  /*6fb0*/  FFMA.FTZ R8, R73, R2, R8 ;  /* 0x0000000249087223 */ /* 0x000fe20000010008 */
        /* <DEDUP_REMOVED lines=39> */
[----:B------:R-:W-:Y:S01]  /*7230*/  SHF.L.U32 R120, R120, 0x10, RZ ;  /* 0x0000001078787819 */ /* 0x000fe200000006ff */
[----:B------:R-:W-:Y:S01]  /*7240*/  FADD.FTZ R26, R26, -UR28 ;  /* 0x8000001c1a1a7e21 */ /* 0x000fe20008010000 */
[----:B------:R-:W-:Y:S01]  /*7250*/  FADD.FTZ R32, R32, R17 ;  /* 0x0000001120207221 */ /* 0x000fe20000010000 */
[----:B------:R-:W-:Y:S01]  /*7260*/  FFMA.FTZ R6, R17, R116, R6 ;  /* 0x0000007411067223 */ /* 0x000fe20000010006 */
[----:B------:R-:W-:Y:S01]  /*7270*/  FADD.FTZ R76, R76, R113 ;  /* 0x000000714c4c7221 */ /* 0x000fe20000010000 */
[----:B------:R-:W-:Y:S01]  /*7280*/  FMUL.FTZ R17, R99, R17 ;  /* 0x0000001163117220 */ /* 0x000fe20000410000 */
        /* <DEDUP_REMOVED lines=8> */
[----:B------:R-:W-:Y:S01]  /*7310*/  SHF.L.U32 R17, R122, 0x10, RZ ;  /* 0x000000107a117819 */ /* 0x000fe200000006ff */
[----:B------:R-:W-:Y:S01]  /*7320*/  FMUL.FTZ R120, R120, UR16 ;  /* 0x0000001078787c20 */ /* 0x000fe20008410000 */
[----:B------:R-:W-:Y:S01]  /*7330*/  SHF.L.U32 R29, R29, 0x10, RZ ;  /* 0x000000101d1d7819 */ /* 0x000fe200000006ff */
[----:B------:R-:W-:Y:S01]  /*7340*/  FADD.FTZ R76, R76, R121 ;  /* 0x000000794c4c7221 */ /* 0x000fe20000010000 */
[----:B------:R-:W-:Y:S01]  /*7350*/  FFMA.FTZ R78, R121, R26, R78 ;  /* 0x0000001a794e7223 */ /* 0x000fe2000001004e */
[----:B------:R-:W-:Y:S01]  /*7360*/  FADD.FTZ R28, R28, -UR28 ;  /* 0x8000001c1c1c7e21 */ /* 0x000fe20008010000 */
[----:B------:R-:W-:Y:S01]  /*7370*/  FMUL.FTZ R121, R33, R121 ;  /* 0x0000007921797220 */ /* 0x000fe20000410000 */
[----:B------:R-:W-:Y:S01]  /*7380*/  FMUL.FTZ R37, R99, R17 ;  /* 0x0000001163257220 */ /* 0x000fe20000410000 */
[----:B------:R-:W-:Y:S01]  /*7390*/  FADD.FTZ R32, R32, R17 ;  /* 0x0000001120207221 */ /* 0x000fe20000010000 */
[----:B------:R-:W-:Y:S01]  /*73a0*/  FFMA.FTZ R6, R17, R120, R6 ;  /* 0x0000007811067223 */ /* 0x000fe20000010006 */
[----:B------:R-:W-:Y:S01]  /*73b0*/  SHF.L.U32 R17, R30, 0x10, RZ ;  /* 0x000000101e117819 */ /* 0x000fe200000006ff */
[----:B------:R-:W-:Y:S01]  /*73c0*/  FADD.FTZ R29, R29, -UR28 ;  /* 0x8000001c1d1d7e21 */ /* 0x000fe20008010000 */
[----:B------:R-:W-:Y:S01]  /*73d0*/  FMUL.FTZ R28, R28, UR16 ;  /* 0x000000101c1c7c20 */ /* 0x000fe20008410000 */
[----:B------:R-:W-:Y:S01]  /*73e0*/  FADD.FTZ R10, R10, R121 ;  /* 0x000000790a0a7221 */ /* 0x000fe20000010000 */
[----:B------:R-:W-:Y:S01]  /*73f0*/  FFMA.FTZ R43, R26, R121, R43 ;  /* 0x000000791a2b7223 */ /* 0x000fe2000001002b */
[----:B------:R-:W-:Y:S01]  /*7400*/  SHF.L.U32 R31, R31, 0x10, RZ ;  /* 0x000000101f1f7819 */ /* 0x000fe200000006ff */
[----:B------:R-:W-:Y:S01]  /*7410*/  FMUL.FTZ R29, R29, UR16 ;  /* 0x000000101d1d7c20 */ /* 0x000fe20008410000 */
[----:B------:R-:W-:Y:S01]  /*7420*/  FADD.FTZ R76, R76, R17 ;  /* 0x000000114c4c7221 */ /* 0x000fe20000010000 */
[----:B------:R-:W-:Y:S01]  /*7430*/  FFMA.FTZ R78, R17, R28, R78 ;  /* 0x0000001c114e7223 */ /* 0x000fe2000001004e */
        /* <DEDUP_REMOVED lines=20> */
[----:B------:R-:W-:Y:S01]  /*7580*/  FFMA.FTZ R28, R29, R0, R28 ;  /* 0x000000001d1c7223 */ /* 0x000fe2000001001c */
[----:B------:R-:W-:Y:S01]  /*7590*/  SHF.L.U32 R11, R11, 0x10, RZ ;  /* 0x000000100b0b7819 */ /* 0x000fe200000006ff */
[----:B------:R-:W-:Y:S01]  /*75a0*/  FADD.FTZ R13, R13, -UR28 ;  /* 0x8000001c0d0d7e21 */ /* 0x000fe20008010000 */
[----:B------:R-:W-:Y:S01]  /*75b0*/  SHF.L.U32 R9, R9, 0x10, RZ ;  /* 0x0000001009097819 */ /* 0x000fe200000006ff */
[----:B------:R-:W-:Y:S01]  /*75c0*/  FMUL.FTZ R3, R3, UR16 ;  /* 0x0000001003037c20 */ /* 0x000fe20008410000 */
[----:B------:R-:W-:Y:S01]  /*75d0*/  FMUL.FTZ R0, R99, R7 ;  /* 0x0000000763007220 */ /* 0x000fe20000410000 */
[----:B------:R-:W-:Y:S01]  /*75e0*/  SHF.L.U32 R21, R21, 0x10, RZ ;  /* 0x0000001015157819 */ /* 0x000fe200000006ff */
[----:B------:R-:W-:Y:S01]  /*75f0*/  FMUL.FTZ R13, R13, UR16 ;  /* 0x000000100d0d7c20 */ /* 0x000fe20008410000 */
[----:B------:R-:W-:Y:S01]  /*7600*/  SHF.L.U32 R5, R5, 0x10, RZ ;  /* 0x0000001005057819 */ /* 0x000fe200000006ff */
[----:B------:R-:W-:Y:S01]  /*7610*/  FMUL.FTZ R2, R33, R9 ;  /* 0x0000000921027220 */ /* 0x000fe20000410000 */
[----:B------:R-:W-:Y:S01]  /*7620*/  FADD.FTZ R31, R0, R31 ;  /* 0x0000001f001f7221 */ /* 0x000fe20000010000 */
[----:B------:R-:W-:Y:S01]  /*7630*/  FFMA.FTZ R28, R3, R0, R28 ;  /* 0x00000000031c7223 */ /* 0x000fe2000001001c */
[----:B------:R-:W-:Y:S01]  /*7640*/  FADD.FTZ R11, R11, -UR28 ;  /* 0x8000001c0b0b7e21 */ /* 0x000fe20008010000 */
[----:B------:R-:W-:Y:S01]  /*7650*/  FADD.FTZ R76, R76, R17 ;  /* 0x000000114c4c7221 */ /* 0x000fe20000010000 */
[----:B------:R-:W-:Y:S01]  /*7660*/  FFMA.FTZ R78, R17, R29, R78 ;  /* 0x0000001d114e7223 */ /* 0x000fe2000001004e */
[----:B------:R-:W-:Y:S01]  /*7670*/  FFMA.FTZ R6, R7, R3, R6 ;  /* 0x0000000307067223 */ /* 0x000fe20000010006 */
[----:B------:R-:W-:Y:S01]  /*7680*/  FADD.FTZ R21, R21, -UR28 ;  /* 0x8000001c15157e21 */ /* 0x000fe20008010000 */
[----:B------:R-:W-:Y:S01]  /*7690*/  FADD.FTZ R31, R31, R2 ;  /* 0x000000021f1f7221 */ /* 0x000fe20000010000 */
[----:B------:R-:W-:Y:S01]  /*76a0*/  FFMA.FTZ R28, R13, R2, R28 ;  /* 0x000000020d1c7223 */ /* 0x000fe2000001001c */
[----:B------:R-:W-:Y:S01]  /*76b0*/  FMUL.FTZ R11, R11, UR16 ;  /* 0x000000100b0b7c20 */ /* 0x000fe20008410000 */
[----:B------:R-:W-:Y:S01]  /*76c0*/  FMUL.FTZ R0, R99, R5 ;  /* 0x0000000563007220 */ /* 0x000fe20000410000 */
[----:B------:R-:W-:-:S02]  /*76d0*/  SHF.L.U32 R19, R19, 0x10, RZ ;  /* 0x0000001013137819 */ /* 0x000fc400000006ff */
[----:B------:R-:W-:Y:S01]  /*76e0*/  SHF.L.U32 R3, R18, 0x10, RZ ;  /* 0x0000001012037819 */ /* 0x000fe200000006ff */
[----:B------:R-:W-:Y:S01]  /*76f0*/  FADD.FTZ R76, R76, R9 ;  /* 0x000000094c4c7221 */ /* 0x000fe20000010000 */
[----:B------:R-:W-:Y:S01]  /*7700*/  FFMA.FTZ R78, R9, R13, R78 ;  /* 0x0000000d094e7223 */ /* 0x000fe2000001004e */
        /* <DEDUP_REMOVED lines=44> */
[----:B------:R-:W-:Y:S01]  /*79d0*/  FMUL.FTZ R7, R99, R25 ;  /* 0x0000001963077220 */ /* 0x000fe20000410000 */
[----:B------:R-:W-:Y:S01]  /*79e0*/  FMUL.FTZ R44, R44, UR16 ;  /* 0x000000102c2c7c20 */ /* 0x000fe20008410000 */
[----:B------:R-:W-:Y:S01]  /*79f0*/  SHF.L.U32 R11, R60, 0x10, RZ ;  /* 0x000000103c0b7819 */ /* 0x000fe200000006ff */
[----:B------:R-:W-:Y:S01]  /*7a00*/  FADD.FTZ R32, R32, R15 ;  /* 0x0000000f20207221 */ /* 0x000fe20000010000 */
[----:B------:R-:W-:Y:S01]  /*7a10*/  SHF.L.U32 R27, R27, 0x10, RZ ;  /* 0x000000101b1b7819 */ /* 0x000fe200000006ff */
[----:B------:R-:W-:Y:S01]  /*7a20*/  FFMA.FTZ R6, R15, R19, R6 ;  /* 0x000000130f067223 */ /* 0x000fe20000010006 */
[----:B------:R-:W-:Y:S01]  /*7a30*/  FADD.FTZ R56, R56, -UR28 ;  /* 0x8000001c38387e21 */ /* 0x000fe20008010000 */
[----:B------:R-:W-:Y:S01]  /*7a40*/  FADD.FTZ R2, R7, R2 ;  /* 0x0000000207027221 */ /* 0x000fe20000010000 */
[----:B------:R-:W-:Y:S01]  /*7a50*/  FFMA.FTZ R9, R44, R7, R9 ;  /* 0x000000072c097223 */ /* 0x000fe20000010009 */
[----:B---3--:R-:W-:Y:S01]  /*7a60*/  SHF.L.U32 R57, R123, 0x10, RZ ;  /* 0x000000107b397819 */ /* 0x008fe200000006ff */
[----:B------:R-:W-:Y:S01]  /*7a70*/  FADD.FTZ R32, R32, R23 ;  /* 0x0000001720207221 */ /* 0x000fe20000010000 */
[----:B------:R-:W-:Y:S01]  /*7a80*/  FMUL.FTZ R7, R33, R11 ;  /* 0x0000000b21077220 */ /* 0x000fe20000410000 */
[----:B------:R-:W-:Y:S01]  /*7a90*/  FFMA.FTZ R6, R23, R35, R6 ;  /* 0x0000002317067223 */ /* 0x000fe20000010006 */
[----:B------:R-:W-:Y:S01]  /*7aa0*/  FMUL.FTZ R56, R56, UR16 ;  /* 0x0000001038387c20 */ /* 0x000fe20008410000 */
[----:B------:R-:W-:Y:S01]  /*7ab0*/  FADD.FTZ R27, R27, -UR28 ;  /* 0x8000001c1b1b7e21 */ /* 0x000fe20008010000 */
[----:B------:R-:W-:Y:S01]  /*7ac0*/  FADD.FTZ R76, R76, R3 ;  /* 0x000000034c4c7221 */ /* 0x000fe20000010000 */
[----:B------:R-:W-:Y:S01]  /*7ad0*/  FFMA.FTZ R78, R3, R5, R78 ;  /* 0x00000005034e7223 */ /* 0x000fe2000001004e */
[----:B------:R-:W-:Y:S01]  /*7ae0*/  FADD.FTZ R3, R2, R7 ;  /* 0x0000000702037221 */ /* 0x000fe20000010000 */
[----:B------:R-:W-:Y:S01]  /*7af0*/  FMUL.FTZ R0, R99, R57 ;  /* 0x0000003963007220 */ /* 0x000fe20000410000 */
        /* <DEDUP_REMOVED lines=11> */
.L_x_380:
[----:B------:R-:W2:Y:S04]  /*7bb0*/  LDL.LU R6, [R1+0x150] ;  /* 0x0001500001067983 */ /* 0x000ea80000300800 */
[----:B------:R-:W3:Y:S04]  /*7bc0*/  LDL.LU R76, [R1+0x158] ;  /* 0x00015800014c7983 */ /* 0x000ee80000300800 */
[----:B------:R-:W4:Y:S04]  /*7bd0*/  LDL.LU R106, [R1+0x154] ;  /* 0x00015400016a7983 */ /* 0x000f280000300800 */
[----:B------:R-:W4:Y:S04]  /*7be0*/  LDL.LU R109, [R1+0x15c] ;  /* 0x00015c00016d7983 */ /* 0x000f280000300800 */
[----:B------:R-:W4:Y:S04]  /*7bf0*/  LDL.LU R111, [R1+0x14c] ;  /* 0x00014c00016f7983 */ /* 0x000f280000300800 */
[----:B------:R-:W4:Y:S04]  /*7c00*/  LDL.LU R123, [R1+0x164] ;  /* 0x00016400017b7983 */ /* 0x000f280000300800 */
[----:B-----5:R0:W-:Y:S04]  /*7c10*/  STL [R1+0x1b0], R41 ;  /* 0x0001b02901007387 */ /* 0x0201e80000100800 */
[----:B------:R1:W-:Y:S04]  /*7c20*/  STL [R1+0x1b4], R100 ;  /* 0x0001b46401007387 */ /* 0x0003e80000100800 */
[----:B------:R1:W-:Y:S04]  /*7c30*/  STL [R1+0x1a0], R38 ;  /* 0x0001a02601007387 */ /* 0x0003e80000100800 */
[----:B0-----:R-:W4:Y:S04]  /*7c40*/  LDL.LU R41, [R1+0x168] ;  /* 0x0001680001297983 */ /* 0x001f280000300800 */
[----:B-1----:R-:W4:Y:S04]  /*7c50*/  LDL.LU R100, [R1+0x16c] ;  /* 0x00016c0001647983 */ /* 0x002f280000300800 */
[----:B------:R-:W4:Y:S04]  /*7c60*/  LDL.LU R38, [R1+0x160] ;  /* 0x0001600001267983 */ /* 0x000f280000300800 */
[----:B------:R0:W-:Y:S04]  /*7c70*/  STL [R1+0x1a8], R39 ;  /* 0x0001a82701007387 */ /* 0x0001e80000100800 */
[----:B------:R1:W-:Y:S04]  /*7c80*/  STL [R1+0x1ac], R40 ;  /* 0x0001ac2801007387 */ /* 0x0003e80000100800 */
[----:B0-----:R-:W4:Y:S01]  /*7c90*/  LDL.LU R39, [R1+0x174] ;  /* 0x0001740001277983 */ /* 0x001f220000300800 */
        /* <DEDUP_REMOVED lines=40> */
[----:B------:R-:W-:-:S05]  /*7f20*/  SHF.L.U32 R123, R123, 0x10, RZ ;  /* 0x000000107b7b7819 */ /* 0x000fca00000006ff */
[----:B0-----:R-:W-:Y:S01]  /*7f30*/  FMUL.FTZ R123, R123, R115 ;  /* 0x000000737b7b7220 */ /* 0x001fe20000410000 */
[----:B------:R-:W-:-:S04]  /*7f40*/  FADD.FTZ R115, -R115, 1 ;  /* 0x3f80000073737421 */ /* 0x000fc80000010100 */
[----:B------:R-:W-:Y:S01]  /*7f50*/  FFMA.FTZ R115, R119, R115, 1 ;  /* 0x3f80000077737423 */ /* 0x000fe20000010073 */
[----:B------:R-:W-:Y:S02]  /*7f60*/  SHF.L.U32 R119, R41, 0x10, RZ ;  /* 0x0000001029777819 */ /* 0x000fe400000006ff */
[----:B------:R-:W2:Y:S01]  /*7f70*/  LDL.LU R41, [R1+0x170] ;  /* 0x0001700001297983 */ /* 0x000ea20000300800 */
[----:B------:R-:W-:Y:S01]  /*7f80*/  FMUL.FTZ R115, R123, R115 ;  /* 0x000000737b737220 */ /* 0x000fe20000410000 */
[----:B------:R-:W-:Y:S01]  /*7f90*/  FFMA.FTZ R6, R6, R72, RZ ;  /* 0x0000004806067223 */ /* 0x000fe200000100ff */
[----:B------:R-:W-:-:S03]  /*7fa0*/  FADD.FTZ R119, R119, -UR28 ;  /* 0x8000001c77777e21 */ /* 0x000fc60008010000 */
[----:B------:R-:W-:Y:S01]  /*7fb0*/  FFMA.FTZ R6, R111, R115, R6 ;  /* 0x000000736f067223 */ /* 0x000fe20000010006 */
[----:B------:R-:W-:Y:S01]  /*7fc0*/  FMUL.FTZ R119, R119, UR16 ;  /* 0x0000001077777c20 */ /* 0x000fe20008410000 */
[----:B------:R-:W-:-:S03]  /*7fd0*/  FADD.FTZ R72, RZ, R72 ;  /* 0x00000048ff487221 */ /* 0x000fc60000010000 */
[----:B------:R0:W-:Y:S01]  /*7fe0*/  STL [R1+0x144], R6 ;  /* 0x0001440601007387 */ /* 0x0001e20000100800 */
[----:B-1----:R-:W-:Y:S01]  /*7ff0*/  FADD.FTZ R40, R72, R115 ;  /* 0x0000007348287221 */ /* 0x002fe20000010000 */
[----:B------:R-:W-:Y:S01]  /*8000*/  FMUL.FTZ R115, R33, R115 ;  /* 0x0000007321737220 */ /* 0x000fe20000410000 */
[----:B0-----:R-:W-:-:S04]  /*8010*/  FFMA.FTZ R6, R99, R119, R68 ;  /* 0x0000007763067223 */ /* 0x001fc80000010044 */
[----:B------:R-:W-:Y:S01]  /*8020*/  FMUL.FTZ R72, R6, -1.4426950216293334961 ;  /* 0xbfb8aa3b06487820 */ /* 0x000fe20000410000 */
[----:B------:R0:W-:Y:S01]  /*8030*/  STL [R1+0x148], R40 ;  /* 0x0001482801007387 */ /* 0x0001e20000100800 */
[----:B------:R-:W-:Y:S01]  /*8040*/  FFMA.FTZ R106, R111, R115, R106 ;  /* 0x000000736f6a7223 */ /* 0x000fe2000001006a */
[----:B------:R-:W-:Y:S02]  /*8050*/  SHF.L.U32 R111, R100, 0x10, RZ ;  /* 0x00000010646f7819 */ /* 0x000fe400000006ff */
[----:B------:R-:W3:Y:S01]  /*8060*/  LDL.LU R100, [R1+0x178] ;  /* 0x0001780001647983 */ /* 0x000ee20000300800 */
[----:B------:R-:W1:Y:S03]  /*8070*/  MUFU.EX2 R72, R72 ;  /* 0x0000004800487308 */ /* 0x000e660000000800 */
[----:B0-----:R-:W4:Y:S01]  /*8080*/  LDL.LU R40, [R1+0x17c] ;  /* 0x00017c0001287983 */ /* 0x001f220000300800 */
[----:B-1----:R-:W-:-:S06]  /*8090*/  FADD.FTZ R72, R72, 1 ;  /* 0x3f80000048487421 */ /* 0x002fcc0000010000 */
[----:B------:R-:W0:Y:S01]  /*80a0*/  MUFU.RCP R72, R72 ;  /* 0x0000004800487308 */ /* 0x000e220000001000 */
[----:B------:R-:W-:Y:S01]  /*80b0*/  FFMA.FTZ R32, R32, R76, RZ ;  /* 0x0000004c20207223 */ /* 0x000fe200000100ff */
[----:B------:R-:W-:Y:S01]  /*80c0*/  FADD.FTZ R76, RZ, R76 ;  /* 0x0000004cff4c7221 */ /* 0x000fe20000010000 */
[----:B0-----:R-:W-:Y:S01]  /*80d0*/  FMUL.FTZ R111, R111, R72 ;  /* 0x000000486f6f7220 */ /* 0x001fe20000410000 */
[----:B------:R-:W-:-:S04]  /*80e0*/  FADD.FTZ R72, -R72, 1 ;  /* 0x3f80000048487421 */ /* 0x000fc80000010100 */
[----:B------:R-:W-:-:S04]  /*80f0*/  FFMA.FTZ R72, R6, R72, 1 ;  /* 0x3f80000006487423 */ /* 0x000fc80000010048 */
[----:B------:R-:W-:Y:S02]  /*8100*/  FMUL.FTZ R72, R111, R72 ;  /* 0x000000486f487220 */ /* 0x000fe40000410000 */
[----:B------:R-:W3:Y:S02]  /*8110*/  LDL.LU R111, [R1+0x184] ;  /* 0x00018400016f7983 */ /* 0x000ee40000300800 */
[----:B------:R-:W-:-:S05]  /*8120*/  FADD.FTZ R76, R76, R72 ;  /* 0x000000484c4c7221 */ /* 0x000fca0000010000 */
[----:B------:R-:W-:Y:S01]  /*8130*/  STL [R1+0x13c], R76 ;  /* 0x00013c4c01007387 */ /* 0x000fe20000100800 */
[----:B------:R-:W-:Y:S01]  /*8140*/  FADD.FTZ R6, R109, R115 ;  /* 0x000000736d067221 */ /* 0x000fe20000010000 */
[----:B------:R-:W-:-:S04]  /*8150*/  FFMA.FTZ R32, R119, R72, R32 ;  /* 0x0000004877207223 */ /* 0x000fc80000010020 */
[----:B------:R0:W-:Y:S02]  /*8160*/  STL [R1+0x140], R6 ;  /* 0x0001400601007387 */ /* 0x0001e40000100800 */
[----:B0-----:R-:W-:Y:S01]  /*8170*/  SHF.L.U32 R6, R38, 0x10, RZ ;  /* 0x0000001026067819 */ /* 0x001fe200000006ff */
[----:B------:R-:W-:Y:S01]  /*8180*/  FMUL.FTZ R38, R99, R72 ;  /* 0x0000004863267220 */ /* 0x000fe20000410000 */
[----:B------:R-:W-:Y:S02]  /*8190*/  SHF.L.U32 R72, R39, 0x10, RZ ;  /* 0x0000001027487819 */ /* 0x000fe400000006ff */
[----:B------:R-:W3:Y:S01]  /*81a0*/  LDL.LU R39, [R1+0x188] ;  /* 0x0001880001277983 */ /* 0x000ee20000300800 */
[----:B------:R-:W-:-:S04]  /*81b0*/  FADD.FTZ R6, R6, -UR28 ;  /* 0x8000001c06067e21 */ /* 0x000fc80008010000 */
[----:B------:R-:W-:Y:S01]  /*81c0*/  FMUL.FTZ R123, R6, UR16 ;  /* 0x00000010067b7c20 */ /* 0x000fe20008410000 */
[----:B------:R0:W-:Y:S03]  /*81d0*/  STL [R1+0x138], R32 ;  /* 0x0001382001007387 */ /* 0x0001e60000100800 */
[----:B0-----:R-:W-:-:S04]  /*81e0*/  FFMA.FTZ R32, R33, R123, R64 ;  /* 0x0000007b21207223 */ /* 0x001fc80000010040 */
[----:B------:R-:W-:-:S06]  /*81f0*/  FMUL.FTZ R6, R32, -1.4426950216293334961 ;  /* 0xbfb8aa3b20067820 */ /* 0x000fcc0000410000 */
[----:B------:R-:W0:Y:S01]  /*8200*/  MUFU.EX2 R6, R6 ;  /* 0x0000000600067308 */ /* 0x000e220000000800 */
[----:B--2---:R-:W-:Y:S02]  /*8210*/  SHF.L.U32 R76, R41, 0x10, RZ ;  /* 0x00000010294c7819 */ /* 0x004fe400000006ff */
[----:B------:R-:W2:Y:S01]  /*8220*/  LDL.LU R41, [R1+0x180] ;  /* 0x0001800001297983 */ /* 0x000ea20000300800 */
[----:B0-----:R-:W-:-:S06]  /*8230*/  FADD.FTZ R6, R6, 1 ;  /* 0x3f80000006067421 */ /* 0x001fcc0000010000 */
[----:B------:R-:W0:Y:S01]  /*8240*/  MUFU.RCP R6, R6 ;  /* 0x0000000600067308 */ /* 0x000e220000001000 */
[----:B------:R1:W-:Y:S01]  /*8250*/  STL [R1+0x12c], R38 ;  /* 0x00012c2601007387 */ /* 0x0003e20000100800 */
[----:B------:R-:W-:Y:S01]  /*8260*/  FADD.FTZ R76, R76, -UR28 ;  /* 0x8000001c4c4c7e21 */ /* 0x000fe20008010000 */
[----:B-1----:R-:W-:Y:S01]  /*8270*/  FFMA.FTZ R38, R119, R38, R106 ;  /* 0x0000002677267223 */ /* 0x002fe2000001006a */
[----:B0-----:R-:W-:Y:S01]  /*8280*/  FMUL.FTZ R72, R72, R6 ;  /* 0x0000000648487220 */ /* 0x001fe20000410000 */
[----:B------:R-:W-:-:S03]  /*8290*/  FADD.FTZ R6, -R6, 1 ;  /* 0x3f80000006067421 */ /* 0x000fc60000010100 */
[----:B------:R0:W-:Y:S01]  /*82a0*/  STL [R1+0x134], R38 ;  /* 0x0001342601007387 */ /* 0x0001e20000100800 */
[----:B------:R-:W-:Y:S01]  /*82b0*/  FFMA.FTZ R6, R32, R6, 1 ;  /* 0x3f80000020067423 */ /* 0x000fe20000010006 */
[----:B0-----:R-:W-:-:S03]  /*82c0*/  FMUL.FTZ R38, R76, UR16 ;  /* 0x000000104c267c20 */ /* 0x001fc60008410000 */
[----:B------:R-:W-:Y:S01]  /*82d0*/  FMUL.FTZ R6, R72, R6 ;  /* 0x0000000648067220 */ /* 0x000fe20000410000 */
[----:B------:R-:W-:Y:S01]  /*82e0*/  FFMA.FTZ R72, R99, R38, R68 ;  /* 0x0000002663487223 */ /* 0x000fe20000010044 */
[----:B------:R0:W-:Y:S03]  /*82f0*/  STL [R1+0x128], R38 ;  /* 0x0001282601007387 */ /* 0x0001e60000100800 */
[----:B------:R-:W-:Y:S01]  /*8300*/  FMUL.FTZ R32, R72, -1.4426950216293334961 ;  /* 0xbfb8aa3b48207820 */ /* 0x000fe20000410000 */
[----:B0-----:R-:W2:Y:S05]  /*8310*/  LDL.LU R38, [R1+0x18c] ;  /* 0x00018c0001267983 */ /* 0x001eaa0000300800 */
[----:B------:R-:W0:Y:S02]  /*8320*/  MUFU.EX2 R32, R32 ;  /* 0x0000002000207308 */ /* 0x000e240000000800 */
[----:B0-----:R-:W-:-:S06]  /*8330*/  FADD.FTZ R32, R32, 1 ;  /* 0x3f80000020207421 */ /* 0x001fcc0000010000 */
[----:B------:R-:W0:Y:S01]  /*8340*/  MUFU.RCP R32, R32 ;  /* 0x0000002000207308 */ /* 0x000e220000001000 */
[----:B----4-:R-:W-:Y:S02]  /*8350*/  SHF.L.U32 R76, R40, 0x10, RZ ;  /* 0x00000010284c7819 */ /* 0x010fe400000006ff */
[----:B---3--:R-:W-:Y:S02]  /*8360*/  SHF.L.U32 R106, R100, 0x10, RZ ;  /* 0x00000010646a7819 */ /* 0x008fe400000006ff */
[----:B------:R-:W3:Y:S03]  /*8370*/  LDL.LU R100, [R1+0x190] ;  /* 0x0001900001647983 */ /* 0x000ee60000300800 */
[----:B------:R-:W-:-:S04]  /*8380*/  FADD.FTZ R106, R106, -UR28 ;  /* 0x8000001c6a6a7e21 */ /* 0x000fc80008010000 */
[----:B------:R-:W-:Y:S01]  /*8390*/  FMUL.FTZ R40, R106, UR16 ;  /* 0x000000106a287c20 */ /* 0x000fe20008410000 */
[----:B0-----:R-:W-:Y:S01]  /*83a0*/  FMUL.FTZ R76, R76, R32 ;  /* 0x000000204c4c7220 */ /* 0x001fe20000410000 */
[----:B------:R-:W-:-:S04]  /*83b0*/  FADD.FTZ R32, -R32, 1 ;  /* 0x3f80000020207421 */ /* 0x000fc80000010100 */
[----:B------:R-:W-:Y:S01]  /*83c0*/  FFMA.FTZ R72, R72, R32, 1 ;  /* 0x3f80000048487423 */ /* 0x000fe20000010020 */
[----:B------:R0:W-:Y:S03]  /*83d0*/  STL [R1+0x124], R40 ;  /* 0x0001242801007387 */ /* 0x0001e60000100800 */
[----:B------:R-:W-:Y:S01]  /*83e0*/  FMUL.FTZ R72, R76, R72 ;  /* 0x000000484c487220 */ /* 0x000fe20000410000 */
[----:B------:R-:W-:Y:S02]  /*83f0*/  FFMA.FTZ R76, R33, R40, R64 ;  /* 0x00000028214c7223 */ /* 0x000fe40000010040 */
[----:B0-----:R-:W4:Y:S02]  /*8400*/  LDL.LU R40, [R1+0x194] ;  /* 0x0001940001287983 */ /* 0x001f240000300800 */
        /* <DEDUP_REMOVED lines=9> */
[----:B------:R-:W3:Y:S01]  /*84a0*/  LDL.LU R39, [R1+0x19c] ;  /* 0x00019c0001277983 */ /* 0x000ee20000300800 */
[----:B--2---:R-:W-:-:S05]  /*84b0*/  SHF.L.U32 R109, R41, 0x10, RZ ;  /* 0x00000010296d7819 */ /* 0x004fca00000006ff */
[----:B------:R-:W-:-:S04]  /*84c0*/  FADD.FTZ R109, R109, -UR28 ;  /* 0x8000001c6d6d7e21 */ /* 0x000fc80008010000 */
[----:B------:R-:W-:-:S04]  /*84d0*/  FMUL.FTZ R41, R109, UR16 ;  /* 0x000000106d297c20 */ /* 0x000fc80008410000 */
[----:B------:R-:W-:Y:S01]  /*84e0*/  FFMA.FTZ R76, R99, R41, R68 ;  /* 0x00000029634c7223 */ /* 0x000fe20000010044 */
[----:B------:R0:W-:Y:S04]  /*84f0*/  STL [R1+0x120], R41 ;  /* 0x0001202901007387 */ /* 0x0001e80000100800 */
[----:B0-----:R-:W2:Y:S01]  /*8500*/  LDL.LU R41, [R1+0x198] ;  /* 0x0001980001297983 */ /* 0x001ea20000300800 */
[----:B------:R-:W-:Y:S01]  /*8510*/  FMUL.FTZ R106, R106, R32 ;  /* 0x000000206a6a7220 */ /* 0x000fe20000410000 */
        /* <DEDUP_REMOVED lines=17> */
[----:B---3--:R-:W-:-:S05]  /*8630*/  SHF.L.U32 R115, R100, 0x10, RZ ;  /* 0x0000001064737819 */ /* 0x008fca00000006ff */
        /* <DEDUP_REMOVED lines=15> */
[----:B------:R-:W-:-:S04]  /*8730*/  FADD.FTZ R124, R124, -UR28 ;  /* 0x8000001c7c7c7e21 */ /* 0x000fc80008010000 */
[----:B------:R-:W-:Y:S01]  /*8740*/  FMUL.FTZ R40, R124, UR16 ;  /* 0x000000107c287c20 */ /* 0x000fe20008410000 */
[----:B------:R-:W-:Y:S02]  /*8750*/  SHF.L.U32 R102, R102, 0x10, RZ ;  /* 0x0000001066667819 */ /* 0x000fe400000006ff */
[----:B------:R-:W-:Y:S02]  /*8760*/  SHF.L.U32 R119, R39, 0x10, RZ ;  /* 0x0000001027777819 */ /* 0x000fe400000006ff */
[----:B--2---:R-:W-:Y:S01]  /*8770*/  SHF.L.U32 R115, R41, 0x10, RZ ;  /* 0x0000001029737819 */ /* 0x004fe200000006ff */
[----:B------:R-:W-:Y:S01]  /*8780*/  FMUL.FTZ R41, R101, UR16 ;  /* 0x0000001065297c20 */ /* 0x000fe20008410000 */
[----:B------:R-:W-:Y:S02]  /*8790*/  SHF.L.U32 R104, R104, 0x10, RZ ;  /* 0x0000001068687819 */ /* 0x000fe400000006ff */
[----:B------:R-:W-:Y:S01]  /*87a0*/  SHF.L.U32 R103, R103, 0x10, RZ ;  /* 0x0000001067677819 */ /* 0x000fe200000006ff */
[----:B0-----:R-:W-:Y:S01]  /*87b0*/  FMUL.FTZ R115, R115, R109 ;  /* 0x0000006d73737220 */ /* 0x001fe20000410000 */
[----:B------:R-:W-:Y:S01]  /*87c0*/  FADD.FTZ R109, -R109, 1 ;  /* 0x3f8000006d6d7421 */ /* 0x000fe20000010100 */
[----:B------:R0:W-:Y:S03]  /*87d0*/  STL [R1+0x11c], R38 ;  /* 0x00011c2601007387 */ /* 0x0001e60000100800 */
[----:B------:R-:W-:Y:S01]  /*87e0*/  FFMA.FTZ R109, R111, R109, 1 ;  /* 0x3f8000006f6d7423 */ /* 0x000fe2000001006d */
[----:B------:R-:W-:Y:S01]  /*87f0*/  FFMA.FTZ R111, R33, R41, R64 ;  /* 0x00000029216f7223 */ /* 0x000fe20000010040 */
[----:B------:R-:W-:-:S02]  /*8800*/  SHF.L.U32 R105, R105, 0x10, RZ ;  /* 0x0000001069697819 */ /* 0x000fc400000006ff */
[----:B------:R-:W-:Y:S01]  /*8810*/  SHF.L.U32 R94, R94, 0x10, RZ ;  /* 0x000000105e5e7819 */ /* 0x000fe200000006ff */
[----:B------:R-:W-:Y:S01]  /*8820*/  FMUL.FTZ R101, R115, R109 ;  /* 0x0000006d73657220 */ /* 0x000fe20000410000 */
[----:B------:R-:W-:Y:S01]  /*8830*/  FMUL.FTZ R109, R111, -1.4426950216293334961 ;  /* 0xbfb8aa3b6f6d7820 */ /* 0x000fe20000410000 */
[----:B------:R-:W-:Y:S02]  /*8840*/  SHF.L.U32 R95, R95, 0x10, RZ ;  /* 0x000000105f5f7819 */ /* 0x000fe400000006ff */
[----:B------:R-:W-:Y:S02]  /*8850*/  SHF.L.U32 R96, R96, 0x10, RZ ;  /* 0x0000001060607819 */ /* 0x000fe400000006ff */
[----:B------:R-:W-:Y:S01]  /*8860*/  SHF.L.U32 R90, R90, 0x10, RZ ;  /* 0x000000105a5a7819 */ /* 0x000fe200000006ff */
[----:B------:R-:W1:Y:S01]  /*8870*/  MUFU.EX2 R109, R109 ;  /* 0x0000006d006d7308 */ /* 0x000e620000000800 */
[----:B------:R-:W-:Y:S02]  /*8880*/  SHF.L.U32 R97, R97, 0x10, RZ ;  /* 0x0000001061617819 */ /* 0x000fe400000006ff */
[----:B------:R-:W-:-:S02]  /*8890*/  SHF.L.U32 R91, R91, 0x10, RZ ;  /* 0x000000105b5b7819 */ /* 0x000fc400000006ff */
[----:B------:R-:W-:Y:S02]  /*88a0*/  SHF.L.U32 R92, R92, 0x10, RZ ;  /* 0x000000105c5c7819 */ /* 0x000fe400000006ff */
[----:B------:R-:W-:Y:S02]  /*88b0*/  SHF.L.U32 R86, R86, 0x10, RZ ;  /* 0x0000001056567819 */ /* 0x000fe400000006ff */
[----:B------:R-:W-:Y:S02]  /*88c0*/  SHF.L.U32 R93, R93, 0x10, RZ ;  /* 0x000000105d5d7819 */ /* 0x000fe400000006ff */
[----:B------:R-:W-:Y:S02]  /*88d0*/  SHF.L.U32 R87, R87, 0x10, RZ ;  /* 0x0000001057577819 */ /* 0x000fe400000006ff */
[----:B------:R-:W-:Y:S01]  /*88e0*/  SHF.L.U32 R88, R88, 0x10, RZ ;  /* 0x0000001058587819 */ /* 0x000fe200000006ff */
[----:B-1----:R-:W-:Y:S01]  /*88f0*/  FADD.FTZ R109, R109, 1 ;  /* 0x3f8000006d6d7421 */ /* 0x002fe20000010000 */
[----:B------:R-:W-:-:S02]  /*8900*/  SHF.L.U32 R82, R82, 0x10, RZ ;  /* 0x0000001052527819 */ /* 0x000fc400000006ff */
[----:B------:R-:W-:Y:S02]  /*8910*/  SHF.L.U32 R89, R89, 0x10, RZ ;  /* 0x0000001059597819 */ /* 0x000fe400000006ff */
[----:B------:R-:W-:Y:S01]  /*8920*/  SHF.L.U32 R83, R83, 0x10, RZ ;  /* 0x0000001053537819 */ /* 0x000fe200000006ff */
[----:B------:R-:W1:Y:S01]  /*8930*/  MUFU.RCP R109, R109 ;  /* 0x0000006d006d7308 */ /* 0x000e620000001000 */
[----:B------:R-:W-:Y:S01]  /*8940*/  FFMA.FTZ R115, R99, R40, R68 ;  /* 0x0000002863737223 */ /* 0x000fe20000010044 */
        /* <DEDUP_REMOVED lines=9> */
[----:B-1----:R-:W-:Y:S01]  /*89e0*/  FMUL.FTZ R125, R125, R109 ;  /* 0x0000006d7d7d7220 */ /* 0x002fe20000410000 */
[----:B------:R-:W-:Y:S01]  /*89f0*/  FADD.FTZ R109, -R109, 1 ;  /* 0x3f8000006d6d7421 */ /* 0x000fe20000010100 */
[----:B------:R-:W-:-:S02]  /*8a00*/  SHF.L.U32 R2, R2, 0x10, RZ ;  /* 0x0000001002027819 */ /* 0x000fc400000006ff */
[----:B------:R-:W-:Y:S01]  /*8a10*/  SHF.L.U32 R43, R43, 0x10, RZ ;  /* 0x000000102b2b7819 */ /* 0x000fe200000006ff */
[----:B------:R-:W-:Y:S01]  /*8a20*/  FFMA.FTZ R109, R111, R109, 1 ;  /* 0x3f8000006f6d7423 */ /* 0x000fe2000001006d */
        /* <DEDUP_REMOVED lines=17> */
[----:B------:R-:W-:Y:S01]  /*8b40*/  FADD.FTZ R102, R102, -UR28 ;  /* 0x8000001c66667e21 */ /* 0x000fe20008010000 */
[----:B------:R-:W-:Y:S02]  /*8b50*/  SHF.L.U32 R58, R58, 0x10, RZ ;  /* 0x000000103a3a7819 */ /* 0x000fe400000006ff */
[----:B------:R-:W-:Y:S01]  /*8b60*/  SHF.L.U32 R10, R10, 0x10, RZ ;  /* 0x000000100a0a7819 */ /* 0x000fe200000006ff */
[----:B------:R-:W-:Y:S01]  /*8b70*/  FMUL.FTZ R39, R102, UR16 ;  /* 0x0000001066277c20 */ /* 0x000fe20008410000 */
        /* <DEDUP_REMOVED lines=12> */
[----:B------:R-:W-:Y:S01]  /*8c40*/  FFMA.FTZ R115, R33, R39, R64 ;  /* 0x0000002721737223 */ /* 0x000fe20000010040 */
[----:B------:R-:W-:Y:S02]  /*8c50*/  SHF.L.U32 R69, R69, 0x10, RZ ;  /* 0x0000001045457819 */ /* 0x000fe400000006ff */
[----:B------:R-:W-:Y:S01]  /*8c60*/  SHF.L.U32 R70, R70, 0x10, RZ ;  /* 0x0000001046467819 */ /* 0x000fe200000006ff */
[----:B------:R-:W-:Y:S01]  /*8c70*/  FMUL.FTZ R102, R119, R111 ;  /* 0x0000006f77667220 */ /* 0x000fe20000410000 */
[----:B------:R-:W-:Y:S01]  /*8c80*/  FMUL.FTZ R111, R115, -1.4426950216293334961 ;  /* 0xbfb8aa3b736f7820 */ /* 0x000fe20000410000 */
[----:B------:R-:W-:Y:S02]  /*8c90*/  SHF.L.U32 R16, R16, 0x10, RZ ;  /* 0x0000001010107819 */ /* 0x000fe400000006ff */
[----:B------:R-:W-:-:S02]  /*8ca0*/  SHF.L.U32 R71, R71, 0x10, RZ ;  /* 0x0000001047477819 */ /* 0x000fc400000006ff */
[----:B------:R-:W-:Y:S01]  /*8cb0*/  SHF.L.U32 R73, R73, 0x10, RZ ;  /* 0x0000001049497819 */ /* 0x000fe200000006ff */
[----:B------:R-:W1:Y:S01]  /*8cc0*/  MUFU.EX2 R111, R111 ;  /* 0x0000006f006f7308 */ /* 0x000e620000000800 */
[----:B------:R-:W-:Y:S02]  /*8cd0*/  SHF.L.U32 R74, R74, 0x10, RZ ;  /* 0x000000104a4a7819 */ /* 0x000fe400000006ff */
[----:B------:R-:W-:Y:S02]  /*8ce0*/  SHF.L.U32 R20, R20, 0x10, RZ ;  /* 0x0000001014147819 */ /* 0x000fe400000006ff */
[----:B------:R-:W-:Y:S02]  /*8cf0*/  SHF.L.U32 R75, R75, 0x10, RZ ;  /* 0x000000104b4b7819 */ /* 0x000fe400000006ff */
[----:B------:R-:W-:Y:S02]  /*8d00*/  SHF.L.U32 R77, R77, 0x10, RZ ;  /* 0x000000104d4d7819 */ /* 0x000fe400000006ff */
[----:B------:R-:W-:-:S02]  /*8d10*/  SHF.L.U32 R107, R107, 0x10, RZ ;  /* 0x000000106b6b7819 */ /* 0x000fc400000006ff */
[----:B------:R-:W-:Y:S02]  /*8d20*/  SHF.L.U32 R110, R110, 0x10, RZ ;  /* 0x000000106e6e7819 */ /* 0x000fe400000006ff */
[----:B------:R-:W-:Y:S01]  /*8d30*/  SHF.L.U32 R22, R22, 0x10, RZ ;  /* 0x0000001016167819 */ /* 0x000fe200000006ff */
[----:B-1----:R-:W-:Y:S01]  /*8d40*/  FADD.FTZ R111, R111, 1 ;  /* 0x3f8000006f6f7421 */ /* 0x002fe20000010000 */
[----:B------:R-:W-:Y:S02]  /*8d50*/  SHF.L.U32 R113, R113, 0x10, RZ ;  /* 0x0000001071717819 */ /* 0x000fe400000006ff */
[----:B------:R-:W-:Y:S02]  /*8d60*/  SHF.L.U32 R112, R112, 0x10, RZ ;  /* 0x0000001070707819 */ /* 0x000fe400000006ff */
[----:B------:R-:W-:Y:S01]  /*8d70*/  SHF.L.U32 R114, R114, 0x10, RZ ;  /* 0x0000001072727819 */ /* 0x000fe200000006ff */
[----:B------:R-:W1:Y:S01]  /*8d80*/  MUFU.RCP R111, R111 ;  /* 0x0000006f006f7308 */ /* 0x000e620000001000 */
[----:B------:R-:W-:Y:S01]  /*8d90*/  FADD.FTZ R103, R103, -UR28 ;  /* 0x8000001c67677e21 */ /* 0x000fe20008010000 */
[----:B------:R-:W-:-:S02]  /*8da0*/  SHF.L.U32 R24, R24, 0x10, RZ ;  /* 0x0000001018187819 */ /* 0x000fc400000006ff */
[----:B------:R-:W-:Y:S01]  /*8db0*/  SHF.L.U32 R117, R117, 0x10, RZ ;  /* 0x0000001075757819 */ /* 0x000fe200000006ff */
[----:B0-----:R-:W-:Y:S01]  /*8dc0*/  FMUL.FTZ R38, R103, UR16 ;  /* 0x0000001067267c20 */ /* 0x001fe20008410000 */
[----:B------:R-:W-:Y:S02]  /*8dd0*/  SHF.L.U32 R116, R116, 0x10, RZ ;  /* 0x0000001074747819 */ /* 0x000fe400000006ff */
[----:B------:R-:W-:Y:S02]  /*8de0*/  SHF.L.U32 R118, R118, 0x10, RZ ;  /* 0x0000001076767819 */ /* 0x000fe400000006ff */
[----:B------:R-:W-:Y:S02]  /*8df0*/  SHF.L.U32 R26, R26, 0x10, RZ ;  /* 0x000000101a1a7819 */ /* 0x000fe400000006ff */
[----:B------:R-:W-:Y:S02]  /*8e00*/  SHF.L.U32 R121, R121, 0x10, RZ ;  /* 0x0000001079797819 */ /* 0x000fe400000006ff */
[----:B------:R-:W-:-:S02]  /*8e10*/  SHF.L.U32 R120, R120, 0x10, RZ ;  /* 0x0000001078787819 */ /* 0x000fc400000006ff */
[----:B------:R-:W-:Y:S02]  /*8e20*/  SHF.L.U32 R122, R122, 0x10, RZ ;  /* 0x000000107a7a7819 */ /* 0x000fe400000006ff */
[----:B------:R-:W-:Y:S01]  /*8e30*/  SHF.L.U32 R28, R28, 0x10, RZ ;  /* 0x000000101c1c7819 */ /* 0x000fe200000006ff */
[----:B-1----:R-:W-:Y:S01]  /*8e40*/  FMUL.FTZ R104, R104, R111 ;  /* 0x0000006f68687220 */ /* 0x002fe20000410000 */
[----:B------:R-:W-:Y:S01]  /*8e50*/  FADD.FTZ R111, -R111, 1 ;  /* 0x3f8000006f6f7421 */ /* 0x000fe20000010100 */
[----:B------:R-:W-:Y:S02]  /*8e60*/  SHF.L.U32 R29, R29, 0x10, RZ ;  /* 0x000000101d1d7819 */ /* 0x000fe400000006ff */
[----:B------:R-:W-:Y:S01]  /*8e70*/  SHF.L.U32 R30, R30, 0x10, RZ ;  /* 0x000000101e1e7819 */ /* 0x000fe200000006ff */
[----:B------:R-:W-:Y:S01]  /*8e80*/  FFMA.FTZ R111, R115, R111, 1 ;  /* 0x3f800000736f7423 */ /* 0x000fe2000001006f */
[----:B------:R-:W-:Y:S02]  /*8e90*/  SHF.L.U32 R0, R0, 0x10, RZ ;  /* 0x0000001000007819 */ /* 0x000fe400000006ff */
[----:B------:R-:W-:Y:S01]  /*8ea0*/  SHF.L.U32 R31, R31, 0x10, RZ ;  /* 0x000000101f1f7819 */ /* 0x000fe200000006ff */
[----:B------:R-:W-:Y:S01]  /*8eb0*/  FMUL.FTZ R103, R104, R111 ;  /* 0x0000006f68677220 */ /* 0x000fe20000410000 */
[----:B------:R-:W-:Y:S01]  /*8ec0*/  FFMA.FTZ R111, R99, R38, R68 ;  /* 0x00000026636f7223 */ /* 0x000fe20000010044 */
[----:B------:R-:W-:-:S02]  /*8ed0*/  SHF.L.U32 R3, R3, 0x10, RZ ;  /* 0x0000001003037819 */ /* 0x000fc400000006ff */
[----:B------:R-:W-:Y:S01]  /*8ee0*/  SHF.L.U32 R4, R4, 0x10, RZ ;  /* 0x0000001004047819 */ /* 0x000fe200000006ff */
[----:B------:R-:W-:Y:S01]  /*8ef0*/  FMUL.FTZ R104, R111, -1.4426950216293334961 ;  /* 0xbfb8aa3b6f687820 */ /* 0x000fe20000410000 */
[----:B------:R-:W-:Y:S02]  /*8f00*/  SHF.L.U32 R13, R13, 0x10, RZ ;  /* 0x000000100d0d7819 */ /* 0x000fe400000006ff */
[----:B------:R-:W-:Y:S02]  /*8f10*/  SHF.L.U32 R7, R7, 0x10, RZ ;  /* 0x0000001007077819 */ /* 0x000fe400000006ff */
[----:B------:R-:W-:Y:S01]  /*8f20*/  SHF.L.U32 R11, R11, 0x10, RZ ;  /* 0x000000100b0b7819 */ /* 0x000fe200000006ff */
[----:B------:R-:W0:Y:S01]  /*8f30*/  MUFU.EX2 R104, R104 ;  /* 0x0000006800687308 */ /* 0x000e220000000800 */
[----:B------:R-:W-:Y:S02]  /*8f40*/  SHF.L.U32 R9, R9, 0x10, RZ ;  /* 0x0000001009097819 */ /* 0x000fe400000006ff */
[----:B------:R-:W-:-:S02]  /*8f50*/  SHF.L.U32 R21, R21, 0x10, RZ ;  /* 0x0000001015157819 */ /* 0x000fc400000006ff */
        /* <DEDUP_REMOVED lines=17> */
[----:B------:R-:W-:Y:S01]  /*9070*/  SHF.L.U32 R27, R27, 0x10, RZ ;  /* 0x000000101b1b7819 */ /* 0x000fe200000006ff */
[----:B------:R1:W-:Y:S01]  /*9080*/  STL [R1+0x1c0], R72 ;  /* 0x0001c04801007387 */ /* 0x0003e20000100800 */
[----:B0-----:R-:W-:Y:S01]  /*9090*/  FMUL.FTZ R105, R105, R104 ;  /* 0x0000006869697220 */ /* 0x001fe20000410000 */
[----:B------:R-:W-:Y:S02]  /*90a0*/  FADD.FTZ R104, -R104, 1 ;  /* 0x3f80000068687421 */ /* 0x000fe40000010100 */
[----:B------:R0:W-:Y:S02]  /*90b0*/  STL [R1+0x1bc], R106 ;  /* 0x0001bc6a01007387 */ /* 0x0001e40000100800 */
[----:B------:R-:W-:Y:S01]  /*90c0*/  FFMA.FTZ R111, R111, R104, 1 ;  /* 0x3f8000006f6f7423 */ /* 0x000fe20000010068 */
[----:B------:R-:W-:Y:S01]  /*90d0*/  FMUL.FTZ R104, R94, UR16 ;  /* 0x000000105e687c20 */ /* 0x000fe20008410000 */
[----:B------:R-:W-:Y:S01]  /*90e0*/  FADD.FTZ R95, R95, -UR28 ;  /* 0x8000001c5f5f7e21 */ /* 0x000fe20008010000 */
[----:B------:R-:W-:Y:S01]  /*90f0*/  FADD.FTZ R90, R90, -UR28 ;  /* 0x8000001c5a5a7e21 */ /* 0x000fe20008010000 */
[----:B------:R-:W-:Y:S01]  /*9100*/  FMUL.FTZ R94, R105, R111 ;  /* 0x0000006f695e7220 */ /* 0x000fe20000410000 */
[----:B------:R-:W-:Y:S01]  /*9110*/  FFMA.FTZ R111, R33, R104, R64 ;  /* 0x00000068216f7223 */ /* 0x000fe20000010040 */
[----:B------:R-:W-:Y:S01]  /*9120*/  FADD.FTZ R91, R91, -UR28 ;  /* 0x8000001c5b5b7e21 */ /* 0x000fe20008010000 */
[----:B------:R-:W-:Y:S01]  /*9130*/  FADD.FTZ R86, R86, -UR28 ;  /* 0x8000001c56567e21 */ /* 0x000fe20008010000 */
[----:B------:R-:W-:Y:S01]  /*9140*/  FADD.FTZ R87, R87, -UR28 ;  /* 0x8000001c57577e21 */ /* 0x000fe20008010000 */
[----:B------:R-:W-:Y:S01]  /*9150*/  FMUL.FTZ R105, R111, -1.4426950216293334961 ;  /* 0xbfb8aa3b6f697820 */ /* 0x000fe20000410000 */
[----:B------:R-:W-:Y:S01]  /*9160*/  FADD.FTZ R82, R82, -UR28 ;  /* 0x8000001c52527e21 */ /* 0x000fe20008010000 */
[----:B------:R-:W-:Y:S01]  /*9170*/  FADD.FTZ R83, R83, -UR28 ;  /* 0x8000001c53537e21 */ /* 0x000fe20008010000 */
[----:B------:R-:W-:Y:S01]  /*9180*/  FADD.FTZ R78, R78, -UR28 ;  /* 0x8000001c4e4e7e21 */ /* 0x000fe20008010000 */
[----:B------:R-:W-:Y:S01]  /*9190*/  FADD.FTZ R79, R79, -UR28 ;  /* 0x8000001c4f4f7e21 */ /* 0x000fe20008010000 */
[----:B------:R-:W-:Y:S01]  /*91a0*/  FADD.FTZ R17, R17, -UR28 ;  /* 0x8000001c11117e21 */ /* 0x000fe20008010000 */
[----:B------:R-:W2:Y:S01]  /*91b0*/  MUFU.EX2 R105, R105 ;  /* 0x0000006900697308 */ /* 0x000ea20000000800 */
        /* <DEDUP_REMOVED lines=13> */
[----:B--2---:R-:W-:Y:S01]  /*9290*/  FADD.FTZ R105, R105, 1 ;  /* 0x3f80000069697421 */ /* 0x004fe20000010000 */
[----:B------:R-:W-:Y:S01]  /*92a0*/  FADD.FTZ R14, R14, -UR28 ;  /* 0x8000001c0e0e7e21 */ /* 0x000fe20008010000 */
[----:B------:R-:W-:Y:S01]  /*92b0*/  FADD.FTZ R69, R69, -UR28 ;  /* 0x8000001c45457e21 */ /* 0x000fe20008010000 */
[----:B------:R-:W-:Y:S01]  /*92c0*/  FADD.FTZ R16, R16, -UR28 ;  /* 0x8000001c10107e21 */ /* 0x000fe20008010000 */
[----:B------:R-:W-:Y:S01]  /*92d0*/  FADD.FTZ R73, R73, -UR28 ;  /* 0x8000001c49497e21 */ /* 0x000fe20008010000 */
[----:B------:R-:W-:Y:S01]  /*92e0*/  FADD.FTZ R20, R20, -UR28 ;  /* 0x8000001c14147e21 */ /* 0x000fe20008010000 */
[----:B------:R-:W2:Y:S01]  /*92f0*/  MUFU.RCP R105, R105 ;  /* 0x0000006900697308 */ /* 0x000ea20000001000 */
        /* <DEDUP_REMOVED lines=17> */
[----:B--2---:R-:W-:Y:S01]  /*9410*/  FMUL.FTZ R115, R96, R105 ;  /* 0x0000006960737220 */ /* 0x004fe20000410000 */
[----:B------:R-:W-:Y:S01]  /*9420*/  FADD.FTZ R105, -R105, 1 ;  /* 0x3f80000069697421 */ /* 0x000fe20000010100 */
[----:B------:R-:W-:Y:S01]  /*9430*/  FMUL.FTZ R96, R95, UR16 ;  /* 0x000000105f607c20 */ /* 0x000fe20008410000 */
[----:B------:R-:W-:Y:S01]  /*9440*/  FADD.FTZ R48, R48, -UR28 ;  /* 0x8000001c30307e21 */ /* 0x000fe20008010000 */
[----:B------:R-:W-:Y:S01]  /*9450*/  FADD.FTZ R44, R44, -UR28 ;  /* 0x8000001c2c2c7e21 */ /* 0x000fe20008010000 */
[----:B------:R-:W-:Y:S01]  /*9460*/  FFMA.FTZ R105, R111, R105, 1 ;  /* 0x3f8000006f697423 */ /* 0x000fe20000010069 */
[----:B------:R-:W-:Y:S01]  /*9470*/  FFMA.FTZ R111, R99, R96, R68 ;  /* 0x00000060636f7223 */ /* 0x000fe20000010044 */
[----:B------:R-:W-:Y:S01]  /*9480*/  FADD.FTZ R56, R56, -UR28 ;  /* 0x8000001c38387e21 */ /* 0x000fe20008010000 */
[----:B------:R-:W-:Y:S01]  /*9490*/  FADD.FTZ R27, R27, -UR28 ;  /* 0x8000001c1b1b7e21 */ /* 0x000fe20008010000 */
[----:B------:R-:W-:Y:S01]  /*94a0*/  FMUL.FTZ R95, R115, R105 ;  /* 0x00000069735f7220 */ /* 0x000fe20000410000 */
[----:B------:R-:W-:Y:S01]  /*94b0*/  FMUL.FTZ R105, R111, -1.4426950216293334961 ;  /* 0xbfb8aa3b6f697820 */ /* 0x000fe20000410000 */
[----:B------:R-:W-:Y:S01]  /*94c0*/  FMUL.FTZ R109, R125, R109 ;  /* 0x0000006d7d6d7220 */ /* 0x000fe20000410000 */
[----:B------:R-:W-:Y:S01]  /*94d0*/  FMUL.FTZ R49, R49, UR16 ;  /* 0x0000001031317c20 */ /* 0x000fe20008410000 */
[----:B------:R-:W-:Y:S01]  /*94e0*/  FMUL.FTZ R13, R13, UR16 ;  /* 0x000000100d0d7c20 */ /* 0x000fe20008410000 */
[----:B------:R-:W-:Y:S01]  /*94f0*/  FMUL.FTZ R11, R11, UR16 ;  /* 0x000000100b0b7c20 */ /* 0x000fe20008410000 */
[----:B------:R-:W-:Y:S01]  /*9500*/  FMUL.FTZ R21, R21, UR16 ;  /* 0x0000001015157c20 */ /* 0x000fe20008410000 */
[----:B------:R-:W2:Y:S01]  /*9510*/  MUFU.EX2 R105, R105 ;  /* 0x0000006900697308 */ /* 0x000ea20000000800 */
[----:B------:R-:W-:Y:S01]  /*9520*/  FMUL.FTZ R19, R19, UR16 ;  /* 0x0000001013137c20 */ /* 0x000fe20008410000 */
[----:B------:R-:W-:Y:S01]  /*9530*/  FMUL.FTZ R36, R36, UR16 ;  /* 0x0000001024247c20 */ /* 0x000fe20008410000 */
[----:B------:R-:W-:Y:S01]  /*9540*/  FMUL.FTZ R35, R35, UR16 ;  /* 0x0000001023237c20 */ /* 0x000fe20008410000 */
[----:B------:R-:W-:Y:S01]  /*9550*/  FMUL.FTZ R48, R48, UR16 ;  /* 0x0000001030307c20 */ /* 0x000fe20008410000 */
[----:B------:R-:W-:Y:S01]  /*9560*/  FMUL.FTZ R56, R56, UR16 ;  /* 0x0000001038387c20 */ /* 0x000fe20008410000 */
[----:B------:R-:W3:Y:S04]  /*9570*/  LDL.LU R125, [R1+0x144] ;  /* 0x00014400017d7983 */ /* 0x000ee80000300800 */
[----:B-1----:R-:W4:Y:S01]  /*9580*/  LDL.LU R72, [R1+0x134] ;  /* 0x0001340001487983 */ /* 0x002f220000300800 */
[----:B--2---:R-:W-:-:S03]  /*9590*/  FADD.FTZ R105, R105, 1 ;  /* 0x3f80000069697421 */ /* 0x004fc60000010000 */
[----:B0-----:R-:W2:Y:S04]  /*95a0*/  LDL.LU R106, [R1+0x128] ;  /* 0x00012800016a7983 */ /* 0x001ea80000300800 */
[----:B------:R0:W-:Y:S01]  /*95b0*/  STL [R1+0x1c4], R76 ;  /* 0x0001c44c01007387 */ /* 0x0001e20000100800 */
[----:B------:R-:W1:Y:S03]  /*95c0*/  MUFU.RCP R105, R105 ;  /* 0x0000006900697308 */ /* 0x000e660000001000 */
[----:B------:R-:W2:Y:S04]  /*95d0*/  LDL.LU R124, [R1+0x12c] ;  /* 0x00012c00017c7983 */ /* 0x000ea80000300800 */
[----:B------:R1:W-:Y:S04]  /*95e0*/  STL [R1+0x1b8], R32 ;  /* 0x0001b82001007387 */ /* 0x0003e80000100800 */
[----:B0-----:R-:W2:Y:S04]  /*95f0*/  LDL.LU R76, [R1+0x140] ;  /* 0x00014000014c7983 */ /* 0x001ea80000300800 */
[----:B-1----:R-:W2:Y:S01]  /*9600*/  LDL.LU R32, [R1+0x124] ;  /* 0x0001240001207983 */ /* 0x002ea20000300800 */
[----:B------:R-:W-:Y:S01]  /*9610*/  FMUL.FTZ R115, R97, R105 ;  /* 0x0000006961737220 */ /* 0x000fe20000410000 */
        /* <DEDUP_REMOVED lines=341> */
[----:B------:R-:W-:Y:S01]  /*ab70*/  FFMA.FTZ R120, R33, R118, R64 ;  /* 0x0000007621787223 */ /* 0x000fe20000010040 */
[----:B------:R-:W-:Y:S01]  /*ab80*/  FMUL.FTZ R28, R122, R119 ;  /* 0x000000777a1c7220 */ /* 0x000fe20000410000 */
[----:B------:R-:W-:Y:S01]  /*ab90*/  FMUL.FTZ R116, R121, R116 ;  /* 0x0000007479747220 */ /* 0x000fe20000410000 */
[----:B------:R-:W2:Y:S01]  /*aba0*/  LDL.LU R122, [R1+0x138] ;  /* 0x00013800017a7983 */ /* 0x000ea20000300800 */
        /* <DEDUP_REMOVED lines=100> */
[----:B------:R-:W-:-:S04]  /*b1f0*/  FFMA.FTZ R119, R120, R119, 1 ;  /* 0x3f80000078777423 */ /* 0x000fc80000010077 */
[----:B------:R-:W-:Y:S02]  /*b200*/  FMUL.FTZ R44, R121, R119 ;  /* 0x00000077792c7220 */ /* 0x000fe40000410000 */
[----:B------:R-:W3:Y:S01]  /*b210*/  LDL.LU R121, [R1+0x118] ;  /* 0x0001180001797983 */ /* 0x000ee20000300800 */
        /* <DEDUP_REMOVED lines=24> */
[----:B---3--:R-:W-:-:S05]  /*b3a0*/  SHF.L.U32 R121, R121, 0x10, RZ ;  /* 0x0000001079797819 */ /* 0x008fca00000006ff */
[----:B0-----:R-:W-:Y:S01]  /*b3b0*/  FMUL.FTZ R121, R121, R120 ;  /* 0x0000007879797220 */ /* 0x001fe20000410000 */
[----:B------:R-:W-:-:S04]  /*b3c0*/  FADD.FTZ R120, -R120, 1 ;  /* 0x3f80000078787421 */ /* 0x000fc80000010100 */
[----:B------:R-:W-:Y:S02]  /*b3d0*/  FFMA.FTZ R60, R60, R120, 1 ;  /* 0x3f8000003c3c7423 */ /* 0x000fe40000010078 */
[----:B------:R-:W3:Y:S02]  /*b3e0*/  LDL.LU R120, [R1+0x148] ;  /* 0x0001480001787983 */ /* 0x000ee40000300800 */
[----:B------:R-:W-:Y:S01]  /*b3f0*/  FMUL.FTZ R60, R121, R60 ;  /* 0x0000003c793c7220 */ /* 0x000fe20000410000 */
[----:B---3--:R-:W-:Y:S01]  /*b400*/  FADD.FTZ R121, R120, R6 ;  /* 0x0000000678797221 */ /* 0x008fe20000010000 */
[-C--:B------:R-:W-:Y:S01]  /*b410*/  FFMA.FTZ R120, R123, R6.reuse, R125 ;  /* 0x000000067b787223 */ /* 0x080fe2000001007d */
[----:B------:R-:W-:Y:S02]  /*b420*/  FMUL.FTZ R125, R33, R6 ;  /* 0x00000006217d7220 */ /* 0x000fe40000410000 */
[----:B------:R-:W3:Y:S02]  /*b430*/  LDL.LU R6, [R1+0x13c] ;  /* 0x00013c0001067983 */ /* 0x000ee40000300800 */
[----:B----4-:R-:W-:-:S02]  /*b440*/  FFMA.FTZ R123, R123, R125, R72 ;  /* 0x0000007d7b7b7223 */ /* 0x010fc40000010048 */
[----:B------:R-:W3:Y:S02]  /*b450*/  LDL.LU R72, [R1+0x1c0] ;  /* 0x0001c00001487983 */ /* 0x000ee40000300800 */
[----:B---3--:R-:W-:Y:S01]  /*b460*/  FADD.FTZ R6, R6, R72 ;  /* 0x0000004806067221 */ /* 0x008fe20000010000 */
[-C--:B--2---:R-:W-:Y:S01]  /*b470*/  FFMA.FTZ R122, R106, R72.reuse, R122 ;  /* 0x000000486a7a7223 */ /* 0x084fe2000001007a */
[----:B------:R-:W-:-:S04]  /*b480*/  FMUL.FTZ R72, R99, R72 ;  /* 0x0000004863487220 */ /* 0x000fc80000410000 */
[----:B------:R-:W-:Y:S02]  /*b490*/  FFMA.FTZ R123, R106, R72, R123 ;  /* 0x000000486a7b7223 */ /* 0x000fe4000001007b */
[----:B------:R-:W2:Y:S01]  /*b4a0*/  LDL.LU R106, [R1+0x1bc] ;  /* 0x0001bc00016a7983 */ /* 0x000ea20000300800 */
[----:B------:R-:W-:-:S03]  /*b4b0*/  FADD.FTZ R124, R124, R76 ;  /* 0x0000004c7c7c7221 */ /* 0x000fc60000010000 */
[----:B------:R-:W3:Y:S01]  /*b4c0*/  LDL.LU R76, [R1+0x1c4] ;  /* 0x0001c400014c7983 */ /* 0x000ee20000300800 */
[----:B------:R-:W-:-:S03]  /*b4d0*/  FADD.FTZ R124, R124, R125 ;  /* 0x0000007d7c7c7221 */ /* 0x000fc60000010000 */
[----:B------:R-:W4:Y:S01]  /*b4e0*/  LDL.LU R125, [R1+0x11c] ;  /* 0x00011c00017d7983 */ /* 0x000f220000300800 */
[----:B------:R-:W-:-:S03]  /*b4f0*/  FADD.FTZ R124, R72, R124 ;  /* 0x0000007c487c7221 */ /* 0x000fc60000010000 */
[----:B------:R-:W4:Y:S01]  /*b500*/  LDL.LU R72, [R1+0x120] ;  /* 0x0001200001487983 */ /* 0x000f220000300800 */
[----:B--2---:R-:W-:Y:S01]  /*b510*/  FADD.FTZ R121, R121, R106 ;  /* 0x0000006a79797221 */ /* 0x004fe20000010000 */
[-C--:B------:R-:W-:Y:S01]  /*b520*/  FFMA.FTZ R120, R32, R106.reuse, R120 ;  /* 0x0000006a20787223 */ /* 0x080fe20000010078 */
[----:B------:R-:W-:-:S04]  /*b530*/  FMUL.FTZ R106, R33, R106 ;  /* 0x0000006a216a7220 */ /* 0x000fc80000410000 */
[----:B------:R-:W-:Y:S02]  /*b540*/  FFMA.FTZ R123, R32, R106, R123 ;  /* 0x0000006a207b7223 */ /* 0x000fe4000001007b */
[----:B------:R-:W2:Y:S01]  /*b550*/  LDL.LU R32, [R1+0x1b8] ;  /* 0x0001b80001207983 */ /* 0x000ea20000300800 */
[----:B------:R-:W-:Y:S01]  /*b560*/  FADD.FTZ R124, R124, R106 ;  /* 0x0000006a7c7c7221 */ /* 0x000fe20000010000 */
[----:B---3--:R-:W-:Y:S01]  /*b570*/  FADD.FTZ R121, R121, R76 ;  /* 0x0000004c79797221 */ /* 0x008fe20000010000 */
[----:B----4-:R-:W-:-:S04]  /*b580*/  FFMA.FTZ R120, R125, R76, R120 ;  /* 0x0000004c7d787223 */ /* 0x010fc80000010078 */
        /* <DEDUP_REMOVED lines=11> */
[C---:B------:R-:W-:Y:S01]  /*b640*/  FFMA.FTZ R123, R100.reuse, R32, R123 ;  /* 0x00000020647b7223 */ /* 0x040fe2000001007b */
[----:B------:R-:W-:Y:S01]  /*b650*/  FFMA.FTZ R122, R100, R101, R122 ;  /* 0x00000065647a7223 */ /* 0x000fe2000001007a */
[----:B------:R-:W-:Y:S01]  /*b660*/  FADD.FTZ R6, R6, R101 ;  /* 0x0000006506067221 */ /* 0x000fe20000010000 */
[----:B------:R-:W-:Y:S01]  /*b670*/  FADD.FTZ R101, R32, R124 ;  /* 0x0000007c20657221 */ /* 0x000fe20000010000 */
[----:B------:R-:W-:Y:S01]  /*b680*/  FFMA.FTZ R123, R41, R72, R123 ;  /* 0x00000048297b7223 */ /* 0x000fe2000001007b */
[----:B------:R-:W-:Y:S01]  /*b690*/  FMUL.FTZ R32, R99, R102 ;  /* 0x0000006663207220 */ /* 0x000fe20000410000 */
[----:B------:R-:W-:Y:S01]  /*b6a0*/  FADD.FTZ R76, R121, R109 ;  /* 0x0000006d794c7221 */ /* 0x000fe20000010000 */
[----:B------:R-:W-:Y:S01]  /*b6b0*/  FADD.FTZ R101, R101, R72 ;  /* 0x0000004865657221 */ /* 0x000fe20000010000 */
[-C--:B------:R-:W-:Y:S01]  /*b6c0*/  FMUL.FTZ R72, R33, R103.reuse ;  /* 0x0000006721487220 */ /* 0x080fe20000410000 */
[----:B------:R-:W-:Y:S01]  /*b6d0*/  FFMA.FTZ R123, R40, R32, R123 ;  /* 0x00000020287b7223 */ /* 0x000fe2000001007b */
[----:B------:R-:W-:Y:S01]  /*b6e0*/  FADD.FTZ R121, R6, R102 ;  /* 0x0000006606797221 */ /* 0x000fe20000010000 */
[----:B------:R-:W-:Y:S01]  /*b6f0*/  FFMA.FTZ R109, R40, R102, R122 ;  /* 0x00000066286d7223 */ /* 0x000fe2000001007a */
[----:B------:R-:W-:Y:S01]  /*b700*/  FMUL.FTZ R6, R99, R94 ;  /* 0x0000005e63067220 */ /* 0x000fe20000410000 */
[C---:B------:R-:W-:Y:S01]  /*b710*/  FFMA.FTZ R123, R39.reuse, R72, R123 ;  /* 0x00000048277b7223 */ /* 0x040fe2000001007b */
        /* <DEDUP_REMOVED lines=10> */
[----:B------:R-:W-:Y:S01]  /*b7c0*/  FMUL.FTZ R32, R33, R95 ;  /* 0x0000005f21207220 */ /* 0x000fe20000410000 */
[----:B------:R-:W-:-:S02]  /*b7d0*/  FADD.FTZ R76, R76, R103 ;  /* 0x000000674c4c7221 */ /* 0x000fc40000010000 */
        /* <DEDUP_REMOVED lines=8> */
[C---:B------:R-:W-:Y:S02]  /*b860*/  FFMA.FTZ R6, R97.reuse, R91, R6 ;  /* 0x0000005b61067223 */ /* 0x040fe40000010006 */
[----:B------:R-:W-:Y:S01]  /*b870*/  FFMA.FTZ R104, R97, R95, R104 ;  /* 0x0000005f61687223 */ /* 0x000fe20000010068 */
[----:B------:R-:W-:Y:S01]  /*b880*/  FMUL.FTZ R97, R99, R86 ;  /* 0x0000005663617220 */ /* 0x000fe20000410000 */
[----:B------:R-:W-:Y:S01]  /*b890*/  FADD.FTZ R32, R101, R32 ;  /* 0x0000002065207221 */ /* 0x000fe20000010000 */
[----:B------:R-:W-:Y:S01]  /*b8a0*/  FADD.FTZ R76, R76, R91 ;  /* 0x0000005b4c4c7221 */ /* 0x000fe20000010000 */
[----:B------:R-:W-:Y:S01]  /*b8b0*/  FMUL.FTZ R91, R33, R87 ;  /* 0x00000057215b7220 */ /* 0x000fe20000410000 */
[----:B------:R-:W-:Y:S01]  /*b8c0*/  FFMA.FTZ R104, R92, R97, R104 ;  /* 0x000000615c687223 */ /* 0x000fe20000010068 */
[----:B------:R-:W-:Y:S01]  /*b8d0*/  FADD.FTZ R32, R32, R95 ;  /* 0x0000005f20207221 */ /* 0x000fe20000010000 */
[----:B------:R-:W-:-:S02]  /*b8e0*/  FFMA.FTZ R6, R93, R87, R6 ;  /* 0x000000575d067223 */ /* 0x000fc40000010006 */
[----:B------:R-:W-:Y:S01]  /*b8f0*/  FFMA.FTZ R104, R93, R91, R104 ;  /* 0x0000005b5d687223 */ /* 0x000fe20000010068 */
[----:B------:R-:W-:Y:S01]  /*b900*/  FADD.FTZ R32, R97, R32 ;  /* 0x0000002061207221 */ /* 0x000fe20000010000 */
[----:B------:R-:W-:Y:S01]  /*b910*/  FMUL.FTZ R93, R99, R82 ;  /* 0x00000052635d7220 */ /* 0x000fe20000410000 */
[----:B------:R-:W-:Y:S01]  /*b920*/  FADD.FTZ R76, R76, R87 ;  /* 0x000000574c4c7221 */ /* 0x000fe20000010000 */
[----:B------:R-:W-:Y:S01]  /*b930*/  FMUL.FTZ R87, R33, R83 ;  /* 0x0000005321577220 */ /* 0x000fe20000410000 */
[----:B------:R-:W-:Y:S01]  /*b940*/  FADD.FTZ R32, R32, R91 ;  /* 0x0000005b20207221 */ /* 0x000fe20000010000 */
[----:B------:R-:W-:Y:S01]  /*b950*/  FFMA.FTZ R104, R88, R93, R104 ;  /* 0x0000005d58687223 */ /* 0x000fe20000010068 */
[----:B------:R-:W-:Y:S02]  /*b960*/  FFMA.FTZ R6, R89, R83, R6 ;  /* 0x0000005359067223 */ /* 0x000fe40000010006 */
[----:B------:R-:W-:Y:S01]  /*b970*/  FADD.FTZ R32, R93, R32 ;  /* 0x000000205d207221 */ /* 0x000fe20000010000 */
[----:B------:R-:W-:Y:S01]  /*b980*/  FFMA.FTZ R104, R89, R87, R104 ;  /* 0x0000005759687223 */ /* 0x000fe20000010068 */
[----:B------:R-:W-:Y:S01]  /*b990*/  FMUL.FTZ R89, R99, R78 ;  /* 0x0000004e63597220 */ /* 0x000fe20000410000 */
[----:B------:R-:W-:Y:S01]  /*b9a0*/  FADD.FTZ R121, R121, R94 ;  /* 0x0000005e79797221 */ /* 0x000fe20000010000 */
        /* <DEDUP_REMOVED lines=8> */
[C---:B------:R-:W-:Y:S01]  /*ba30*/  FFMA.FTZ R6, R85.reuse, R79, R6 ;  /* 0x0000004f55067223 */ /* 0x040fe20000010006 */
[----:B------:R-:W-:Y:S01]  /*ba40*/  FFMA.FTZ R104, R85, R83, R104 ;  /* 0x0000005355687223 */ /* 0x000fe20000010068 */
[----:B------:R-:W-:Y:S01]  /*ba50*/  FADD.FTZ R121, R121, R86 ;  /* 0x0000005679797221 */ /* 0x000fe20000010000 */
[----:B------:R-:W-:Y:S01]  /*ba60*/  FMUL.FTZ R85, R99, R17 ;  /* 0x0000001163557220 */ /* 0x000fe20000410000 */
[----:B------:R-:W-:Y:S01]  /*ba70*/  FADD.FTZ R32, R32, R83 ;  /* 0x0000005320207221 */ /* 0x000fe20000010000 */
[----:B------:R-:W-:Y:S01]  /*ba80*/  FFMA.FTZ R109, R88, R82, R109 ;  /* 0x00000052586d7223 */ /* 0x000fe2000001006d */
[----:B------:R-:W-:Y:S01]  /*ba90*/  FADD.FTZ R76, R76, R79 ;  /* 0x0000004f4c4c7221 */ /* 0x000fe20000010000 */
[----:B------:R-:W-:Y:S01]  /*baa0*/  FADD.FTZ R121, R121, R82 ;  /* 0x0000005279797221 */ /* 0x000fe20000010000 */
[----:B------:R-:W-:Y:S01]  /*bab0*/  FFMA.FTZ R104, R80, R85, R104 ;  /* 0x0000005550687223 */ /* 0x000fe20000010068 */
[-C--:B------:R-:W-:Y:S01]  /*bac0*/  FMUL.FTZ R79, R33, R37.reuse ;  /* 0x00000025214f7220 */ /* 0x080fe20000410000 */
[----:B------:R-:W-:Y:S01]  /*bad0*/  FADD.FTZ R32, R85, R32 ;  /* 0x0000002055207221 */ /* 0x000fe20000010000 */
[----:B------:R-:W-:Y:S01]  /*bae0*/  FFMA.FTZ R109, R84, R78, R109 ;  /* 0x0000004e546d7223 */ /* 0x000fe2000001006d */
[----:B------:R-:W-:Y:S01]  /*baf0*/  FADD.FTZ R78, R121, R78 ;  /* 0x0000004e794e7221 */ /* 0x000fe20000010000 */
[C---:B------:R-:W-:Y:S01]  /*bb00*/  FFMA.FTZ R6, R81.reuse, R37, R6 ;  /* 0x0000002551067223 */ /* 0x040fe20000010006 */
[----:B------:R-:W-:Y:S01]  /*bb10*/  FFMA.FTZ R104, R81, R79, R104 ;  /* 0x0000004f51687223 */ /* 0x000fe20000010068 */
[-C--:B------:R-:W-:Y:S01]  /*bb20*/  FMUL.FTZ R81, R99, R2.reuse ;  /* 0x0000000263517220 */ /* 0x080fe20000410000 */
[----:B------:R-:W-:Y:S01]  /*bb30*/  FADD.FTZ R32, R32, R79 ;  /* 0x0000004f20207221 */ /* 0x000fe20000010000 */
[----:B------:R-:W-:Y:S01]  /*bb40*/  FFMA.FTZ R109, R80, R17, R109 ;  /* 0x00000011506d7223 */ /* 0x000fe2000001006d */
        /* <DEDUP_REMOVED lines=11> */
[-C--:B------:R-:W-:Y:S01]  /*bc00*/  FMUL.FTZ R37, R33, R50.reuse ;  /* 0x0000003221257220 */ /* 0x080fe20000410000 */
[----:B------:R-:W-:Y:S01]  /*bc10*/  FFMA.FTZ R104, R46, R17, R104 ;  /* 0x000000112e687223 */ /* 0x000fe20000010068 */
[----:B------:R-:W-:Y:S01]  /*bc20*/  FADD.FTZ R42, R17, R42 ;  /* 0x0000002a112a7221 */ /* 0x000fe20000010000 */
[----:B------:R-:W-:Y:S01]  /*bc30*/  FFMA.FTZ R17, R49, R50, R6 ;  /* 0x0000003231117223 */ /* 0x000fe20000010006 */
[----:B------:R-:W-:Y:S01]  /*bc40*/  FMUL.FTZ R6, R99, R53 ;  /* 0x0000003563067220 */ /* 0x000fe20000410000 */
[----:B------:R-:W-:Y:S01]  /*bc50*/  FFMA.FTZ R49, R49, R37, R104 ;  /* 0x0000002531317223 */ /* 0x000fe20000010068 */
[----:B------:R-:W-:Y:S01]  /*bc60*/  FADD.FTZ R37, R42, R37 ;  /* 0x000000252a257221 */ /* 0x000fe20000010000 */
[----:B------:R-:W-:Y:S01]  /*bc70*/  FFMA.FTZ R32, R46, R47, R109 ;  /* 0x0000002f2e207223 */ /* 0x000fe2000001006d */
[----:B------:R-:W-:Y:S01]  /*bc80*/  FMUL.FTZ R42, R33, R54 ;  /* 0x00000036212a7220 */ /* 0x000fe20000410000 */
[C---:B------:R-:W-:Y:S01]  /*bc90*/  FFMA.FTZ R49, R51.reuse, R6, R49 ;  /* 0x0000000633317223 */ /* 0x040fe20000010031 */
[----:B------:R-:W-:Y:S01]  /*bca0*/  FADD.FTZ R2, R2, R47 ;  /* 0x0000002f02027221 */ /* 0x000fe20000010000 */
[----:B------:R-:W-:Y:S01]  /*bcb0*/  FADD.FTZ R37, R6, R37 ;  /* 0x0000002506257221 */ /* 0x000fe20000010000 */
[----:B------:R-:W-:Y:S01]  /*bcc0*/  FADD.FTZ R45, R76, R45 ;  /* 0x0000002d4c2d7221 */ /* 0x000fe20000010000 */
[----:B------:R-:W-:Y:S01]  /*bcd0*/  FFMA.FTZ R32, R51, R53, R32 ;  /* 0x0000003533207223 */ /* 0x000fe20000010020 */
[----:B------:R-:W-:Y:S01]  /*bce0*/  FFMA.FTZ R49, R98, R42, R49 ;  /* 0x0000002a62317223 */ /* 0x000fe20000010031 */
[----:B------:R-:W-:Y:S01]  /*bcf0*/  FMUL.FTZ R6, R99, R8 ;  /* 0x0000000863067220 */ /* 0x000fe20000410000 */
[----:B------:R-:W-:Y:S01]  /*bd00*/  FADD.FTZ R53, R2, R53 ;  /* 0x0000003502357221 */ /* 0x000fe20000010000 */
[----:B------:R-:W-:Y:S01]  /*bd10*/  FADD.FTZ R37, R37, R42 ;  /* 0x0000002a25257221 */ /* 0x000fe20000010000 */
[----:B------:R-:W-:Y:S01]  /*bd20*/  FFMA.FTZ R2, R98, R54, R17 ;  /* 0x0000003662027223 */ /* 0x000fe20000010011 */
[----:B------:R-:W-:Y:S01]  /*bd30*/  FADD.FTZ R45, R45, R50 ;  /* 0x000000322d2d7221 */ /* 0x000fe20000010000 */
[C---:B------:R-:W-:Y:S01]  /*bd40*/  FFMA.FTZ R17, R55.reuse, R8, R32 ;  /* 0x0000000837117223 */ /* 0x040fe20000010020 */
[----:B------:R-:W-:Y:S01]  /*bd50*/  FFMA.FTZ R32, R55, R6, R49 ;  /* 0x0000000637207223 */ /* 0x000fe20000010031 */
[----:B------:R-:W-:Y:S01]  /*bd60*/  FMUL.FTZ R43, R33, R57 ;  /* 0x00000039212b7220 */ /* 0x000fe20000410000 */
[----:B------:R-:W-:Y:S01]  /*bd70*/  FADD.FTZ R37, R6, R37 ;  /* 0x0000002506257221 */ /* 0x000fe20000010000 */
[----:B------:R-:W-:Y:S01]  /*bd80*/  FADD.FTZ R54, R45, R54 ;  /* 0x000000362d367221 */ /* 0x000fe20000010000 */
[----:B------:R-:W-:Y:S01]  /*bd90*/  FMUL.FTZ R45, R99, R10 ;  /* 0x0000000a632d7220 */ /* 0x000fe20000410000 */
[----:B------:R-:W-:Y:S01]  /*bda0*/  FFMA.FTZ R32, R105, R43, R32 ;  /* 0x0000002b69207223 */ /* 0x000fe20000010020 */
[----:B------:R-:W-:Y:S01]  /*bdb0*/  FADD.FTZ R6, R37, R43 ;  /* 0x0000002b25067221 */ /* 0x000fe20000010000 */
[----:B------:R-:W-:-:S02]  /*bdc0*/  FMUL.FTZ R37, R33, R61 ;  /* 0x0000003d21257220 */ /* 0x000fc40000410000 */
[----:B------:R-:W-:Y:S01]  /*bdd0*/  FFMA.FTZ R32, R58, R45, R32 ;  /* 0x0000002d3a207223 */ /* 0x000fe20000010020 */
        /* <DEDUP_REMOVED lines=10> */
[----:B------:R-:W-:Y:S01]  /*be80*/  FFMA.FTZ R2, R105, R57, R2 ;  /* 0x0000003969027223 */ /* 0x000fe20000010002 */
[----:B------:R-:W-:Y:S01]  /*be90*/  FMUL.FTZ R37, R33, R69 ;  /* 0x0000004521257220 */ /* 0x000fe20000410000 */
[----:B------:R-:W-:Y:S01]  /*bea0*/  FFMA.FTZ R32, R66, R43, R32 ;  /* 0x0000002b42207223 */ /* 0x000fe20000010020 */
[----:B------:R-:W-:Y:S01]  /*beb0*/  FADD.FTZ R6, R43, R6 ;  /* 0x000000062b067221 */ /* 0x000fe20000010000 */
[----:B------:R-:W-:Y:S01]  /*bec0*/  FFMA.FTZ R17, R58, R10, R17 ;  /* 0x0000000a3a117223 */ /* 0x000fe20000010011 */
[----:B------:R-:W-:Y:S01]  /*bed0*/  FFMA.FTZ R2, R59, R61, R2 ;  /* 0x0000003d3b027223 */ /* 0x000fe20000010002 */
[----:B------:R-:W-:Y:S01]  /*bee0*/  FFMA.FTZ R32, R67, R37, R32 ;  /* 0x0000002543207223 */ /* 0x000fe20000010020 */
[----:B------:R-:W-:Y:S01]  /*bef0*/  FMUL.FTZ R43, R99, R16 ;  /* 0x00000010632b7220 */ /* 0x000fe20000410000 */
        /* <DEDUP_REMOVED lines=8> */
[----:B------:R-:W-:Y:S01]  /*bf80*/  FADD.FTZ R53, R53, R8 ;  /* 0x0000000835357221 */ /* 0x000fe20000010000 */
[----:B------:R-:W-:Y:S01]  /*bf90*/  FFMA.FTZ R32, R71, R37, R32 ;  /* 0x0000002547207223 */ /* 0x000fe20000010020 */
[----:B------:R-:W-:Y:S01]  /*bfa0*/  FMUL.FTZ R43, R99, R20 ;  /* 0x00000014632b7220 */ /* 0x000fe20000410000 */
[----:B------:R-:W-:Y:S01]  /*bfb0*/  FADD.FTZ R8, R6, R37 ;  /* 0x0000002506087221 */ /* 0x000fe20000010000 */
[----:B------:R-:W-:Y:S01]  /*bfc0*/  FFMA.FTZ R17, R70, R16, R17 ;  /* 0x0000001046117223 */ /* 0x000fe20000010011 */
[----:B------:R-:W-:Y:S01]  /*bfd0*/  FFMA.FTZ R2, R71, R73, R2 ;  /* 0x0000004947027223 */ /* 0x000fe20000010002 */
[C---:B------:R-:W-:Y:S01]  /*bfe0*/  FFMA.FTZ R32, R74.reuse, R43, R32 ;  /* 0x0000002b4a207223 */ /* 0x040fe20000010020 */
[-C--:B------:R-:W-:Y:S01]  /*bff0*/  FMUL.FTZ R37, R33, R77.reuse ;  /* 0x0000004d21257220 */ /* 0x080fe20000410000 */
        /* <DEDUP_REMOVED lines=9> */
[C---:B------:R-:W-:Y:S01]  /*c090*/  FFMA.FTZ R75, R107.reuse, R2, R75 ;  /* 0x000000026b4b7223 */ /* 0x040fe2000001004b */
[----:B------:R-:W-:Y:S01]  /*c0a0*/  FADD.FTZ R37, R2, R37 ;  /* 0x0000002502257221 */ /* 0x000fe20000010000 */
[----:B------:R-:W-:Y:S01]  /*c0b0*/  FADD.FTZ R54, R54, R65 ;  /* 0x0000004136367221 */ /* 0x000fe20000010000 */
[----:B------:R-:W-:Y:S01]  /*c0c0*/  FFMA.FTZ R6, R107, R22, R6 ;  /* 0x000000166b067223 */ /* 0x000fe20000010006 */
[----:B------:R-:W-:Y:S01]  /*c0d0*/  FFMA.FTZ R75, R108, R8, R75 ;  /* 0x000000086c4b7223 */ /* 0x000fe2000001004b */
[----:B------:R-:W-:Y:S01]  /*c0e0*/  FMUL.FTZ R2, R99, R24 ;  /* 0x0000001863027220 */ /* 0x000fe20000410000 */
[----:B------:R-:W-:Y:S01]  /*c0f0*/  FADD.FTZ R43, R37, R8 ;  /* 0x00000008252b7221 */ /* 0x000fe20000010000 */
[----:B------:R-:W-:Y:S01]  /*c100*/  FADD.FTZ R53, R53, R10 ;  /* 0x0000000a35357221 */ /* 0x000fe20000010000 */
[----:B------:R-:W-:Y:S01]  /*c110*/  FADD.FTZ R54, R54, R69 ;  /* 0x0000004536367221 */ /* 0x000fe20000010000 */
[----:B------:R-:W-:Y:S01]  /*c120*/  FFMA.FTZ R17, R108, R110, R17 ;  /* 0x0000006e6c117223 */ /* 0x000fe20000010011 */
[C---:B------:R-:W-:Y:S01]  /*c130*/  FFMA.FTZ R37, R111.reuse, R24, R6 ;  /* 0x000000186f257223 */ /* 0x040fe20000010006 */
[----:B------:R-:W-:Y:S01]  /*c140*/  FFMA.FTZ R75, R111, R2, R75 ;  /* 0x000000026f4b7223 */ /* 0x000fe2000001004b */
[-C--:B------:R-:W-:Y:S01]  /*c150*/  FMUL.FTZ R6, R33, R113.reuse ;  /* 0x0000007121067220 */ /* 0x080fe20000410000 */
[----:B------:R-:W-:Y:S01]  /*c160*/  FADD.FTZ R43, R2, R43 ;  /* 0x0000002b022b7221 */ /* 0x000fe20000010000 */
[----:B------:R-:W-:Y:S01]  /*c170*/  FADD.FTZ R53, R53, R12 ;  /* 0x0000000c35357221 */ /* 0x000fe20000010000 */
[----:B------:R-:W-:Y:S01]  /*c180*/  FADD.FTZ R54, R54, R73 ;  /* 0x0000004936367221 */ /* 0x000fe20000010000 */
        /* <DEDUP_REMOVED lines=38> */
[----:B------:R-:W-:Y:S01]  /*c3f0*/  FFMA.FTZ R37, R30, R0, R37 ;  /* 0x000000001e257223 */ /* 0x000fe20000010025 */
[----:B------:R-:W-:Y:S01]  /*c400*/  FFMA.FTZ R2, R31, R3, R2 ;  /* 0x000000031f027223 */ /* 0x000fe20000010002 */
[----:B------:R-:W-:Y:S01]  /*c410*/  FADD.FTZ R116, R116, R3 ;  /* 0x0000000374747221 */ /* 0x000fe20000010000 */
[C---:B------:R-:W-:Y:S01]  /*c420*/  FFMA.FTZ R118, R4.reuse, R17, R118 ;  /* 0x0000001104767223 */ /* 0x040fe20000010076 */
[----:B------:R-:W-:Y:S01]  /*c430*/  FMUL.FTZ R3, R33, R9 ;  /* 0x0000000921037220 */ /* 0x000fe20000410000 */
        /* <DEDUP_REMOVED lines=8> */
[----:B------:R-:W-:Y:S01]  /*c4c0*/  FMUL.FTZ R7, R33, R18 ;  /* 0x0000001221077220 */ /* 0x000fe20000410000 */
[C---:B------:R-:W-:Y:S01]  /*c4d0*/  FFMA.FTZ R8, R11.reuse, R4, R13 ;  /* 0x000000040b087223 */ /* 0x040fe2000001000d */
[----:B------:R-:W-:Y:S01]  /*c4e0*/  FADD.FTZ R3, R4, R3 ;  /* 0x0000000304037221 */ /* 0x000fe20000010000 */
[----:B------:R-:W-:Y:S01]  /*c4f0*/  FFMA.FTZ R6, R11, R5, R6 ;  /* 0x000000050b067223 */ /* 0x000fe20000010006 */
        /* <DEDUP_REMOVED lines=31> */
[----:B------:R-:W-:Y:S01]  /*c6f0*/  FADD.FTZ R44, R9, R44 ;  /* 0x0000002c092c7221 */ /* 0x000fe20000010000 */
[----:B------:R-:W-:Y:S01]  /*c700*/  FMUL.FTZ R2, R99, R60 ;  /* 0x0000003c63027220 */ /* 0x000fe20000410000 */
[----:B------:R-:W-:Y:S01]  /*c710*/  FADD.FTZ R7, R4, R7 ;  /* 0x0000000704077221 */ /* 0x000fe20000010000 */
[----:B------:R-:W-:Y:S01]  /*c720*/  FADD.FTZ R25, R0, R25 ;  /* 0x0000001900197221 */ /* 0x000fe20000010000 */
[----:B------:R-:W-:Y:S01]  /*c730*/  FFMA.FTZ R56, R56, R27, R5 ;  /* 0x0000001b38387223 */ /* 0x000fe20000010005 */
[C---:B------:R-:W-:Y:S01]  /*c740*/  FFMA.FTZ R0, R119.reuse, R2, R6 ;  /* 0x0000000277007223 */ /* 0x040fe20000010006 */
[----:B------:R-:W-:Y:S01]  /*c750*/  FADD.FTZ R3, R2, R7 ;  /* 0x0000000702037221 */ /* 0x000fe20000010000 */
[----:B------:R-:W-:Y:S01]  /*c760*/  FADD.FTZ R58, R44, R27 ;  /* 0x0000001b2c3a7221 */ /* 0x000fe20000010000 */
[----:B------:R-:W-:Y:S01]  /*c770*/  FFMA.FTZ R57, R119, R60, R52 ;  /* 0x0000003c77397223 */ /* 0x000fe20000010034 */
[----:B0-----:R-:W-:-:S07]  /*c780*/  FADD.FTZ R59, R25, R60 ;  /* 0x0000003c193b7221 */ /* 0x001fce0000010000 */
.L_x_381:
[----:B------:R-:W0:Y:S01]  /*c790*/  S2R R10, SR_LANEID ;  /* 0x00000000000a7919 */ /* 0x000e220000000000 */
[----:B------:R-:W-:Y:S01]  /*c7a0*/  MOV R5, R0 ;  /* 0x0000000000057202 */ /* 0x000fe20000000f00 */
[----:B------:R-:W1:Y:S01]  /*c7b0*/  S2UR UR7, SR_CgaCtaId ;  /* 0x00000000000779c3 */ /* 0x000e620000008800 */
[----:B------:R-:W-:Y:S01]  /*c7c0*/  UMOV UR6, 0x400 ;  /* 0x0000040000067882 */ /* 0x000fe20000000000 */
[----:B------:R-:W-:Y:S01]  /*c7d0*/  SHFL.DOWN PT, R2, R3, 0x1, 0x1f ;  /* 0x08201f0003027f89 */ /* 0x000fe200000e0000 */
[----:B------:R-:W-:Y:S01]  /*c7e0*/  UIADD3 UR5, UPT, UPT, UR6, 0x90, URZ ;  /* 0x0000009006057890 */ /* 0x000fe2000fffe0ff */
[----:B------:R-:W-:Y:S01]  /*c7f0*/  BSSY.RECONVERGENT B0, `(.L_x_382) ;  /* 0x000002a000007945 */ /* 0x000fe20003800200 */
[----:B------:R-:W2:Y:S01]  /*c800*/  LDCU UR9, c[0x0][0x374] ;  /* 0x00006e80ff0977ac */ /* 0x000ea20008000800 */
[----:B------:R-:W3:Y:S01]  /*c810*/  SHFL.DOWN PT, R0, R5, 0x1, 0x1f ;  /* 0x08201f0005007f89 */ /* 0x000ee200000e0000 */
[----:B------:R-:W4:Y:S01]  /*c820*/  LDCU UR12, c[0x0][0x370] ;  /* 0x00006e00ff0c77ac */ /* 0x000f220008000800 */
[----:B------:R-:W2:Y:S01]  /*c830*/  S2R R4, SR_TID.X ;  /* 0x0000000000047919 */ /* 0x000ea20000002100 */
[----:B-1----:R-:W-:Y:S01]  /*c840*/  ULEA UR5, UR7, UR5, 0x18 ;  /* 0x0000000507057291 */ /* 0x002fe2000f8ec0ff */
[----:B0-----:R-:W-:-:S02]  /*c850*/  ISETP.GT.AND P0, PT, R10, 0x1e, PT ;  /* 0x0000001e0a00780c */ /* 0x001fc40003f04270 */
[C---:B------:R-:W-:Y:S02]  /*c860*/  ISETP.GT.AND P2, PT, R10.reuse, 0xf, PT ;  /* 0x0000000f0a00780c */ /* 0x040fe40003f44270 */
[----:B------:R-:W-:Y:S02]  /*c870*/  ISETP.GT.AND P1, PT, R10, 0x17, PT ;  /* 0x000000170a00780c */ /* 0x000fe40003f24270 */
[----:B--2---:R-:W-:-:S07]  /*c880*/  ISETP.GT.U32.AND P3, PT, R4, 0x1b, PT ;  /* 0x0000001b0400780c */ /* 0x004fce0003f64070 */
[----:B---3--:R-:W-:Y:S01]  /*c890*/  @!P0 FADD.FTZ R5, R0, R5 ;  /* 0x0000000500058221 */ /* 0x008fe20000010000 */
[----:B------:R-:W-:Y:S01]  /*c8a0*/  @!P0 FADD.FTZ R3, R2, R3 ;  /* 0x0000000302038221 */ /* 0x000fe20000010000 */
        /* <DEDUP_REMOVED lines=30> */
.L_x_383:
[----:B------:R-:W-:Y:S05]  /*ca90*/  BSYNC.RECONVERGENT B0 ;  /* 0x0000000000007941 */ /* 0x000fea0003800200 */
.L_x_382:
[----:B------:R-:W-:Y:S06]  /*caa0*/  BAR.SYNC.DEFER_BLOCKING 0x0 ;  /* 0x0000000000007b1d */ /* 0x000fec0000010000 */
[----:B------:R-:W-:Y:S04]  /*cab0*/  BSSY.RECONVERGENT B0, `(.L_x_384) ;  /* 0x0000024000007945 */ /* 0x000fe80003800200 */
[----:B------:R-:W-:Y:S05]  /*cac0*/  @P0 BRA `(.L_x_385) ;  /* 0x0000000000880947 */ /* 0x000fea0003800000 */
[----:B------:R-:W-:-:S09]  /*cad0*/  ULEA UR5, UR7, UR6, 0x18 ;  /* 0x0000000607057291 */ /* 0x000fd2000f8ec0ff */
[----:B-1----:R-:W3:Y:S04]  /*cae0*/  LDS.64 R6, [UR5+0x18] ;  /* 0x00001805ff067984 */ /* 0x002ee80008000a00 */
[----:B------:R-:W1:Y:S04]  /*caf0*/  LDS.128 R24, [UR5+0x20] ;  /* 0x00002005ff187984 */ /* 0x000e680008000c00 */
[----:B------:R-:W4:Y:S04]  /*cb00*/  LDS.128 R28, [UR5+0x30] ;  /* 0x00003005ff1c7984 */ /* 0x000f280008000c00 */
[----:B------:R-:W4:Y:S04]  /*cb10*/  LDS.128 R16, [UR5+0x40] ;  /* 0x00004005ff107984 */ /* 0x000f280008000c00 */
[----:B------:R-:W4:Y:S04]  /*cb20*/  LDS.128 R12, [UR5+0x50] ;  /* 0x00005005ff0c7984 */ /* 0x000f280008000c00 */
[----:B--2---:R-:W2:Y:S04]  /*cb30*/  LDS.128 R8, [UR5+0x60] ;  /* 0x00006005ff087984 */ /* 0x004ea80008000c00 */
[----:B------:R-:W2:Y:S01]  /*cb40*/  LDS.128 R20, [UR5+0x70] ;  /* 0x00007005ff147984 */ /* 0x000ea20008000c00 */
[----:B---3--:R-:W-:Y:S01]  /*cb50*/  FADD.FTZ R5, R2, R6 ;  /* 0x0000000602057221 */ /* 0x008fe20000010000 */
[----:B0-----:R-:W-:-:S03]  /*cb60*/  FADD.FTZ R2, R3, R7 ;  /* 0x0000000703027221 */ /* 0x001fc60000010000 */
[----:B-1----:R-:W-:Y:S01]  /*cb70*/  FADD.FTZ R5, R5, R24 ;  /* 0x0000001805057221 */ /* 0x002fe20000010000 */
        /* <DEDUP_REMOVED lines=15> */
[----:B--2---:R-:W-:Y:S01]  /*cc70*/  FADD.FTZ R5, R5, R8 ;  /* 0x0000000805057221 */ /* 0x004fe20000010000 */
[----:B------:R-:W-:-:S03]  /*cc80*/  FADD.FTZ R2, R2, R9 ;  /* 0x0000000902027221 */ /* 0x000fc60000010000 */
[----:B------:R-:W-:Y:S01]  /*cc90*/  FADD.FTZ R5, R5, R10 ;  /* 0x0000000a05057221 */ /* 0x000fe20000010000 */
[----:B------:R-:W-:-:S03]  /*cca0*/  FADD.FTZ R2, R2, R11 ;  /* 0x0000000b02027221 */ /* 0x000fc60000010000 */
[----:B------:R-:W-:Y:S01]  /*ccb0*/  FADD.FTZ R5, R5, R20 ;  /* 0x0000001405057221 */ /* 0x000fe20000010000 */
[----:B------:R-:W-:-:S03]  /*ccc0*/  FADD.FTZ R6, R2, R21 ;  /* 0x0000001502067221 */ /* 0x000fc60000010000 */
[----:B------:R-:W-:Y:S01]  /*ccd0*/  FADD.FTZ R2, R5, R22 ;  /* 0x0000001605027221 */ /* 0x000fe20000010000 */
[----:B------:R-:W-:-:S07]  /*cce0*/  FADD.FTZ R3, R6, R23 ;  /* 0x0000001706037221 */ /* 0x000fce0000010000 */
.L_x_385:
[----:B------:R-:W-:Y:S05]  /*ccf0*/  BSYNC.RECONVERGENT B0 ;  /* 0x0000000000007941 */ /* 0x000fea0003800200 */
.L_x_384:
[----:B------:R-:W-:Y:S06]  /*cd00*/  BAR.SYNC.DEFER_BLOCKING 0x0 ;  /* 0x0000000000007b1d */ /* 0x000fec0000010000 */
[----:B------:R-:W-:Y:S04]  /*cd10*/  BSSY.RECONVERGENT B0, `(.L_x_386) ;  /* 0x000004d000007945 */ /* 0x000fe80003800200 */
[----:B------:R-:W-:Y:S05]  /*cd20*/  @P3 BRA `(.L_x_387) ;  /* 0x00000004002c3947 */ /* 0x000fea0003800000 */
[----:B------:R-:W3:Y:S04]  /*cd30*/  LDS.128 R52, [R0+0x1c0] ;  /* 0x0001c00000347984 */ /* 0x000ee80000000c00 */
[----:B------:R-:W4:Y:S04]  /*cd40*/  LDS.128 R60, [R0+0x380] ;  /* 0x00038000003c7984 */ /* 0x000f280000000c00 */
[----:B------:R-:W0:Y:S04]  /*cd50*/  LDS.128 R48, [R0+0x540] ;  /* 0x0005400000307984 */ /* 0x000e280000000c00 */
[----:B------:R-:W0:Y:S04]  /*cd60*/  LDS.128 R44, [R0+0x700] ;  /* 0x00070000002c7984 */ /* 0x000e280000000c00 */
[----:B--2---:R-:W2:Y:S04]  /*cd70*/  LDS.128 R8, [R0+0x8c0] ;  /* 0x0008c00000087984 */ /* 0x004ea80000000c00 */
[----:B------:R-:W2:Y:S04]  /*cd80*/  LDS.128 R12, [R0+0xa80] ;  /* 0x000a8000000c7984 */ /* 0x000ea80000000c00 */
[----:B------:R-:W2:Y:S04]  /*cd90*/  LDS.128 R16, [R0+0xc40] ;  /* 0x000c400000107984 */ /* 0x000ea80000000c00 */
[----:B------:R-:W2:Y:S04]  /*cda0*/  LDS.128 R20, [R0+0xe00] ;  /* 0x000e000000147984 */ /* 0x000ea80000000c00 */
[----:B------:R-:W2:Y:S04]  /*cdb0*/  LDS.128 R24, [R0+0xfc0] ;  /* 0x000fc00000187984 */ /* 0x000ea80000000c00 */
[----:B------:R-:W2:Y:S01]  /*cdc0*/  LDS.128 R28, [R0+0x1180] ;  /* 0x00118000001c7984 */ /* 0x000ea20000000c00 */
[----:B---3--:R-:W-:Y:S01]  /*cdd0*/  FADD.FTZ R5, R56, R52 ;  /* 0x0000003438057221 */ /* 0x008fe20000010000 */
[----:B------:R-:W-:Y:S01]  /*cde0*/  FADD.FTZ R6, R57, R53 ;  /* 0x0000003539067221 */ /* 0x000fe20000010000 */
[----:B-1----:R-:W-:Y:S01]  /*cdf0*/  FADD.FTZ R7, R58, R54 ;  /* 0x000000363a077221 */ /* 0x002fe20000010000 */
[----:B------:R-:W-:Y:S01]  /*ce00*/  FADD.FTZ R32, R59, R55 ;  /* 0x000000373b207221 */ /* 0x000fe20000010000 */
[----:B----4-:R-:W-:Y:S01]  /*ce10*/  FADD.FTZ R5, R5, R60 ;  /* 0x0000003c05057221 */ /* 0x010fe20000010000 */
[----:B------:R-:W1:Y:S01]  /*ce20*/  LDS.128 R52, [R0+0x1340] ;  /* 0x0013400000347984 */ /* 0x000e620000000c00 */
[----:B------:R-:W-:Y:S01]  /*ce30*/  FADD.FTZ R6, R6, R61 ;  /* 0x0000003d06067221 */ /* 0x000fe20000010000 */
[----:B------:R-:W-:Y:S01]  /*ce40*/  FADD.FTZ R7, R7, R62 ;  /* 0x0000003e07077221 */ /* 0x000fe20000010000 */
[----:B------:R-:W-:Y:S01]  /*ce50*/  FADD.FTZ R32, R32, R63 ;  /* 0x0000003f20207221 */ /* 0x000fe20000010000 */
[----:B0-----:R-:W0:Y:S01]  /*ce60*/  LDS.128 R56, [R0+0x1500] ;  /* 0x0015000000387984 */ /* 0x001e220000000c00 */
        /* <DEDUP_REMOVED lines=35> */
[----:B-1----:R-:W-:Y:S01]  /*d0a0*/  FADD.FTZ R5, R5, R52 ;  /* 0x0000003405057221 */ /* 0x002fe20000010000 */
[----:B------:R-:W-:Y:S01]  /*d0b0*/  FADD.FTZ R6, R6, R53 ;  /* 0x0000003506067221 */ /* 0x000fe20000010000 */
[----:B------:R-:W-:Y:S01]  /*d0c0*/  FADD.FTZ R7, R7, R54 ;  /* 0x0000003607077221 */ /* 0x000fe20000010000 */
[----:B------:R-:W-:Y:S01]  /*d0d0*/  FADD.FTZ R32, R32, R55 ;  /* 0x0000003720207221 */ /* 0x000fe20000010000 */
[----:B0-----:R-:W-:Y:S01]  /*d0e0*/  FADD.FTZ R5, R5, R56 ;  /* 0x0000003805057221 */ /* 0x001fe20000010000 */
        /* <DEDUP_REMOVED lines=14> */
[----:B------:R-:W-:-:S07]  /*d1d0*/  FADD.FTZ R59, R32, R47 ;  /* 0x0000002f203b7221 */ /* 0x000fce0000010000 */
.L_x_387:
[----:B------:R-:W-:Y:S05]  /*d1e0*/  BSYNC.RECONVERGENT B0 ;  /* 0x0000000000007941 */ /* 0x000fea0003800200 */
.L_x_386:
[----:B------:R-:W-:Y:S04]  /*d1f0*/  BSSY.RECONVERGENT B0, `(.L_x_388) ;  /* 0x000001e000007945 */ /* 0x000fe80003800200 */
[----:B------:R-:W-:Y:S05]  /*d200*/  @P3 BRA `(.L_x_389) ;  /* 0x0000000000703947 */ /* 0x000fea0003800000 */
[----:B------:R-:W2:Y:S01]  /*d210*/  LDC.64 R16, c[0x0][0x3f8] ;  /* 0x0000fe00ff107b82 */ /* 0x000ea20000000a00 */
[----:B------:R-:W-:-:S05]  /*d220*/  MOV R11, UR13 ;  /* 0x0000000d000b7c02 */ /* 0x000fca0008000f00 */
[----:B------:R-:W-:Y:S02]  /*d230*/  IMAD R11, R11, 0x1c, R4 ;  /* 0x0000001c0b0b7824 */ /* 0x000fe400078e0204 */
[----:B-1----:R-:W1:Y:S01]  /*d240*/  LDC.64 R6, c[0x0][0x3d8] ;  /* 0x0000f600ff067b82 */ /* 0x002e620000000a00 */
[----:B--2---:R-:W-:Y:S01]  /*d250*/  IMAD.WIDE.U32 R8, R16, 0x3, RZ ;  /* 0x0000000310087825 */ /* 0x004fe200078e00ff */
[C---:B---3--:R-:W-:Y:S02]  /*d260*/  LEA R5, R17.reuse, R17, 0x1 ;  /* 0x0000001111057211 */ /* 0x048fe400078e08ff */
[----:B------:R-:W-:Y:S02]  /*d270*/  LEA.HI R15, P1, R17, R16, RZ, 0x1 ;  /* 0x00000010110f7211 */ /* 0x000fe400078308ff */
[----:B------:R-:W-:Y:S02]  /*d280*/  IADD3 R9, PT, PT, R9, R5, RZ ;  /* 0x0000000509097210 */ /* 0x000fe40007ffe0ff */
[----:B0-----:R-:W-:Y:S01]  /*d290*/  IADD3.X R0, PT, PT, RZ, R17, RZ, P1, !PT ;  /* 0x00000011ff007210 */ /* 0x001fe20000ffe4ff */
[----:B-1----:R-:W-:Y:S01]  /*d2a0*/  IMAD.WIDE R6, R11, 0x4, R6 ;  /* 0x000000040b067825 */ /* 0x002fe200078e0206 */
        /* <DEDUP_REMOVED lines=18> */
.L_x_389:
[----:B------:R-:W-:Y:S05]  /*d3d0*/  BSYNC.RECONVERGENT B0 ;  /* 0x0000000000007941 */ /* 0x000fea0003800200 */
.L_x_388:
[----:B------:R-:W-:-:S09]  /*d3e0*/  UISETP.GE.U32.AND UP0, UPT, UR12, 0x2, UPT ;  /* 0x000000020c00788c */ /* 0x000fd2000bf06070 */
[----:B------:R-:W-:Y:S05]  /*d3f0*/  BRA.U !UP0, `(.L_x_390) ;  /* 0x0000000d08787547 */ /* 0x000fea000b800000 */
[----:B-1--4-:R-:W1:Y:S01]  /*d400*/  LDC.64 R6, c[0x0][0x3d0] ;  /* 0x0000f400ff067b82 */ /* 0x012e620000000a00 */
        /* <DEDUP_REMOVED lines=8> */
[----:B-1----:R-:W-:Y:S01]  /*d490*/  IMAD.WIDE R6, R5, 0x4, R6 ;  /* 0x0000000405067825 */ /* 0x002fe200078e0206 */
[----:B0---4-:R-:W-:Y:S06]  /*d4a0*/  @P0 BRA `(.L_x_392) ;  /* 0x0000000000680947 */ /* 0x011fec0003800000 */
[----:B--2---:R-:W0:Y:S01]  /*d4b0*/  LDC.64 R8, c[0x0][0x3c8] ;  /* 0x0000f200ff087b82 */ /* 0x004e220000000a00 */
        /* <DEDUP_REMOVED lines=20> */
.L_x_393:
[----:B------:R-:W2:Y:S04]  /*d600*/  LDG.E.STRONG.GPU R0, desc[UR10][R10.64] ;  /* 0x0000000a0a007981 */ /* 0x000ea8000c1ef900 */
[----:B--2---:R-:W-:Y:S04]  /*d610*/  CCTL.IVALL ;  /* 0x00000000ff00798f */ /* 0x004fe80002000000 */
[----:B------:R0:W-:Y:S01]  /*d620*/  STL [R1], R0 ;  /* 0x0000000001007387 */ /* 0x0001e20000100800 */
[----:B------:R-:W-:-:S13]  /*d630*/  ISETP.NE.AND P0, PT, R0, UR5, PT ;  /* 0x0000000500007c0c */ /* 0x000fda000bf05270 */
[----:B0-----:R-:W-:Y:S05]  /*d640*/  @P0 BRA `(.L_x_393) ;  /* 0xfffffffc00ec0947 */ /* 0x001fea000383ffff */
.L_x_392:
[----:B------:R-:W-:Y:S05]  /*d650*/  BSYNC.RECONVERGENT B0 ;  /* 0x0000000000007941 */ /* 0x000fea0003800200 */
.L_x_391:
        /* <DEDUP_REMOVED lines=15> */
.L_x_395:
[----:B------:R-:W-:Y:S02]  /*d750*/  ISETP.NE.AND P1, PT, RZ, UR23, PT ;  /* 0x00000017ff007c0c */ /* 0x000fe4000bf25270 */
[----:B--2---:R-:W-:Y:S02]  /*d760*/  MOV R9, UR6 ;  /* 0x0000000600097c02 */ /* 0x004fe40008000f00 */
        /* <DEDUP_REMOVED lines=75> */
.L_x_394:
        /* <DEDUP_REMOVED lines=29> */
[----:B------:R-:W3:Y:S02]  /*ddf0*/  @!P1 LDG.E.64 R10, desc[UR10][R10.64] ;  /* 0x0000000a0a0a9981 */ /* 0x000ee4000c1e1b00 */
[----:B------:R-:W-:Y:S01]  /*de00*/  @!UP1 UIMAD UR17, UR5, UR9, UR14 ;  /* 0x00000009051192a4 */ /* 0x000fe2000f8e020e */
[----:B------:R-:W-:-:S05]  /*de10*/  VOTEU.ALL UP1, P2 ;  /* 0x0000000000ff7886 */ /* 0x000fca0001020000 */
[----:B--2---:R-:W-:Y:S01]  /*de20*/  MOV R9, UR17 ;  /* 0x0000001100097c02 */ /* 0x004fe20008000f00 */
[----:B------:R-:W-:-:S04]  /*de30*/  @!UP1 UIMAD UR7, UR7, UR9, UR14 ;  /* 0x00000009070792a4 */ /* 0x000fc8000f8e020e */
[----:B------:R-:W-:Y:S02]  /*de40*/  @!P0 IMAD.WIDE.U32 R8, R9, 0x8, R6 ;  /* 0x0000000809088825 */ /* 0x000fe400078e0006 */
[----:B------:R-:W-:-:S04]  /*de50*/  MOV R13, UR7 ;  /* 0x00000007000d7c02 */ /* 0x000fc80008000f00 */
[----:B------:R-:W2:Y:S01]  /*de60*/  @!P0 LDG.E.64 R8, desc[UR10][R8.64] ;  /* 0x0000000a08088981 */ /* 0x000ea2000c1e1b00 */
[----:B------:R-:W-:-:S04]  /*de70*/  @!P2 IMAD.WIDE.U32 R12, R13, 0x8, R6 ;  /* 0x000000080d0ca825 */ /* 0x000fc800078e0006 */
[----:B------:R-:W-:Y:S02]  /*de80*/  @!P3 IMAD.WIDE.U32 R14, R15, 0x8, R6 ;  /* 0x000000080f0eb825 */ /* 0x000fe400078e0006 */
[----:B------:R-:W4:Y:S04]  /*de90*/  @!P2 LDG.E.64 R12, desc[UR10][R12.64] ;  /* 0x0000000a0c0ca981 */ /* 0x000f28000c1e1b00 */
[----:B------:R-:W4:Y:S01]  /*dea0*/  @!P3 LDG.E.64 R14, desc[UR10][R14.64] ;  /* 0x0000000a0e0eb981 */ /* 0x000f22000c1e1b00 */
[----:B------:R-:W-:-:S04]  /*deb0*/  MOV R0, UR5 ;  /* 0x0000000500007c02 */ /* 0x000fc80008000f00 */
[----:B------:R-:W-:-:S04]  /*dec0*/  IADD3 R0, PT, PT, R0, 0x4, RZ ;  /* 0x0000000400007810 */ /* 0x000fc80007ffe0ff */
[----:B------:R-:W-:Y:S01]  /*ded0*/  R2UR UR5, R0 ;  /* 0x00000000000572ca */ /* 0x000fe200000e0000 */
[----:B--2---:R-:W-:Y:S01]  /*dee0*/  @!P0 FADD.FTZ R2, R2, R8 ;  /* 0x0000000802028221 */ /* 0x004fe20000010000 */
[----:B------:R-:W-:-:S03]  /*def0*/  @!P0 FADD.FTZ R3, R3, R9 ;  /* 0x0000000903038221 */ /* 0x000fc60000010000 */
[----:B---3--:R-:W-:Y:S01]  /*df00*/  @!P1 FADD.FTZ R2, R2, R10 ;  /* 0x0000000a02029221 */ /* 0x008fe20000010000 */
[----:B------:R-:W-:-:S03]  /*df10*/  @!P1 FADD.FTZ R3, R3, R11 ;  /* 0x0000000b03039221 */ /* 0x000fc60000010000 */
[----:B----4-:R-:W-:Y:S01]  /*df20*/  @!P2 FADD.FTZ R2, R2, R12 ;  /* 0x0000000c0202a221 */ /* 0x010fe20000010000 */
[----:B------:R-:W-:-:S03]  /*df30*/  @!P2 FADD.FTZ R3, R3, R13 ;  /* 0x0000000d0303a221 */ /* 0x000fc60000010000 */
[----:B------:R-:W-:Y:S01]  /*df40*/  @!P3 FADD.FTZ R2, R2, R14 ;  /* 0x0000000e0202b221 */ /* 0x000fe20000010000 */
[----:B------:R-:W-:-:S07]  /*df50*/  @!P3 FADD.FTZ R3, R3, R15 ;  /* 0x0000000f0303b221 */ /* 0x000fce0000010000 */
.L_x_396:
[----:B------:R-:W-:Y:S05]  /*df60*/  BRA.U !UP0, `(.L_x_390) ;  /* 0x00000001089c7547 */ /* 0x000fea000b800000 */
[----:B------:R-:W0:Y:S01]  /*df70*/  S2R R5, SR_CTAID.X ;  /* 0x0000000000057919 */ /* 0x000e220000002500 */
[----:B------:R-:W-:Y:S02]  /*df80*/  UISETP.NE.AND UP0, UPT, UR18, 0x1, UPT ;  /* 0x000000011200788c */ /* 0x000fe4000bf05270 */
[----:B------:R-:W-:-:S07]  /*df90*/  ULOP3.LUT UR6, UR12, 0x1, URZ, 0xc0, !UPT ;  /* 0x000000010c067892 */ /* 0x000fce000f8ec0ff */
[----:B------:R-:W-:Y:S05]  /*dfa0*/  BRA.U !UP0, `(.L_x_397) ;  /* 0x0000000108587547 */ /* 0x000fea000b800000 */
[----:B------:R-:W1:Y:S01]  /*dfb0*/  S2R R0, SR_CTAID.X ;  /* 0x0000000000007919 */ /* 0x000e620000002500 */
[----:B------:R-:W3:Y:S01]  /*dfc0*/  S2R R8, SR_CTAID.Y ;  /* 0x0000000000087919 */ /* 0x000ee20000002600 */
[----:B-1----:R-:W-:Y:S02]  /*dfd0*/  ISETP.NE.AND P0, PT, R0, UR5, PT ;  /* 0x0000000500007c0c */ /* 0x002fe4000bf05270 */
[----:B------:R-:W-:Y:S02]  /*dfe0*/  MOV R0, UR5 ;  /* 0x0000000500007c02 */ /* 0x000fe40008000f00 */
[----:B------:R-:W-:Y:S02]  /*dff0*/  ISETP.NE.OR P1, PT, R4, RZ, !P0 ;  /* 0x000000ff0400720c */ /* 0x000fe40004725670 */
[----:B--2---:R-:W-:-:S04]  /*e000*/  IADD3 R9, PT, PT, R0, 0x1, RZ ;  /* 0x0000000100097810 */ /* 0x004fc80007ffe0ff */
        /* <DEDUP_REMOVED lines=16> */
.L_x_397:
        /* <DEDUP_REMOVED lines=9> */
[----:B------:R-:W3:Y:S02]  /*e1a0*/  LDG.E.64 R6, desc[UR10][R6.64] ;  /* 0x0000000a06067981 */ /* 0x000ee4000c1e1b00 */
[----:B---3--:R-:W-:Y:S01]  /*e1b0*/  FADD.FTZ R2, R2, R6 ;  /* 0x0000000602027221 */ /* 0x008fe20000010000 */
[----:B------:R-:W-:-:S07]  /*e1c0*/  FADD.FTZ R3, R3, R7 ;  /* 0x0000000703037221 */ /* 0x000fce0000010000 */
.L_x_398:
[----:B------:R-:W-:Y:S05]  /*e1d0*/  BSYNC.RECONVERGENT B0 ;  /* 0x0000000000007941 */ /* 0x000fea0003800200 */
.L_x_390:
[----:B------:R-:W0:Y:S01]  /*e1e0*/  S2UR UR6, SR_CgaCtaId ;  /* 0x00000000000679c3 */ /* 0x000e220000008800 */
[----:B------:R-:W-:Y:S01]  /*e1f0*/  ISETP.NE.AND P0, PT, R4, RZ, PT ;  /* 0x000000ff0400720c */ /* 0x000fe20003f05270 */
[----:B------:R-:W-:Y:S01]  /*e200*/  UMOV UR5, 0x400 ;  /* 0x0000040000057882 */ /* 0x000fe20000000000 */
[----:B------:R-:W1:Y:S01]  /*e210*/  LDCU.U8 UR12, c[0x0][0x414] ;  /* 0x00008280ff0c77ac */ /* 0x000e620008000000 */
[----:B----4-:R-:W-:Y:S01]  /*e220*/  HFMA2 R11, -RZ, RZ, 0, 0 ;  /* 0x00000000ff0b7431 */ /* 0x010fe200000001ff */
[----:B------:R-:W4:Y:S01]  /*e230*/  LDCU.64 UR20, c[0x0][0x3f8] ;  /* 0x00007f00ff1477ac */ /* 0x000f220008000a00 */
[----:B------:R-:W0:Y:S01]  /*e240*/  LDCU.64 UR18, c[0x0][0x400] ;  /* 0x00008000ff1277ac */ /* 0x000e220008000a00 */
        /* <DEDUP_REMOVED lines=10> */
.L_x_404:
[----:B------:R-:W-:-:S05]  /*e2f0*/  LEA R10, R11, UR15, 0x2 ;  /* 0x0000000f0b0a7c11 */ /* 0x000fca000f8e10ff */
[----:B0-----:R-:W2:Y:S04]  /*e300*/  LDL.64 R4, [R10+0x10] ;  /* 0x000010000a047983 */ /* 0x001ea80000100a00 */
[----:B------:R-:W3:Y:S01]  /*e310*/  LDL.64 R2, [R10+0x90] ;  /* 0x000090000a027983 */ /* 0x000ee20000100a00 */
[----:B------:R-:W-:Y:S01]  /*e320*/  BSSY.RECONVERGENT B0, `(.L_x_399) ;  /* 0x0000036000007945 */ /* 0x000fe20003800200 */
[C---:B--2---:R-:W-:Y:S02]  /*e330*/  SHF.L.U32 R6, R4.reuse, 0x10, RZ ;  /* 0x0000001004067819 */ /* 0x044fe400000006ff */
[----:B------:R-:W-:-:S03]  /*e340*/  PRMT R4, R4, 0x7632, R4 ;  /* 0x0000763204047816 */ /* 0x000fc60000000004 */
[----:B------:R-:W-:Y:S01]  /*e350*/  FADD.FTZ R6, R6, -UR28 ;  /* 0x8000001c06067e21 */ /* 0x000fe20008010000 */
[----:B------:R-:W-:-:S03]  /*e360*/  SHF.L.U32 R4, R4, 0x10, RZ ;  /* 0x0000001004047819 */ /* 0x000fc600000006ff */
[----:B------:R-:W-:Y:S02]  /*e370*/  FMUL.FTZ R16, R6, UR16 ;  /* 0x0000001006107c20 */ /* 0x000fe40008410000 */
[----:B------:R-:W-:Y:S02]  /*e380*/  FADD.FTZ R4, R4, -UR28 ;  /* 0x8000001c04047e21 */ /* 0x000fe40008010000 */
[----:B------:R-:W-:Y:S02]  /*e390*/  @P1 FFMA.FTZ R6, R33, R16, R64 ;  /* 0x0000001021061223 */ /* 0x000fe40000010040 */
[----:B------:R-:W-:Y:S01]  /*e3a0*/  FMUL.FTZ R18, R4, UR16 ;  /* 0x0000001004127c20 */ /* 0x000fe20008410000 */
[----:B---3--:R-:W-:Y:S01]  /*e3b0*/  SHF.L.U32 R4, R2, 0x10, RZ ;  /* 0x0000001002047819 */ /* 0x008fe200000006ff */
[----:B------:R-:W-:Y:S01]  /*e3c0*/  @P1 FMUL.FTZ R8, R6, -1.4426950216293334961 ;  /* 0xbfb8aa3b06081820 */ /* 0x000fe20000410000 */
[----:B------:R-:W-:Y:S01]  /*e3d0*/  PRMT R2, R2, 0x7632, R2 ;  /* 0x0000763202027816 */ /* 0x000fe20000000002 */
[----:B------:R-:W-:-:S03]  /*e3e0*/  @P1 FFMA.FTZ R7, R99, R18, R68 ;  /* 0x0000001263071223 */ /* 0x000fc60000010044 */
[----:B------:R-:W-:Y:S01]  /*e3f0*/  SHF.L.U32 R2, R2, 0x10, RZ ;  /* 0x0000001002027819 */ /* 0x000fe200000006ff */
[----:B------:R-:W0:Y:S01]  /*e400*/  @P1 MUFU.EX2 R8, R8 ;  /* 0x0000000800081308 */ /* 0x000e220000000800 */
[----:B------:R-:W-:-:S06]  /*e410*/  @P1 FMUL.FTZ R12, R7, -1.4426950216293334961 ;  /* 0xbfb8aa3b070c1820 */ /* 0x000fcc0000410000 */
[----:B------:R-:W1:Y:S01]  /*e420*/  @P1 MUFU.EX2 R12, R12 ;  /* 0x0000000c000c1308 */ /* 0x000e620000000800 */
[----:B0-----:R-:W-:-:S04]  /*e430*/  @P1 FADD.FTZ R10, R8, 1 ;  /* 0x3f800000080a1421 */ /* 0x001fc80000010000 */
[----:B------:R-:W0:Y:S01]  /*e440*/  @P1 MUFU.RCP R13, R10 ;  /* 0x0000000a000d1308 */ /* 0x000e220000001000 */
[----:B-1----:R-:W-:-:S07]  /*e450*/  @P1 FADD.FTZ R14, R12, 1 ;  /* 0x3f8000000c0e1421 */ /* 0x002fce0000010000 */
[----:B------:R-:W1:Y:S01]  /*e460*/  @P1 MUFU.RCP R15, R14 ;  /* 0x0000000e000f1308 */ /* 0x000e620000001000 */
[----:B0-----:R-:W-:Y:S01]  /*e470*/  @P1 FADD.FTZ R17, -R13, 1 ;  /* 0x3f8000000d111421 */ /* 0x001fe20000010100 */
[----:B------:R-:W-:-:S03]  /*e480*/  @P1 FMUL.FTZ R13, R4, R13 ;  /* 0x0000000d040d1220 */ /* 0x000fc60000410000 */
[----:B------:R-:W-:Y:S01]  /*e490*/  @P1 FFMA.FTZ R6, R6, R17, 1 ;  /* 0x3f80000006061423 */ /* 0x000fe20000010011 */
[----:B-----5:R-:W-:-:S03]  /*e4a0*/  LEA R17, R11, R100, 0x4 ;  /* 0x000000640b117211 */ /* 0x020fc600078e20ff */
[----:B------:R-:W-:Y:S01]  /*e4b0*/  @P1 FMUL.FTZ R4, R13, R6 ;  /* 0x000000060d041220 */ /* 0x000fe20000410000 */
[----:B------:R-:W-:Y:S01]  /*e4c0*/  ISETP.GE.U32.AND P0, PT, R17, UR18, PT ;  /* 0x0000001211007c0c */ /* 0x000fe2000bf06070 */
[----:B-1----:R-:W-:Y:S01]  /*e4d0*/  @P1 FADD.FTZ R8, -R15, 1 ;  /* 0x3f8000000f081421 */ /* 0x002fe20000010100 */
[----:B------:R-:W-:Y:S01]  /*e4e0*/  SHF.R.S32.HI R13, RZ, 0x1f, R17 ;  /* 0x0000001fff0d7819 */ /* 0x000fe20000011411 */
[----:B------:R-:W-:Y:S01]  /*e4f0*/  FFMA.FTZ R6, R0, R16, R9 ;  /* 0x0000001000067223 */ /* 0x000fe20000010009 */
[----:B------:R-:W-:Y:S01]  /*e500*/  @P1 FMUL.FTZ R15, R2, R15 ;  /* 0x0000000f020f1220 */ /* 0x000fe20000410000 */
[----:B------:R-:W-:Y:S01]  /*e510*/  @P1 FFMA.FTZ R8, R7, R8, 1 ;  /* 0x3f80000007081423 */ /* 0x000fe20000010008 */
[----:B------:R-:W-:Y:S01]  /*e520*/  ISETP.GE.AND.EX P0, PT, R13, UR19, PT, P0 ;  /* 0x000000130d007c0c */ /* 0x000fe2000bf06300 */
[----:B------:R-:W-:Y:S01]  /*e530*/  FFMA.FTZ R6, R33, R4, -R6 ;  /* 0x0000000421067223 */ /* 0x000fe20000010806 */
[----:B------:R-:W-:Y:S01]  /*e540*/  PRMT R7, R5, 0x7632, R7 ;  /* 0x0000763205077816 */ /* 0x000fe20000000007 */
[----:B------:R-:W-:Y:S01]  /*e550*/  @P1 FMUL.FTZ R2, R15, R8 ;  /* 0x000000080f021220 */ /* 0x000fe20000410000 */
[----:B------:R-:W-:Y:S01]  /*e560*/  FFMA.FTZ R4, R0, R18, R9 ;  /* 0x0000001200047223 */ /* 0x000fe20000010009 */
[----:B------:R-:W-:-:S02]  /*e570*/  SHF.L.U32 R8, R5, 0x10, RZ ;  /* 0x0000001005087819 */ /* 0x000fc400000006ff */
[----:B------:R-:W-:Y:S01]  /*e580*/  IADD3 R15, PT, PT, R17, 0x10, RZ ;  /* 0x00000010110f7810 */ /* 0x000fe20007ffe0ff */
[----:B------:R-:W-:Y:S01]  /*e590*/  FFMA.FTZ R12, R99, R2, -R4 ;  /* 0x00000002630c7223 */ /* 0x000fe20000010804 */
[----:B------:R-:W-:-:S04]  /*e5a0*/  SHF.L.U32 R10, R7, 0x10, RZ ;  /* 0x00000010070a7819 */ /* 0x000fc800000006ff */
[----:B------:R-:W-:Y:S05]  /*e5b0*/  @P0 BRA `(.L_x_400) ;  /* 0x0000000000300947 */ /* 0x000fea0003800000 */
[----:B------:R-:W-:Y:S01]  /*e5c0*/  MOV R4, R38 ;  /* 0x0000002600047202 */ /* 0x000fe20000000f00 */
[----:B------:R-:W-:Y:S01]  /*e5d0*/  IMAD R2, R13, UR20, RZ ;  /* 0x000000140d027c24 */ /* 0x000fe2000f8e02ff */
[----:B------:R-:W-:Y:S01]  /*e5e0*/  MOV R5, R41 ;  /* 0x0000002900057202 */ /* 0x000fe20000000f00 */
[----:B------:R-:W-:Y:S02]  /*e5f0*/  FMUL.FTZ R13, R6, UR16 ;  /* 0x00000010060d7c20 */ /* 0x000fe40008410000 */
[C---:B------:R-:W-:Y:S02]  /*e600*/  IMAD R7, R17.reuse, UR21, R2 ;  /* 0x0000001511077c24 */ /* 0x040fe4000f8e0202 */
[----:B------:R-:W-:Y:S01]  /*e610*/  FMUL.FTZ R2, R12, UR16 ;  /* 0x000000100c027c20 */ /* 0x000fe20008410000 */
[----:B------:R-:W-:-:S05]  /*e620*/  IMAD.WIDE.U32 R4, R17, UR20, R4 ;  /* 0x0000001411047c25 */ /* 0x000fca000f8e0004 */
[----:B------:R-:W-:Y:S02]  /*e630*/  IADD3 R5, PT, PT, R5, R7, RZ ;  /* 0x0000000705057210 */ /* 0x000fe40007ffe0ff */
[----:B------:R-:W-:-:S04]  /*e640*/  LEA R6, P0, R4, UR6, 0x1 ;  /* 0x0000000604067c11 */ /* 0x000fc8000f8008ff */
[----:B------:R-:W-:Y:S02]  /*e650*/  LEA.HI.X R7, R4, UR7, R5, 0x1, P0 ;  /* 0x0000000704077c11 */ /* 0x000fe400080f0c05 */
[----:B------:R-:W-:-:S05]  /*e660*/  F2FP.BF16.F32.PACK_AB R5, R2, R13 ;  /* 0x0000000d0205723e */ /* 0x000fca00000010ff */
[----:B------:R0:W-:Y:S02]  /*e670*/  STG.E desc[UR10][R6.64], R5 ;  /* 0x0000000506007986 */ /* 0x0001e4000c10190a */
.L_x_400:
[----:B------:R-:W-:Y:S05]  /*e680*/  BSYNC.RECONVERGENT B0 ;  /* 0x0000000000007941 */ /* 0x000fea0003800200 */
.L_x_399:
[----:B------:R-:W-:Y:S01]  /*e690*/  ISETP.NE.AND P1, PT, RZ, UR12, PT ;  /* 0x0000000cff007c0c */ /* 0x000fe2000bf25270 */
[----:B------:R-:W-:Y:S01]  /*e6a0*/  FADD.FTZ R8, R8, -UR28 ;  /* 0x8000001c08087e21 */ /* 0x000fe20008010000 */
[----:B------:R-:W-:Y:S01]  /*e6b0*/  FADD.FTZ R10, R10, -UR28 ;  /* 0x8000001c0a0a7e21 */ /* 0x000fe20008010000 */
[----:B------:R-:W-:Y:S02]  /*e6c0*/  ISETP.GE.U32.AND P0, PT, R15, UR18, PT ;  /* 0x000000120f007c0c */ /* 0x000fe4000bf06070 */
[----:B------:R-:W-:Y:S01]  /*e6d0*/  SHF.R.S32.HI R17, RZ, 0x1f, R15 ;  /* 0x0000001fff117819 */ /* 0x000fe2000001140f */
[----:B------:R-:W-:Y:S01]  /*e6e0*/  FMUL.FTZ R8, R8, UR16 ;  /* 0x0000001008087c20 */ /* 0x000fe20008410000 */
[----:B------:R-:W-:Y:S01]  /*e6f0*/  FMUL.FTZ R10, R10, UR16 ;  /* 0x000000100a0a7c20 */ /* 0x000fe20008410000 */
[----:B------:R-:W-:Y:S02]  /*e700*/  PRMT R2, R3, 0x7632, R2 ;  /* 0x0000763203027816 */ /* 0x000fe40000000002 */
[----:B------:R-:W-:Y:S01]  /*e710*/  ISETP.GE.AND.EX P0, PT, R17, UR19, PT, P0 ;  /* 0x0000001311007c0c */ /* 0x000fe2000bf06300 */
[C-C-:B------:R-:W-:Y:S01]  /*e720*/  FFMA.FTZ R16, R0.reuse, R8, R9.reuse ;  /* 0x0000000800107223 */ /* 0x140fe20000010009 */
[----:B------:R-:W-:Y:S01]  /*e730*/  SHF.L.U32 R4, R3, 0x10, RZ ;  /* 0x0000001003047819 */ /* 0x000fe200000006ff */
[----:B------:R-:W-:Y:S01]  /*e740*/  FFMA.FTZ R18, R0, R10, R9 ;  /* 0x0000000a00127223 */ /* 0x000fe20000010009 */
[----:B------:R-:W-:Y:S01]  /*e750*/  SHF.L.U32 R2, R2, 0x10, RZ ;  /* 0x0000001002027819 */ /* 0x000fe200000006ff */
[----:B------:R-:W-:Y:S08]  /*e760*/  @!P1 BRA `(.L_x_401) ;  /* 0x0000000000489947 */ /* 0x000ff00003800000 */
[----:B------:R-:W-:Y:S01]  /*e770*/  FFMA.FTZ R3, R33, R8, R64 ;  /* 0x0000000821037223 */ /* 0x000fe20000010040 */
[----:B0-----:R-:W-:-:S03]  /*e780*/  FFMA.FTZ R5, R99, R10, R68 ;  /* 0x0000000a63057223 */ /* 0x001fc60000010044 */
        /* <DEDUP_REMOVED lines=16> */
.L_x_401:
[----:B------:R-:W-:Y:S01]  /*e890*/  BSSY.RECONVERGENT B0, `(.L_x_402) ;  /* 0x0000010000007945 */ /* 0x000fe20003800200 */
[----:B------:R-:W-:Y:S01]  /*e8a0*/  FFMA.FTZ R16, R33, R4, -R16 ;  /* 0x0000000421107223 */ /* 0x000fe20000010810 */
[----:B0-----:R-:W-:Y:S02]  /*e8b0*/  FFMA.FTZ R6, R99, R2, -R18 ;  /* 0x0000000263067223 */ /* 0x001fe40000010812 */
        /* <DEDUP_REMOVED lines=13> */
.L_x_403:
[----:B------:R-:W-:Y:S05]  /*e990*/  BSYNC.RECONVERGENT B0 ;  /* 0x0000000000007941 */ /* 0x000fea0003800200 */
.L_x_402:
        /* <DEDUP_REMOVED lines=10> */
.L_x_379:
[----:B------:R-:W1:Y:S01]  /*ea40*/  S2R R6, SR_TID.X ;  /* 0x0000000000067919 */ /* 0x000e620000002100 */
[----:B0-----:R-:W0:Y:S01]  /*ea50*/  LDC R4, c[0x0][0x370] ;  /* 0x0000dc00ff047b82 */ /* 0x001e220000000800 */
[----:B------:R-:W-:Y:S07]  /*ea60*/  BSSY.RECONVERGENT B0, `(.L_x_406) ;  /* 0x000000e000007945 */ /* 0x000fee0003800200 */
[----:B------:R-:W2:Y:S08]  /*ea70*/  LDC R7, c[0x0][0x374] ;  /* 0x0000dd00ff077b82 */ /* 0x000eb00000000800 */
[----:B------:R-:W3:Y:S01]  /*ea80*/  LDC.64 R2, c[0x0][0x3c8] ;  /* 0x0000f200ff027b82 */ /* 0x000ee20000000a00 */
[----:B0-----:R-:W-:-:S02]  /*ea90*/  ISETP.NE.AND P0, PT, R4, 0x1, PT ;  /* 0x000000010400780c */ /* 0x001fc40003f05270 */
[----:B-1----:R-:W-:Y:S02]  /*eaa0*/  ISETP.NE.AND P1, PT, R6, RZ, PT ;  /* 0x000000ff0600720c */ /* 0x002fe40003f25270 */
        /* <DEDUP_REMOVED lines=9> */
.L_x_407:
[----:B------:R-:W-:Y:S05]  /*eb40*/  BSYNC.RECONVERGENT B0 ;  /* 0x0000000000007941 */ /* 0x000fea0003800200 */
.L_x_406:
        /* <DEDUP_REMOVED lines=11> */
.L_x_409:
[----:B------:R-:W2:Y:S04]  /*ec00*/  LDG.E.STRONG.GPU R5, desc[UR10][R2.64] ;  /* 0x0000000a02057981 */ /* 0x000ea8000c1ef900 */
[----:B--2---:R-:W-:Y:S01]  /*ec10*/  CCTL.IVALL ;  /* 0x00000000ff00798f */ /* 0x004fe20002000000 */
[----:B------:R-:W-:Y:S05]  /*ec20*/  YIELD ;  /* 0x0000000000007946 */ /* 0x000fea0003800000 */
[----:B------:R-:W-:-:S13]  /*ec30*/  ISETP.NE.AND P0, PT, R5, R0, PT ;  /* 0x000000000500720c */ /* 0x000fda0003f05270 */
[----:B------:R-:W-:Y:S05]  /*ec40*/  @P0 BRA `(.L_x_409) ;  /* 0xfffffffc00ec0947 */ /* 0x000fea000383ffff */
.L_x_408:
        /* <DEDUP_REMOVED lines=60> */
[----:B------:R-:W-:Y:S01]  /*f010*/  UMOV UR4, URZ ;  /* 0x000000ff00047c82 */ /* 0x000fe20008000000 */
[----:B------:R-:W-:-:S02]  /*f020*/  SHF.L.U64.HI R30, R3, 0x2, R2 ;  /* 0x00000002031e7819 */ /* 0x000fc40000010202 */
[----:B------:R-:W-:Y:S02]  /*f030*/  SHF.L.U64.HI R26, R31, 0x2, R32 ;  /* 0x000000021f1a7819 */ /* 0x000fe40000010220 */
[C---:B0-----:R-:W-:Y:S02]  /*f040*/  IADD3 R22, P2, PT, R20.reuse, UR8, RZ ;  /* 0x0000000814167c10 */ /* 0x041fe4000ff5e0ff */
[----:B------:R-:W-:Y:S02]  /*f050*/  IADD3 R33, PT, PT, R7, UR4, RZ ;  /* 0x0000000407217c10 */ /* 0x000fe4000fffe0ff */
[----:B-1----:R-:W-:Y:S02]  /*f060*/  IADD3 R24, P1, PT, R20, UR6, RZ ;  /* 0x0000000614187c10 */ /* 0x002fe4000ff3e0ff */
[----:B------:R-:W-:Y:S01]  /*f070*/  MOV R0, R6 ;  /* 0x0000000600007202 */ /* 0x000fe20000000f00 */
[----:B------:R-:W-:Y:S01]  /*f080*/  IMAD.WIDE.U32 R6, R4, 0x4, RZ ;  /* 0x0000000404067825 */ /* 0x000fe200078e00ff */
[----:B------:R-:W-:-:S02]  /*f090*/  IADD3.X R23, PT, PT, R21, UR9, RZ, P2, !PT ;  /* 0x0000000915177c10 */ /* 0x000fc400097fe4ff */
[----:B------:R-:W-:Y:S02]  /*f0a0*/  IADD3.X R25, PT, PT, R21, UR7, RZ, P1, !PT ;  /* 0x0000000715197c10 */ /* 0x000fe40008ffe4ff */
[----:B------:R-:W-:Y:S02]  /*f0b0*/  IADD3 R16, P2, PT, RZ, -R9, RZ ;  /* 0x80000009ff107210 */ /* 0x000fe40007f5e0ff */
[----:B--2---:R-:W-:Y:S02]  /*f0c0*/  IADD3 R20, P1, PT, R20, UR12, RZ ;  /* 0x0000000c14147c10 */ /* 0x004fe4000ff3e0ff */
[----:B------:R-:W-:Y:S02]  /*f0d0*/  SHF.L.U32 R9, R5, 0x2, RZ ;  /* 0x0000000205097819 */ /* 0x000fe400000006ff */
[----:B------:R-:W-:Y:S02]  /*f0e0*/  IADD3.X R21, PT, PT, R21, UR13, RZ, P1, !PT ;  /* 0x0000000d15157c10 */ /* 0x000fe40008ffe4ff */
[----:B------:R-:W-:-:S02]  /*f0f0*/  IADD3 R28, PT, PT, R7, R9, RZ ;  /* 0x00000009071c7210 */ /* 0x000fc40007ffe0ff */
[----:B------:R-:W-:-:S07]  /*f100*/  IADD3.X R18, PT, PT, RZ, -0x1, RZ, P2, !PT ;  /* 0xffffffffff127810 */ /* 0x000fce00017fe4ff */
.L_x_412:
        /* <DEDUP_REMOVED lines=31> */
.L_x_411:
[----:B------:R-:W-:Y:S05]  /*f300*/  BSYNC.RECONVERGENT B0 ;  /* 0x0000000000007941 */ /* 0x000fea0003800200 */
.L_x_410:
[----:B------:R-:W-:Y:S05]  /*f310*/  @!P0 EXIT ;  /* 0x000000000000894d */ /* 0x000fea0003800000 */
[C---:B------:R-:W-:Y:S01]  /*f320*/  SHF.L.U64.HI R37, R31.reuse, 0x2, R32 ;  /* 0x000000021f257819 */ /* 0x040fe20000010220 */
[----:B------:R-:W1:Y:S01]  /*f330*/  LDCU.64 UR4, c[0x0][0x3d8] ;  /* 0x00007b00ff0477ac */ /* 0x000e620008000a00 */
[----:B------:R-:W-:Y:S02]  /*f340*/  SHF.L.U32 R39, R31, 0x2, RZ ;  /* 0x000000021f277819 */ /* 0x000fe400000006ff */
[C---:B------:R-:W-:Y:S01]  /*f350*/  SHF.L.U64.HI R29, R4.reuse, 0x2, R5 ;  /* 0x00000002041d7819 */ /* 0x040fe20000010205 */
[----:B------:R-:W2:Y:S01]  /*f360*/  LDCU.64 UR6, c[0x0][0x388] ;  /* 0x00007100ff0677ac */ /* 0x000ea20008000a00 */
[----:B------:R-:W-:Y:S02]  /*f370*/  SHF.L.U32 R27, R4, 0x2, RZ ;  /* 0x00000002041b7819 */ /* 0x000fe400000006ff */
[C---:B------:R-:W-:Y:S01]  /*f380*/  SHF.L.U64.HI R31, R3.reuse, 0x2, R2 ;  /* 0x00000002031f7819 */ /* 0x040fe20000010202 */
[----:B------:R-:W3:Y:S01]  /*f390*/  LDCU.64 UR8, c[0x0][0x390] ;  /* 0x00007200ff0877ac */ /* 0x000ee20008000a00 */
[----:B------:R-:W-:-:S07]  /*f3a0*/  SHF.L.U32 R35, R3, 0x2, RZ ;  /* 0x0000000203237819 */ /* 0x000fce00000006ff */
.L_x_413:
[C---:B------:R-:W-:Y:S02]  /*f3b0*/  SHF.L.U32 R24, R0.reuse, 0x2, RZ ;  /* 0x0000000200187819 */ /* 0x040fe400000006ff */
[----:B------:R-:W-:Y:S02]  /*f3c0*/  SHF.L.U64.HI R26, R0, 0x2, R33 ;  /* 0x00000002001a7819 */ /* 0x000fe40000010221 */
[----:B-1----:R-:W-:-:S04]  /*f3d0*/  IADD3 R4, P0, PT, R24, UR4, RZ ;  /* 0x0000000418047c10 */ /* 0x002fc8000ff1e0ff */
[----:B----4-:R-:W-:Y:S02]  /*f3e0*/  IADD3.X R5, PT, PT, R26, UR5, RZ, P0, !PT ;  /* 0x000000051a057c10 */ /* 0x010fe400087fe4ff */
[C---:B------:R-:W-:Y:S02]  /*f3f0*/  IADD3 R6, P0, PT, R4.reuse, R35, RZ ;  /* 0x0000002304067210 */ /* 0x040fe40007f1e0ff */
[C---:B0-----:R-:W-:Y:S02]  /*f400*/  IADD3 R10, P2, PT, R4.reuse, R39, RZ ;  /* 0x00000027040a7210 */ /* 0x041fe40007f5e0ff */
[C---:B------:R-:W-:Y:S02]  /*f410*/  IADD3.X R7, PT, PT, R5.reuse, R31, RZ, P0, !PT ;  /* 0x0000001f05077210 */ /* 0x040fe400007fe4ff */
[----:B------:R-:W-:Y:S02]  /*f420*/  IADD3 R8, P1, PT, R4, R27, RZ ;  /* 0x0000001b04087210 */ /* 0x000fe40007f3e0ff */
[----:B------:R-:W4:Y:S01]  /*f430*/  LDG.E R4, desc[UR10][R4.64] ;  /* 0x0000000a04047981 */ /* 0x000f22000c1e1900 */
        /* <DEDUP_REMOVED lines=12> */
[----:B----4-:R-:W-:Y:S02]  /*f500*/  F2FP.BF16.F32.PACK_AB R19, R7, R4 ;  /* 0x000000040713723e */ /* 0x010fe400000010ff */
        /* <DEDUP_REMOVED lines=65> */
.L_x_414:
        /* <DEDUP_REMOVED lines=14> */
.L_x_4500:


//--------------------- .text._Z35group_norm_nhwc_bwd_one_pass_kernelI11Bf16IOFp16WLi64ELi56ELi448EEv26Group_norm_nhwc_bwd_params --------------------------
	.section	.text._Z35group_norm_nhwc_bwd_one_pass_kernelI11Bf16IOFp16WLi64ELi56ELi448EEv26Group_norm_nhwc_bwd_params,"ax",@progbits
	.align	128
        .global         _Z35group_norm_nhwc_bwd_one_pass_kernelI11Bf16IOFp16WLi64ELi56ELi448EEv26Group_norm_nhwc_bwd_params
        .type           _Z35group_norm_nhwc_bwd_one_pass_kernelI11Bf16IOFp16WLi64ELi56ELi448EEv26Group_norm_nhwc_bwd_params,@function
        .size           _Z35group_norm_nhwc_bwd_one_pass_kernelI11Bf16IOFp16WLi64ELi56ELi448EEv26Group_norm_nhwc_bwd_params,(.L_x_4501 - _Z35group_norm_nhwc_bwd_one_pass_kernelI11Bf16IOFp16WLi64ELi56ELi448EEv26Group_norm_nhwc_bwd_params)
        .other          _Z35group_norm_nhwc_bwd_one_pass_kernelI11Bf16IOFp16WLi64ELi56ELi448EEv26Group_norm_nhwc_bwd_params,@"STO_CUDA_ENTRY STV_DEFAULT"
_Z35group_norm_nhwc_bwd_one_pass_kernelI11Bf16IOFp16WLi64ELi56ELi448EEv26Group_norm_nhwc_bwd_params:
.text._Z35group_norm_nhwc_bwd_one_pass_kernelI11Bf16IOFp16WLi64ELi56ELi448EEv26Group_norm_nhwc_bwd_params:
        /* <DEDUP_REMOVED lines=24> */
.L_x_446:
[----:B-1----:R-:W2:Y:S01]  /*0180*/  LDC R15, c[0x0][0x410] ;  /* 0x00010400ff0f7b82 */ /* 0x002ea20000000800 */
[----:B------:R-:W3:Y:S01]  /*0190*/  LDCU.128 UR12, c[0x0][0x400] ;  /* 0x00008000ff0c77ac */ /* 0x000ee20008000c00 */
[----:B------:R-:W-:Y:S01]  /*01a0*/  ISETP.GE.AND P3, PT, R30, RZ, PT ;  /* 0x000000ff1e00720c */ /* 0x000fe20003f66270 */
[----:B------:R-:W4:Y:S05]  /*01b0*/  LDCU.U8 UR4, c[0x0][0x414] ;  /* 0x00008280ff0477ac */ /* 0x000f2a0008000000 */
[----:B------:R-:W5:Y:S01]  /*01c0*/  LDC R12, c[0x0][0x41c] ;  /* 0x00010700ff0c7b82 */ /* 0x000f620000000800 */
        /* <DEDUP_REMOVED lines=25> */
[----:B------:R-:W-:Y:S02]  /*0360*/  ISETP.GE.AND P2, PT, R8, RZ, PT ;  /* 0x000000ff0800720c */ /* 0x000fe40003f46270 */
[----:B------:R-:W-:-:S09]  /*0370*/  LOP3.LUT R8, RZ, R15, RZ, 0x33, !PT ;  /* 0x0000000fff087212 */ /* 0x000fd200078e33ff */
[-C--:B------:R-:W-:Y:S02]  /*0380*/  @!P4 IADD3 R6, PT, PT, R6, -R9.reuse, RZ ;  /* 0x800000090606c210 */ /* 0x080fe40007ffe0ff */
[----:B------:R-:W-:Y:S02]  /*0390*/  @!P4 IADD3 R7, PT, PT, R7, 0x1, RZ ;  /* 0x000000010707c810 */ /* 0x000fe40007ffe0ff */
[CC--:B------:R-:W-:Y:S02]  /*03a0*/  ISETP.GE.U32.AND P1, PT, R6.reuse, R9.reuse, PT ;  /* 0x000000090600720c */ /* 0x0c0fe40003f26070 */
[----:B------:R-:W-:Y:S02]  /*03b0*/  ISETP.GT.U32.AND P5, PT, R9, R6, PT ;  /* 0x000000060900720c */ /* 0x000fe40003fa4070 */
[----:B------:R-:W-:Y:S02]  /*03c0*/  IADD3 R9, PT, PT, R6, -R9, RZ ;  /* 0x8000000906097210 */ /* 0x000fe40007ffe0ff */
[----:B------:R-:W-:-:S02]  /*03d0*/  ISETP.NE.AND P4, PT, R15, RZ, PT ;  /* 0x000000ff0f00720c */ /* 0x000fc40003f85270 */
[----:B------:R-:W-:Y:S01]  /*03e0*/  SEL R9, R9, R6, !P5 ;  /* 0x0000000609097207 */ /* 0x000fe20006800000 */
[----:B------:R-:W2:Y:S03]  /*03f0*/  @!P0 LDC.64 R14, c[0x0][0x3a0] ;  /* 0x0000e800ff0e8b82 */ /* 0x000ea60000000a00 */
[----:B------:R-:W-:Y:S02]  /*0400*/  @!P3 IADD3 R9, PT, PT, -R9, RZ, RZ ;  /* 0x000000ff0909b210 */ /* 0x000fe40007ffe1ff */
[----:B------:R-:W-:Y:S02]  /*0410*/  @P1 IADD3 R7, PT, PT, R7, 0x1, RZ ;  /* 0x0000000107071810 */ /* 0x000fe40007ffe0ff */
[----:B------:R-:W-:Y:S02]  /*0420*/  SEL R47, R8, R9, !P4 ;  /* 0x00000009082f7207 */ /* 0x000fe40006000000 */
[----:B------:R-:W-:-:S02]  /*0430*/  MOV R11, R7 ;  /* 0x00000007000b7202 */ /* 0x000fc40000000f00 */
[----:B------:R-:W3:Y:S01]  /*0440*/  @!P0 LDC.64 R6, c[0x0][0x3f8] ;  /* 0x0000fe00ff068b82 */ /* 0x000ee20000000a00 */
[----:B------:R-:W-:Y:S01]  /*0450*/  IMAD R9, R47, 0x38, RZ ;  /* 0x000000382f097824 */ /* 0x000fe200078e02ff */
[----:B------:R-:W-:Y:S02]  /*0460*/  @!P2 IADD3 R11, PT, PT, -R11, RZ, RZ ;  /* 0x000000ff0b0ba210 */ /* 0x000fe40007ffe1ff */
[----:B------:R-:W-:Y:S02]  /*0470*/  ISETP.GE.U32.AND P1, PT, R25, UR12, PT ;  /* 0x0000000c19007c0c */ /* 0x000fe4000bf26070 */
[----:B------:R-:W-:Y:S02]  /*0480*/  SEL R11, R8, R11, !P4 ;  /* 0x0000000b080b7207 */ /* 0x000fe40006000000 */
[----:B------:R-:W-:Y:S02]  /*0490*/  ISETP.GE.AND.EX P1, PT, R21, UR13, PT, P1 ;  /* 0x0000000d15007c0c */ /* 0x000fe4000bf26310 */
[----:B------:R-:W-:-:S02]  /*04a0*/  IADD3 R48, P2, PT, R9, R4, RZ ;  /* 0x0000000409307210 */ /* 0x000fc40007f5e0ff */
[----:B------:R-:W-:Y:S02]  /*04b0*/  SHF.R.S32.HI R4, RZ, 0x1f, R11 ;  /* 0x0000001fff047819 */ /* 0x000fe4000001140b */
[----:B------:R-:W-:Y:S02]  /*04c0*/  LEA.HI.X.SX32 R49, R9, RZ, 0x1, P2 ;  /* 0x000000ff09317211 */ /* 0x000fe400010f0eff */
[----:B------:R-:W5:Y:S01]  /*04d0*/  LDC.64 R8, c[0x0][0x3b8] ;  /* 0x0000ee00ff087b82 */ /* 0x000f620000000a00 */
[----:B------:R-:W-:Y:S01]  /*04e0*/  IMAD R4, R4, UR14, RZ ;  /* 0x0000000e04047c24 */ /* 0x000fe2000f8e02ff */
[----:B----4-:R-:W-:Y:S01]  /*04f0*/  ISETP.NE.AND P4, PT, RZ, UR4, PT ;  /* 0x00000004ff007c0c */ /* 0x010fe2000bf85270 */
[C---:B------:R-:W-:Y:S01]  /*0500*/  IMAD.WIDE.U32 R48, R11.reuse, UR14, R48 ;  /* 0x0000000e0b307c25 */ /* 0x040fe2000f8e0030 */
[----:B------:R-:W-:Y:S02]  /*0510*/  ISETP.GE.U32.AND P2, PT, R18, UR12, PT ;  /* 0x0000000c12007c0c */ /* 0x000fe4000bf46070 */
[----:B------:R-:W-:Y:S01]  /*0520*/  ISETP.GE.U32.AND P3, PT, R26, UR12, PT ;  /* 0x0000000c1a007c0c */ /* 0x000fe2000bf66070 */
[----:B------:R-:W-:Y:S01]  /*0530*/  IMAD R51, R11, UR15, R4 ;  /* 0x0000000f0b337c24 */ /* 0x000fe2000f8e0204 */
[----:B------:R-:W-:Y:S01]  /*0540*/  @!P0 MOV R50, R48 ;  /* 0x0000003000328202 */ /* 0x000fe20000000f00 */
[----:B---3--:R-:W-:Y:S01]  /*0550*/  @!P0 IMAD R4, R13, R6, RZ ;  /* 0x000000060d048224 */ /* 0x008fe200078e02ff */
[----:B------:R-:W-:Y:S01]  /*0560*/  ISETP.GE.AND.EX P2, PT, R19, UR13, PT, P2 ;  /* 0x0000000d13007c0c */ /* 0x000fe2000bf46320 */
[----:B------:R-:W3:Y:S01]  /*0570*/  @!P1 LDC.64 R12, c[0x0][0x3f8] ;  /* 0x0000fe00ff0c9b82 */ /* 0x000ee20000000a00 */
[----:B------:R-:W-:Y:S01]  /*0580*/  IADD3 R51, PT, PT, R49, R51, RZ ;  /* 0x0000003331337210 */ /* 0x000fe20007ffe0ff */
[----:B------:R-:W-:Y:S01]  /*0590*/  @!P0 IMAD R7, R17, R7, R4 ;  /* 0x0000000711078224 */ /* 0x000fe200078e0204 */
[----:B------:R-:W-:-:S02]  /*05a0*/  ISETP.GE.AND.EX P3, PT, R27, UR13, PT, P3 ;  /* 0x0000000d1b007c0c */ /* 0x000fc4000bf66330 */
[----:B------:R-:W-:Y:S01]  /*05b0*/  LOP3.LUT R4, R32, 0xffff, RZ, 0xc0, !PT ;  /* 0x0000ffff20047812 */ /* 0x000fe200078ec0ff */
[----:B------:R-:W-:Y:S02]  /*05c0*/  @!P0 IMAD.WIDE.U32 R16, R17, R6, R50 ;  /* 0x0000000611108225 */ /* 0x000fe400078e0032 */
[----:B------:R-:W4:Y:S02]  /*05d0*/  @P4 LDC.64 R34, c[0x0][0x3b0] ;  /* 0x0000ec00ff224b82 */ /* 0x000f240000000a00 */
[----:B------:R-:W-:Y:S01]  /*05e0*/  IMAD R23, R47, 0x38, R4 ;  /* 0x000000382f177824 */ /* 0x000fe200078e0204 */
[C---:B------:R-:W-:Y:S02]  /*05f0*/  @!P0 SHF.L.U32 R39, R16.reuse, 0x1, RZ ;  /* 0x0000000110278819 */ /* 0x040fe400000006ff */
[----:B------:R-:W-:Y:S02]  /*0600*/  @!P0 IADD3 R17, PT, PT, R17, R7, RZ ;  /* 0x0000000711118210 */ /* 0x000fe40007ffe0ff */
[----:B--2---:R-:W-:Y:S01]  /*0610*/  @!P0 IADD3 R20, P5, PT, R39, R14, RZ ;  /* 0x0000000e27148210 */ /* 0x004fe20007fbe0ff */
[----:B------:R-:W2:Y:S01]  /*0620*/  @!P0 LDC.64 R10, c[0x0][0x398] ;  /* 0x0000e600ff0a8b82 */ /* 0x000ea20000000a00 */
[----:B------:R-:W-:Y:S01]  /*0630*/  @!P0 SHF.L.U64.HI R28, R16, 0x1, R17 ;  /* 0x00000001101c8819 */ /* 0x000fe20000010211 */
[----:B---3--:R-:W-:-:S03]  /*0640*/  @!P1 IMAD R14, R21, R12, RZ ;  /* 0x0000000c150e9224 */ /* 0x008fc600078e02ff */
[----:B------:R-:W-:-:S03]  /*0650*/  @!P0 IADD3.X R21, PT, PT, R28, R15, RZ, P5, !PT ;  /* 0x0000000f1c158210 */ /* 0x000fc60002ffe4ff */
[----:B------:R-:W3:Y:S01]  /*0660*/  @!P1 LDC.64 R6, c[0x0][0x3a0] ;  /* 0x0000e800ff069b82 */ /* 0x000ee20000000a00 */
[----:B------:R-:W-:Y:S01]  /*0670*/  @!P1 MOV R15, R51 ;  /* 0x00000033000f9202 */ /* 0x000fe20000000f00 */
[----:B------:R-:W-:Y:S01]  /*0680*/  @!P1 IMAD R41, R25, R13, R14 ;  /* 0x0000000d19299224 */ /* 0x000fe200078e020e */
[----:B------:R-:W-:Y:S01]  /*0690*/  @!P1 MOV R14, R48 ;  /* 0x00000030000e9202 */ /* 0x000fe20000000f00 */
[----:B----4-:R-:W-:-:S04]  /*06a0*/  @P4 IMAD.WIDE R34, R23, 0x2, R34 ;  /* 0x0000000217224825 */ /* 0x010fc800078e0222 */
[----:B------:R-:W4:Y:S01]  /*06b0*/  @!P2 LDC.64 R16, c[0x0][0x3f8] ;  /* 0x0000fe00ff10ab82 */ /* 0x000f220000000a00 */
[----:B------:R-:W-:Y:S01]  /*06c0*/  @!P1 IMAD.WIDE.U32 R14, R25, R12, R14 ;  /* 0x0000000c190e9225 */ /* 0x000fe200078e000e */
[----:B------:R-:W4:Y:S03]  /*06d0*/  @P4 LDG.E.U16 R37, desc[UR6][R34.64] ;  /* 0x0000000622254981 */ /* 0x000f26000c1e1500 */
[----:B-----5:R-:W-:Y:S01]  /*06e0*/  IMAD.WIDE R12, R30, 0x8, R8 ;  /* 0x000000081e0c7825 */ /* 0x020fe200078e0208 */
[----:B------:R-:W-:Y:S02]  /*06f0*/  @!P1 IADD3 R15, PT, PT, R15, R41, RZ ;  /* 0x000000290f0f9210 */ /* 0x000fe40007ffe0ff */
[----:B------:R-:W5:Y:S01]  /*0700*/  @!P1 LDC.64 R24, c[0x0][0x398] ;  /* 0x0000e600ff189b82 */ /* 0x000f620000000a00 */
[----:B------:R2:W5:Y:S01]  /*0710*/  @P4 LDG.E.U16 R22, desc[UR6][R34.64+0x2] ;  /* 0x0000020622164981 */ /* 0x000562000c1e1500 */
[----:B------:R-:W-:-:S03]  /*0720*/  MOV R29, RZ ;  /* 0x000000ff001d7202 */ /* 0x000fc60000000f00 */
[----:B------:R-:W5:Y:S03]  /*0730*/  LDG.E.64 R12, desc[UR6][R12.64] ;  /* 0x000000060c0c7981 */ /* 0x000f66000c1e1b00 */
[----:B------:R-:W1:Y:S01]  /*0740*/  @!P3 LDC.64 R8, c[0x0][0x3f8] ;  /* 0x0000fe00ff08bb82 */ /* 0x000e620000000a00 */
[C---:B------:R-:W-:Y:S01]  /*0750*/  @!P1 SHF.L.U32 R43, R14.reuse, 0x1, RZ ;  /* 0x000000010e2b9819 */ /* 0x040fe200000006ff */
[----:B------:R0:W5:Y:S01]  /*0760*/  @!P0 LDG.E R29, desc[UR6][R20.64] ;  /* 0x00000006141d8981 */ /* 0x000162000c1e1900 */
[----:B------:R-:W-:Y:S02]  /*0770*/  @!P1 SHF.L.U64.HI R36, R14, 0x1, R15 ;  /* 0x000000010e249819 */ /* 0x000fe4000001020f */
[----:B--2---:R-:W-:-:S03]  /*0780*/  @!P0 IADD3 R34, P5, PT, R39, R10, RZ ;  /* 0x0000000a27228210 */ /* 0x004fc60007fbe0ff */
[----:B------:R-:W2:Y:S01]  /*0790*/  @!P2 LDC.64 R14, c[0x0][0x3a0] ;  /* 0x0000e800ff0eab82 */ /* 0x000ea20000000a00 */
[----:B---3--:R-:W-:Y:S01]  /*07a0*/  @!P1 IADD3 R38, P6, PT, R43, R6, RZ ;  /* 0x000000062b269210 */ /* 0x008fe20007fde0ff */
[----:B----4-:R-:W-:Y:S01]  /*07b0*/  @!P2 IMAD R19, R19, R16, RZ ;  /* 0x000000101313a224 */ /* 0x010fe200078e02ff */
[----:B------:R-:W-:Y:S02]  /*07c0*/  @!P2 MOV R40, R48 ;  /* 0x000000300028a202 */ /* 0x000fe40000000f00 */
[----:B------:R-:W-:Y:S02]  /*07d0*/  @!P2 MOV R41, R51 ;  /* 0x000000330029a202 */ /* 0x000fe40000000f00 */
[----:B------:R-:W-:Y:S01]  /*07e0*/  @!P0 IADD3.X R35, PT, PT, R28, R11, RZ, P5, !PT ;  /* 0x0000000b1c238210 */ /* 0x000fe20002ffe4ff */
[----:B0-----:R-:W0:Y:S01]  /*07f0*/  LDC.64 R20, c[0x0][0x3a8] ;  /* 0x0000ea00ff147b82 */ /* 0x001e220000000a00 */
[----:B------:R-:W-:Y:S01]  /*0800*/  @!P1 IADD3.X R39, PT, PT, R36, R7, RZ, P6, !PT ;  /* 0x0000000724279210 */ /* 0x000fe200037fe4ff */
[----:B------:R-:W-:-:S02]  /*0810*/  @!P2 IMAD R7, R18, R17, R19 ;  /* 0x000000111207a224 */ /* 0x000fc400078e0213 */
[----:B------:R-:W-:-:S04]  /*0820*/  @!P2 IMAD.WIDE.U32 R40, R18, R16, R40 ;  /* 0x000000101228a225 */ /* 0x000fc800078e0028 */
[----:B------:R-:W3:Y:S01]  /*0830*/  @!P2 LDC.64 R10, c[0x0][0x398] ;  /* 0x0000e600ff0aab82 */ /* 0x000ee20000000a00 */
[----:B------:R-:W-:Y:S02]  /*0840*/  MOV R28, RZ ;  /* 0x000000ff001c7202 */ /* 0x000fe40000000f00 */
[----:B------:R-:W-:-:S05]  /*0850*/  MOV R6, RZ ;  /* 0x000000ff00067202 */ /* 0x000fca0000000f00 */
[----:B------:R-:W4:Y:S01]  /*0860*/  @!P3 LDC.64 R16, c[0x0][0x3a0] ;  /* 0x0000e800ff10bb82 */ /* 0x000f220000000a00 */
[----:B------:R-:W4:Y:S07]  /*0870*/  @!P0 LDG.E R28, desc[UR6][R34.64] ;  /* 0x00000006221c8981 */ /* 0x000f2e000c1e1900 */
[----:B------:R-:W0:Y:S01]  /*0880*/  @!P3 LDC.64 R18, c[0x0][0x398] ;  /* 0x0000e600ff12bb82 */ /* 0x000e220000000a00 */
[----:B------:R2:W4:Y:S01]  /*0890*/  @!P1 LDG.E R6, desc[UR6][R38.64] ;  /* 0x0000000626069981 */ /* 0x000522000c1e1900 */
[----:B-----5:R-:W-:Y:S01]  /*08a0*/  @!P1 IADD3 R24, P0, PT, R43, R24, RZ ;  /* 0x000000182b189210 */ /* 0x020fe20007f1e0ff */
[----:B-1----:R-:W-:Y:S01]  /*08b0*/  @!P3 IMAD R27, R27, R8, RZ ;  /* 0x000000081b1bb224 */ /* 0x002fe200078e02ff */
[----:B------:R-:W-:-:S02]  /*08c0*/  @!P2 IADD3 R7, PT, PT, R41, R7, RZ ;  /* 0x000000072907a210 */ /* 0x000fc40007ffe0ff */
[----:B------:R-:W-:Y:S01]  /*08d0*/  @!P2 SHF.L.U32 R41, R40, 0x1, RZ ;  /* 0x000000012829a819 */ /* 0x000fe200000006ff */
[----:B------:R-:W-:Y:S01]  /*08e0*/  @!P3 IMAD R9, R26, R9, R27 ;  /* 0x000000091a09b224 */ /* 0x000fe200078e021b */
[----:B--2---:R-:W-:Y:S02]  /*08f0*/  @!P3 MOV R38, R48 ;  /* 0x000000300026b202 */ /* 0x004fe40000000f00 */
[----:B------:R-:W-:Y:S02]  /*0900*/  @!P3 MOV R39, R51 ;  /* 0x000000330027b202 */ /* 0x000fe40000000f00 */
[----:B------:R-:W-:Y:S02]  /*0910*/  @!P1 IADD3.X R25, PT, PT, R36, R25, RZ, P0, !PT ;  /* 0x0000001924199210 */ /* 0x000fe400007fe4ff */
[----:B------:R-:W-:Y:S01]  /*0920*/  @!P2 SHF.L.U64.HI R40, R40, 0x1, R7 ;  /* 0x000000012828a819 */ /* 0x000fe20000010207 */
[----:B------:R-:W-:Y:S01]  /*0930*/  @!P3 IMAD.WIDE.U32 R26, R26, R8, R38 ;  /* 0x000000081a1ab225 */ /* 0x000fe200078e0026 */
[----:B------:R-:W-:-:S02]  /*0940*/  @!P2 IADD3 R34, P0, PT, R41, R14, RZ ;  /* 0x0000000e2922a210 */ /* 0x000fc40007f1e0ff */
[----:B------:R-:W-:Y:S02]  /*0950*/  MOV R7, RZ ;  /* 0x000000ff00077202 */ /* 0x000fe40000000f00 */
[----:B------:R-:W-:Y:S02]  /*0960*/  @!P2 IADD3.X R35, PT, PT, R40, R15, RZ, P0, !PT ;  /* 0x0000000f2823a210 */ /* 0x000fe400007fe4ff */
[----:B------:R-:W-:Y:S02]  /*0970*/  @!P3 IADD3 R15, PT, PT, R27, R9, RZ ;  /* 0x000000091b0fb210 */ /* 0x000fe40007ffe0ff */
[C---:B------:R-:W-:Y:S01]  /*0980*/  @!P3 SHF.L.U32 R9, R26.reuse, 0x1, RZ ;  /* 0x000000011a09b819 */ /* 0x040fe200000006ff */
[----:B------:R-:W2:Y:S01]  /*0990*/  @!P1 LDG.E R7, desc[UR6][R24.64] ;  /* 0x0000000618079981 */ /* 0x000ea2000c1e1900 */
[----:B---3--:R-:W-:Y:S02]  /*09a0*/  @!P2 IADD3 R14, P0, PT, R41, R10, RZ ;  /* 0x0000000a290ea210 */ /* 0x008fe40007f1e0ff */
[----:B------:R-:W-:-:S02]  /*09b0*/  @!P3 SHF.L.U64.HI R26, R26, 0x1, R15 ;  /* 0x000000011a1ab819 */ /* 0x000fc4000001020f */
[C---:B----4-:R-:W-:Y:S02]  /*09c0*/  @!P3 IADD3 R16, P1, PT, R9.reuse, R16, RZ ;  /* 0x000000100910b210 */ /* 0x050fe40007f3e0ff */
[----:B0-----:R-:W-:Y:S02]  /*09d0*/  @!P3 IADD3 R18, P5, PT, R9, R18, RZ ;  /* 0x000000120912b210 */ /* 0x001fe40007fbe0ff */
[----:B------:R-:W-:Y:S02]  /*09e0*/  @!P2 IADD3.X R15, PT, PT, R40, R11, RZ, P0, !PT ;  /* 0x0000000b280fa210 */ /* 0x000fe400007fe4ff */
[----:B------:R-:W-:Y:S02]  /*09f0*/  CS2R R10, SRZ ;  /* 0x00000000000a7805 */ /* 0x000fe4000001ff00 */
[----:B------:R-:W-:Y:S01]  /*0a00*/  MOV R8, RZ ;  /* 0x000000ff00087202 */ /* 0x000fe20000000f00 */
[----:B------:R-:W-:Y:S01]  /*0a10*/  IMAD.WIDE R20, R23, 0x2, R20 ;  /* 0x0000000217147825 */ /* 0x000fe200078e0214 */
[----:B------:R-:W-:-:S02]  /*0a20*/  MOV R9, RZ ;  /* 0x000000ff00097202 */ /* 0x000fc40000000f00 */
[C---:B------:R-:W-:Y:S02]  /*0a30*/  @!P3 IADD3.X R17, PT, PT, R26.reuse, R17, RZ, P1, !PT ;  /* 0x000000111a11b210 */ /* 0x040fe40000ffe4ff */
[----:B------:R-:W-:Y:S01]  /*0a40*/  @!P3 IADD3.X R19, PT, PT, R26, R19, RZ, P5, !PT ;  /* 0x000000131a13b210 */ /* 0x000fe20002ffe4ff */
[----:B------:R0:W3:Y:S04]  /*0a50*/  @!P2 LDG.E R8, desc[UR6][R34.64] ;  /* 0x000000062208a981 */ /* 0x0000e8000c1e1900 */
[----:B------:R-:W4:Y:S04]  /*0a60*/  LDG.E.U16 R23, desc[UR6][R20.64] ;  /* 0x0000000614177981 */ /* 0x000f28000c1e1500 */
[----:B------:R1:W5:Y:S04]  /*0a70*/  LDG.E.U16 R24, desc[UR6][R20.64+0x2] ;  /* 0x0000020614187981 */ /* 0x000368000c1e1500 */
[----:B------:R-:W5:Y:S04]  /*0a80*/  @!P2 LDG.E R9, desc[UR6][R14.64] ;  /* 0x000000060e09a981 */ /* 0x000f68000c1e1900 */
[----:B------:R-:W5:Y:S04]  /*0a90*/  @!P3 LDG.E R10, desc[UR6][R16.64] ;  /* 0x00000006100ab981 */ /* 0x000f68000c1e1900 */
[----:B------:R-:W5:Y:S01]  /*0aa0*/  @!P3 LDG.E R11, desc[UR6][R18.64] ;  /* 0x00000006120bb981 */ /* 0x000f62000c1e1900 */
[----:B------:R-:W-:Y:S01]  /*0ab0*/  MOV R45, 0x3f800000 ;  /* 0x3f800000002d7802 */ /* 0x000fe20000000f00 */
[----:B------:R-:W-:Y:S01]  /*0ac0*/  UISETP.NE.AND UP0, UPT, UR4, URZ, UPT ;  /* 0x000000ff0400728c */ /* 0x000fe2000bf05270 */
[----:B0-----:R-:W-:-:S02]  /*0ad0*/  MOV R35, RZ ;  /* 0x000000ff00237202 */ /* 0x001fc40000000f00 */
[----:B------:R-:W-:Y:S01]  /*0ae0*/  MOV R36, RZ ;  /* 0x000000ff00247202 */ /* 0x000fe20000000f00 */
[----:B------:R-:W-:-:S05]  /*0af0*/  FFMA.FTZ R26, -R12, R12, R13 ;  /* 0x0000000c0c1a7223 */ /* 0x000fca000001010d */
[----:B------:R-:W-:-:S13]  /*0b00*/  FSETP.GTU.FTZ.AND P0, PT, R26, RZ, PT ;  /* 0x000000ff1a00720b */ /* 0x000fda0003f1c000 */
[----:B------:R-:W1:Y:S01]  /*0b10*/  @P0 LDC R13, c[0x0][0x3c0] ;  /* 0x0000f000ff0d0b82 */ /* 0x000e620000000800 */
[----:B------:R-:W-:Y:S01]  /*0b20*/  @P4 HADD2.F32 R35, -RZ, R37.H0_H0 ;  /* 0x20000025ff234230 */ /* 0x000fe20000004100 */
[----:B------:R-:W-:Y:S01]  /*0b30*/  PRMT R43, R29, 0x7632, R43 ;  /* 0x000076321d2b7816 */ /* 0x000fe2000000002b */
[----:B------:R-:W-:Y:S02]  /*0b40*/  @P4 HADD2.F32 R36, -RZ, R22.H0_H0 ;  /* 0x20000016ff244230 */ /* 0x000fe40000004100 */
[----:B-1----:R-:W-:-:S04]  /*0b50*/  @P0 FADD.FTZ R20, R26, R13 ;  /* 0x0000000d1a140221 */ /* 0x002fc80000010000 */
[----:B------:R0:W1:Y:S01]  /*0b60*/  @P0 MUFU.RSQ R45, R20 ;  /* 0x00000014002d0308 */ /* 0x0000620000001400 */
[----:B------:R-:W-:Y:S02]  /*0b70*/  PRMT R44, R28, 0x7632, R44 ;  /* 0x000076321c2c7816 */ /* 0x000fe4000000002c */
[----:B------:R-:W-:Y:S02]  /*0b80*/  PRMT R41, R6, 0x7632, R41 ;  /* 0x0000763206297816 */ /* 0x000fe40000000029 */
[----:B--2---:R-:W-:Y:S02]  /*0b90*/  PRMT R42, R7, 0x7632, R42 ;  /* 0x00007632072a7816 */ /* 0x004fe4000000002a */
[----:B---3--:R-:W-:Y:S01]  /*0ba0*/  PRMT R39, R8, 0x7632, R39 ;  /* 0x0000763208277816 */ /* 0x008fe20000000027 */
[----:B----4-:R-:W-:Y:S02]  /*0bb0*/  HADD2.F32 R34, -RZ, R23.H0_H0 ;  /* 0x20000017ff227230 */ /* 0x010fe40000004100 */
[----:B-----5:R-:W-:Y:S01]  /*0bc0*/  HADD2.F32 R13, -RZ, R24.H0_H0 ;  /* 0x20000018ff0d7230 */ /* 0x020fe20000004100 */
        /* <DEDUP_REMOVED lines=77> */
.L_x_416:
        /* <DEDUP_REMOVED lines=144> */
.L_x_417:
        /* <DEDUP_REMOVED lines=44> */
.L_x_419:
[----:B------:R-:W-:Y:S05]  /*1c60*/  BSYNC.RECONVERGENT B0 ;  /* 0x0000000000007941 */ /* 0x000fea0003800200 */
.L_x_418:
        /* <DEDUP_REMOVED lines=37> */
.L_x_421:
[----:B------:R-:W-:Y:S05]  /*1ec0*/  BSYNC.RECONVERGENT B0 ;  /* 0x0000000000007941 */ /* 0x000fea0003800200 */
.L_x_420:
        /* <DEDUP_REMOVED lines=78> */
.L_x_423:
[----:B------:R-:W-:Y:S05]  /*23b0*/  BSYNC.RECONVERGENT B0 ;  /* 0x0000000000007941 */ /* 0x000fea0003800200 */
.L_x_422:
        /* <DEDUP_REMOVED lines=31> */
.L_x_425:
[----:B------:R-:W-:Y:S05]  /*25b0*/  BSYNC.RECONVERGENT B0 ;  /* 0x0000000000007941 */ /* 0x000fea0003800200 */
.L_x_424:
        /* <DEDUP_REMOVED lines=24> */
.L_x_428:
[----:B-1----:R-:W2:Y:S04]  /*2740*/  LDG.E.STRONG.GPU R18, desc[UR6][R16.64] ;  /* 0x0000000610127981 */ /* 0x002ea8000c1ef900 */
[----:B--2---:R-:W-:Y:S01]  /*2750*/  CCTL.IVALL ;  /* 0x00000000ff00798f */ /* 0x004fe20002000000 */
[----:B------:R-:W-:Y:S05]  /*2760*/  YIELD ;  /* 0x0000000000007946 */ /* 0x000fea0003800000 */
[----:B------:R-:W-:-:S13]  /*2770*/  ISETP.NE.AND P0, PT, R18, R23, PT ;  /* 0x000000171200720c */ /* 0x000fda0003f05270 */
[----:B------:R-:W-:Y:S05]  /*2780*/  @P0 BRA `(.L_x_428) ;  /* 0xfffffffc00ec0947 */ /* 0x000fea000383ffff */
.L_x_427:
        /* <DEDUP_REMOVED lines=15> */
.L_x_430:
        /* <DEDUP_REMOVED lines=60> */
.L_x_429:
        /* <DEDUP_REMOVED lines=33> */
.L_x_431:
        /* <DEDUP_REMOVED lines=19> */
.L_x_432:
        /* <DEDUP_REMOVED lines=9> */
.L_x_433:
[----:B------:R-:W-:Y:S05]  /*3010*/  BSYNC.RECONVERGENT B0 ;  /* 0x0000000000007941 */ /* 0x000fea0003800200 */
.L_x_426:
        /* <DEDUP_REMOVED lines=72> */
.L_x_434:
        /* <DEDUP_REMOVED lines=26> */
.L_x_436:
[----:B------:R-:W-:Y:S05]  /*3640*/  BSYNC.RECONVERGENT B0 ;  /* 0x0000000000007941 */ /* 0x000fea0003800200 */
.L_x_435:
        /* <DEDUP_REMOVED lines=21> */
.L_x_437:
        /* <DEDUP_REMOVED lines=18> */
.L_x_439:
[----:B------:R-:W-:Y:S05]  /*38c0*/  BSYNC.RECONVERGENT B0 ;  /* 0x0000000000007941 */ /* 0x000fea0003800200 */
.L_x_438:
        /* <DEDUP_REMOVED lines=21> */
.L_x_440:
        /* <DEDUP_REMOVED lines=18> */
.L_x_442:
[----:B------:R-:W-:Y:S05]  /*3b40*/  BSYNC.RECONVERGENT B0 ;  /* 0x0000000000007941 */ /* 0x000fea0003800200 */
.L_x_441:
        /* <DEDUP_REMOVED lines=22> */
.L_x_443:
        /* <DEDUP_REMOVED lines=18> */
.L_x_445:
[----:B------:R-:W-:Y:S05]  /*3dd0*/  BSYNC.RECONVERGENT B0 ;  /* 0x0000000000007941 */ /* 0x000fea0003800200 */
.L_x_444:
[----:B------:R-:W2:Y:S01]  /*3de0*/  LDCU UR4, c[0x0][0x410] ;  /* 0x00008200ff0477ac */ /* 0x000ea20008000800 */
[----:B------:R-:W-:Y:S02]  /*3df0*/  IADD3 R30, PT, PT, R5, R30, RZ ;  /* 0x0000001e051e7210 */ /* 0x000fe40007ffe0ff */
[----:B------:R-:W-:Y:S01]  /*3e00*/  IADD3 R31, PT, PT, R31, 0x1, RZ ;  /* 0x000000011f1f7810 */ /* 0x000fe20007ffe0ff */
[----:B------:R-:W2:Y:S02]  /*3e10*/  LDCU UR5, c[0x0][0x3e0] ;  /* 0x00007c00ff0577ac */ /* 0x000ea40008000800 */
[----:B--2---:R-:W-:-:S06]  /*3e20*/  UIMAD UR4, UR4, UR5, URZ ;  /* 0x00000005040472a4 */ /* 0x004fcc000f8e02ff */
[----:B------:R-:W-:-:S13]  /*3e30*/  ISETP.GE.AND P0, PT, R30, UR4, PT ;  /* 0x000000041e007c0c */ /* 0x000fda000bf06270 */
[----:B------:R-:W-:Y:S05]  /*3e40*/  @!P0 BRA `(.L_x_446) ;  /* 0xffffffc000cc8947 */ /* 0x000fea000383ffff */
.L_x_415:
        /* <DEDUP_REMOVED lines=19> */
.L_x_448:
[----:B------:R-:W-:Y:S05]  /*3f80*/  BSYNC.RECONVERGENT B0 ;  /* 0x0000000000007941 */ /* 0x000fea0003800200 */
.L_x_447:
[----:B------:R-:W-:Y:S05]  /*3f90*/  @P0 EXIT ;  /* 0x000000000000094d */ /* 0x000fea0003800000 */
[----:B------:R-:W-:Y:S05]  /*3fa0*/  @P2 BRA `(.L_x_449) ;  /* 0x0000000000202947 */ /* 0x000fea0003800000 */
[----:B------:R-:W-:-:S05]  /*3fb0*/  IMAD R0, R6, R7, RZ ;  /* 0x0000000706007224 */ /* 0x000fca00078e02ff */
[----:B------:R-:W-:-:S13]  /*3fc0*/  ISETP.NE.AND P0, PT, R0, -0x1, PT ;  /* 0xffffffff0000780c */ /* 0x000fda0003f05270 */
[----:B------:R-:W-:Y:S05]  /*3fd0*/  @!P0 BRA `(.L_x_449) ;  /* 0x0000000000148947 */ /* 0x000fea0003800000 */
.L_x_450:
[----:B0-----:R-:W2:Y:S04]  /*3fe0*/  LDG.E.STRONG.GPU R3, desc[UR6][R4.64] ;  /* 0x0000000604037981 */ /* 0x001ea8000c1ef900 */
[----:B--2---:R-:W-:Y:S01]  /*3ff0*/  CCTL.IVALL ;  /* 0x00000000ff00798f */ /* 0x004fe20002000000 */
[----:B------:R-:W-:Y:S05]  /*4000*/  YIELD ;  /* 0x0000000000007946 */ /* 0x000fea0003800000 */
[----:B------:R-:W-:-:S13]  /*4010*/  ISETP.NE.AND P0, PT, R3, R0, PT ;  /* 0x000000000300720c */ /* 0x000fda0003f05270 */
[----:B------:R-:W-:Y:S05]  /*4020*/  @P0 BRA `(.L_x_450) ;  /* 0xfffffffc00ec0947 */ /* 0x000fea000383ffff */
.L_x_449:
        /* <DEDUP_REMOVED lines=74> */
.L_x_453:
        /* <DEDUP_REMOVED lines=24> */
[----:B--2---:R-:W-:Y:S02]  /*4650*/  F2FP.F16.F32.PACK_AB R19, R13, R4 ;  /* 0x000000040d13723e */ /* 0x004fe400000000ff */
[-C--:B------:R-:W-:Y:S02]  /*4660*/  MOV R13, R25.reuse ;  /* 0x00000019000d7202 */ /* 0x080fe40000000f00 */
[----:B---3--:R-:W-:Y:S01]  /*4670*/  F2FP.F16.F32.PACK_AB R21, R17, R14 ;  /* 0x0000000e1115723e */ /* 0x008fe200000000ff */
[----:B------:R0:W-:Y:S04]  /*4680*/  STG.E desc[UR6][R8.64], R19 ;  /* 0x0000001308007986 */ /* 0x0001e8000c101906 */
[----:B------:R0:W-:Y:S01]  /*4690*/  STG.E desc[UR6][R12.64], R21 ;  /* 0x000000150c007986 */ /* 0x0001e2000c101906 */
[----:B------:R-:W-:Y:S01]  /*46a0*/  IADD3.X R25, PT, PT, RZ, R25, RZ, P3, !PT ;  /* 0x00000019ff197210 */ /* 0x000fe20001ffe4ff */
[----:B------:R-:W-:Y:S06]  /*46b0*/  @P1 BRA `(.L_x_453) ;  /* 0xfffffffc00841947 */ /* 0x000fec000383ffff */
.L_x_452:
[----:B------:R-:W-:Y:S05]  /*46c0*/  BSYNC.RECONVERGENT B0 ;  /* 0x0000000000007941 */ /* 0x000fea0003800200 */
.L_x_451:
        /* <DEDUP_REMOVED lines=10> */
.L_x_454:
        /* <DEDUP_REMOVED lines=21> */
[----:B---3--:R-:W-:Y:S02]  /*48c0*/  F2FP.F16.F32.PACK_AB R29, R7, R4 ;  /* 0x00000004071d723e */ /* 0x008fe400000000ff */
[----:B------:R-:W-:-:S04]  /*48d0*/  IADD3 R4, P1, PT, R14, UR4, RZ ;  /* 0x000000040e047c10 */ /* 0x000fc8000ff3e0ff */
[----:B------:R-:W-:Y:S02]  /*48e0*/  IADD3.X R5, PT, PT, R5, UR5, RZ, P1, !PT ;  /* 0x0000000505057c10 */ /* 0x000fe40008ffe4ff */
[----:B----4-:R-:W-:Y:S02]  /*48f0*/  F2FP.F16.F32.PACK_AB R31, R23, R8 ;  /* 0x00000008171f723e */ /* 0x010fe400000000ff */
        /* <DEDUP_REMOVED lines=20> */
[----:B--2---:R-:W-:Y:S02]  /*4a40*/  F2FP.F16.F32.PACK_AB R33, R33, R14 ;  /* 0x0000000e2121723e */ /* 0x004fe400000000ff */
[----:B---3--:R-:W-:-:S03]  /*4a50*/  F2FP.F16.F32.PACK_AB R35, R35, R16 ;  /* 0x000000102323723e */ /* 0x008fc600000000ff */
        /* <DEDUP_REMOVED lines=14> */
[----:B---3--:R-:W-:Y:S02]  /*4b40*/  F2FP.F16.F32.PACK_AB R31, R31, R14 ;  /* 0x0000000e1f1f723e */ /* 0x008fe400000000ff */
[----:B----4-:R-:W-:-:S03]  /*4b50*/  F2FP.F16.F32.PACK_AB R37, R37, R16 ;  /* 0x000000102525723e */ /* 0x010fc600000000ff */
        /* <DEDUP_REMOVED lines=18> */
[----:B----4-:R-:W-:Y:S02]  /*4c80*/  F2FP.F16.F32.PACK_AB R23, R23, R4 ;  /* 0x000000041717723e */ /* 0x010fe400000000ff */
[----:B-----5:R-:W-:-:S03]  /*4c90*/  F2FP.F16.F32.PACK_AB R9, R7, R8 ;  /* 0x000000080709723e */ /* 0x020fc600000000ff */
[----:B------:R3:W-:Y:S04]  /*4ca0*/  STG.E desc[UR6][R28.64], R23 ;  /* 0x000000171c007986 */ /* 0x0007e8000c101906 */
[----:B------:R3:W-:Y:S02]  /*4cb0*/  STG.E desc[UR6][R26.64], R9 ;  /* 0x000000091a007986 */ /* 0x0007e4000c101906 */
[----:B------:R-:W-:Y:S05]  /*4cc0*/  @P0 BRA `(.L_x_454) ;  /* 0xfffffff800a80947 */ /* 0x000fea000383ffff */
[----:B------:R-:W-:Y:S05]  /*4cd0*/  EXIT ;  /* 0x000000000000794d */ /* 0x000fea0003800000 */
.L_x_455:
        /* <DEDUP_REMOVED lines=10> */
.L_x_4501:


//--------------------- .text._Z35group_norm_nhwc_bwd_one_pass_kernelI11Bf16IOFp16WLi128ELi56ELi448EEv26Group_norm_nhwc_bwd_params --------------------------
	.section	.text._Z35group_norm_nhwc_bwd_one_pass_kernelI11Bf16IOFp16WLi128ELi56ELi448EEv26Group_norm_nhwc_bwd_params,"ax",@progbits
	.align	128
        .global         _Z35group_norm_nhwc_bwd_one_pass_kernelI11Bf16IOFp16WLi128ELi56ELi448EEv26Group_norm_nhwc_bwd_params
        .type           _Z35group_norm_nhwc_bwd_one_pass_kernelI11Bf16IOFp16WLi128ELi56ELi448EEv26Group_norm_nhwc_bwd_params,@function
        .size           _Z35group_norm_nhwc_bwd_one_pass_kernelI11Bf16IOFp16WLi128ELi56ELi448EEv26Group_norm_nhwc_bwd_params,(.L_x_4502 - _Z35group_norm_nhwc_bwd_one_pass_kernelI11Bf16IOFp16WLi128ELi56ELi448EEv26Group_norm_nhwc_bwd_params)
        .other          _Z35group_norm_nhwc_bwd_one_pass_kernelI11Bf16IOFp16WLi128ELi56ELi448EEv26Group_norm_nhwc_bwd_params,@"STO_CUDA_ENTRY STV_DEFAULT"
_Z35group_norm_nhwc_bwd_one_pass_kernelI11Bf16IOFp16WLi128ELi56ELi448EEv26Group_norm_nhwc_bwd_params:
.text._Z35group_norm_nhwc_bwd_one_pass_kernelI11Bf16IOFp16WLi128ELi56ELi448EEv26Group_norm_nhwc_bwd_params:
        /* <DEDUP_REMOVED lines=53> */
.L_x_499:
        /* <DEDUP_REMOVED lines=238> */
[----:B------:R-:W-:Y:S01]  /*1230*/  PRMT R72, R49, 0x7632, R72 ;  /* 0x0000763231487816 */ /* 0x000fe20000000048 */
[----:B------:R-:W-:Y:S02]  /*1240*/  @P1 HADD2.F32 R67, -RZ, R35.H0_H0 ;  /* 0x20000023ff431230 */ /* 0x000fe40000004100 */
[----:B------:R-:W-:-:S02]  /*1250*/  @P1 HADD2.F32 R68, -RZ, R40.H0_H0 ;  /* 0x20000028ff441230 */ /* 0x000fc40000004100 */
[----:B------:R-:W-:Y:S02]  /*1260*/  HADD2.F32 R66, -RZ, R66.H0_H0 ;  /* 0x20000042ff427230 */ /* 0x000fe40000004100 */
[----:B------:R-:W-:Y:S01]  /*1270*/  HADD2.F32 R27, -RZ, R34.H0_H0 ;  /* 0x20000022ff1b7230 */ /* 0x000fe20000004100 */
        /* <DEDUP_REMOVED lines=150> */
.L_x_457:
        /* <DEDUP_REMOVED lines=288> */
.L_x_458:
        /* <DEDUP_REMOVED lines=36> */
.L_x_460:
[----:B------:R-:W-:Y:S05]  /*3020*/  BSYNC.RECONVERGENT B0 ;  /* 0x0000000000007941 */ /* 0x000fea0003800200 */
.L_x_459:
        /* <DEDUP_REMOVED lines=39> */
.L_x_462:
[----:B------:R-:W-:Y:S05]  /*32a0*/  BSYNC.RECONVERGENT B0 ;  /* 0x0000000000007941 */ /* 0x000fea0003800200 */
.L_x_461:
        /* <DEDUP_REMOVED lines=78> */
.L_x_464:
[----:B------:R-:W-:Y:S05]  /*3790*/  BSYNC.RECONVERGENT B0 ;  /* 0x0000000000007941 */ /* 0x000fea0003800200 */
.L_x_463:
        /* <DEDUP_REMOVED lines=29> */
.L_x_466:
[----:B------:R-:W-:Y:S05]  /*3970*/  BSYNC.RECONVERGENT B0 ;  /* 0x0000000000007941 */ /* 0x000fea0003800200 */
.L_x_465:
        /* <DEDUP_REMOVED lines=24> */
.L_x_469:
[----:B-1----:R-:W2:Y:S04]  /*3b00*/  LDG.E.STRONG.GPU R30, desc[UR8][R28.64] ;  /* 0x000000081c1e7981 */ /* 0x002ea8000c1ef900 */
[----:B--2---:R-:W-:Y:S01]  /*3b10*/  CCTL.IVALL ;  /* 0x00000000ff00798f */ /* 0x004fe20002000000 */
[----:B------:R-:W-:Y:S05]  /*3b20*/  YIELD ;  /* 0x0000000000007946 */ /* 0x000fea0003800000 */
[----:B------:R-:W-:-:S13]  /*3b30*/  ISETP.NE.AND P0, PT, R30, R37, PT ;  /* 0x000000251e00720c */ /* 0x000fda0003f05270 */
[----:B------:R-:W-:Y:S05]  /*3b40*/  @P0 BRA `(.L_x_469) ;  /* 0xfffffffc00ec0947 */ /* 0x000fea000383ffff */
.L_x_468:
        /* <DEDUP_REMOVED lines=15> */
.L_x_471:
        /* <DEDUP_REMOVED lines=60> */
.L_x_470:
        /* <DEDUP_REMOVED lines=34> */
.L_x_472:
        /* <DEDUP_REMOVED lines=18> */
.L_x_473:
        /* <DEDUP_REMOVED lines=9> */
.L_x_474:
[----:B------:R-:W-:Y:S05]  /*43d0*/  BSYNC.RECONVERGENT B0 ;  /* 0x0000000000007941 */ /* 0x000fea0003800200 */
.L_x_467:
        /* <DEDUP_REMOVED lines=65> */
.L_x_475:
        /* <DEDUP_REMOVED lines=20> */
.L_x_477:
[----:B------:R-:W-:Y:S05]  /*4930*/  BSYNC.RECONVERGENT B0 ;  /* 0x0000000000007941 */ /* 0x000fea0003800200 */
.L_x_476:
        /* <DEDUP_REMOVED lines=63> */
.L_x_478:
        /* <DEDUP_REMOVED lines=18> */
.L_x_480:
[----:B------:R-:W-:Y:S05]  /*4e50*/  BSYNC.RECONVERGENT B0 ;  /* 0x0000000000007941 */ /* 0x000fea0003800200 */
.L_x_479:
        /* <DEDUP_REMOVED lines=21> */
.L_x_481:
        /* <DEDUP_REMOVED lines=18> */
.L_x_483:
[----:B------:R-:W-:Y:S05]  /*50d0*/  BSYNC.RECONVERGENT B0 ;  /* 0x0000000000007941 */ /* 0x000fea0003800200 */
.L_x_482:
        /* <DEDUP_REMOVED lines=21> */
.L_x_484:
        /* <DEDUP_REMOVED lines=18> */
.L_x_486:
[----:B------:R-:W-:Y:S05]  /*5350*/  BSYNC.RECONVERGENT B0 ;  /* 0x0000000000007941 */ /* 0x000fea0003800200 */
.L_x_485:
        /* <DEDUP_REMOVED lines=21> */
.L_x_487:
        /* <DEDUP_REMOVED lines=18> */
.L_x_489:
[----:B------:R-:W-:Y:S05]  /*55d0*/  BSYNC.RECONVERGENT B0 ;  /* 0x0000000000007941 */ /* 0x000fea0003800200 */
.L_x_488:
        /* <DEDUP_REMOVED lines=21> */
.L_x_490:
        /* <DEDUP_REMOVED lines=18> */
.L_x_492:
[----:B------:R-:W-:Y:S05]  /*5850*/  BSYNC.RECONVERGENT B0 ;  /* 0x0000000000007941 */ /* 0x000fea0003800200 */
.L_x_491:
        /* <DEDUP_REMOVED lines=21> */
.L_x_493:
        /* <DEDUP_REMOVED lines=18> */
.L_x_495:
[----:B------:R-:W-:Y:S05]  /*5ad0*/  BSYNC.RECONVERGENT B0 ;  /* 0x0000000000007941 */ /* 0x000fea0003800200 */
.L_x_494:
        /* <DEDUP_REMOVED lines=21> */
.L_x_496:
        /* <DEDUP_REMOVED lines=18> */
.L_x_498:
[----:B------:R-:W-:Y:S05]  /*5d50*/  BSYNC.RECONVERGENT B0 ;  /* 0x0000000000007941 */ /* 0x000fea0003800200 */
.L_x_497:
[----:B------:R-:W-:Y:S02]  /*5d60*/  IADD3 R4, PT, PT, R9, R4, RZ ;  /* 0x0000000409047210 */ /* 0x000fe40007ffe0ff */
[----:B------:R-:W-:Y:S02]  /*5d70*/  IADD3 R5, PT, PT, R5, 0x1, RZ ;  /* 0x0000000105057810 */ /* 0x000fe40007ffe0ff */
[----:B------:R-:W-:-:S13]  /*5d80*/  ISETP.GE.AND P0, PT, R4, UR4, PT ;  /* 0x0000000404007c0c */ /* 0x000fda000bf06270 */
[----:B------:R-:W-:Y:S05]  /*5d90*/  @!P0 BRA `(.L_x_499) ;  /* 0xffffffa4006c8947 */ /* 0x000fea000383ffff */
.L_x_456:
        /* <DEDUP_REMOVED lines=19> */
.L_x_501:
[----:B------:R-:W-:Y:S05]  /*5ed0*/  BSYNC.RECONVERGENT B0 ;  /* 0x0000000000007941 */ /* 0x000fea0003800200 */
.L_x_500:
[----:B------:R-:W-:Y:S05]  /*5ee0*/  @P0 EXIT ;  /* 0x000000000000094d */ /* 0x000fea0003800000 */
[----:B------:R-:W-:Y:S05]  /*5ef0*/  @P2 BRA `(.L_x_502) ;  /* 0x0000000000202947 */ /* 0x000fea0003800000 */
[----:B------:R-:W-:-:S05]  /*5f00*/  IMAD R0, R4, R7, RZ ;  /* 0x0000000704007224 */ /* 0x000fca00078e02ff */
[----:B------:R-:W-:-:S13]  /*5f10*/  ISETP.NE.AND P0, PT, R0, -0x1, PT ;  /* 0xffffffff0000780c */ /* 0x000fda0003f05270 */
[----:B------:R-:W-:Y:S05]  /*5f20*/  @!P0 BRA `(.L_x_502) ;  /* 0x0000000000148947 */ /* 0x000fea0003800000 */
.L_x_503:
[----:B0-----:R-:W5:Y:S04]  /*5f30*/  LDG.E.STRONG.GPU R5, desc[UR8][R2.64] ;  /* 0x0000000802057981 */ /* 0x001f68000c1ef900 */
[----:B-----5:R-:W-:Y:S01]  /*5f40*/  CCTL.IVALL ;  /* 0x00000000ff00798f */ /* 0x020fe20002000000 */
[----:B------:R-:W-:Y:S05]  /*5f50*/  YIELD ;  /* 0x0000000000007946 */ /* 0x000fea0003800000 */
[----:B------:R-:W-:-:S13]  /*5f60*/  ISETP.NE.AND P0, PT, R5, R0, PT ;  /* 0x000000000500720c */ /* 0x000fda0003f05270 */
[----:B------:R-:W-:Y:S05]  /*5f70*/  @P0 BRA `(.L_x_503) ;  /* 0xfffffffc00ec0947 */ /* 0x000fea000383ffff */
.L_x_502:
        /* <DEDUP_REMOVED lines=74> */
.L_x_506:
        /* <DEDUP_REMOVED lines=25> */
[----:B------:R-:W-:Y:S02]  /*65b0*/  MOV R13, R24 ;  /* 0x00000018000d7202 */ /* 0x000fe40000000f00 */
[----:B---3--:R-:W-:Y:S01]  /*65c0*/  F2FP.F16.F32.PACK_AB R19, R17, R14 ;  /* 0x0000000e1113723e */ /* 0x008fe200000000ff */
[----:B------:R0:W-:Y:S04]  /*65d0*/  STG.E desc[UR8][R10.64], R9 ;  /* 0x000000090a007986 */ /* 0x0001e8000c101908 */
[----:B------:R0:W-:Y:S01]  /*65e0*/  STG.E desc[UR8][R12.64], R19 ;  /* 0x000000130c007986 */ /* 0x0001e2000c101908 */
[----:B------:R-:W-:Y:S01]  /*65f0*/  IADD3.X R24, PT, PT, RZ, R24, RZ, P3, !PT ;  /* 0x00000018ff187210 */ /* 0x000fe20001ffe4ff */
[----:B------:R-:W-:Y:S06]  /*6600*/  @P1 BRA `(.L_x_506) ;  /* 0xfffffffc00841947 */ /* 0x000fec000383ffff */
.L_x_505:
[----:B------:R-:W-:Y:S05]  /*6610*/  BSYNC.RECONVERGENT B0 ;  /* 0x0000000000007941 */ /* 0x000fea0003800200 */
.L_x_504:
        /* <DEDUP_REMOVED lines=10> */
.L_x_507:
        /* <DEDUP_REMOVED lines=22> */
[----:B----4-:R-:W-:-:S02]  /*6820*/  F2FP.F16.F32.PACK_AB R9, R7, R2 ;  /* 0x000000020709723e */ /* 0x010fc400000000ff */
[----:B------:R-:W-:-:S04]  /*6830*/  LOP3.LUT R2, R26, 0x3, RZ, 0xc0, !PT ;  /* 0x000000031a027812 */ /* 0x000fc800078ec0ff */
[----:B------:R-:W-:Y:S02]  /*6840*/  IADD3.X R19, PT, PT, R2, UR5, RZ, P1, !PT ;  /* 0x0000000502137c10 */ /* 0x000fe40008ffe4ff */
[----:B-----5:R-:W-:Y:S02]  /*6850*/  F2FP.F16.F32.PACK_AB R21, R13, R10 ;  /* 0x0000000a0d15723e */ /* 0x020fe400000000ff */
        /* <DEDUP_REMOVED lines=55> */
[----:B---3--:R-:W-:Y:S02]  /*6bd0*/  F2FP.F16.F32.PACK_AB R5, R5, R18 ;  /* 0x000000120505723e */ /* 0x008fe400000000ff */
[----:B-----5:R-:W-:-:S03]  /*6be0*/  F2FP.F16.F32.PACK_AB R7, R11, R6 ;  /* 0x000000060b07723e */ /* 0x020fc600000000ff */
[----:B------:R4:W-:Y:S04]  /*6bf0*/  STG.E desc[UR8][R14.64], R5 ;  /* 0x000000050e007986 */ /* 0x0009e8000c101908 */
[----:B------:R4:W-:Y:S02]  /*6c00*/  STG.E desc[UR8][R16.64], R7 ;  /* 0x0000000710007986 */ /* 0x0009e4000c101908 */
[----:B------:R-:W-:Y:S05]  /*6c10*/  @P0 BRA `(.L_x_507) ;  /* 0xfffffff800a80947 */ /* 0x000fea000383ffff */
[----:B------:R-:W-:Y:S05]  /*6c20*/  EXIT ;  /* 0x000000000000794d */ /* 0x000fea0003800000 */
.L_x_508:
        /* <DEDUP_REMOVED lines=13> */
.L_x_4502:


//--------------------- .text._Z35group_norm_nhwc_bwd_one_pass_kernelI11Bf16IOFp16WLi256ELi56ELi448EEv26Group_norm_nhwc_bwd_params --------------------------
	.section	.text._Z35group_norm_nhwc_bwd_one_pass_kernelI11Bf16IOFp16WLi256ELi56ELi448EEv26Group_norm_nhwc_bwd_params,"ax",@progbits
	.align	128
        .global         _Z35group_norm_nhwc_bwd_one_pass_kernelI11Bf16IOFp16WLi256ELi56ELi448EEv26Group_norm_nhwc_bwd_params
        .type           _Z35group_norm_nhwc_bwd_one_pass_kernelI11Bf16IOFp16WLi256ELi56ELi448EEv26Group_norm_nhwc_bwd_params,@function
        .size           _Z35group_norm_nhwc_bwd_one_pass_kernelI11Bf16IOFp16WLi256ELi56ELi448EEv26Group_norm_nhwc_bwd_params,(.L_x_4503 - _Z35group_norm_nhwc_bwd_one_pass_kernelI11Bf16IOFp16WLi256ELi56ELi448EEv26Group_norm_nhwc_bwd_params)
        .other          _Z35group_norm_nhwc_bwd_one_pass_kernelI11Bf16IOFp16WLi256ELi56ELi448EEv26Group_norm_nhwc_bwd_params,@"STO_CUDA_ENTRY STV_DEFAULT"
_Z35group_norm_nhwc_bwd_one_pass_kernelI11Bf16IOFp16WLi256ELi56ELi448EEv26Group_norm_nhwc_bwd_params:
.text._Z35group_norm_nhwc_bwd_one_pass_kernelI11Bf16IOFp16WLi256ELi56ELi448EEv26Group_norm_nhwc_bwd_params:
        /* <DEDUP_REMOVED lines=22> */
.L_x_576:
        /* <DEDUP_REMOVED lines=30> */
[----:B------:R-:W-:Y:S02]  /*0340*/  ISETP.GE.AND.EX P0, PT, R13, UR9, PT, P0 ;  /* 0x000000090d007c0c */ /* 0x000fe4000bf06300 */
[----:B------:R-:W-:-:S02]  /*0350*/  IADD3 R7, PT, PT, R4, -R7, RZ ;  /* 0x8000000704077210 */ /* 0x000fc40007ffe0ff */
[----:B------:R-:W-:Y:S02]  /*0360*/  @!P4 IADD3 R5, PT, PT, R5, 0x1, RZ ;  /* 0x000000010505c810 */ /* 0x000fe40007ffe0ff */
[----:B------:R-:W-:Y:S02]  /*0370*/  SEL R4, R7, R4, !P5 ;  /* 0x0000000407047207 */ /* 0x000fe40006800000 */
[----:B------:R-:W-:Y:S02]  /*0380*/  ISETP.NE.AND P4, PT, R11, RZ, PT ;  /* 0x000000ff0b00720c */ /* 0x000fe40003f85270 */
[----:B------:R-:W-:Y:S02]  /*0390*/  LOP3.LUT R7, RZ, R11, RZ, 0x33, !PT ;  /* 0x0000000bff077212 */ /* 0x000fe400078e33ff */
[----:B------:R-:W-:Y:S01]  /*03a0*/  IADD3 R11, PT, PT, R25, 0x10, RZ ;  /* 0x00000010190b7810 */ /* 0x000fe20007ffe0ff */
[----:B------:R-:W1:Y:S01]  /*03b0*/  @!P0 LDC.64 R14, c[0x0][0x3f8] ;  /* 0x0000fe00ff0e8b82 */ /* 0x000e620000000a00 */
[----:B------:R-:W-:-:S02]  /*03c0*/  @P1 IADD3 R5, PT, PT, R5, 0x1, RZ ;  /* 0x0000000105051810 */ /* 0x000fc40007ffe0ff */
[----:B------:R-:W-:Y:S02]  /*03d0*/  ISETP.GE.U32.AND P1, PT, R11, UR8, PT ;  /* 0x000000080b007c0c */ /* 0x000fe4000bf26070 */
[----:B------:R-:W-:Y:S02]  /*03e0*/  SHF.R.S32.HI R17, RZ, 0x1f, R11 ;  /* 0x0000001fff117819 */ /* 0x000fe4000001140b */
[----:B------:R-:W-:Y:S01]  /*03f0*/  @!P2 IADD3 R4, PT, PT, -R4, RZ, RZ ;  /* 0x000000ff0404a210 */ /* 0x000fe20007ffe1ff */
[----:B------:R-:W2:Y:S01]  /*0400*/  @!P0 LDC.64 R22, c[0x0][0x3a0] ;  /* 0x0000e800ff168b82 */ /* 0x000ea20000000a00 */
[----:B------:R-:W-:Y:S02]  /*0410*/  ISETP.GE.AND.EX P1, PT, R17, UR9, PT, P1 ;  /* 0x0000000911007c0c */ /* 0x000fe4000bf26310 */
[----:B------:R-:W-:Y:S02]  /*0420*/  SEL R119, R7, R4, !P4 ;  /* 0x0000000407777207 */ /* 0x000fe40006000000 */
[----:B------:R-:W-:-:S03]  /*0430*/  @!P3 IADD3 R5, PT, PT, -R5, RZ, RZ ;  /* 0x000000ff0505b210 */ /* 0x000fc60007ffe1ff */
[----:B------:R-:W-:Y:S01]  /*0440*/  IMAD R9, R119, 0x38, RZ ;  /* 0x0000003877097824 */ /* 0x000fe200078e02ff */
[----:B------:R-:W-:Y:S01]  /*0450*/  SEL R5, R7, R5, !P4 ;  /* 0x0000000507057207 */ /* 0x000fe20006000000 */
[----:B------:R-:W4:Y:S03]  /*0460*/  @!P0 LDC.64 R26, c[0x0][0x398] ;  /* 0x0000e600ff1a8b82 */ /* 0x000f260000000a00 */
[C---:B------:R-:W-:Y:S02]  /*0470*/  IADD3 R120, P2, PT, R9.reuse, R2, RZ ;  /* 0x0000000209787210 */ /* 0x040fe40007f5e0ff */
[----:B------:R-:W-:Y:S02]  /*0480*/  SHF.R.S32.HI R2, RZ, 0x1f, R5 ;  /* 0x0000001fff027819 */ /* 0x000fe40000011405 */
[----:B------:R-:W-:Y:S01]  /*0490*/  LEA.HI.X.SX32 R121, R9, RZ, 0x1, P2 ;  /* 0x000000ff09797211 */ /* 0x000fe200010f0eff */
[----:B------:R-:W5:Y:S02]  /*04a0*/  @!P1 LDC.64 R18, c[0x0][0x3f8] ;  /* 0x0000fe00ff129b82 */ /* 0x000f640000000a00 */
[----:B------:R-:W-:-:S02]  /*04b0*/  IMAD R2, R2, UR10, RZ ;  /* 0x0000000a02027c24 */ /* 0x000fc4000f8e02ff */
[----:B------:R-:W-:-:S04]  /*04c0*/  IMAD.WIDE.U32 R120, R5, UR10, R120 ;  /* 0x0000000a05787c25 */ /* 0x000fc8000f8e0078 */
[----:B------:R-:W-:Y:S01]  /*04d0*/  IMAD R123, R5, UR11, R2 ;  /* 0x0000000b057b7c24 */ /* 0x000fe2000f8e0202 */
[----:B------:R-:W-:Y:S01]  /*04e0*/  @!P0 MOV R122, R120 ;  /* 0x00000078007a8202 */ /* 0x000fe20000000f00 */
[-C--:B-1----:R-:W-:Y:S01]  /*04f0*/  @!P0 IMAD R2, R13, R14.reuse, RZ ;  /* 0x0000000e0d028224 */ /* 0x082fe200078e02ff */
[----:B------:R-:W-:Y:S01]  /*0500*/  IADD3 R13, PT, PT, R25, 0x20, RZ ;  /* 0x00000020190d7810 */ /* 0x000fe20007ffe0ff */
[----:B------:R-:W1:Y:S01]  /*0510*/  @!P1 LDC.64 R28, c[0x0][0x3a0] ;  /* 0x0000e800ff1c9b82 */ /* 0x000e620000000a00 */
[----:B------:R-:W-:Y:S01]  /*0520*/  IADD3 R123, PT, PT, R121, R123, RZ ;  /* 0x0000007b797b7210 */ /* 0x000fe20007ffe0ff */
[----:B------:R-:W-:Y:S01]  /*0530*/  @!P0 IMAD R7, R25, R15, R2 ;  /* 0x0000000f19078224 */ /* 0x000fe200078e0202 */
[----:B------:R-:W-:Y:S02]  /*0540*/  ISETP.GE.U32.AND P3, PT, R13, UR8, PT ;  /* 0x000000080d007c0c */ /* 0x000fe4000bf66070 */
[----:B------:R-:W-:Y:S01]  /*0550*/  SHF.R.S32.HI R21, RZ, 0x1f, R13 ;  /* 0x0000001fff157819 */ /* 0x000fe2000001140d */
[----:B------:R-:W-:Y:S01]  /*0560*/  @!P0 IMAD.WIDE.U32 R4, R25, R14, R122 ;  /* 0x0000000e19048225 */ /* 0x000fe200078e007a */
[----:B------:R-:W-:Y:S01]  /*0570*/  @!P1 MOV R9, R123 ;  /* 0x0000007b00099202 */ /* 0x000fe20000000f00 */
[----:B------:R-:W3:Y:S01]  /*0580*/  @!P1 LDC.64 R30, c[0x0][0x398] ;  /* 0x0000e600ff1e9b82 */ /* 0x000ee20000000a00 */
[----:B------:R-:W-:-:S02]  /*0590*/  ISETP.GE.AND.EX P3, PT, R21, UR9, PT, P3 ;  /* 0x0000000915007c0c */ /* 0x000fc4000bf66330 */
[----:B------:R-:W-:Y:S01]  /*05a0*/  @!P0 IADD3 R5, PT, PT, R5, R7, RZ ;  /* 0x0000000705058210 */ /* 0x000fe20007ffe0ff */
[----:B-----5:R-:W-:Y:S01]  /*05b0*/  @!P1 IMAD R8, R17, R18, RZ ;  /* 0x0000001211089224 */ /* 0x020fe200078e02ff */
[C---:B------:R-:W-:Y:S02]  /*05c0*/  @!P0 SHF.L.U32 R7, R4.reuse, 0x1, RZ ;  /* 0x0000000104078819 */ /* 0x040fe400000006ff */
[----:B------:R-:W-:Y:S01]  /*05d0*/  IADD3 R15, PT, PT, R25, 0x30, RZ ;  /* 0x00000030190f7810 */ /* 0x000fe20007ffe0ff */
[----:B------:R-:W-:Y:S01]  /*05e0*/  @!P1 IMAD R19, R11, R19, R8 ;  /* 0x000000130b139224 */ /* 0x000fe200078e0208 */
[----:B------:R-:W-:Y:S02]  /*05f0*/  @!P1 MOV R8, R120 ;  /* 0x0000007800089202 */ /* 0x000fe40000000f00 */
[----:B------:R-:W-:Y:S02]  /*0600*/  @!P0 SHF.L.U64.HI R2, R4, 0x1, R5 ;  /* 0x0000000104028819 */ /* 0x000fe40000010205 */
[C---:B--2---:R-:W-:Y:S01]  /*0610*/  @!P0 IADD3 R4, P2, PT, R7.reuse, R22, RZ ;  /* 0x0000001607048210 */ /* 0x044fe20007f5e0ff */
[----:B------:R-:W2:Y:S01]  /*0620*/  @!P3 LDC.64 R32, c[0x0][0x3f8] ;  /* 0x0000fe00ff20bb82 */ /* 0x000ea20000000a00 */
[----:B----4-:R-:W-:Y:S01]  /*0630*/  @!P0 IADD3 R6, P5, PT, R7, R26, RZ ;  /* 0x0000001a07068210 */ /* 0x010fe20007fbe0ff */
[----:B------:R-:W-:Y:S01]  /*0640*/  @!P1 IMAD.WIDE.U32 R8, R11, R18, R8 ;  /* 0x000000120b089225 */ /* 0x000fe200078e0008 */
[----:B------:R-:W-:-:S02]  /*0650*/  ISETP.GE.U32.AND P4, PT, R15, UR8, PT ;  /* 0x000000080f007c0c */ /* 0x000fc4000bf86070 */
[----:B------:R-:W-:Y:S02]  /*0660*/  SHF.R.S32.HI R17, RZ, 0x1f, R15 ;  /* 0x0000001fff117819 */ /* 0x000fe4000001140f */
[C---:B------:R-:W-:Y:S01]  /*0670*/  @!P0 IADD3.X R5, PT, PT, R2.reuse, R23, RZ, P2, !PT ;  /* 0x0000001702058210 */ /* 0x040fe200017fe4ff */
[----:B------:R-:W4:Y:S01]  /*0680*/  @!P3 LDC.64 R34, c[0x0][0x3a0] ;  /* 0x0000e800ff22bb82 */ /* 0x000f220000000a00 */
[----:B------:R-:W-:Y:S02]  /*0690*/  ISETP.GE.AND.EX P4, PT, R17, UR9, PT, P4 ;  /* 0x0000000911007c0c */ /* 0x000fe4000bf86340 */
[----:B------:R-:W-:Y:S01]  /*06a0*/  @!P0 IADD3.X R7, PT, PT, R2, R27, RZ, P5, !PT ;  /* 0x0000001b02078210 */ /* 0x000fe20002ffe4ff */
[----:B------:R2:W5:Y:S01]  /*06b0*/  @!P0 LDG.E R75, desc[UR6][R4.64] ;  /* 0x00000006044b8981 */ /* 0x000562000c1e1900 */
[----:B------:R-:W-:Y:S02]  /*06c0*/  @!P1 IADD3 R9, PT, PT, R9, R19, RZ ;  /* 0x0000001309099210 */ /* 0x000fe40007ffe0ff */
[C---:B------:R-:W-:Y:S01]  /*06d0*/  @!P1 SHF.L.U32 R11, R8.reuse, 0x1, RZ ;  /* 0x00000001080b9819 */ /* 0x040fe200000006ff */
[----:B------:R0:W5:Y:S01]  /*06e0*/  @!P0 LDG.E R74, desc[UR6][R6.64] ;  /* 0x00000006064a8981 */ /* 0x000162000c1e1900 */
[----:B------:R-:W-:-:S02]  /*06f0*/  @!P1 SHF.L.U64.HI R2, R8, 0x1, R9 ;  /* 0x0000000108029819 */ /* 0x000fc40000010209 */
[C---:B-1----:R-:W-:Y:S02]  /*0700*/  @!P1 IADD3 R8, P0, PT, R11.reuse, R28, RZ ;  /* 0x0000001c0b089210 */ /* 0x042fe40007f1e0ff */
[----:B---3--:R-:W-:Y:S01]  /*0710*/  @!P1 IADD3 R10, P2, PT, R11, R30, RZ ;  /* 0x0000001e0b0a9210 */ /* 0x008fe20007f5e0ff */
[----:B------:R-:W1:Y:S01]  /*0720*/  @!P4 LDC.64 R36, c[0x0][0x3f8] ;  /* 0x0000fe00ff24cb82 */ /* 0x000e620000000a00 */
[----:B------:R-:W-:Y:S01]  /*0730*/  IADD3 R19, PT, PT, R25, 0x40, RZ ;  /* 0x0000004019137810 */ /* 0x000fe20007ffe0ff */
[----:B--2---:R-:W-:Y:S01]  /*0740*/  @!P3 IMAD R4, R21, R32, RZ ;  /* 0x000000201504b224 */ /* 0x004fe200078e02ff */
[----:B------:R-:W-:Y:S02]  /*0750*/  @!P1 IADD3.X R9, PT, PT, R2, R29, RZ, P0, !PT ;  /* 0x0000001d02099210 */ /* 0x000fe400007fe4ff */
[----:B------:R-:W-:Y:S01]  /*0760*/  ISETP.GE.U32.AND P0, PT, R19, UR8, PT ;  /* 0x0000000813007c0c */ /* 0x000fe2000bf06070 */
[----:B------:R-:W-:Y:S01]  /*0770*/  @!P3 IMAD R23, R13, R33, R4 ;  /* 0x000000210d17b224 */ /* 0x000fe200078e0204 */
[----:B------:R-:W-:-:S02]  /*0780*/  SHF.R.S32.HI R27, RZ, 0x1f, R19 ;  /* 0x0000001fff1b7819 */ /* 0x000fc40000011413 */
[----:B------:R-:W-:Y:S02]  /*0790*/  CS2R R4, SRZ ;  /* 0x0000000000047805 */ /* 0x000fe4000001ff00 */
[----:B------:R-:W-:Y:S02]  /*07a0*/  @!P1 IADD3.X R11, PT, PT, R2, R31, RZ, P2, !PT ;  /* 0x0000001f020b9210 */ /* 0x000fe400017fe4ff */
[----:B------:R-:W2:Y:S01]  /*07b0*/  @!P3 LDC.64 R30, c[0x0][0x398] ;  /* 0x0000e600ff1ebb82 */ /* 0x000ea20000000a00 */
[----:B------:R-:W-:Y:S02]  /*07c0*/  ISETP.GE.AND.EX P0, PT, R27, UR9, PT, P0 ;  /* 0x000000091b007c0c */ /* 0x000fe4000bf06300 */
[----:B0-----:R-:W-:Y:S01]  /*07d0*/  @!P3 MOV R6, R120 ;  /* 0x000000780006b202 */ /* 0x001fe20000000f00 */
[----:B------:R0:W3:Y:S01]  /*07e0*/  @!P1 LDG.E R4, desc[UR6][R8.64] ;  /* 0x0000000608049981 */ /* 0x0000e2000c1e1900 */
[----:B------:R-:W-:Y:S02]  /*07f0*/  @!P3 MOV R7, R123 ;  /* 0x0000007b0007b202 */ /* 0x000fe40000000f00 */
[----:B------:R-:W-:Y:S01]  /*0800*/  IADD3 R21, PT, PT, R25, 0x50, RZ ;  /* 0x0000005019157810 */ /* 0x000fe20007ffe0ff */
[----:B------:R2:W3:Y:S01]  /*0810*/  @!P1 LDG.E R5, desc[UR6][R10.64] ;  /* 0x000000060a059981 */ /* 0x0004e2000c1e1900 */
[----:B------:R-:W-:-:S05]  /*0820*/  @!P3 IMAD.WIDE.U32 R6, R13, R32, R6 ;  /* 0x000000200d06b225 */ /* 0x000fca00078e0006 */
[----:B------:R-:W2:Y:S01]  /*0830*/  @!P0 LDC.64 R38, c[0x0][0x3f8] ;  /* 0x0000fe00ff268b82 */ /* 0x000ea20000000a00 */
[----:B------:R-:W-:Y:S02]  /*0840*/  @!P3 IADD3 R13, PT, PT, R7, R23, RZ ;  /* 0x00000017070db210 */ /* 0x000fe40007ffe0ff */
[C---:B------:R-:W-:Y:S02]  /*0850*/  @!P3 SHF.L.U32 R7, R6.reuse, 0x1, RZ ;  /* 0x000000010607b819 */ /* 0x040fe400000006ff */
[----:B------:R-:W-:Y:S02]  /*0860*/  @!P3 SHF.L.U64.HI R2, R6, 0x1, R13 ;  /* 0x000000010602b819 */ /* 0x000fe4000001020d */
[----:B----4-:R-:W-:Y:S01]  /*0870*/  @!P3 IADD3 R12, P1, PT, R7, R34, RZ ;  /* 0x00000022070cb210 */ /* 0x010fe20007f3e0ff */
[----:B------:R-:W4:Y:S01]  /*0880*/  @!P4 LDC.64 R32, c[0x0][0x3a0] ;  /* 0x0000e800ff20cb82 */ /* 0x000f220000000a00 */
[----:B------:R-:W-:Y:S02]  /*0890*/  ISETP.GE.U32.AND P2, PT, R21, UR8, PT ;  /* 0x0000000815007c0c */ /* 0x000fe4000bf46070 */
[----:B------:R-:W-:-:S02]  /*08a0*/  SHF.R.S32.HI R29, RZ, 0x1f, R21 ;  /* 0x0000001fff1d7819 */ /* 0x000fc40000011415 */
[C---:B------:R-:W-:Y:S01]  /*08b0*/  @!P3 IADD3.X R13, PT, PT, R2.reuse, R35, RZ, P1, !PT ;  /* 0x00000023020db210 */ /* 0x040fe20000ffe4ff */
[----:B-1----:R-:W-:Y:S01]  /*08c0*/  @!P4 IMAD R6, R17, R36, RZ ;  /* 0x000000241106c224 */ /* 0x002fe200078e02ff */
[----:B0-----:R-:W-:Y:S01]  /*08d0*/  @!P4 MOV R8, R120 ;  /* 0x000000780008c202 */ /* 0x001fe20000000f00 */
[----:B------:R-:W0:Y:S01]  /*08e0*/  @!P4 LDC.64 R34, c[0x0][0x398] ;  /* 0x0000e600ff22cb82 */ /* 0x000e220000000a00 */
[----:B------:R-:W-:Y:S02]  /*08f0*/  @!P4 MOV R9, R123 ;  /* 0x0000007b0009c202 */ /* 0x000fe40000000f00 */
[----:B--2---:R-:W-:Y:S02]  /*0900*/  @!P3 IADD3 R10, P1, PT, R7, R30, RZ ;  /* 0x0000001e070ab210 */ /* 0x004fe40007f3e0ff */
[----:B------:R-:W-:Y:S02]  /*0910*/  IADD3 R23, PT, PT, R25, 0x60, RZ ;  /* 0x0000006019177810 */ /* 0x000fe40007ffe0ff */
[----:B------:R-:W-:Y:S01]  /*0920*/  ISETP.GE.AND.EX P2, PT, R29, UR9, PT, P2 ;  /* 0x000000091d007c0c */ /* 0x000fe2000bf46320 */
[C---:B------:R-:W-:Y:S01]  /*0930*/  @!P4 IMAD R17, R15.reuse, R37, R6 ;  /* 0x000000250f11c224 */ /* 0x040fe200078e0206 */
[----:B------:R-:W-:Y:S01]  /*0940*/  @!P3 IADD3.X R11, PT, PT, R2, R31, RZ, P1, !PT ;  /* 0x0000001f020bb210 */ /* 0x000fe20000ffe4ff */
[----:B------:R-:W-:Y:S01]  /*0950*/  @!P4 IMAD.WIDE.U32 R8, R15, R36, R8 ;  /* 0x000000240f08c225 */ /* 0x000fe200078e0008 */
[----:B------:R-:W-:Y:S01]  /*0960*/  ISETP.GE.U32.AND P1, PT, R23, UR8, PT ;  /* 0x0000000817007c0c */ /* 0x000fe2000bf26070 */
[----:B------:R-:W1:Y:S01]  /*0970*/  @!P0 LDC.64 R36, c[0x0][0x3a0] ;  /* 0x0000e800ff248b82 */ /* 0x000e620000000a00 */
[----:B------:R-:W-:-:S02]  /*0980*/  SHF.R.S32.HI R31, RZ, 0x1f, R23 ;  /* 0x0000001fff1f7819 */ /* 0x000fc40000011417 */
[----:B------:R-:W-:Y:S02]  /*0990*/  @!P4 IADD3 R7, PT, PT, R9, R17, RZ ;  /* 0x000000110907c210 */ /* 0x000fe40007ffe0ff */
[----:B------:R-:W-:Y:S02]  /*09a0*/  ISETP.GE.AND.EX P1, PT, R31, UR9, PT, P1 ;  /* 0x000000091f007c0c */ /* 0x000fe4000bf26310 */
[C---:B------:R-:W-:Y:S01]  /*09b0*/  @!P4 SHF.L.U32 R15, R8.reuse, 0x1, RZ ;  /* 0x00000001080fc819 */ /* 0x040fe200000006ff */
[----:B------:R-:W2:Y:S01]  /*09c0*/  @!P2 LDC.64 R40, c[0x0][0x3f8] ;  /* 0x0000fe00ff28ab82 */ /* 0x000ea20000000a00 */
[----:B------:R-:W-:Y:S01]  /*09d0*/  @!P4 SHF.L.U64.HI R2, R8, 0x1, R7 ;  /* 0x000000010802c819 */ /* 0x000fe20000010207 */
[----:B------:R-:W-:Y:S01]  /*09e0*/  @!P0 IMAD R8, R27, R38, RZ ;  /* 0x000000261b088224 */ /* 0x000fe200078e02ff */
[----:B------:R-:W-:Y:S02]  /*09f0*/  @!P0 MOV R16, R120 ;  /* 0x0000007800108202 */ /* 0x000fe40000000f00 */
[----:B------:R-:W-:-:S02]  /*0a00*/  @!P0 MOV R17, R123 ;  /* 0x0000007b00118202 */ /* 0x000fc40000000f00 */
[----:B------:R-:W-:Y:S02]  /*0a10*/  MOV R6, RZ ;  /* 0x000000ff00067202 */ /* 0x000fe40000000f00 */
[----:B------:R-:W-:Y:S01]  /*0a20*/  MOV R7, RZ ;  /* 0x000000ff00077202 */ /* 0x000fe20000000f00 */
[C---:B------:R-:W-:Y:S01]  /*0a30*/  @!P0 IMAD R9, R19.reuse, R39, R8 ;  /* 0x0000002713098224 */ /* 0x040fe200078e0208 */
[----:B------:R-:W1:Y:S01]  /*0a40*/  @!P1 LDC.64 R42, c[0x0][0x3f8] ;  /* 0x0000fe00ff2a9b82 */ /* 0x000e620000000a00 */
[----:B------:R-:W-:Y:S01]  /*0a50*/  @!P0 IMAD.WIDE.U32 R16, R19, R38, R16 ;  /* 0x0000002613108225 */ /* 0x000fe200078e0010 */
[----:B------:R4:W3:Y:S04]  /*0a60*/  @!P3 LDG.E R6, desc[UR6][R12.64] ;  /* 0x000000060c06b981 */ /* 0x0008e8000c1e1900 */
[----:B------:R4:W3:Y:S01]  /*0a70*/  @!P3 LDG.E R7, desc[UR6][R10.64] ;  /* 0x000000060a07b981 */ /* 0x0008e2000c1e1900 */
[----:B0-----:R-:W-:Y:S01]  /*0a80*/  @!P4 IADD3 R14, P3, PT, R15, R34, RZ ;  /* 0x000000220f0ec210 */ /* 0x001fe20007f7e0ff */
[----:B------:R-:W0:Y:S01]  /*0a90*/  @!P0 LDC.64 R38, c[0x0][0x398] ;  /* 0x0000e600ff268b82 */ /* 0x000e220000000a00 */
[----:B------:R-:W-:-:S02]  /*0aa0*/  @!P0 IADD3 R9, PT, PT, R17, R9, RZ ;  /* 0x0000000911098210 */ /* 0x000fc40007ffe0ff */
[----:B----4-:R-:W-:Y:S02]  /*0ab0*/  @!P4 IADD3 R12, P5, PT, R15, R32, RZ ;  /* 0x000000200f0cc210 */ /* 0x010fe40007fbe0ff */
[----:B------:R-:W-:Y:S02]  /*0ac0*/  @!P4 IADD3.X R15, PT, PT, R2, R35, RZ, P3, !PT ;  /* 0x00000023020fc210 */ /* 0x000fe40001ffe4ff */
[----:B------:R-:W-:Y:S02]  /*0ad0*/  @!P0 SHF.L.U32 R11, R16, 0x1, RZ ;  /* 0x00000001100b8819 */ /* 0x000fe400000006ff */
[----:B------:R-:W-:Y:S02]  /*0ae0*/  IADD3 R27, PT, PT, R25, 0x70, RZ ;  /* 0x00000070191b7810 */ /* 0x000fe40007ffe0ff */
[----:B------:R-:W-:Y:S01]  /*0af0*/  MOV R8, RZ ;  /* 0x000000ff00087202 */ /* 0x000fe20000000f00 */
[----:B--2---:R-:W-:Y:S01]  /*0b00*/  @!P2 IMAD R10, R29, R40, RZ ;  /* 0x000000281d0aa224 */ /* 0x004fe200078e02ff */
[----:B------:R-:W-:Y:S01]  /*0b10*/  @!P4 IADD3.X R13, PT, PT, R2, R33, RZ, P5, !PT ;  /* 0x00000021020dc210 */ /* 0x000fe20002ffe4ff */
[----:B------:R-:W2:Y:S01]  /*0b20*/  @!P2 LDC.64 R34, c[0x0][0x3a0] ;  /* 0x0000e800ff22ab82 */ /* 0x000ea20000000a00 */
[----:B------:R-:W-:-:S02]  /*0b30*/  @!P0 SHF.L.U64.HI R2, R16, 0x1, R9 ;  /* 0x0000000110028819 */ /* 0x000fc40000010209 */
[----:B-1----:R-:W-:Y:S01]  /*0b40*/  @!P0 IADD3 R16, P3, PT, R11, R36, RZ ;  /* 0x000000240b108210 */ /* 0x002fe20007f7e0ff */
[----:B------:R1:W4:Y:S01]  /*0b50*/  @!P4 LDG.E R8, desc[UR6][R12.64] ;  /* 0x000000060c08c981 */ /* 0x000322000c1e1900 */
[----:B------:R-:W-:Y:S02]  /*0b60*/  SHF.R.S32.HI R33, RZ, 0x1f, R27 ;  /* 0x0000001fff217819 */ /* 0x000fe4000001141b */
[----:B------:R-:W-:Y:S02]  /*0b70*/  @!P0 IADD3.X R17, PT, PT, R2, R37, RZ, P3, !PT ;  /* 0x0000002502118210 */ /* 0x000fe40001ffe4ff */
[----:B------:R-:W-:Y:S01]  /*0b80*/  ISETP.GE.U32.AND P3, PT, R27, UR8, PT ;  /* 0x000000081b007c0c */ /* 0x000fe2000bf66070 */
[----:B------:R-:W2:Y:S03]  /*0b90*/  @!P2 LDC.64 R36, c[0x0][0x398] ;  /* 0x0000e600ff24ab82 */ /* 0x000ea60000000a00 */
[----:B------:R-:W-:-:S02]  /*0ba0*/  ISETP.GE.AND.EX P3, PT, R33, UR9, PT, P3 ;  /* 0x0000000921007c0c */ /* 0x000fc4000bf66330 */
[-C--:B-1----:R-:W-:Y:S02]  /*0bb0*/  @!P2 MOV R12, R120.reuse ;  /* 0x00000078000ca202 */ /* 0x082fe40000000f00 */
[----:B------:R-:W-:Y:S01]  /*0bc0*/  @!P2 MOV R13, R123 ;  /* 0x0000007b000da202 */ /* 0x000fe20000000f00 */
[----:B------:R-:W-:Y:S01]  /*0bd0*/  @!P2 IMAD R19, R21, R41, R10 ;  /* 0x000000291513a224 */ /* 0x000fe200078e020a */
[----:B------:R-:W-:Y:S01]  /*0be0*/  @!P1 MOV R20, R120 ;  /* 0x0000007800149202 */ /* 0x000fe20000000f00 */
[----:B------:R-:W-:Y:S02]  /*0bf0*/  @!P1 IMAD R18, R31, R42, RZ ;  /* 0x0000002a1f129224 */ /* 0x000fe400078e02ff */
[----:B------:R-:W-:Y:S01]  /*0c00*/  @!P2 IMAD.WIDE.U32 R12, R21, R40, R12 ;  /* 0x00000028150ca225 */ /* 0x000fe200078e000c */
[----:B------:R-:W-:Y:S02]  /*0c10*/  @!P1 MOV R21, R123 ;  /* 0x0000007b00159202 */ /* 0x000fe40000000f00 */
[----:B------:R-:W-:Y:S01]  /*0c20*/  MOV R9, RZ ;  /* 0x000000ff00097202 */ /* 0x000fe20000000f00 */
[C---:B------:R-:W-:Y:S01]  /*0c30*/  @!P1 IMAD R31, R23.reuse, R43, R18 ;  /* 0x0000002b171f9224 */ /* 0x040fe200078e0212 */
[----:B------:R-:W1:Y:S01]  /*0c40*/  @!P3 LDC.64 R40, c[0x0][0x3f8] ;  /* 0x0000fe00ff28bb82 */ /* 0x000e620000000a00 */
[----:B------:R-:W-:-:S03]  /*0c50*/  @!P1 IMAD.WIDE.U32 R20, R23, R42, R20 ;  /* 0x0000002a17149225 */ /* 0x000fc600078e0014 */
[----:B------:R0:W4:Y:S04]  /*0c60*/  @!P4 LDG.E R9, desc[UR6][R14.64] ;  /* 0x000000060e09c981 */ /* 0x000128000c1e1900 */
[----:B------:R-:W1:Y:S01]  /*0c70*/  @!P1 LDC.64 R22, c[0x0][0x3a0] ;  /* 0x0000e800ff169b82 */ /* 0x000e620000000a00 */
[----:B0-----:R-:W-:Y:S02]  /*0c80*/  @!P0 IADD3 R14, P4, PT, R11, R38, RZ ;  /* 0x000000260b0e8210 */ /* 0x001fe40007f9e0ff */
[----:B------:R-:W-:-:S05]  /*0c90*/  @!P2 IADD3 R11, PT, PT, R13, R19, RZ ;  /* 0x000000130d0ba210 */ /* 0x000fca0007ffe0ff */
[----:B------:R-:W0:Y:S01]  /*0ca0*/  @!P3 LDC.64 R42, c[0x0][0x3a0] ;  /* 0x0000e800ff2abb82 */ /* 0x000e220000000a00 */
[----:B------:R-:W-:Y:S02]  /*0cb0*/  @!P0 IADD3.X R15, PT, PT, R2, R39, RZ, P4, !PT ;  /* 0x00000027020f8210 */ /* 0x000fe400027fe4ff */
[C---:B------:R-:W-:Y:S02]  /*0cc0*/  @!P2 SHF.L.U64.HI R2, R12.reuse, 0x1, R11 ;  /* 0x000000010c02a819 */ /* 0x040fe4000001020b */
[----:B------:R-:W-:Y:S02]  /*0cd0*/  MOV R10, RZ ;  /* 0x000000ff000a7202 */ /* 0x000fe40000000f00 */
[----:B------:R-:W-:Y:S01]  /*0ce0*/  MOV R11, RZ ;  /* 0x000000ff000b7202 */ /* 0x000fe20000000f00 */
[----:B------:R-:W0:Y:S01]  /*0cf0*/  @!P1 LDC.64 R38, c[0x0][0x398] ;  /* 0x0000e600ff269b82 */ /* 0x000e220000000a00 */
[----:B------:R-:W-:Y:S02]  /*0d00*/  @!P2 SHF.L.U32 R13, R12, 0x1, RZ ;  /* 0x000000010c0da819 */ /* 0x000fe400000006ff */
[----:B------:R2:W4:Y:S02]  /*0d10*/  @!P0 LDG.E R10, desc[UR6][R16.64] ;  /* 0x00000006100a8981 */ /* 0x000524000c1e1900 */
[----:B--2---:R-:W-:-:S02]  /*0d20*/  @!P2 IADD3 R18, P4, PT, R13, R34, RZ ;  /* 0x000000220d12a210 */ /* 0x004fc40007f9e0ff */
[----:B------:R-:W2:Y:S01]  /*0d30*/  @!P0 LDG.E R11, desc[UR6][R14.64] ;  /* 0x000000060e0b8981 */ /* 0x000ea2000c1e1900 */
[----:B------:R-:W-:Y:S01]  /*0d40*/  IADD3 R29, PT, PT, R25, 0x80, RZ ;  /* 0x00000080191d7810 */ /* 0x000fe20007ffe0ff */
[----:B------:R-:W5:Y:S01]  /*0d50*/  @!P3 LDC.64 R44, c[0x0][0x398] ;  /* 0x0000e600ff2cbb82 */ /* 0x000f620000000a00 */
[----:B------:R-:W-:Y:S02]  /*0d60*/  MOV R12, RZ ;  /* 0x000000ff000c7202 */ /* 0x000fe40000000f00 */
[----:B------:R-:W-:Y:S02]  /*0d70*/  @!P2 IADD3 R16, P0, PT, R13, R36, RZ ;  /* 0x000000240d10a210 */ /* 0x000fe40007f1e0ff */
[----:B------:R-:W-:Y:S02]  /*0d80*/  @!P1 IADD3 R13, PT, PT, R21, R31, RZ ;  /* 0x0000001f150d9210 */ /* 0x000fe40007ffe0ff */
[----:B------:R-:W-:Y:S02]  /*0d90*/  IADD3 R31, PT, PT, R25, 0x90, RZ ;  /* 0x00000090191f7810 */ /* 0x000fe40007ffe0ff */
[----:B------:R-:W-:-:S02]  /*0da0*/  @!P2 IADD3.X R19, PT, PT, R2, R35, RZ, P4, !PT ;  /* 0x000000230213a210 */ /* 0x000fc400027fe4ff */
[----:B------:R-:W-:Y:S02]  /*0db0*/  @!P2 IADD3.X R17, PT, PT, R2, R37, RZ, P0, !PT ;  /* 0x000000250211a210 */ /* 0x000fe400007fe4ff */
[----:B------:R-:W-:Y:S01]  /*0dc0*/  @!P1 SHF.L.U32 R21, R20, 0x1, RZ ;  /* 0x0000000114159819 */ /* 0x000fe200000006ff */
[----:B------:R1:W2:Y:S01]  /*0dd0*/  @!P2 LDG.E R12, desc[UR6][R18.64] ;  /* 0x00000006120ca981 */ /* 0x0002a2000c1e1900 */
[----:B------:R-:W-:Y:S02]  /*0de0*/  ISETP.GE.U32.AND P4, PT, R29, UR8, PT ;  /* 0x000000081d007c0c */ /* 0x000fe4000bf86070 */
[----:B------:R-:W-:Y:S02]  /*0df0*/  SHF.R.S32.HI R35, RZ, 0x1f, R29 ;  /* 0x0000001fff237819 */ /* 0x000fe4000001141d */
[----:B------:R-:W-:Y:S02]  /*0e00*/  ISETP.GE.U32.AND P5, PT, R31, UR8, PT ;  /* 0x000000081f007c0c */ /* 0x000fe4000bfa6070 */
[----:B------:R-:W-:-:S02]  /*0e10*/  SHF.R.S32.HI R37, RZ, 0x1f, R31 ;  /* 0x0000001fff257819 */ /* 0x000fc4000001141f */
[----:B------:R-:W-:Y:S02]  /*0e20*/  ISETP.GE.AND.EX P4, PT, R35, UR9, PT, P4 ;  /* 0x0000000923007c0c */ /* 0x000fe4000bf86340 */
[----:B-1----:R-:W-:Y:S01]  /*0e30*/  @!P1 IADD3 R18, P0, PT, R21, R22, RZ ;  /* 0x0000001615129210 */ /* 0x002fe20007f1e0ff */
[----:B------:R-:W-:Y:S01]  /*0e40*/  @!P3 IMAD R22, R33, R40, RZ ;  /* 0x000000282116b224 */ /* 0x000fe200078e02ff */
[----:B------:R-:W-:Y:S02]  /*0e50*/  @!P1 SHF.L.U64.HI R2, R20, 0x1, R13 ;  /* 0x0000000114029819 */ /* 0x000fe4000001020d */
[----:B------:R-:W-:Y:S01]  /*0e60*/  ISETP.GE.AND.EX P5, PT, R37, UR9, PT, P5 ;  /* 0x0000000925007c0c */ /* 0x000fe2000bfa6350 */
[----:B------:R-:W-:Y:S01]  /*0e70*/  @!P3 IMAD R33, R27, R41, R22 ;  /* 0x000000291b21b224 */ /* 0x000fe200078e0216 */
[----:B------:R-:W-:Y:S02]  /*0e80*/  @!P1 IADD3.X R19, PT, PT, R2, R23, RZ, P0, !PT ;  /* 0x0000001702139210 */ /* 0x000fe400007fe4ff */
[----:B------:R-:W-:-:S02]  /*0e90*/  @!P3 MOV R22, R120 ;  /* 0x000000780016b202 */ /* 0x000fc40000000f00 */
[----:B------:R-:W-:Y:S01]  /*0ea0*/  @!P3 MOV R23, R123 ;  /* 0x0000007b0017b202 */ /* 0x000fe20000000f00 */
[----:B------:R-:W1:Y:S01]  /*0eb0*/  @!P4 LDC.64 R46, c[0x0][0x3f8] ;  /* 0x0000fe00ff2ecb82 */ /* 0x000e620000000a00 */
[----:B------:R-:W-:Y:S01]  /*0ec0*/  MOV R13, RZ ;  /* 0x000000ff000d7202 */ /* 0x000fe20000000f00 */
[----:B------:R-:W-:-:S05]  /*0ed0*/  @!P3 IMAD.WIDE.U32 R22, R27, R40, R22 ;  /* 0x000000281b16b225 */ /* 0x000fca00078e0016 */
[----:B------:R0:W2:Y:S01]  /*0ee0*/  @!P2 LDG.E R13, desc[UR6][R16.64] ;  /* 0x00000006100da981 */ /* 0x0000a2000c1e1900 */
[----:B------:R-:W5:Y:S01]  /*0ef0*/  @!P5 LDC.64 R40, c[0x0][0x3f8] ;  /* 0x0000fe00ff28db82 */ /* 0x000f620000000a00 */
[----:B0-----:R-:W-:-:S04]  /*0f00*/  @!P1 IADD3 R20, P2, PT, R21, R38, RZ ;  /* 0x0000002615149210 */ /* 0x001fc80007f5e0ff */
[----:B------:R-:W-:Y:S02]  /*0f10*/  @!P1 IADD3.X R21, PT, PT, R2, R39, RZ, P2, !PT ;  /* 0x0000002702159210 */ /* 0x000fe400017fe4ff */
[----:B------:R-:W-:Y:S01]  /*0f20*/  CS2R R14, SRZ ;  /* 0x00000000000e7805 */ /* 0x000fe2000001ff00 */
[----:B------:R-:W0:Y:S01]  /*0f30*/  @!P4 LDC.64 R48, c[0x0][0x3a0] ;  /* 0x0000e800ff30cb82 */ /* 0x000e220000000a00 */
[----:B------:R-:W-:Y:S02]  /*0f40*/  @!P3 IADD3 R17, PT, PT, R23, R33, RZ ;  /* 0x000000211711b210 */ /* 0x000fe40007ffe0ff */
[----:B------:R-:W-:Y:S02]  /*0f50*/  IADD3 R33, PT, PT, R25, 0xa0, RZ ;  /* 0x000000a019217810 */ /* 0x000fe40007ffe0ff */
[----:B------:R-:W2:Y:S02]  /*0f60*/  @!P1 LDG.E R14, desc[UR6][R18.64] ;  /* 0x00000006120e9981 */ /* 0x000ea4000c1e1900 */
[----:B------:R-:W-:-:S02]  /*0f70*/  ISETP.GE.U32.AND P2, PT, R33, UR8, PT ;  /* 0x0000000821007c0c */ /* 0x000fc4000bf46070 */
[----:B------:R5:W2:Y:S01]  /*0f80*/  @!P1 LDG.E R15, desc[UR6][R20.64] ;  /* 0x00000006140f9981 */ /* 0x000aa2000c1e1900 */
[----:B------:R-:W-:-:S04]  /*0f90*/  SHF.R.S32.HI R39, RZ, 0x1f, R33 ;  /* 0x0000001fff277819 */ /* 0x000fc80000011421 */
[----:B------:R-:W-:Y:S02]  /*0fa0*/  ISETP.GE.AND.EX P2, PT, R39, UR9, PT, P2 ;  /* 0x0000000927007c0c */ /* 0x000fe4000bf46320 */
[C---:B------:R-:W-:Y:S02]  /*0fb0*/  @!P3 SHF.L.U32 R27, R22.reuse, 0x1, RZ ;  /* 0x00000001161bb819 */ /* 0x040fe400000006ff */
[----:B------:R-:W-:Y:S02]  /*0fc0*/  @!P3 SHF.L.U64.HI R2, R22, 0x1, R17 ;  /* 0x000000011602b819 */ /* 0x000fe40000010211 */
[----:B------:R-:W-:Y:S01]  /*0fd0*/  @!P3 IADD3 R22, P0, PT, R27, R42, RZ ;  /* 0x0000002a1b16b210 */ /* 0x000fe20007f1e0ff */
[----:B-1----:R-:W-:Y:S01]  /*0fe0*/  @!P4 IMAD R16, R35, R46, RZ ;  /* 0x0000002e2310c224 */ /* 0x002fe200078e02ff */
[----:B-----5:R-:W-:Y:S02]  /*0ff0*/  @!P3 IADD3 R26, P1, PT, R27, R44, RZ ;  /* 0x0000002c1b1ab210 */ /* 0x020fe40007f3e0ff */
[----:B------:R-:W-:Y:S01]  /*1000*/  @!P3 IADD3.X R23, PT, PT, R2, R43, RZ, P0, !PT ;  /* 0x0000002b0217b210 */ /* 0x000fe200007fe4ff */
[----:B------:R-:W-:Y:S01]  /*1010*/  @!P5 IMAD R20, R37, R40, RZ ;  /* 0x000000282514d224 */ /* 0x000fe200078e02ff */
[----:B------:R-:W1:Y:S01]  /*1020*/  @!P4 LDC.64 R42, c[0x0][0x398] ;  /* 0x0000e600ff2acb82 */ /* 0x000e620000000a00 */
[----:B------:R-:W-:-:S02]  /*1030*/  IADD3 R35, PT, PT, R25, 0xb0, RZ ;  /* 0x000000b019237810 */ /* 0x000fc40007ffe0ff */
[----:B------:R-:W-:Y:S02]  /*1040*/  @!P4 MOV R18, R120 ;  /* 0x000000780012c202 */ /* 0x000fe40000000f00 */
[----:B------:R-:W-:-:S03]  /*1050*/  @!P4 MOV R19, R123 ;  /* 0x0000007b0013c202 */ /* 0x000fc60000000f00 */
[----:B------:R-:W5:Y:S01]  /*1060*/  @!P2 LDC.64 R50, c[0x0][0x3f8] ;  /* 0x0000fe00ff32ab82 */ /* 0x000f620000000a00 */
[----:B------:R-:W-:Y:S01]  /*1070*/  @!P3 IADD3.X R27, PT, PT, R2, R45, RZ, P1, !PT ;  /* 0x0000002d021bb210 */ /* 0x000fe20000ffe4ff */
[----:B------:R-:W-:Y:S01]  /*1080*/  @!P5 IMAD R37, R31, R41, R20 ;  /* 0x000000291f25d224 */ /* 0x000fe200078e0214 */
[----:B------:R-:W-:Y:S02]  /*1090*/  ISETP.GE.U32.AND P0, PT, R35, UR8, PT ;  /* 0x0000000823007c0c */ /* 0x000fe4000bf06070 */
[----:B------:R-:W-:Y:S01]  /*10a0*/  SHF.R.S32.HI R41, RZ, 0x1f, R35 ;  /* 0x0000001fff297819 */ /* 0x000fe20000011423 */
[C---:B------:R-:W-:Y:S02]  /*10b0*/  @!P4 IMAD R17, R29.reuse, R47, R16 ;  /* 0x0000002f1d11c224 */ /* 0x040fe400078e0210 */
[----:B------:R-:W1:Y:S01]  /*10c0*/  @!P5 LDC.64 R44, c[0x0][0x3a0] ;  /* 0x0000e800ff2cdb82 */ /* 0x000e620000000a00 */
[----:B------:R-:W-:Y:S01]  /*10d0*/  @!P4 IMAD.WIDE.U32 R18, R29, R46, R18 ;  /* 0x0000002e1d12c225 */ /* 0x000fe200078e0012 */
[----:B------:R-:W-:-:S06]  /*10e0*/  ISETP.GE.AND.EX P0, PT, R41, UR9, PT, P0 ;  /* 0x0000000929007c0c */ /* 0x000fcc000bf06300 */
[----:B------:R-:W1:Y:S01]  /*10f0*/  @!P5 LDC.64 R46, c[0x0][0x398] ;  /* 0x0000e600ff2edb82 */ /* 0x000e620000000a00 */
[----:B------:R-:W-:Y:S02]  /*1100*/  @!P4 IADD3 R17, PT, PT, R19, R17, RZ ;  /* 0x000000111311c210 */ /* 0x000fe40007ffe0ff */
[C---:B------:R-:W-:Y:S02]  /*1110*/  @!P4 SHF.L.U32 R19, R18.reuse, 0x1, RZ ;  /* 0x000000011213c819 */ /* 0x040fe400000006ff */
[----:B------:R-:W-:Y:S02]  /*1120*/  @!P5 MOV R28, R120 ;  /* 0x00000078001cd202 */ /* 0x000fe40000000f00 */
[----:B------:R-:W-:Y:S01]  /*1130*/  @!P5 MOV R29, R123 ;  /* 0x0000007b001dd202 */ /* 0x000fe20000000f00 */
[----:B------:R-:W3:Y:S01]  /*1140*/  @!P0 LDC.64 R52, c[0x0][0x3f8] ;  /* 0x0000fe00ff348b82 */ /* 0x000ee20000000a00 */
[----:B------:R-:W-:Y:S02]  /*1150*/  MOV R16, RZ ;  /* 0x000000ff00107202 */ /* 0x000fe40000000f00 */
[----:B------:R-:W-:Y:S01]  /*1160*/  @!P4 SHF.L.U64.HI R2, R18, 0x1, R17 ;  /* 0x000000011202c819 */ /* 0x000fe20000010211 */
[----:B------:R-:W-:Y:S01]  /*1170*/  @!P5 IMAD.WIDE.U32 R28, R31, R40, R28 ;  /* 0x000000281f1cd225 */ /* 0x000fe200078e001c */
[----:B0-----:R-:W-:-:S02]  /*1180*/  @!P4 IADD3 R20, P1, PT, R19, R48, RZ ;  /* 0x000000301314c210 */ /* 0x001fc40007f3e0ff */
[----:B------:R1:W2:Y:S01]  /*1190*/  @!P3 LDG.E R16, desc[UR6][R22.64] ;  /* 0x000000061610b981 */ /* 0x0002a2000c1e1900 */
[----:B------:R-:W-:Y:S02]  /*11a0*/  MOV R17, RZ ;  /* 0x000000ff00117202 */ /* 0x000fe40000000f00 */
[----:B------:R-:W-:Y:S01]  /*11b0*/  @!P4 IADD3.X R21, PT, PT, R2, R49, RZ, P1, !PT ;  /* 0x000000310215c210 */ /* 0x000fe20000ffe4ff */
[----:B-----5:R-:W-:Y:S01]  /*11c0*/  @!P2 IMAD R24, R39, R50, RZ ;  /* 0x000000322718a224 */ /* 0x020fe200078e02ff */
[----:B------:R-:W-:Y:S01]  /*11d0*/  @!P2 MOV R30, R120 ;  /* 0x00000078001ea202 */ /* 0x000fe20000000f00 */
[----:B------:R-:W0:Y:S01]  /*11e0*/  @!P2 LDC.64 R48, c[0x0][0x398] ;  /* 0x0000e600ff30ab82 */ /* 0x000e220000000a00 */
[----:B------:R-:W-:Y:S01]  /*11f0*/  @!P2 MOV R31, R123 ;  /* 0x0000007b001fa202 */ /* 0x000fe20000000f00 */
[----:B------:R5:W2:Y:S01]  /*1200*/  @!P3 LDG.E R17, desc[UR6][R26.64] ;  /* 0x000000061a11b981 */ /* 0x000aa2000c1e1900 */
[----:B-1----:R-:W-:Y:S02]  /*1210*/  @!P4 IADD3 R22, P1, PT, R19, R42, RZ ;  /* 0x0000002a1316c210 */ /* 0x002fe40007f3e0ff */
[----:B------:R-:W-:-:S02]  /*1220*/  @!P5 IADD3 R19, PT, PT, R29, R37, RZ ;  /* 0x000000251d13d210 */ /* 0x000fc40007ffe0ff */
[----:B------:R-:W-:Y:S01]  /*1230*/  @!P5 SHF.L.U32 R29, R28, 0x1, RZ ;  /* 0x000000011c1dd819 */ /* 0x000fe200000006ff */
[C---:B------:R-:W-:Y:S01]  /*1240*/  @!P2 IMAD R39, R33.reuse, R51, R24 ;  /* 0x000000332127a224 */ /* 0x040fe200078e0218 */
[----:B------:R-:W-:Y:S01]  /*1250*/  @!P4 IADD3.X R23, PT, PT, R2, R43, RZ, P1, !PT ;  /* 0x0000002b0217c210 */ /* 0x000fe20000ffe4ff */
[----:B------:R-:W-:Y:S01]  /*1260*/  @!P2 IMAD.WIDE.U32 R30, R33, R50, R30 ;  /* 0x00000032211ea225 */ /* 0x000fe200078e001e */
[----:B------:R-:W-:Y:S01]  /*1270*/  MOV R18, RZ ;  /* 0x000000ff00127202 */ /* 0x000fe20000000f00 */
[----:B------:R-:W1:Y:S01]  /*1280*/  @!P2 LDC.64 R42, c[0x0][0x3a0] ;  /* 0x0000e800ff2aab82 */ /* 0x000e620000000a00 */
[----:B------:R-:W-:Y:S02]  /*1290*/  @!P5 SHF.L.U64.HI R2, R28, 0x1, R19 ;  /* 0x000000011c02d819 */ /* 0x000fe40000010213 */
[----:B-----5:R-:W-:Y:S02]  /*12a0*/  @!P5 IADD3 R26, P1, PT, R29, R44, RZ ;  /* 0x0000002c1d1ad210 */ /* 0x020fe40007f3e0ff */
[----:B------:R-:W-:Y:S01]  /*12b0*/  IADD3 R37, PT, PT, R25, 0xc0, RZ ;  /* 0x000000c019257810 */ /* 0x000fe20007ffe0ff */
[----:B------:R5:W2:Y:S01]  /*12c0*/  @!P4 LDG.E R18, desc[UR6][R20.64] ;  /* 0x000000061412c981 */ /* 0x000aa2000c1e1900 */
[----:B------:R-:W-:-:S02]  /*12d0*/  @!P5 IADD3 R28, P3, PT, R29, R46, RZ ;  /* 0x0000002e1d1cd210 */ /* 0x000fc40007f7e0ff */
[C---:B------:R-:W-:Y:S02]  /*12e0*/  @!P5 IADD3.X R27, PT, PT, R2.reuse, R45, RZ, P1, !PT ;  /* 0x0000002d021bd210 */ /* 0x040fe40000ffe4ff */
[----:B------:R-:W-:Y:S02]  /*12f0*/  @!P2 IADD3 R31, PT, PT, R31, R39, RZ ;  /* 0x000000271f1fa210 */ /* 0x000fe40007ffe0ff */
[----:B------:R-:W-:Y:S02]  /*1300*/  ISETP.GE.U32.AND P1, PT, R37, UR8, PT ;  /* 0x0000000825007c0c */ /* 0x000fe4000bf26070 */
[----:B------:R-:W-:Y:S02]  /*1310*/  SHF.R.S32.HI R39, RZ, 0x1f, R37 ;  /* 0x0000001fff277819 */ /* 0x000fe40000011425 */
[----:B-----5:R-:W-:Y:S02]  /*1320*/  CS2R R20, SRZ ;  /* 0x0000000000147805 */ /* 0x020fe4000001ff00 */
[----:B------:R-:W-:-:S02]  /*1330*/  @!P5 IADD3.X R29, PT, PT, R2, R47, RZ, P3, !PT ;  /* 0x0000002f021dd210 */ /* 0x000fc40001ffe4ff */
[----:B------:R-:W-:Y:S02]  /*1340*/  ISETP.GE.AND.EX P1, PT, R39, UR9, PT, P1 ;  /* 0x0000000927007c0c */ /* 0x000fe4000bf26310 */
[----:B------:R-:W-:Y:S01]  /*1350*/  MOV R19, RZ ;  /* 0x000000ff00137202 */ /* 0x000fe20000000f00 */
[----:B------:R5:W2:Y:S04]  /*1360*/  @!P5 LDG.E R21, desc[UR6][R28.64] ;  /* 0x000000061c15d981 */ /* 0x000aa8000c1e1900 */
[----:B------:R0:W2:Y:S01]  /*1370*/  @!P5 LDG.E R20, desc[UR6][R26.64] ;  /* 0x000000061a14d981 */ /* 0x0000a2000c1e1900 */
[----:B------:R-:W-:-:S03]  /*1380*/  @!P2 SHF.L.U32 R33, R30, 0x1, RZ ;  /* 0x000000011e21a819 */ /* 0x000fc600000006ff */
[----:B------:R3:W2:Y:S01]  /*1390*/  @!P4 LDG.E R19, desc[UR6][R22.64] ;  /* 0x000000061613c981 */ /* 0x0006a2000c1e1900 */
[----:B-----5:R-:W5:Y:S01]  /*13a0*/  @!P0 LDC.64 R28, c[0x0][0x3a0] ;  /* 0x0000e800ff1c8b82 */ /* 0x020f620000000a00 */
[----:B0-----:R-:W-:Y:S02]  /*13b0*/  @!P0 MOV R26, R120 ;  /* 0x00000078001a8202 */ /* 0x001fe40000000f00 */
[----:B------:R-:W-:Y:S01]  /*13c0*/  @!P0 MOV R27, R123 ;  /* 0x0000007b001b8202 */ /* 0x000fe20000000f00 */
[-C--:B---3--:R-:W-:Y:S01]  /*13d0*/  @!P0 IMAD R22, R41, R52.reuse, RZ ;  /* 0x0000003429168224 */ /* 0x088fe200078e02ff */
[----:B------:R-:W-:Y:S01]  /*13e0*/  @!P2 SHF.L.U64.HI R2, R30, 0x1, R31 ;  /* 0x000000011e02a819 */ /* 0x000fe2000001021f */
[----:B------:R-:W-:Y:S01]  /*13f0*/  @!P0 IMAD.WIDE.U32 R26, R35, R52, R26 ;  /* 0x00000034231a8225 */ /* 0x000fe200078e001a */
[----:B-1----:R-:W-:-:S03]  /*1400*/  @!P2 IADD3 R30, P3, PT, R33, R42, RZ ;  /* 0x0000002a211ea210 */ /* 0x002fc60007f7e0ff */
[----:B------:R-:W-:Y:S02]  /*1410*/  @!P0 IMAD R41, R35, R53, R22 ;  /* 0x0000003523298224 */ /* 0x000fe400078e0216 */
[----:B------:R-:W0:Y:S01]  /*1420*/  @!P1 LDC.64 R52, c[0x0][0x3f8] ;  /* 0x0000fe00ff349b82 */ /* 0x000e220000000a00 */
[----:B------:R-:W-:Y:S02]  /*1430*/  @!P2 IADD3 R32, P4, PT, R33, R48, RZ ;  /* 0x000000302120a210 */ /* 0x000fe40007f9e0ff */
[C---:B------:R-:W-:Y:S02]  /*1440*/  @!P2 IADD3.X R31, PT, PT, R2.reuse, R43, RZ, P3, !PT ;  /* 0x0000002b021fa210 */ /* 0x040fe40001ffe4ff */
[----:B------:R-:W-:Y:S02]  /*1450*/  @!P2 IADD3.X R33, PT, PT, R2, R49, RZ, P4, !PT ;  /* 0x000000310221a210 */ /* 0x000fe400027fe4ff */
[----:B------:R-:W-:Y:S02]  /*1460*/  CS2R R22, SRZ ;  /* 0x0000000000167805 */ /* 0x000fe4000001ff00 */
[----:B------:R-:W-:Y:S01]  /*1470*/  IADD3 R49, PT, PT, R25, 0xd0, RZ ;  /* 0x000000d019317810 */ /* 0x000fe20007ffe0ff */
[----:B------:R-:W1:Y:S01]  /*1480*/  @!P0 LDC.64 R42, c[0x0][0x398] ;  /* 0x0000e600ff2a8b82 */ /* 0x000e620000000a00 */
[----:B------:R-:W-:-:S02]  /*1490*/  ISETP.NE.AND P5, PT, RZ, UR4, PT ;  /* 0x00000004ff007c0c */ /* 0x000fc4000bfa5270 */
[----:B------:R-:W-:Y:S01]  /*14a0*/  @!P0 IADD3 R27, PT, PT, R27, R41, RZ ;  /* 0x000000291b1b8210 */ /* 0x000fe20007ffe0ff */
[----:B------:R5:W3:Y:S01]  /*14b0*/  @!P2 LDG.E R22, desc[UR6][R30.64] ;  /* 0x000000061e16a981 */ /* 0x000ae2000c1e1900 */
[C---:B------:R-:W-:Y:S02]  /*14c0*/  @!P0 SHF.L.U32 R45, R26.reuse, 0x1, RZ ;  /* 0x000000011a2d8819 */ /* 0x040fe400000006ff */
[----:B------:R-:W-:Y:S01]  /*14d0*/  ISETP.GE.U32.AND P3, PT, R49, UR8, PT ;  /* 0x0000000831007c0c */ /* 0x000fe2000bf66070 */
[----:B------:R-:W4:Y:S01]  /*14e0*/  @!P1 LDC.64 R34, c[0x0][0x3a0] ;  /* 0x0000e800ff229b82 */ /* 0x000f220000000a00 */
[----:B------:R-:W-:Y:S01]  /*14f0*/  SHF.R.S32.HI R47, RZ, 0x1f, R49 ;  /* 0x0000001fff2f7819 */ /* 0x000fe20000011431 */
[----:B------:R0:W3:Y:S01]  /*1500*/  @!P2 LDG.E R23, desc[UR6][R32.64] ;  /* 0x000000062017a981 */ /* 0x0000e2000c1e1900 */
[----:B------:R-:W-:Y:S02]  /*1510*/  @!P0 SHF.L.U64.HI R2, R26, 0x1, R27 ;  /* 0x000000011a028819 */ /* 0x000fe4000001021b */
[----:B------:R-:W-:-:S02]  /*1520*/  ISETP.GE.AND.EX P3, PT, R47, UR9, PT, P3 ;  /* 0x000000092f007c0c */ /* 0x000fc4000bf66330 */
[----:B-----5:R-:W-:-:S04]  /*1530*/  @!P0 IADD3 R30, P6, PT, R45, R28, RZ ;  /* 0x0000001c2d1e8210 */ /* 0x020fc80007fde0ff */
[----:B------:R-:W-:Y:S02]  /*1540*/  @!P0 IADD3.X R31, PT, PT, R2, R29, RZ, P6, !PT ;  /* 0x0000001d021f8210 */ /* 0x000fe400037fe4ff */
[----:B------:R-:W5:Y:S01]  /*1550*/  @P5 LDC.64 R28, c[0x0][0x3b0] ;  /* 0x0000ec00ff1c5b82 */ /* 0x000f620000000a00 */
[----:B------:R-:W-:Y:S01]  /*1560*/  IADD3 R51, PT, PT, R25, 0xe0, RZ ;  /* 0x000000e019337810 */ /* 0x000fe20007ffe0ff */
[----:B0-----:R-:W-:Y:S01]  /*1570*/  @!P1 IMAD R32, R39, R52, RZ ;  /* 0x0000003427209224 */ /* 0x001fe200078e02ff */
[----:B------:R-:W-:-:S05]  /*1580*/  IADD3 R38, PT, PT, R25, 0xf0, RZ ;  /* 0x000000f019267810 */ /* 0x000fca0007ffe0ff */
[----:B------:R-:W0:Y:S01]  /*1590*/  @!P1 LDC.64 R24, c[0x0][0x398] ;  /* 0x0000e600ff189b82 */ /* 0x000e220000000a00 */
[----:B------:R-:W-:Y:S01]  /*15a0*/  @!P1 IMAD R39, R37, R53, R32 ;  /* 0x0000003525279224 */ /* 0x000fe200078e0220 */
[----:B------:R-:W-:Y:S02]  /*15b0*/  ISETP.GE.U32.AND P4, PT, R51, UR8, PT ;  /* 0x0000000833007c0c */ /* 0x000fe4000bf86070 */
[----:B------:R-:W-:Y:S02]  /*15c0*/  SHF.R.S32.HI R55, RZ, 0x1f, R51 ;  /* 0x0000001fff377819 */ /* 0x000fe40000011433 */
[----:B------:R-:W-:Y:S02]  /*15d0*/  @!P1 MOV R32, R120 ;  /* 0x0000007800209202 */ /* 0x000fe40000000f00 */
[----:B------:R-:W0:Y:S01]  /*15e0*/  @!P3 LDC.64 R26, c[0x0][0x3f8] ;  /* 0x0000fe00ff1abb82 */ /* 0x000e220000000a00 */
[----:B------:R-:W-:Y:S02]  /*15f0*/  @!P1 MOV R33, R123 ;  /* 0x0000007b00219202 */ /* 0x000fe40000000f00 */
[----:B-1----:R-:W-:-:S02]  /*1600*/  @!P0 IADD3 R44, P6, PT, R45, R42, RZ ;  /* 0x0000002a2d2c8210 */ /* 0x002fc40007fde0ff */
[----:B------:R-:W-:Y:S02]  /*1610*/  CS2R R64, SRZ ;  /* 0x0000000000407805 */ /* 0x000fe4000001ff00 */
[----:B------:R-:W-:Y:S01]  /*1620*/  ISETP.GE.AND.EX P4, PT, R55, UR9, PT, P4 ;  /* 0x0000000937007c0c */ /* 0x000fe2000bf86340 */
[----:B------:R-:W-:Y:S01]  /*1630*/  @!P1 IMAD.WIDE.U32 R32, R37, R52, R32 ;  /* 0x0000003425209225 */ /* 0x000fe200078e0020 */
[----:B------:R-:W-:Y:S02]  /*1640*/  @!P0 IADD3.X R45, PT, PT, R2, R43, RZ, P6, !PT ;  /* 0x0000002b022d8210 */ /* 0x000fe400037fe4ff */
[----:B------:R-:W-:Y:S01]  /*1650*/  LOP3.LUT R2, R77, 0xffff, RZ, 0xc0, !PT ;  /* 0x0000ffff4d027812 */ /* 0x000fe200078ec0ff */
[----:B------:R1:W3:Y:S01]  /*1660*/  @!P0 LDG.E R64, desc[UR6][R30.64] ;  /* 0x000000061e408981 */ /* 0x0002e2000c1e1900 */
[----:B------:R-:W-:Y:S02]  /*1670*/  ISETP.GE.U32.AND P2, PT, R38, UR8, PT ;  /* 0x0000000826007c0c */ /* 0x000fe4000bf46070 */
[----:B------:R-:W-:Y:S01]  /*1680*/  SHF.R.S32.HI R41, RZ, 0x1f, R38 ;  /* 0x0000001fff297819 */ /* 0x000fe20000011426 */
[----:B------:R-:W-:Y:S01]  /*1690*/  IMAD R53, R119, 0x38, R2 ;  /* 0x0000003877357824 */ /* 0x000fe200078e0202 */
[----:B------:R-:W-:Y:S01]  /*16a0*/  @!P1 SHF.L.U32 R37, R32, 0x1, RZ ;  /* 0x0000000120259819 */ /* 0x000fe200000006ff */
[----:B------:R-:W-:Y:S01]  /*16b0*/  IMAD.WIDE R60, R78, 0x8, R60 ;  /* 0x000000084e3c7825 */ /* 0x000fe200078e023c */
[----:B------:R0:W3:Y:S01]  /*16c0*/  @!P0 LDG.E R65, desc[UR6][R44.64] ;  /* 0x000000062c418981 */ /* 0x0000e2000c1e1900 */
[----:B-1----:R-:W-:-:S02]  /*16d0*/  @!P1 IADD3 R31, PT, PT, R33, R39, RZ ;  /* 0x00000027211f9210 */ /* 0x002fc40007ffe0ff */
[----:B-----5:R-:W-:Y:S01]  /*16e0*/  @P5 IMAD.WIDE R42, R53, 0x2, R28 ;  /* 0x00000002352a5825 */ /* 0x020fe200078e021c */
[----:B------:R-:W-:Y:S01]  /*16f0*/  ISETP.GE.AND.EX P2, PT, R41, UR9, PT, P2 ;  /* 0x0000000929007c0c */ /* 0x000fe2000bf46320 */
[----:B------:R-:W1:Y:S01]  /*1700*/  @!P3 LDC.64 R28, c[0x0][0x3a0] ;  /* 0x0000e800ff1cbb82 */ /* 0x000e620000000a00 */
[----:B------:R-:W-:Y:S01]  /*1710*/  @!P1 SHF.L.U64.HI R48, R32, 0x1, R31 ;  /* 0x0000000120309819 */ /* 0x000fe2000001021f */
[----:B------:R-:W5:Y:S01]  /*1720*/  LDG.E.64 R60, desc[UR6][R60.64] ;  /* 0x000000063c3c7981 */ /* 0x000f62000c1e1b00 */
[C---:B----4-:R-:W-:Y:S02]  /*1730*/  @!P1 IADD3 R36, P0, PT, R37.reuse, R34, RZ ;  /* 0x0000002225249210 */ /* 0x050fe40007f1e0ff */
[----:B0-----:R-:W-:Y:S02]  /*1740*/  @!P1 IADD3 R46, P6, PT, R37, R24, RZ ;  /* 0x00000018252e9210 */ /* 0x001fe40007fde0ff */
[----:B------:R-:W-:Y:S02]  /*1750*/  CS2R R66, SRZ ;  /* 0x0000000000427805 */ /* 0x000fe4000001ff00 */
[----:B------:R-:W-:Y:S01]  /*1760*/  @!P3 MOV R44, R120 ;  /* 0x00000078002cb202 */ /* 0x000fe20000000f00 */
[----:B------:R-:W0:Y:S01]  /*1770*/  @!P3 LDC.64 R30, c[0x0][0x398] ;  /* 0x0000e600ff1ebb82 */ /* 0x000e220000000a00 */
[C---:B------:R-:W-:Y:S01]  /*1780*/  @!P1 IADD3.X R37, PT, PT, R48.reuse, R35, RZ, P0, !PT ;  /* 0x0000002330259210 */ /* 0x040fe200007fe4ff */
[-C--:B------:R-:W-:Y:S01]  /*1790*/  @!P3 IMAD R24, R47, R26.reuse, RZ ;  /* 0x0000001a2f18b224 */ /* 0x080fe200078e02ff */
[----:B------:R-:W-:Y:S01]  /*17a0*/  @!P3 MOV R45, R123 ;  /* 0x0000007b002db202 */ /* 0x000fe20000000f00 */
[----:B------:R-:W4:Y:S04]  /*17b0*/  @P5 LDG.E.U16 R39, desc[UR6][R42.64] ;  /* 0x000000062a275981 */ /* 0x000f28000c1e1500 */
[----:B------:R-:W0:Y:S01]  /*17c0*/  @!P4 LDC.64 R32, c[0x0][0x3f8] ;  /* 0x0000fe00ff20cb82 */ /* 0x000e220000000a00 */
[----:B------:R-:W-:Y:S01]  /*17d0*/  @!P1 IADD3.X R47, PT, PT, R48, R25, RZ, P6, !PT ;  /* 0x00000019302f9210 */ /* 0x000fe200037fe4ff */
[----:B------:R1:W4:Y:S06]  /*17e0*/  @P5 LDG.E.U16 R40, desc[UR6][R42.64+0x2] ;  /* 0x000002062a285981 */ /* 0x00032c000c1e1500 */
[----:B------:R-:W0:Y:S01]  /*17f0*/  LDC.64 R34, c[0x0][0x3a8] ;  /* 0x0000ea00ff227b82 */ /* 0x000e220000000a00 */
[C---:B------:R-:W-:Y:S01]  /*1800*/  @!P3 IMAD R27, R49.reuse, R27, R24 ;  /* 0x0000001b311bb224 */ /* 0x040fe200078e0218 */
[----:B------:R0:W4:Y:S01]  /*1810*/  @!P1 LDG.E R66, desc[UR6][R36.64] ;  /* 0x0000000624429981 */ /* 0x000122000c1e1900 */
[----:B------:R-:W-:-:S03]  /*1820*/  @!P3 IMAD.WIDE.U32 R44, R49, R26, R44 ;  /* 0x0000001a312cb225 */ /* 0x000fc600078e002c */
[----:B------:R0:W4:Y:S02]  /*1830*/  @!P1 LDG.E R67, desc[UR6][R46.64] ;  /* 0x000000062e439981 */ /* 0x000124000c1e1900 */
[----:B------:R-:W0:Y:S01]  /*1840*/  @!P2 LDC.64 R24, c[0x0][0x3f8] ;  /* 0x0000fe00ff18ab82 */ /* 0x000e220000000a00 */
[----:B------:R-:W-:Y:S02]  /*1850*/  @!P3 IADD3 R45, PT, PT, R45, R27, RZ ;  /* 0x0000001b2d2db210 */ /* 0x000fe40007ffe0ff */
[C---:B-1----:R-:W-:Y:S02]  /*1860*/  @!P3 SHF.L.U32 R43, R44.reuse, 0x1, RZ ;  /* 0x000000012c2bb819 */ /* 0x042fe400000006ff */
[----:B------:R-:W-:Y:S02]  /*1870*/  @!P3 SHF.L.U64.HI R42, R44, 0x1, R45 ;  /* 0x000000012c2ab819 */ /* 0x000fe4000001022d */
[C---:B------:R-:W-:Y:S01]  /*1880*/  @!P3 IADD3 R28, P0, PT, R43.reuse, R28, RZ ;  /* 0x0000001c2b1cb210 */ /* 0x040fe20007f1e0ff */
[----:B------:R-:W1:Y:S01]  /*1890*/  @!P4 LDC.64 R26, c[0x0][0x3a0] ;  /* 0x0000e800ff1acb82 */ /* 0x000e620000000a00 */
[----:B0-----:R-:W-:Y:S01]  /*18a0*/  @!P3 IADD3 R30, P1, PT, R43, R30, RZ ;  /* 0x0000001e2b1eb210 */ /* 0x001fe20007f3e0ff */
[----:B------:R-:W-:Y:S01]  /*18b0*/  @!P4 IMAD R48, R55, R32, RZ ;  /* 0x000000203730c224 */ /* 0x000fe200078e02ff */
        /* <DEDUP_REMOVED lines=8> */
[----:B------:R-:W0:Y:S01]  /*1940*/  @!P4 LDC.64 R32, c[0x0][0x398] ;  /* 0x0000e600ff20cb82 */ /* 0x000e220000000a00 */
[----:B------:R-:W-:Y:S01]  /*1950*/  @!P4 IADD3 R45, PT, PT, R45, R49, RZ ;  /* 0x000000312d2dc210 */ /* 0x000fe20007ffe0ff */
[----:B------:R-:W-:Y:S01]  /*1960*/  @!P2 IMAD R46, R41, R24, RZ ;  /* 0x00000018292ea224 */ /* 0x000fe200078e02ff */
[----:B------:R-:W4:Y:S01]  /*1970*/  LDG.E.U16 R80, desc[UR6][R42.64] ;  /* 0x000000062a507981 */ /* 0x000f22000c1e1500 */
[----:B------:R-:W-:-:S03]  /*1980*/  @!P4 SHF.L.U32 R47, R44, 0x1, RZ ;  /* 0x000000012c2fc819 */ /* 0x000fc600000006ff */
[----:B------:R1:W4:Y:S01]  /*1990*/  LDG.E.U16 R41, desc[UR6][R42.64+0x2] ;  /* 0x000002062a297981 */ /* 0x000322000c1e1500 */
[----:B------:R-:W0:Y:S01]  /*19a0*/  @!P2 LDC.64 R34, c[0x0][0x398] ;  /* 0x0000e600ff22ab82 */ /* 0x000e220000000a00 */
[----:B------:R-:W-:Y:S01]  /*19b0*/  @!P4 SHF.L.U64.HI R44, R44, 0x1, R45 ;  /* 0x000000012c2cc819 */ /* 0x000fe2000001022d */
[C---:B------:R-:W-:Y:S01]  /*19c0*/  @!P2 IMAD R45, R38.reuse, R25, R46 ;  /* 0x00000019262da224 */ /* 0x040fe200078e022e */
[----:B-1----:R-:W-:Y:S02]  /*19d0*/  @!P2 MOV R42, R120 ;  /* 0x00000078002aa202 */ /* 0x002fe40000000f00 */
[----:B------:R-:W-:Y:S02]  /*19e0*/  @!P2 MOV R43, R123 ;  /* 0x0000007b002ba202 */ /* 0x000fe40000000f00 */
[----:B------:R-:W-:Y:S01]  /*19f0*/  CS2R R68, SRZ ;  /* 0x0000000000447805 */ /* 0x000fe2000001ff00 */
[----:B------:R-:W-:Y:S01]  /*1a00*/  @!P2 IMAD.WIDE.U32 R24, R38, R24, R42 ;  /* 0x000000182618a225 */ /* 0x000fe200078e002a */
[----:B------:R-:W-:-:S04]  /*1a10*/  @!P4 IADD3 R26, P0, PT, R47, R26, RZ ;  /* 0x0000001a2f1ac210 */ /* 0x000fc80007f1e0ff */
[----:B------:R-:W4:Y:S01]  /*1a20*/  @!P3 LDG.E R68, desc[UR6][R28.64] ;  /* 0x000000061c44b981 */ /* 0x000f22000c1e1900 */
[----:B------:R-:W-:-:S03]  /*1a30*/  @!P2 IADD3 R45, PT, PT, R25, R45, RZ ;  /* 0x0000002d192da210 */ /* 0x000fc60007ffe0ff */
[----:B------:R-:W4:Y:S01]  /*1a40*/  @!P3 LDG.E R69, desc[UR6][R30.64] ;  /* 0x000000061e45b981 */ /* 0x000f22000c1e1900 */
[----:B------:R-:W-:Y:S02]  /*1a50*/  @!P2 SHF.L.U32 R25, R24, 0x1, RZ ;  /* 0x000000011819a819 */ /* 0x000fe400000006ff */
[----:B------:R-:W-:Y:S02]  /*1a60*/  @!P4 IADD3.X R27, PT, PT, R44, R27, RZ, P0, !PT ;  /* 0x0000001b2c1bc210 */ /* 0x000fe400007fe4ff */
[----:B0-----:R-:W-:Y:S02]  /*1a70*/  @!P4 IADD3 R32, P0, PT, R47, R32, RZ ;  /* 0x000000202f20c210 */ /* 0x001fe40007f1e0ff */
[----:B------:R-:W-:Y:S02]  /*1a80*/  @!P2 SHF.L.U64.HI R24, R24, 0x1, R45 ;  /* 0x000000011818a819 */ /* 0x000fe4000001022d */
[C---:B------:R-:W-:Y:S02]  /*1a90*/  @!P2 IADD3 R36, P1, PT, R25.reuse, R36, RZ ;  /* 0x000000241924a210 */ /* 0x040fe40007f3e0ff */
[----:B------:R-:W-:-:S02]  /*1aa0*/  @!P2 IADD3 R34, P3, PT, R25, R34, RZ ;  /* 0x000000221922a210 */ /* 0x000fc40007f7e0ff */
[----:B------:R-:W-:Y:S02]  /*1ab0*/  CS2R R70, SRZ ;  /* 0x0000000000467805 */ /* 0x000fe4000001ff00 */
[----:B------:R-:W-:Y:S02]  /*1ac0*/  CS2R R72, SRZ ;  /* 0x0000000000487805 */ /* 0x000fe4000001ff00 */
[----:B------:R-:W-:Y:S02]  /*1ad0*/  @!P4 IADD3.X R33, PT, PT, R44, R33, RZ, P0, !PT ;  /* 0x000000212c21c210 */ /* 0x000fe400007fe4ff */
[C---:B------:R-:W-:Y:S02]  /*1ae0*/  @!P2 IADD3.X R37, PT, PT, R24.reuse, R37, RZ, P1, !PT ;  /* 0x000000251825a210 */ /* 0x040fe40000ffe4ff */
[----:B------:R-:W-:Y:S01]  /*1af0*/  @!P2 IADD3.X R35, PT, PT, R24, R35, RZ, P3, !PT ;  /* 0x000000231823a210 */ /* 0x000fe20001ffe4ff */
[----:B------:R-:W4:Y:S04]  /*1b00*/  @!P4 LDG.E R70, desc[UR6][R26.64] ;  /* 0x000000061a46c981 */ /* 0x000f28000c1e1900 */
[----:B------:R-:W4:Y:S04]  /*1b10*/  @!P4 LDG.E R71, desc[UR6][R32.64] ;  /* 0x000000062047c981 */ /* 0x000f28000c1e1900 */
[----:B------:R-:W4:Y:S04]  /*1b20*/  @!P2 LDG.E R72, desc[UR6][R36.64] ;  /* 0x000000062448a981 */ /* 0x000f28000c1e1900 */
[----:B------:R-:W4:Y:S01]  /*1b30*/  @!P2 LDG.E R73, desc[UR6][R34.64] ;  /* 0x000000062249a981 */ /* 0x000f22000c1e1900 */
        /* <DEDUP_REMOVED lines=12> */
[----:B--2---:R-:W-:Y:S02]  /*1c00*/  PRMT R107, R11, 0x7632, R107 ;  /* 0x000076320b6b7816 */ /* 0x004fe4000000006b */
        /* <DEDUP_REMOVED lines=10> */
[----:B---3--:R-:W-:Y:S01]  /*1cb0*/  PRMT R94, R22, 0x7632, R94 ;  /* 0x00007632165e7816 */ /* 0x008fe2000000005e */
[----:B-----5:R-:W-:-:S05]  /*1cc0*/  FFMA.FTZ R61, -R60, R60, R61 ;  /* 0x0000003c3c3d7223 */ /* 0x020fca000001013d */
[----:B------:R-:W-:-:S13]  /*1cd0*/  FSETP.GTU.FTZ.AND P0, PT, R61, RZ, PT ;  /* 0x000000ff3d00720b */ /* 0x000fda0003f1c000 */
[----:B------:R-:W0:Y:S01]  /*1ce0*/  @P0 LDC R24, c[0x0][0x3c0] ;  /* 0x0000f000ff180b82 */ /* 0x000e220000000800 */
[----:B----4-:R-:W-:Y:S01]  /*1cf0*/  @P5 HADD2.F32 R83, -RZ, R39.H0_H0 ;  /* 0x20000027ff535230 */ /* 0x010fe20000004100 */
[----:B------:R-:W-:Y:S01]  /*1d00*/  PRMT R95, R23, 0x7632, R95 ;  /* 0x00007632175f7816 */ /* 0x000fe2000000005f */
[----:B------:R-:W-:Y:S01]  /*1d10*/  @P5 HADD2.F32 R82, -RZ, R40.H0_H0 ;  /* 0x20000028ff525230 */ /* 0x000fe20000004100 */
[----:B------:R-:W-:Y:S02]  /*1d20*/  PRMT R92, R64, 0x7632, R92 ;  /* 0x00007632405c7816 */ /* 0x000fe4000000005c */
[----:B------:R-:W-:Y:S02]  /*1d30*/  PRMT R93, R65, 0x7632, R93 ;  /* 0x00007632415d7816 */ /* 0x000fe4000000005d */
[----:B------:R-:W-:Y:S01]  /*1d40*/  PRMT R90, R66, 0x7632, R90 ;  /* 0x00007632425a7816 */ /* 0x000fe2000000005a */
[----:B0-----:R-:W-:-:S04]  /*1d50*/  @P0 FADD.FTZ R24, R61, R24 ;  /* 0x000000183d180221 */ /* 0x001fc80000010000 */
[----:B------:R0:W1:Y:S01]  /*1d60*/  @P0 MUFU.RSQ R116, R24 ;  /* 0x0000001800740308 */ /* 0x0000620000001400 */
[----:B------:R-:W-:Y:S01]  /*1d70*/  PRMT R91, R67, 0x7632, R91 ;  /* 0x00007632435b7816 */ /* 0x000fe2000000005b */
[----:B------:R-:W-:Y:S02]  /*1d80*/  HADD2.F32 R80, -RZ, R80.H0_H0 ;  /* 0x20000050ff507230 */ /* 0x000fe40000004100 */
[----:B------:R-:W-:Y:S01]  /*1d90*/  HADD2.F32 R61, -RZ, R41.H0_H0 ;  /* 0x20000029ff3d7230 */ /* 0x000fe20000004100 */
        /* <DEDUP_REMOVED lines=296> */
.L_x_510:
        /* <DEDUP_REMOVED lines=576> */
.L_x_511:
        /* <DEDUP_REMOVED lines=47> */
.L_x_513:
[----:B------:R-:W-:Y:S05]  /*5710*/  BSYNC.RECONVERGENT B0 ;  /* 0x0000000000007941 */ /* 0x000fea0003800200 */
.L_x_512:
        /* <DEDUP_REMOVED lines=37> */
.L_x_515:
[----:B------:R-:W-:Y:S05]  /*5970*/  BSYNC.RECONVERGENT B0 ;  /* 0x0000000000007941 */ /* 0x000fea0003800200 */
.L_x_514:
        /* <DEDUP_REMOVED lines=79> */
.L_x_517:
[----:B------:R-:W-:Y:S05]  /*5e70*/  BSYNC.RECONVERGENT B0 ;  /* 0x0000000000007941 */ /* 0x000fea0003800200 */
.L_x_516:
        /* <DEDUP_REMOVED lines=28> */
.L_x_519:
[----:B------:R-:W-:Y:S05]  /*6040*/  BSYNC.RECONVERGENT B0 ;  /* 0x0000000000007941 */ /* 0x000fea0003800200 */
.L_x_518:
        /* <DEDUP_REMOVED lines=25> */
.L_x_522:
[----:B0-----:R-:W2:Y:S04]  /*61e0*/  LDG.E.STRONG.GPU R26, desc[UR6][R24.64] ;  /* 0x00000006181a7981 */ /* 0x001ea8000c1ef900 */
[----:B--2---:R-:W-:Y:S01]  /*61f0*/  CCTL.IVALL ;  /* 0x00000000ff00798f */ /* 0x004fe20002000000 */
[----:B------:R-:W-:Y:S05]  /*6200*/  YIELD ;  /* 0x0000000000007946 */ /* 0x000fea0003800000 */
[----:B------:R-:W-:-:S13]  /*6210*/  ISETP.NE.AND P0, PT, R26, R31, PT ;  /* 0x0000001f1a00720c */ /* 0x000fda0003f05270 */
[----:B------:R-:W-:Y:S05]  /*6220*/  @P0 BRA `(.L_x_522) ;  /* 0xfffffffc00ec0947 */ /* 0x000fea000383ffff */
.L_x_521:
        /* <DEDUP_REMOVED lines=15> */
.L_x_524:
        /* <DEDUP_REMOVED lines=59> */
.L_x_523:
        /* <DEDUP_REMOVED lines=34> */
.L_x_525:
        /* <DEDUP_REMOVED lines=18> */
.L_x_526:
        /* <DEDUP_REMOVED lines=9> */
.L_x_527:
[----:B------:R-:W-:Y:S05]  /*6aa0*/  BSYNC.RECONVERGENT B0 ;  /* 0x0000000000007941 */ /* 0x000fea0003800200 */
.L_x_520:
        /* <DEDUP_REMOVED lines=38> */
.L_x_528:
        /* <DEDUP_REMOVED lines=33> */
.L_x_530:
[----:B------:R-:W-:Y:S05]  /*6f20*/  BSYNC.RECONVERGENT B0 ;  /* 0x0000000000007941 */ /* 0x000fea0003800200 */
.L_x_529:
        /* <DEDUP_REMOVED lines=25> */
.L_x_531:
        /* <DEDUP_REMOVED lines=21> */
.L_x_533:
[----:B------:R-:W-:Y:S05]  /*7210*/  BSYNC.RECONVERGENT B0 ;  /* 0x0000000000007941 */ /* 0x000fea0003800200 */
.L_x_532:
        /* <DEDUP_REMOVED lines=107> */
.L_x_534:
        /* <DEDUP_REMOVED lines=19> */
.L_x_536:
[----:B------:R-:W-:Y:S05]  /*7a00*/  BSYNC.RECONVERGENT B0 ;  /* 0x0000000000007941 */ /* 0x000fea0003800200 */
.L_x_535:
        /* <DEDUP_REMOVED lines=23> */
.L_x_537:
        /* <DEDUP_REMOVED lines=21> */
.L_x_539:
[----:B------:R-:W-:Y:S05]  /*7cd0*/  BSYNC.RECONVERGENT B0 ;  /* 0x0000000000007941 */ /* 0x000fea0003800200 */
.L_x_538:
        /* <DEDUP_REMOVED lines=23> */
.L_x_540:
        /* <DEDUP_REMOVED lines=19> */
.L_x_542:
[----:B------:R-:W-:Y:S05]  /*7f80*/  BSYNC.RECONVERGENT B0 ;  /* 0x0000000000007941 */ /* 0x000fea0003800200 */
.L_x_541:
        /* <DEDUP_REMOVED lines=23> */
.L_x_543:
        /* <DEDUP_REMOVED lines=21> */
.L_x_545:
[----:B------:R-:W-:Y:S05]  /*8250*/  BSYNC.RECONVERGENT B0 ;  /* 0x0000000000007941 */ /* 0x000fea0003800200 */
.L_x_544:
        /* <DEDUP_REMOVED lines=23> */
.L_x_546:
        /* <DEDUP_REMOVED lines=19> */
.L_x_548:
[----:B------:R-:W-:Y:S05]  /*8500*/  BSYNC.RECONVERGENT B0 ;  /* 0x0000000000007941 */ /* 0x000fea0003800200 */
.L_x_547:
        /* <DEDUP_REMOVED lines=23> */
.L_x_549:
        /* <DEDUP_REMOVED lines=21> */
.L_x_551:
[----:B------:R-:W-:Y:S05]  /*87d0*/  BSYNC.RECONVERGENT B0 ;  /* 0x0000000000007941 */ /* 0x000fea0003800200 */
.L_x_550:
        /* <DEDUP_REMOVED lines=23> */
.L_x_552:
        /* <DEDUP_REMOVED lines=18> */
.L_x_554:
[----:B------:R-:W-:Y:S05]  /*8a70*/  BSYNC.RECONVERGENT B0 ;  /* 0x0000000000007941 */ /* 0x000fea0003800200 */
.L_x_553:
        /* <DEDUP_REMOVED lines=75> */
.L_x_555:
        /* <DEDUP_REMOVED lines=18> */
.L_x_557:
[----:B------:R-:W-:Y:S05]  /*9050*/  BSYNC.RECONVERGENT B0 ;  /* 0x0000000000007941 */ /* 0x000fea0003800200 */
.L_x_556:
        /* <DEDUP_REMOVED lines=21> */
.L_x_558:
        /* <DEDUP_REMOVED lines=18> */
.L_x_560:
[----:B------:R-:W-:Y:S05]  /*92d0*/  BSYNC.RECONVERGENT B0 ;  /* 0x0000000000007941 */ /* 0x000fea0003800200 */
.L_x_559:
        /* <DEDUP_REMOVED lines=21> */
.L_x_561:
        /* <DEDUP_REMOVED lines=18> */
.L_x_563:
[----:B------:R-:W-:Y:S05]  /*9550*/  BSYNC.RECONVERGENT B0 ;  /* 0x0000000000007941 */ /* 0x000fea0003800200 */
.L_x_562:
        /* <DEDUP_REMOVED lines=21> */
.L_x_564:
        /* <DEDUP_REMOVED lines=18> */
.L_x_566:
[----:B------:R-:W-:Y:S05]  /*97d0*/  BSYNC.RECONVERGENT B0 ;  /* 0x0000000000007941 */ /* 0x000fea0003800200 */
.L_x_565:
        /* <DEDUP_REMOVED lines=21> */
.L_x_567:
        /* <DEDUP_REMOVED lines=18> */
.L_x_569:
[----:B------:R-:W-:Y:S05]  /*9a50*/  BSYNC.RECONVERGENT B0 ;  /* 0x0000000000007941 */ /* 0x000fea0003800200 */
.L_x_568:
        /* <DEDUP_REMOVED lines=21> */
.L_x_570:
        /* <DEDUP_REMOVED lines=18> */
.L_x_572:
[----:B------:R-:W-:Y:S05]  /*9cd0*/  BSYNC.RECONVERGENT B0 ;  /* 0x0000000000007941 */ /* 0x000fea0003800200 */
.L_x_571:
        /* <DEDUP_REMOVED lines=22> */
.L_x_573:
        /* <DEDUP_REMOVED lines=18> */
.L_x_575:
[----:B------:R-:W-:Y:S05]  /*9f60*/  BSYNC.RECONVERGENT B0 ;  /* 0x0000000000007941 */ /* 0x000fea0003800200 */
.L_x_574:
[----:B------:R-:W2:Y:S01]  /*9f70*/  LDCU UR4, c[0x0][0x410] ;  /* 0x00008200ff0477ac */ /* 0x000ea20008000800 */
[----:B------:R-:W-:Y:S02]  /*9f80*/  IADD3 R78, PT, PT, R81, R78, RZ ;  /* 0x0000004e514e7210 */ /* 0x000fe40007ffe0ff */
[----:B------:R-:W-:Y:S01]  /*9f90*/  IADD3 R76, PT, PT, R76, 0x1, RZ ;  /* 0x000000014c4c7810 */ /* 0x000fe20007ffe0ff */
[----:B------:R-:W2:Y:S02]  /*9fa0*/  LDCU UR5, c[0x0][0x3e0] ;  /* 0x00007c00ff0577ac */ /* 0x000ea40008000800 */
[----:B--2---:R-:W-:-:S06]  /*9fb0*/  UIMAD UR4, UR4, UR5, URZ ;  /* 0x00000005040472a4 */ /* 0x004fcc000f8e02ff */
[----:B------:R-:W-:-:S13]  /*9fc0*/  ISETP.GE.AND P0, PT, R78, UR4, PT ;  /* 0x000000044e007c0c */ /* 0x000fda000bf06270 */
[----:B------:R-:W-:Y:S05]  /*9fd0*/  @!P0 BRA `(.L_x_576) ;  /* 0xffffff6000608947 */ /* 0x000fea000383ffff */
.L_x_509:
        /* <DEDUP_REMOVED lines=16> */
.L_x_578:
[----:B------:R-:W-:Y:S05]  /*a0e0*/  BSYNC.RECONVERGENT B0 ;  /* 0x0000000000007941 */ /* 0x000fea0003800200 */
.L_x_577:
        /* <DEDUP_REMOVED lines=11> */
.L_x_580:
[----:B------:R-:W2:Y:S04]  /*a1a0*/  LDG.E.STRONG.GPU R5, desc[UR6][R2.64] ;  /* 0x0000000602057981 */ /* 0x000ea8000c1ef900 */
[----:B--2---:R-:W-:Y:S01]  /*a1b0*/  CCTL.IVALL ;  /* 0x00000000ff00798f */ /* 0x004fe20002000000 */
[----:B------:R-:W-:Y:S05]  /*a1c0*/  YIELD ;  /* 0x0000000000007946 */ /* 0x000fea0003800000 */
[----:B------:R-:W-:-:S13]  /*a1d0*/  ISETP.NE.AND P0, PT, R5, R0, PT ;  /* 0x000000000500720c */ /* 0x000fda0003f05270 */
[----:B------:R-:W-:Y:S05]  /*a1e0*/  @P0 BRA `(.L_x_580) ;  /* 0xfffffffc00ec0947 */ /* 0x000fea000383ffff */
.L_x_579:
        /* <DEDUP_REMOVED lines=76> */
.L_x_583:
        /* <DEDUP_REMOVED lines=21> */
[----:B--2---:R-:W-:Y:S02]  /*a800*/  F2FP.F16.F32.PACK_AB R17, R11, R8 ;  /* 0x000000080b11723e */ /* 0x004fe400000000ff */
[----:B------:R-:W-:-:S02]  /*a810*/  MOV R8, R20 ;  /* 0x0000001400087202 */ /* 0x000fc40000000f00 */
[-C--:B------:R-:W-:Y:S02]  /*a820*/  MOV R11, R23.reuse ;  /* 0x00000017000b7202 */ /* 0x080fe40000000f00 */
[----:B---3--:R-:W-:Y:S01]  /*a830*/  F2FP.F16.F32.PACK_AB R19, R15, R12 ;  /* 0x0000000c0f13723e */ /* 0x008fe200000000ff */
[----:B------:R1:W-:Y:S04]  /*a840*/  STG.E desc[UR6][R8.64], R17 ;  /* 0x0000001108007986 */ /* 0x0003e8000c101906 */
[----:B------:R1:W-:Y:S01]  /*a850*/  STG.E desc[UR6][R10.64], R19 ;  /* 0x000000130a007986 */ /* 0x0003e2000c101906 */
[----:B------:R-:W-:Y:S02]  /*a860*/  IADD3 R20, P4, PT, R20, 0x700, RZ ;  /* 0x0000070014147810 */ /* 0x000fe40007f9e0ff */
[----:B------:R-:W-:-:S02]  /*a870*/  IADD3.X R23, PT, PT, RZ, R23, RZ, P3, !PT ;  /* 0x00000017ff177210 */ /* 0x000fc40001ffe4ff */
[----:B------:R-:W-:Y:S01]  /*a880*/  IADD3.X R21, PT, PT, RZ, R21, RZ, P4, !PT ;  /* 0x00000015ff157210 */ /* 0x000fe200027fe4ff */
[----:B------:R-:W-:Y:S08]  /*a890*/  @P1 BRA `(.L_x_583) ;  /* 0xfffffffc00841947 */ /* 0x000ff0000383ffff */
.L_x_582:
[----:B------:R-:W-:Y:S05]  /*a8a0*/  BSYNC.RECONVERGENT B0 ;  /* 0x0000000000007941 */ /* 0x000fea0003800200 */
.L_x_581:
        /* <DEDUP_REMOVED lines=10> */
.L_x_584:
        /* <DEDUP_REMOVED lines=21> */
[----:B--2---:R-:W-:Y:S02]  /*aaa0*/  F2FP.F16.F32.PACK_AB R19, R7, R4 ;  /* 0x000000040713723e */ /* 0x004fe400000000ff */
[----:B------:R-:W-:-:S04]  /*aab0*/  LOP3.LUT R4, R26, 0x3, RZ, 0xc0, !PT ;  /* 0x000000031a047812 */ /* 0x000fc800078ec0ff */
[----:B------:R-:W-:Y:S02]  /*aac0*/  IADD3.X R17, PT, PT, R4, UR5, RZ, P1, !PT ;  /* 0x0000000504117c10 */ /* 0x000fe40008ffe4ff */
[----:B-----5:R-:W-:Y:S02]  /*aad0*/  F2FP.F16.F32.PACK_AB R21, R11, R8 ;  /* 0x000000080b15723e */ /* 0x020fe400000000ff */
        /* <DEDUP_REMOVED lines=57> */
[----:B----4-:R-:W-:-:S03]  /*ae70*/  F2FP.F16.F32.PACK_AB R7, R9, R6 ;  /* 0x000000060907723e */ /* 0x010fc600000000ff */
[----:B------:R1:W-:Y:S04]  /*ae80*/  STG.E desc[UR6][R12.64], R5 ;  /* 0x000000050c007986 */ /* 0x0003e8000c101906 */
[----:B------:R1:W-:Y:S02]  /*ae90*/  STG.E desc[UR6][R14.64], R7 ;  /* 0x000000070e007986 */ /* 0x0003e4000c101906 */
[----:B------:R-:W-:Y:S05]  /*aea0*/  @P0 BRA `(.L_x_584) ;  /* 0xfffffff800a80947 */ /* 0x000fea000383ffff */
[----:B------:R-:W-:Y:S05]  /*aeb0*/  EXIT ;  /* 0x000000000000794d */ /* 0x000fea0003800000 */
.L_x_585:
        /* <DEDUP_REMOVED lines=12> */
.L_x_4503:


//--------------------- .text._Z35group_norm_nhwc_bwd_one_pass_kernelI11Bf16IOFp16WLi512ELi56ELi448EEv26Group_norm_nhwc_bwd_params --------------------------
	.section	.text._Z35group_norm_nhwc_bwd_one_pass_kernelI11Bf16IOFp16WLi512ELi56ELi448EEv26Group_norm_nhwc_bwd_params,"ax",@progbits
	.align	128
        .global         _Z35group_norm_nhwc_bwd_one_pass_kernelI11Bf16IOFp16WLi512ELi56ELi448EEv26Group_norm_nhwc_bwd_params
        .type           _Z35group_norm_nhwc_bwd_one_pass_kernelI11Bf16IOFp16WLi512ELi56ELi448EEv26Group_norm_nhwc_bwd_params,@function
        .size           _Z35group_norm_nhwc_bwd_one_pass_kernelI11Bf16IOFp16WLi512ELi56ELi448EEv26Group_norm_nhwc_bwd_params,(.L_x_4504 - _Z35group_norm_nhwc_bwd_one_pass_kernelI11Bf16IOFp16WLi512ELi56ELi448EEv26Group_norm_nhwc_bwd_params)
        .other          _Z35group_norm_nhwc_bwd_one_pass_kernelI11Bf16IOFp16WLi512ELi56ELi448EEv26Group_norm_nhwc_bwd_params,@"STO_CUDA_ENTRY STV_DEFAULT"
_Z35group_norm_nhwc_bwd_one_pass_kernelI11Bf16IOFp16WLi512ELi56ELi448EEv26Group_norm_nhwc_bwd_params:
.text._Z35group_norm_nhwc_bwd_one_pass_kernelI11Bf16IOFp16WLi512ELi56ELi448EEv26Group_norm_nhwc_bwd_params:
        /* <DEDUP_REMOVED lines=26> */
.L_x_612:
        /* <DEDUP_REMOVED lines=1133> */
[----:B------:R0:W2:Y:S04]  /*4870*/  @!P2 LDG.E R76, desc[UR10][R114.64] ;  /* 0x0000000a724ca981 */ /* 0x0000a8000c1e1900 */
[----:B------:R-:W2:Y:S01]  /*4880*/  LDL.LU R114, [R1+0x1dc] ;  /* 0x0001dc0001727983 */ /* 0x000ea20000300800 */
[----:B------:R-:W-:Y:S02]  /*4890*/  PRMT R77, RZ, 0x7610, R77 ;  /* 0x00007610ff4d7816 */ /* 0x000fe4000000004d */
[----:B------:R-:W-:Y:S01]  /*48a0*/  PRMT R107, RZ, 0x7610, R107 ;  /* 0x00007610ff6b7816 */ /* 0x000fe2000000006b */
[----:B------:R1:W-:Y:S01]  /*48b0*/  STL [R1+0xb4], R20 ;  /* 0x0000b41401007387 */ /* 0x0003e20000100800 */
[----:B------:R-:W-:Y:S02]  /*48c0*/  PRMT R110, RZ, 0x7610, R110 ;  /* 0x00007610ff6e7816 */ /* 0x000fe4000000006e */
[----:B-1----:R-:W-:Y:S01]  /*48d0*/  PRMT R20, RZ, 0x7610, R20 ;  /* 0x00007610ff147816 */ /* 0x002fe20000000014 */
[----:B------:R1:W-:Y:S01]  /*48e0*/  STL [R1+0xb8], R22 ;  /* 0x0000b81601007387 */ /* 0x0003e20000100800 */
[----:B------:R-:W-:-:S02]  /*48f0*/  PRMT R112, RZ, 0x7610, R112 ;  /* 0x00007610ff707816 */ /* 0x000fc40000000070 */
[----:B------:R-:W-:Y:S01]  /*4900*/  PRMT R113, RZ, 0x7610, R113 ;  /* 0x00007610ff717816 */ /* 0x000fe20000000071 */
[----:B------:R-:W-:Y:S04]  /*4910*/  STL.S16 [R1+0x188], R111 ;  /* 0x0001886f01007387 */ /* 0x000fe80000100600 */
[----:B------:R0:W-:Y:S01]  /*4920*/  STL [R1+0x38], R21 ;  /* 0x0000381501007387 */ /* 0x0001e20000100800 */
[----:B-1----:R-:W-:Y:S02]  /*4930*/  PRMT R22, RZ, 0x7610, R22 ;  /* 0x00007610ff167816 */ /* 0x002fe40000000016 */
[C---:B----4-:R-:W-:Y:S02]  /*4940*/  @!P3 PRMT R20, R52.reuse, 0x7610, R20 ;  /* 0x000076103414b816 */ /* 0x050fe40000000014 */
[----:B------:R-:W-:Y:S01]  /*4950*/  @!P3 PRMT R77, R52, 0x7632, R77 ;  /* 0x00007632344db816 */ /* 0x000fe2000000004d */
[----:B0-----:R-:W-:Y:S01]  /*4960*/  HFMA2 R21, -RZ, RZ, 0, 0 ;  /* 0x00000000ff157431 */ /* 0x001fe200000001ff */
[----:B------:R-:W-:-:S02]  /*4970*/  MOV R111, RZ ;  /* 0x000000ff006f7202 */ /* 0x000fc40000000f00 */
[----:B------:R-:W-:-:S03]  /*4980*/  @!P4 PRMT R113, R9, 0x7610, R113 ;  /* 0x000076100971c816 */ /* 0x000fc60000000071 */
[----:B------:R0:W4:Y:S04]  /*4990*/  @!P2 LDG.E R21, desc[UR10][R118.64] ;  /* 0x0000000a7615a981 */ /* 0x000128000c1e1900 */
[----:B------:R1:W-:Y:S04]  /*49a0*/  STL [R1+0x3c], R23 ;  /* 0x00003c1701007387 */ /* 0x0003e80000100800 */
[----:B------:R-:W0:Y:S04]  /*49b0*/  LDL.LU R118, [R1+0x1d8] ;  /* 0x0001d80001767983 */ /* 0x000e280000300800 */
[----:B------:R3:W-:Y:S01]  /*49c0*/  STL [R1+0x40], R25 ;  /* 0x0000401901007387 */ /* 0x0007e20000100800 */
[----:B-1----:R-:W-:Y:S01]  /*49d0*/  HFMA2 R23, -RZ, RZ, 0, 0 ;  /* 0x00000000ff177431 */ /* 0x002fe200000001ff */
[----:B---3--:R-:W-:-:S02]  /*49e0*/  @!P3 PRMT R107, R109, 0x7610, R107 ;  /* 0x000076106d6bb816 */ /* 0x008fc4000000006b */
[----:B------:R-:W-:Y:S02]  /*49f0*/  @!P3 PRMT R110, R109, 0x7632, R110 ;  /* 0x000076326d6eb816 */ /* 0x000fe4000000006e */
[----:B------:R-:W-:Y:S01]  /*4a00*/  LOP3.LUT P3, RZ, R106, 0x20000000, RZ, 0xc0, !PT ;  /* 0x200000006aff7812 */ /* 0x000fe2000786c0ff */
[----:B------:R-:W-:-:S12]  /*4a10*/  HFMA2 R25, -RZ, RZ, 0, 0 ;  /* 0x00000000ff197431 */ /* 0x000fd800000001ff */
[----:B------:R1:W3:Y:S01]  /*4a20*/  @!P3 LDG.E R111, desc[UR10][R116.64] ;  /* 0x0000000a746fb981 */ /* 0x0002e2000c1e1900 */
[C---:B------:R-:W-:Y:S02]  /*4a30*/  @!P4 PRMT R22, R56.reuse, 0x7610, R22 ;  /* 0x000076103816c816 */ /* 0x040fe40000000016 */
[----:B------:R-:W-:Y:S01]  /*4a40*/  @!P4 PRMT R112, R56, 0x7632, R112 ;  /* 0x000076323870c816 */ /* 0x000fe20000000070 */
[----:B------:R1:W4:Y:S04]  /*4a50*/  @!P3 LDG.E R23, desc[UR10][R120.64] ;  /* 0x0000000a7817b981 */ /* 0x000328000c1e1900 */
[----:B------:R-:W1:Y:S04]  /*4a60*/  LDL.LU.64 R116, [R1+0x1d0] ;  /* 0x0001d00001747983 */ /* 0x000e680000300a00 */
[----:B------:R-:W3:Y:S01]  /*4a70*/  LDL.LU.64 R120, [R1+0x1c8] ;  /* 0x0001c80001787983 */ /* 0x000ee20000300a00 */
[----:B------:R-:W-:-:S02]  /*4a80*/  MOV R115, RZ ;  /* 0x000000ff00737202 */ /* 0x000fc40000000f00 */
[----:B--2---:R-:W-:-:S04]  /*4a90*/  PRMT R114, RZ, 0x7610, R114 ;  /* 0x00007610ff727816 */ /* 0x004fc80000000072 */
[----:B------:R-:W-:Y:S02]  /*4aa0*/  @!P4 PRMT R114, R9, 0x7632, R114 ;  /* 0x000076320972c816 */ /* 0x000fe40000000072 */
[----:B------:R-:W-:-:S13]  /*4ab0*/  LOP3.LUT P4, RZ, R106, 0x10000000, RZ, 0xc0, !PT ;  /* 0x100000006aff7812 */ /* 0x000fda000788c0ff */
[----:B------:R-:W2:Y:S04]  /*4ac0*/  @!P4 LDG.E R25, desc[UR10][R122.64] ;  /* 0x0000000a7a19c981 */ /* 0x000ea8000c1e1900 */
[----:B------:R-:W4:Y:S04]  /*4ad0*/  @!P4 LDG.E R115, desc[UR10][R40.64] ;  /* 0x0000000a2873c981 */ /* 0x000f28000c1e1900 */
[----:B------:R-:W2:Y:S04]  /*4ae0*/  LDL.LU R122, [R1+0x1b8] ;  /* 0x0001b800017a7983 */ /* 0x000ea80000300800 */
[----:B------:R-:W4:Y:S04]  /*4af0*/  LDL.LU.64 R40, [R1+0x1c0] ;  /* 0x0001c00001287983 */ /* 0x000f280000300a00 */
[----:B------:R0:W-:Y:S02]  /*4b00*/  STL [R1+0xbc], R24 ;  /* 0x0000bc1801007387 */ /* 0x0001e40000100800 */
[----:B0-----:R-:W-:-:S02]  /*4b10*/  PRMT R24, RZ, 0x7610, R24 ;  /* 0x00007610ff187816 */ /* 0x001fc40000000018 */
[----:B------:R-:W-:Y:S02]  /*4b20*/  PRMT R118, RZ, 0x7610, R118 ;  /* 0x00007610ff767816 */ /* 0x000fe40000000076 */
[----:B------:R-:W-:Y:S02]  /*4b30*/  @!P5 PRMT R24, R60, 0x7610, R24 ;  /* 0x000076103c18d816 */ /* 0x000fe40000000018 */
[----:B------:R-:W-:Y:S01]  /*4b40*/  @!P5 PRMT R118, R11, 0x7632, R118 ;  /* 0x000076320b76d816 */ /* 0x000fe20000000076 */
[----:B------:R0:W-:Y:S04]  /*4b50*/  STL [R1+0xc0], R26 ;  /* 0x0000c01a01007387 */ /* 0x0001e80000100800 */
[----:B------:R0:W-:Y:S02]  /*4b60*/  STL [R1+0x44], R27 ;  /* 0x0000441b01007387 */ /* 0x0001e40000100800 */
[----:B0-----:R-:W-:Y:S01]  /*4b70*/  PRMT R26, RZ, 0x7610, R26 ;  /* 0x00007610ff1a7816 */ /* 0x001fe2000000001a */
[----:B------:R-:W-:-:S03]  /*4b80*/  HFMA2 R27, -RZ, RZ, 0, 0 ;  /* 0x00000000ff1b7431 */ /* 0x000fc600000001ff */
[----:B------:R-:W-:Y:S01]  /*4b90*/  @!P6 PRMT R26, R64, 0x7610, R26 ;  /* 0x00007610401ae816 */ /* 0x000fe2000000001a */
[----:B------:R-:W-:Y:S01]  /*4ba0*/  UIMAD.WIDE UR6, UR8, 0x8, UR6 ;  /* 0x00000008080678a5 */ /* 0x000fe2000f8e0206 */
[----:B-1----:R-:W-:Y:S02]  /*4bb0*/  PRMT R116, RZ, 0x7610, R116 ;  /* 0x00007610ff747816 */ /* 0x002fe40000000074 */
[----:B------:R-:W-:Y:S02]  /*4bc0*/  PRMT R117, RZ, 0x7610, R117 ;  /* 0x00007610ff757816 */ /* 0x000fe40000000075 */
[----:B------:R-:W-:Y:S02]  /*4bd0*/  @!P5 PRMT R116, R60, 0x7632, R116 ;  /* 0x000076323c74d816 */ /* 0x000fe40000000074 */
[----:B------:R-:W-:Y:S02]  /*4be0*/  @!P5 PRMT R117, R11, 0x7610, R117 ;  /* 0x000076100b75d816 */ /* 0x000fe40000000075 */
[----:B------:R-:W-:-:S02]  /*4bf0*/  LOP3.LUT P5, RZ, R106, 0x8000000, RZ, 0xc0, !PT ;  /* 0x080000006aff7812 */ /* 0x000fc400078ac0ff */
[----:B---3--:R-:W-:Y:S02]  /*4c00*/  PRMT R120, RZ, 0x7610, R120 ;  /* 0x00007610ff787816 */ /* 0x008fe40000000078 */
[----:B------:R-:W-:Y:S02]  /*4c10*/  PRMT R121, RZ, 0x7610, R121 ;  /* 0x00007610ff797816 */ /* 0x000fe40000000079 */
[----:B------:R-:W-:Y:S02]  /*4c20*/  @!P6 PRMT R120, R64, 0x7632, R120 ;  /* 0x000076324078e816 */ /* 0x000fe40000000078 */
[----:B------:R-:W-:-:S05]  /*4c30*/  @!P6 PRMT R121, R13, 0x7610, R121 ;  /* 0x000076100d79e816 */ /* 0x000fca0000000079 */
[----:B------:R0:W3:Y:S02]  /*4c40*/  @!P5 LDG.E R27, desc[UR10][R6.64] ;  /* 0x0000000a061bd981 */ /* 0x0000e4000c1e1900 */
        /* <DEDUP_REMOVED lines=28> */
[----:B--2---:R-:W-:-:S04]  /*4e10*/  PRMT R122, RZ, 0x7610, R122 ;  /* 0x00007610ff7a7816 */ /* 0x004fc8000000007a */
[----:B------:R-:W-:Y:S02]  /*4e20*/  @!P6 PRMT R122, R13, 0x7632, R122 ;  /* 0x000076320d7ae816 */ /* 0x000fe4000000007a */
[----:B------:R-:W-:Y:S02]  /*4e30*/  LOP3.LUT P6, RZ, R106, 0x4000000, RZ, 0xc0, !PT ;  /* 0x040000006aff7812 */ /* 0x000fe400078cc0ff */
[----:B------:R-:W-:-:S11]  /*4e40*/  MOV R106, RZ ;  /* 0x000000ff006a7202 */ /* 0x000fd60000000f00 */
[----:B------:R2:W3:Y:S04]  /*4e50*/  @!P6 LDG.E R106, desc[UR10][R4.64] ;  /* 0x0000000a046ae981 */ /* 0x0004e8000c1e1900 */
[----:B----4-:R4:W3:Y:S01]  /*4e60*/  @!P6 LDG.E R123, desc[UR10][R40.64] ;  /* 0x0000000a287be981 */ /* 0x0108e2000c1e1900 */
[----:B--2---:R-:W-:Y:S01]  /*4e70*/  MOV R4, UR6 ;  /* 0x0000000600047c02 */ /* 0x004fe20008000f00 */
[----:B------:R-:W2:Y:S02]  /*4e80*/  LDCU.U8 UR6, c[0x0][0x414] ;  /* 0x00008280ff0677ac */ /* 0x000ea40008000000 */
[----:B--2---:R-:W-:-:S13]  /*4e90*/  ISETP.NE.AND P0, PT, RZ, UR6, PT ;  /* 0x00000006ff007c0c */ /* 0x004fda000bf05270 */
[----:B----4-:R-:W2:Y:S02]  /*4ea0*/  @P0 LDC.64 R40, c[0x0][0x3b0] ;  /* 0x0000ec00ff280b82 */ /* 0x010ea40000000a00 */
[----:B--2---:R-:W-:Y:S02]  /*4eb0*/  MOV R33, R41 ;  /* 0x0000002900217202 */ /* 0x004fe40000000f00 */
[----:B-1----:R-:W-:Y:S02]  /*4ec0*/  MOV R32, R40 ;  /* 0x0000002800207202 */ /* 0x002fe40000000f00 */
[----:B------:R-:W-:Y:S01]  /*4ed0*/  MOV R7, R33 ;  /* 0x0000002100077202 */ /* 0x000fe20000000f00 */
[----:B------:R-:W-:Y:S01]  /*4ee0*/  STL [R1+0xe0], R99 ;  /* 0x0000e06301007387 */ /* 0x000fe20000100800 */
[----:B------:R-:W-:Y:S02]  /*4ef0*/  MOV R33, UR13 ;  /* 0x0000000d00217c02 */ /* 0x000fe40008000f00 */
[----:B------:R-:W-:Y:S01]  /*4f00*/  MOV R6, R32 ;  /* 0x0000002000067202 */ /* 0x000fe20000000f00 */
[----:B------:R-:W5:Y:S02]  /*4f10*/  LDL.LU.64 R40, [R1+0x1a8] ;  /* 0x0001a80001287983 */ /* 0x000f640000300a00 */
[----:B------:R-:W-:-:S04]  /*4f20*/  IMAD R33, R33, 0x38, R100 ;  /* 0x0000003821217824 */ /* 0x000fc800078e0264 */
[----:B------:R-:W-:-:S05]  /*4f30*/  @P0 IMAD.WIDE R6, R33, 0x2, R6 ;  /* 0x0000000221060825 */ /* 0x000fca00078e0206 */
[----:B0-----:R-:W2:Y:S01]  /*4f40*/  @P0 LDG.E.U16 R100, desc[UR10][R6.64] ;  /* 0x0000000a06640981 */ /* 0x001ea2000c1e1500 */
[----:B------:R-:W-:-:S03]  /*4f50*/  MOV R5, UR7 ;  /* 0x0000000700057c02 */ /* 0x000fc60008000f00 */
[----:B------:R0:W4:Y:S04]  /*4f60*/  @P0 LDG.E.U16 R32, desc[UR10][R6.64+0x2] ;  /* 0x0000020a06200981 */ /* 0x000128000c1e1500 */
[----:B------:R-:W3:Y:S01]  /*4f70*/  LDG.E.64 R4, desc[UR10][R4.64] ;  /* 0x0000000a04047981 */ /* 0x000ee2000c1e1b00 */
[----:B------:R-:W-:Y:S01]  /*4f80*/  MOV R119, RZ ;  /* 0x000000ff00777202 */ /* 0x000fe20000000f00 */
[----:B0-----:R-:W0:Y:S05]  /*4f90*/  LDC.64 R6, c[0x0][0x3a8] ;  /* 0x0000ea00ff067b82 */ /* 0x001e2a0000000a00 */
        /* <DEDUP_REMOVED lines=12> */
[----:B--2---:R-:W-:Y:S02]  /*5060*/  MOV R99, R100 ;  /* 0x0000006400637202 */ /* 0x004fe40000000f00 */
[----:B------:R0:W5:Y:S01]  /*5070*/  LDL.LU R100, [R1+0x1a0] ;  /* 0x0001a00001647983 */ /* 0x0001620000300800 */
[----:B---3--:R-:W-:-:S02]  /*5080*/  R2UR UR28, R4 ;  /* 0x00000000041c72ca */ /* 0x008fc400000e0000 */
        /* <DEDUP_REMOVED lines=15> */
[----:B------:R-:W-:Y:S01]  /*5180*/  @!P6 PRMT R109, R123, 0x7632, R109 ;  /* 0x000076327b6de816 */ /* 0x000fe2000000006d */
[----:B------:R-:W-:Y:S04]  /*5190*/  STL [R1+0x78], R72 ;  /* 0x0000784801007387 */ /* 0x000fe80000100800 */
[----:B------:R-:W-:Y:S04]  /*51a0*/  STL [R1+0x7c], R76 ;  /* 0x00007c4c01007387 */ /* 0x000fe80000100800 */
[----:B------:R-:W-:Y:S04]  /*51b0*/  STL [R1+0x80], R111 ;  /* 0x0000806f01007387 */ /* 0x000fe80000100800 */
[----:B------:R-:W-:Y:S04]  /*51c0*/  STL [R1+0x84], R115 ;  /* 0x0000847301007387 */ /* 0x000fe80000100800 */
[----:B----4-:R-:W-:Y:S04]  /*51d0*/  STL [R1+0x88], R119 ;  /* 0x0000887701007387 */ /* 0x010fe80000100800 */
        /* <DEDUP_REMOVED lines=12> */
[----:B------:R2:W-:Y:S04]  /*52a0*/  STL [R1+0x60], R48 ;  /* 0x0000603001007387 */ /* 0x0005e80000100800 */
[----:B------:R3:W-:Y:S01]  /*52b0*/  STL [R1+0x64], R52 ;  /* 0x0000643401007387 */ /* 0x0007e20000100800 */
[----:B-1----:R-:W-:-:S03]  /*52c0*/  PRMT R36, RZ, 0x7610, R36 ;  /* 0x00007610ff247816 */ /* 0x002fc60000000024 */
[----:B------:R1:W-:Y:S01]  /*52d0*/  STL [R1+0xf4], R15 ;  /* 0x0000f40f01007387 */ /* 0x0003e20000100800 */
[----:B--2---:R-:W-:-:S03]  /*52e0*/  PRMT R48, RZ, 0x7610, R48 ;  /* 0x00007610ff307816 */ /* 0x004fc60000000030 */
[----:B------:R2:W-:Y:S01]  /*52f0*/  STL [R1+0xf8], R18 ;  /* 0x0000f81201007387 */ /* 0x0005e20000100800 */
[----:B---3--:R-:W-:-:S03]  /*5300*/  PRMT R52, RZ, 0x7610, R52 ;  /* 0x00007610ff347816 */ /* 0x008fc60000000034 */
[----:B------:R3:W-:Y:S01]  /*5310*/  STL [R1+0x100], R23 ;  /* 0x0001001701007387 */ /* 0x0007e20000100800 */
[----:B-1----:R-:W-:Y:S02]  /*5320*/  PRMT R15, RZ, 0x7610, R15 ;  /* 0x00007610ff0f7816 */ /* 0x002fe4000000000f */
[----:B--2---:R-:W-:Y:S02]  /*5330*/  PRMT R18, RZ, 0x7610, R18 ;  /* 0x00007610ff127816 */ /* 0x004fe40000000012 */
[----:B---3--:R-:W-:Y:S01]  /*5340*/  PRMT R23, RZ, 0x7610, R23 ;  /* 0x00007610ff177816 */ /* 0x008fe20000000017 */
        /* <DEDUP_REMOVED lines=10> */
[----:B------:R-:W-:Y:S02]  /*53f0*/  PRMT R5, RZ, 0x7610, R5 ;  /* 0x00007610ff057816 */ /* 0x000fe40000000005 */
[----:B-1----:R-:W-:Y:S01]  /*5400*/  PRMT R34, RZ, 0x7610, R34 ;  /* 0x00007610ff227816 */ /* 0x002fe20000000022 */
[----:B------:R1:W-:Y:S01]  /*5410*/  STL [R1+0xec], R11 ;  /* 0x0000ec0b01007387 */ /* 0x0003e20000100800 */
[----:B--2---:R-:W-:-:S02]  /*5420*/  PRMT R44, RZ, 0x7610, R44 ;  /* 0x00007610ff2c7816 */ /* 0x004fc4000000002c */
[----:B---3--:R-:W-:Y:S01]  /*5430*/  PRMT R9, RZ, 0x7610, R9 ;  /* 0x00007610ff097816 */ /* 0x008fe20000000009 */
[----:B------:R2:W-:Y:S01]  /*5440*/  STL [R1+0xf0], R13 ;  /* 0x0000f00d01007387 */ /* 0x0005e20000100800 */
[----:B------:R-:W-:Y:S02]  /*5450*/  PRMT R56, RZ, 0x7610, R56 ;  /* 0x00007610ff387816 */ /* 0x000fe40000000038 */
[----:B----4-:R-:W-:Y:S01]  /*5460*/  PRMT R60, RZ, 0x7610, R60 ;  /* 0x00007610ff3c7816 */ /* 0x010fe2000000003c */
        /* <DEDUP_REMOVED lines=8> */
[----:B--2---:R-:W-:Y:S01]  /*54f0*/  PRMT R27, RZ, 0x7610, R27 ;  /* 0x00007610ff1b7816 */ /* 0x004fe2000000001b */
[----:B------:R-:W-:Y:S01]  /*5500*/  HADD2.F32 R33, -RZ, R33.H0_H0 ;  /* 0x20000021ff217230 */ /* 0x000fe20000004100 */
[----:B------:R-:W-:Y:S01]  /*5510*/  MOV R68, RZ ;  /* 0x000000ff00447202 */ /* 0x000fe20000000f00 */
[----:B---3--:R-:W-:Y:S02]  /*5520*/  HFMA2 R64, -RZ, RZ, 0, 0 ;  /* 0x00000000ff407431 */ /* 0x008fe400000001ff */
[----:B------:R-:W-:Y:S01]  /*5530*/  @P0 HADD2.F32 R64, -RZ, R99.H0_H0 ;  /* 0x20000063ff400230 */ /* 0x000fe20000004100 */
[C---:B------:R-:W-:Y:S01]  /*5540*/  @!P2 PRMT R9, R76.reuse, 0x7610, R9 ;  /* 0x000076104c09a816 */ /* 0x040fe20000000009 */
[----:B------:R-:W-:Y:S01]  /*5550*/  @P0 HADD2.F32 R68, -RZ, R32.H0_H0 ;  /* 0x20000020ff440230 */ /* 0x000fe20000004100 */
[----:B------:R-:W-:Y:S01]  /*5560*/  @!P2 PRMT R11, R76, 0x7632, R11 ;  /* 0x000076324c0ba816 */ /* 0x000fe2000000000b */
[----:B------:R-:W-:Y:S01]  /*5570*/  HADD2.F32 R99, -RZ, R6.H0_H0 ;  /* 0x20000006ff637230 */ /* 0x000fe20000004100 */
[----:B------:R-:W-:-:S02]  /*5580*/  @!P3 PRMT R13, R111, 0x7610, R13 ;  /* 0x000076106f0db816 */ /* 0x000fc4000000000d */
[----:B------:R-:W-:Y:S02]  /*5590*/  @!P3 PRMT R5, R111, 0x7632, R5 ;  /* 0x000076326f05b816 */ /* 0x000fe40000000005 */
[C---:B------:R-:W-:Y:S02]  /*55a0*/  @!P4 PRMT R34, R115.reuse, 0x7610, R34 ;  /* 0x000076107322c816 */ /* 0x040fe40000000022 */
[----:B------:R-:W-:Y:S02]  /*55b0*/  @!P4 PRMT R21, R115, 0x7632, R21 ;  /* 0x000076327315c816 */ /* 0x000fe40000000015 */
[C---:B------:R-:W-:Y:S02]  /*55c0*/  @!P5 PRMT R44, R119.reuse, 0x7610, R44 ;  /* 0x00007610772cd816 */ /* 0x040fe4000000002c */
[----:B------:R-:W-:Y:S02]  /*55d0*/  @!P5 PRMT R25, R119, 0x7632, R25 ;  /* 0x000076327719d816 */ /* 0x000fe40000000019 */
[----:B------:R-:W-:-:S02]  /*55e0*/  @!P6 PRMT R56, R106, 0x7610, R56 ;  /* 0x000076106a38e816 */ /* 0x000fc40000000038 */
[----:B------:R-:W-:Y:S02]  /*55f0*/  @!P6 PRMT R27, R106, 0x7632, R27 ;  /* 0x000076326a1be816 */ /* 0x000fe4000000001b */
        /* <DEDUP_REMOVED lines=496> */
[----:B------:R-:W-:Y:S01]  /*7500*/  FFMA.FTZ R28, R29, R0, R28 ;  /* 0x000000001d1c7223 */ /* 0x000fe2000001001c */
[----:B------:R-:W-:Y:S01]  /*7510*/  SHF.L.U32 R9, R9, 0x10, RZ ;  /* 0x0000001009097819 */ /* 0x000fe200000006ff */
[----:B------:R-:W-:Y:S01]  /*7520*/  FMUL.FTZ R29, R2, UR16 ;  /* 0x00000010021d7c20 */ /* 0x000fe20008410000 */
[----:B------:R-:W-:Y:S01]  /*7530*/  FMUL.FTZ R0, R33, R17 ;  /* 0x0000001121007220 */ /* 0x000fe20000410000 */
[----:B------:R-:W-:-:S02]  /*7540*/  SHF.L.U32 R3, R3, 0x10, RZ ;  /* 0x0000001003037819 */ /* 0x000fc400000006ff */
[----:B------:R-:W-:Y:S01]  /*7550*/  SHF.L.U32 R7, R7, 0x10, RZ ;  /* 0x0000001007077819 */ /* 0x000fe200000006ff */
[----:B------:R-:W-:Y:S01]  /*7560*/  FADD.FTZ R31, R31, R0 ;  /* 0x000000001f1f7221 */ /* 0x000fe20000010000 */
[----:B------:R-:W-:Y:S01]  /*7570*/  FFMA.FTZ R28, R29, R0, R28 ;  /* 0x000000001d1c7223 */ /* 0x000fe2000001001c */
[----:B------:R-:W-:Y:S01]  /*7580*/  FADD.FTZ R0, R9, -UR28 ;  /* 0x8000001c09007e21 */ /* 0x000fe20008010000 */
[----:B------:R-:W-:Y:S01]  /*7590*/  FADD.FTZ R3, R3, -UR28 ;  /* 0x8000001c03037e21 */ /* 0x000fe20008010000 */
[----:B------:R-:W-:Y:S01]  /*75a0*/  FADD.FTZ R76, R76, R17 ;  /* 0x000000114c4c7221 */ /* 0x000fe20000010000 */
[----:B------:R-:W-:Y:S01]  /*75b0*/  FFMA.FTZ R78, R17, R29, R78 ;  /* 0x0000001d114e7223 */ /* 0x000fe2000001004e */
[----:B------:R-:W-:Y:S01]  /*75c0*/  SHF.L.U32 R11, R11, 0x10, RZ ;  /* 0x000000100b0b7819 */ /* 0x000fe200000006ff */
[----:B------:R-:W-:Y:S01]  /*75d0*/  FMUL.FTZ R17, R0, UR16 ;  /* 0x0000001000117c20 */ /* 0x000fe20008410000 */
[----:B------:R-:W-:Y:S01]  /*75e0*/  SHF.L.U32 R9, R18, 0x10, RZ ;  /* 0x0000001012097819 */ /* 0x000fe200000006ff */
[----:B------:R-:W-:Y:S01]  /*75f0*/  FMUL.FTZ R3, R3, UR16 ;  /* 0x0000001003037c20 */ /* 0x000fe20008410000 */
[----:B------:R-:W-:Y:S01]  /*7600*/  FMUL.FTZ R0, R99, R7 ;  /* 0x0000000763007220 */ /* 0x000fe20000410000 */
[----:B------:R-:W-:Y:S01]  /*7610*/  SHF.L.U32 R15, R15, 0x10, RZ ;  /* 0x000000100f0f7819 */ /* 0x000fe200000006ff */
[----:B------:R-:W-:Y:S01]  /*7620*/  FADD.FTZ R11, R11, -UR28 ;  /* 0x8000001c0b0b7e21 */ /* 0x000fe20008010000 */
[----:B------:R-:W-:Y:S01]  /*7630*/  FMUL.FTZ R2, R33, R9 ;  /* 0x0000000921027220 */ /* 0x000fe20000410000 */
[----:B------:R-:W-:Y:S01]  /*7640*/  FADD.FTZ R31, R0, R31 ;  /* 0x0000001f001f7221 */ /* 0x000fe20000010000 */
[----:B------:R-:W-:Y:S01]  /*7650*/  FFMA.FTZ R28, R3, R0, R28 ;  /* 0x00000000031c7223 */ /* 0x000fe2000001001c */
[----:B------:R-:W-:Y:S01]  /*7660*/  SHF.L.U32 R13, R13, 0x10, RZ ;  /* 0x000000100d0d7819 */ /* 0x000fe200000006ff */
[----:B------:R-:W-:Y:S01]  /*7670*/  FMUL.FTZ R11, R11, UR16 ;  /* 0x000000100b0b7c20 */ /* 0x000fe20008410000 */
        /* <DEDUP_REMOVED lines=8> */
[----:B------:R-:W-:Y:S01]  /*7700*/  SHF.L.U32 R35, R35, 0x10, RZ ;  /* 0x0000001023237819 */ /* 0x000fe200000006ff */
[----:B------:R-:W-:Y:S01]  /*7710*/  FFMA.FTZ R6, R7, R3, R6 ;  /* 0x0000000307067223 */ /* 0x000fe20000010006 */
[----:B------:R-:W-:Y:S01]  /*7720*/  FADD.FTZ R5, R5, -UR28 ;  /* 0x8000001c05057e21 */ /* 0x000fe20008010000 */
[----:B------:R-:W-:Y:S01]  /*7730*/  FMUL.FTZ R13, R13, UR16 ;  /* 0x000000100d0d7c20 */ /* 0x000fe20008410000 */
[----:B------:R-:W-:Y:S01]  /*7740*/  SHF.L.U32 R34, R34, 0x10, RZ ;  /* 0x0000001022227819 */ /* 0x000fe200000006ff */
[----:B------:R-:W-:Y:S01]  /*7750*/  FMUL.FTZ R0, R33, R19 ;  /* 0x0000001321007220 */ /* 0x000fe20000410000 */
[----:B------:R-:W-:Y:S01]  /*7760*/  FFMA.FTZ R6, R15, R11, R6 ;  /* 0x0000000b0f067223 */ /* 0x000fe20000010006 */
[----:B------:R-:W-:Y:S01]  /*7770*/  FMUL.FTZ R5, R5, UR16 ;  /* 0x0000001005057c20 */ /* 0x000fe20008410000 */
[----:B------:R-:W-:Y:S01]  /*7780*/  FMUL.FTZ R2, R99, R35 ;  /* 0x0000002363027220 */ /* 0x000fe20000410000 */
[----:B------:R-:W-:Y:S01]  /*7790*/  FFMA.FTZ R28, R13, R0, R28 ;  /* 0x000000000d1c7223 */ /* 0x000fe2000001001c */
[----:B------:R-:W-:Y:S01]  /*77a0*/  SHF.L.U32 R3, R36, 0x10, RZ ;  /* 0x0000001024037819 */ /* 0x000fe200000006ff */
[----:B------:R-:W-:Y:S01]  /*77b0*/  FADD.FTZ R76, R76, R9 ;  /* 0x000000094c4c7221 */ /* 0x000fe20000010000 */
[----:B------:R-:W-:Y:S01]  /*77c0*/  FFMA.FTZ R78, R9, R17, R78 ;  /* 0x00000011094e7223 */ /* 0x000fe2000001004e */
[----:B------:R-:W-:Y:S01]  /*77d0*/  FADD.FTZ R31, R31, R0 ;  /* 0x000000001f1f7221 */ /* 0x000fe20000010000 */
[----:B------:R-:W-:Y:S01]  /*77e0*/  FADD.FTZ R34, R34, -UR28 ;  /* 0x8000001c22227e21 */ /* 0x000fe20008010000 */
[----:B------:R-:W-:Y:S01]  /*77f0*/  SHF.L.U32 R21, R21, 0x10, RZ ;  /* 0x0000001015157819 */ /* 0x000fe200000006ff */
[----:B------:R-:W-:Y:S01]  /*7800*/  FFMA.FTZ R6, R35, R5, R6 ;  /* 0x0000000523067223 */ /* 0x000fe20000010006 */
[----:B------:R-:W-:Y:S01]  /*7810*/  FFMA.FTZ R28, R5, R2, R28 ;  /* 0x00000002051c7223 */ /* 0x000fe2000001001c */
[----:B------:R-:W-:Y:S01]  /*7820*/  FADD.FTZ R76, R76, R19 ;  /* 0x000000134c4c7221 */ /* 0x000fe20000010000 */
[----:B------:R-:W-:Y:S01]  /*7830*/  FFMA.FTZ R78, R19, R13, R78 ;  /* 0x0000000d134e7223 */ /* 0x000fe2000001004e */
[----:B------:R-:W-:Y:S01]  /*7840*/  FADD.FTZ R31, R2, R31 ;  /* 0x0000001f021f7221 */ /* 0x000fe20000010000 */
        /* <DEDUP_REMOVED lines=23> */
[----:B------:R-:W-:Y:S01]  /*79c0*/  FADD.FTZ R31, R31, R0 ;  /* 0x000000001f1f7221 */ /* 0x000fe20000010000 */
[----:B------:R-:W-:Y:S01]  /*79d0*/  FFMA.FTZ R28, R7, R0, R28 ;  /* 0x00000000071c7223 */ /* 0x000fe2000001001c */
[----:B------:R-:W-:Y:S01]  /*79e0*/  FMUL.FTZ R0, R99, R5 ;  /* 0x0000000563007220 */ /* 0x000fe20000410000 */
[----:B------:R-:W-:Y:S01]  /*79f0*/  FMUL.FTZ R25, R25, UR16 ;  /* 0x0000001019197c20 */ /* 0x000fe20008410000 */
[----:B------:R-:W-:Y:S01]  /*7a00*/  SHF.L.U32 R9, R60, 0x10, RZ ;  /* 0x000000103c097819 */ /* 0x000fe200000006ff */
[----:B------:R-:W-:Y:S01]  /*7a10*/  FADD.FTZ R56, R56, -UR28 ;  /* 0x8000001c38387e21 */ /* 0x000fe20008010000 */
[----:B------:R-:W-:Y:S01]  /*7a20*/  FADD.FTZ R32, R32, R35 ;  /* 0x0000002320207221 */ /* 0x000fe20000010000 */
[----:B------:R-:W-:Y:S01]  /*7a30*/  SHF.L.U32 R27, R27, 0x10, RZ ;  /* 0x000000101b1b7819 */ /* 0x000fe200000006ff */
[----:B------:R-:W-:Y:S01]  /*7a40*/  FADD.FTZ R31, R0, R31 ;  /* 0x0000001f001f7221 */ /* 0x000fe20000010000 */
[----:B------:R-:W-:Y:S01]  /*7a50*/  FFMA.FTZ R28, R25, R0, R28 ;  /* 0x00000000191c7223 */ /* 0x000fe2000001001c */
[----:B---3--:R-:W-:Y:S01]  /*7a60*/  SHF.L.U32 R57, R123, 0x10, RZ ;  /* 0x000000107b397819 */ /* 0x008fe200000006ff */
[----:B------:R-:W-:Y:S01]  /*7a70*/  FMUL.FTZ R0, R33, R9 ;  /* 0x0000000921007220 */ /* 0x000fe20000410000 */
[----:B------:R-:W-:Y:S01]  /*7a80*/  FMUL.FTZ R11, R56, UR16 ;  /* 0x00000010380b7c20 */ /* 0x000fe20008410000 */
[----:B------:R-:W-:Y:S01]  /*7a90*/  FADD.FTZ R32, R32, R23 ;  /* 0x0000001720207221 */ /* 0x000fe20000010000 */
[----:B------:R-:W-:Y:S01]  /*7aa0*/  FFMA.FTZ R6, R23, R21, R6 ;  /* 0x0000001517067223 */ /* 0x000fe20000010006 */
[----:B------:R-:W-:Y:S01]  /*7ab0*/  FADD.FTZ R27, R27, -UR28 ;  /* 0x8000001c1b1b7e21 */ /* 0x000fe20008010000 */
[----:B------:R-:W-:Y:S01]  /*7ac0*/  FADD.FTZ R31, R31, R0 ;  /* 0x000000001f1f7221 */ /* 0x000fe20000010000 */
[----:B------:R-:W-:Y:S01]  /*7ad0*/  FFMA.FTZ R28, R11, R0, R28 ;  /* 0x000000000b1c7223 */ /* 0x000fe2000001001c */
        /* <DEDUP_REMOVED lines=13> */
.L_x_587:
        /* <DEDUP_REMOVED lines=407> */
[----:B------:R-:W3:Y:S04]  /*9520*/  LDL.LU R125, [R1+0x144] ;  /* 0x00014400017d7983 */ /* 0x000ee80000300800 */
[----:B-1----:R-:W4:Y:S04]  /*9530*/  LDL.LU R72, [R1+0x134] ;  /* 0x0001340001487983 */ /* 0x002f280000300800 */
[----:B0-----:R-:W4:Y:S04]  /*9540*/  LDL.LU R106, [R1+0x128] ;  /* 0x00012800016a7983 */ /* 0x001f280000300800 */
[----:B------:R0:W-:Y:S01]  /*9550*/  STL [R1+0x1c4], R76 ;  /* 0x0001c44c01007387 */ /* 0x0001e20000100800 */
[----:B--2---:R-:W-:-:S03]  /*9560*/  FADD.FTZ R105, R105, 1 ;  /* 0x3f80000069697421 */ /* 0x004fc60000010000 */
[----:B------:R-:W2:Y:S03]  /*9570*/  LDL.LU R124, [R1+0x12c] ;  /* 0x00012c00017c7983 */ /* 0x000ea60000300800 */
[----:B------:R-:W1:Y:S01]  /*9580*/  MUFU.RCP R105, R105 ;  /* 0x0000006900697308 */ /* 0x000e620000001000 */
[----:B------:R0:W-:Y:S04]  /*9590*/  STL [R1+0x1b8], R32 ;  /* 0x0001b82001007387 */ /* 0x0001e80000100800 */
[----:B0-----:R-:W2:Y:S04]  /*95a0*/  LDL.LU R76, [R1+0x140] ;  /* 0x00014000014c7983 */ /* 0x001ea80000300800 */
[----:B------:R-:W2:Y:S01]  /*95b0*/  LDL.LU R32, [R1+0x124] ;  /* 0x0001240001207983 */ /* 0x000ea20000300800 */
[----:B-1----:R-:W-:Y:S01]  /*95c0*/  FMUL.FTZ R115, R97, R105 ;  /* 0x0000006961737220 */ /* 0x002fe20000410000 */
        /* <DEDUP_REMOVED lines=757> */
[C---:B------:R-:W-:Y:S01]  /*c520*/  FFMA.FTZ R2, R15.reuse, R5, R2 ;  /* 0x000000050f027223 */ /* 0x040fe20000010002 */
[----:B------:R-:W-:Y:S01]  /*c530*/  FFMA.FTZ R15, R15, R3, R118 ;  /* 0x000000030f0f7223 */ /* 0x000fe20000010076 */
[-C--:B------:R-:W-:Y:S01]  /*c540*/  FMUL.FTZ R0, R99, R34.reuse ;  /* 0x0000002263007220 */ /* 0x080fe20000410000 */
        /* <DEDUP_REMOVED lines=25> */
[----:B------:R-:W-:Y:S01]  /*c6e0*/  FADD.FTZ R116, R116, R25 ;  /* 0x0000001974747221 */ /* 0x000fe20000010000 */
[----:B------:R-:W-:Y:S01]  /*c6f0*/  FMUL.FTZ R2, R99, R60 ;  /* 0x0000003c63027220 */ /* 0x000fe20000410000 */
[----:B------:R-:W-:Y:S01]  /*c700*/  FADD.FTZ R7, R0, R7 ;  /* 0x0000000700077221 */ /* 0x000fe20000010000 */
[----:B------:R-:W-:Y:S01]  /*c710*/  FFMA.FTZ R52, R52, R48, R3 ;  /* 0x0000003034347223 */ /* 0x000fe20000010003 */
[----:B------:R-:W-:Y:S01]  /*c720*/  FADD.FTZ R23, R23, R48 ;  /* 0x0000003017177221 */ /* 0x000fe20000010000 */
[C---:B------:R-:W-:Y:S01]  /*c730*/  FFMA.FTZ R0, R119.reuse, R2, R4 ;  /* 0x0000000277007223 */ /* 0x040fe20000010004 */
[----:B------:R-:W-:Y:S01]  /*c740*/  FADD.FTZ R31, R2, R7 ;  /* 0x00000007021f7221 */ /* 0x000fe20000010000 */
[----:B------:R-:W-:Y:S01]  /*c750*/  FFMA.FTZ R56, R56, R27, R5 ;  /* 0x0000001b38387223 */ /* 0x000fe20000010005 */
[----:B------:R-:W-:Y:S01]  /*c760*/  FADD.FTZ R58, R116, R27 ;  /* 0x0000001b743a7221 */ /* 0x000fe20000010000 */
[----:B------:R-:W-:Y:S01]  /*c770*/  FFMA.FTZ R57, R119, R60, R52 ;  /* 0x0000003c77397223 */ /* 0x000fe20000010034 */
[----:B0-----:R-:W-:-:S07]  /*c780*/  FADD.FTZ R59, R23, R60 ;  /* 0x0000003c173b7221 */ /* 0x001fce0000010000 */
.L_x_588:
        /* <DEDUP_REMOVED lines=48> */
.L_x_590:
[----:B------:R-:W-:Y:S05]  /*ca90*/  BSYNC.RECONVERGENT B0 ;  /* 0x0000000000007941 */ /* 0x000fea0003800200 */
.L_x_589:
        /* <DEDUP_REMOVED lines=37> */
.L_x_592:
[----:B------:R-:W-:Y:S05]  /*ccf0*/  BSYNC.RECONVERGENT B0 ;  /* 0x0000000000007941 */ /* 0x000fea0003800200 */
.L_x_591:
        /* <DEDUP_REMOVED lines=78> */
.L_x_594:
[----:B------:R-:W-:Y:S05]  /*d1e0*/  BSYNC.RECONVERGENT B0 ;  /* 0x0000000000007941 */ /* 0x000fea0003800200 */
.L_x_593:
        /* <DEDUP_REMOVED lines=30> */
.L_x_596:
[----:B------:R-:W-:Y:S05]  /*d3d0*/  BSYNC.RECONVERGENT B0 ;  /* 0x0000000000007941 */ /* 0x000fea0003800200 */
.L_x_595:
        /* <DEDUP_REMOVED lines=34> */
.L_x_600:
[----:B------:R-:W2:Y:S04]  /*d600*/  LDG.E.STRONG.GPU R0, desc[UR10][R10.64] ;  /* 0x0000000a0a007981 */ /* 0x000ea8000c1ef900 */
[----:B--2---:R-:W-:Y:S04]  /*d610*/  CCTL.IVALL ;  /* 0x00000000ff00798f */ /* 0x004fe80002000000 */
[----:B------:R0:W-:Y:S01]  /*d620*/  STL [R1], R0 ;  /* 0x0000000001007387 */ /* 0x0001e20000100800 */
[----:B------:R-:W-:-:S13]  /*d630*/  ISETP.NE.AND P0, PT, R0, UR5, PT ;  /* 0x0000000500007c0c */ /* 0x000fda000bf05270 */
[----:B0-----:R-:W-:Y:S05]  /*d640*/  @P0 BRA `(.L_x_600) ;  /* 0xfffffffc00ec0947 */ /* 0x001fea000383ffff */
.L_x_599:
[----:B------:R-:W-:Y:S05]  /*d650*/  BSYNC.RECONVERGENT B0 ;  /* 0x0000000000007941 */ /* 0x000fea0003800200 */
.L_x_598:
        /* <DEDUP_REMOVED lines=15> */
.L_x_602:
        /* <DEDUP_REMOVED lines=77> */
.L_x_601:
        /* <DEDUP_REMOVED lines=52> */
.L_x_603:
        /* <DEDUP_REMOVED lines=27> */
.L_x_604:
        /* <DEDUP_REMOVED lines=12> */
.L_x_605:
[----:B------:R-:W-:Y:S05]  /*e1d0*/  BSYNC.RECONVERGENT B0 ;  /* 0x0000000000007941 */ /* 0x000fea0003800200 */
.L_x_597:
        /* <DEDUP_REMOVED lines=17> */
.L_x_611:
        /* <DEDUP_REMOVED lines=57> */
.L_x_607:
[----:B------:R-:W-:Y:S05]  /*e680*/  BSYNC.RECONVERGENT B0 ;  /* 0x0000000000007941 */ /* 0x000fea0003800200 */
.L_x_606:
        /* <DEDUP_REMOVED lines=32> */
.L_x_608:
        /* <DEDUP_REMOVED lines=16> */
.L_x_610:
[----:B------:R-:W-:Y:S05]  /*e990*/  BSYNC.RECONVERGENT B0 ;  /* 0x0000000000007941 */ /* 0x000fea0003800200 */
.L_x_609:
        /* <DEDUP_REMOVED lines=10> */
.L_x_586:
        /* <DEDUP_REMOVED lines=16> */
.L_x_614:
[----:B------:R-:W-:Y:S05]  /*eb40*/  BSYNC.RECONVERGENT B0 ;  /* 0x0000000000007941 */ /* 0x000fea0003800200 */
.L_x_613:
        /* <DEDUP_REMOVED lines=11> */
.L_x_616:
[----:B------:R-:W2:Y:S04]  /*ec00*/  LDG.E.STRONG.GPU R5, desc[UR10][R2.64] ;  /* 0x0000000a02057981 */ /* 0x000ea8000c1ef900 */
[----:B--2---:R-:W-:Y:S01]  /*ec10*/  CCTL.IVALL ;  /* 0x00000000ff00798f */ /* 0x004fe20002000000 */
[----:B------:R-:W-:Y:S05]  /*ec20*/  YIELD ;  /* 0x0000000000007946 */ /* 0x000fea0003800000 */
[----:B------:R-:W-:-:S13]  /*ec30*/  ISETP.NE.AND P0, PT, R5, R0, PT ;  /* 0x000000000500720c */ /* 0x000fda0003f05270 */
[----:B------:R-:W-:Y:S05]  /*ec40*/  @P0 BRA `(.L_x_616) ;  /* 0xfffffffc00ec0947 */ /* 0x000fea000383ffff */
.L_x_615:
        /* <DEDUP_REMOVED lines=76> */
.L_x_619:
        /* <DEDUP_REMOVED lines=31> */
.L_x_618:
[----:B------:R-:W-:Y:S05]  /*f300*/  BSYNC.RECONVERGENT B0 ;  /* 0x0000000000007941 */ /* 0x000fea0003800200 */
.L_x_617:
        /* <DEDUP_REMOVED lines=10> */
.L_x_620:
        /* <DEDUP_REMOVED lines=21> */
[----:B----4-:R-:W-:Y:S02]  /*f500*/  F2FP.F16.F32.PACK_AB R19, R7, R4 ;  /* 0x000000040713723e */ /* 0x010fe400000000ff */
        /* <DEDUP_REMOVED lines=65> */
.L_x_621:
        /* <DEDUP_REMOVED lines=14> */
.L_x_4504:


//--------------------- .text._Z35group_norm_nhwc_bwd_one_pass_kernelI11Fp16IOFp32WLi64ELi56ELi448EEv26Group_norm_nhwc_bwd_params --------------------------
	.section	.text._Z35group_norm_nhwc_bwd_one_pass_kernelI11Fp16IOFp32WLi64ELi56ELi448EEv26Group_norm_nhwc_bwd_params,"ax",@progbits
	.align	128
        .global         _Z35group_norm_nhwc_bwd_one_pass_kernelI11Fp16IOFp32WLi64ELi56ELi448EEv26Group_norm_nhwc_bwd_params
        .type           _Z35group_norm_nhwc_bwd_one_pass_kernelI11Fp16IOFp32WLi64ELi56ELi448EEv26Group_norm_nhwc_bwd_params,@function
        .size           _Z35group_norm_nhwc_bwd_one_pass_kernelI11Fp16IOFp32WLi64ELi56ELi448EEv26Group_norm_nhwc_bwd_params,(.L_x_4505 - _Z35group_norm_nhwc_bwd_one_pass_kernelI11Fp16IOFp32WLi64ELi56ELi448EEv26Group_norm_nhwc_bwd_params)
        .other          _Z35group_norm_nhwc_bwd_one_pass_kernelI11Fp16IOFp32WLi64ELi56ELi448EEv26Group_norm_nhwc_bwd_params,@"STO_CUDA_ENTRY STV_DEFAULT"
_Z35group_norm_nhwc_bwd_one_pass_kernelI11Fp16IOFp32WLi64ELi56ELi448EEv26Group_norm_nhwc_bwd_params:
.text._Z35group_norm_nhwc_bwd_one_pass_kernelI11Fp16IOFp32WLi64ELi56ELi448EEv26Group_norm_nhwc_bwd_params:
        /* <DEDUP_REMOVED lines=24> */
.L_x_653:
[----:B------:R-:W2:Y:S01]  /*0180*/  LDC R13, c[0x0][0x410] ;  /* 0x00010400ff0d7b82 */ /* 0x000ea20000000800 */
[----:B------:R-:W3:Y:S01]  /*0190*/  LDCU.128 UR12, c[0x0][0x400] ;  /* 0x00008000ff0c77ac */ /* 0x000ee20008000c00 */
[----:B------:R-:W-:Y:S01]  /*01a0*/  ISETP.GE.AND P1, PT, R38, RZ, PT ;  /* 0x000000ff2600720c */ /* 0x000fe20003f26270 */
[----:B------:R-:W4:Y:S05]  /*01b0*/  LDCU.U8 UR5, c[0x0][0x414] ;  /* 0x00008280ff0577ac */ /* 0x000f2a0008000000 */
[----:B------:R-:W1:Y:S08]  /*01c0*/  LDC R15, c[0x0][0x41c] ;  /* 0x00010700ff0f7b82 */ /* 0x000e700000000800 */
[----:B0-----:R-:W0:Y:S01]  /*01d0*/  LDC.64 R16, c[0x0][0x3b8] ;  /* 0x0000ee00ff107b82 */ /* 0x001e220000000a00 */
[----:B--2---:R-:W-:-:S04]  /*01e0*/  IABS R9, R13 ;  /* 0x0000000d00097213 */ /* 0x004fc80000000000 */
[----:B------:R-:W2:Y:S01]  /*01f0*/  I2F.RP R8, R9 ;  /* 0x0000000900087306 */ /* 0x000ea20000209400 */
[----:B-1----:R-:W-:-:S05]  /*0200*/  IMAD R15, R15, UR10, R40 ;  /* 0x0000000a0f0f7c24 */ /* 0x002fca000f8e0228 */
[----:B------:R-:W-:Y:S02]  /*0210*/  SHF.R.S32.HI R21, RZ, 0x1f, R15 ;  /* 0x0000001fff157819 */ /* 0x000fe4000001140f */
[----:B------:R-:W-:Y:S01]  /*0220*/  IADD3 R25, PT, PT, R15, 0x10, RZ ;  /* 0x000000100f197810 */ /* 0x000fe20007ffe0ff */
[----:B0-----:R-:W-:Y:S01]  /*0230*/  IMAD.WIDE R16, R38, 0x8, R16 ;  /* 0x0000000826107825 */ /* 0x001fe200078e0210 */
[----:B--2---:R-:W0:Y:S02]  /*0240*/  MUFU.RCP R8, R8 ;  /* 0x0000000800087308 */ /* 0x004e240000001000 */
[----:B------:R-:W-:-:S03]  /*0250*/  SHF.R.S32.HI R27, RZ, 0x1f, R25 ;  /* 0x0000001fff1b7819 */ /* 0x000fc60000011419 */
[----:B------:R-:W2:Y:S01]  /*0260*/  LDG.E.64 R16, desc[UR6][R16.64] ;  /* 0x0000000610107981 */ /* 0x000ea2000c1e1b00 */
[----:B0-----:R-:W-:-:S04]  /*0270*/  IADD3 R6, PT, PT, R8, 0xffffffe, RZ ;  /* 0x0ffffffe08067810 */ /* 0x001fc80007ffe0ff */
[----:B------:R0:W1:Y:S02]  /*0280*/  F2I.FTZ.U32.TRUNC.NTZ R7, R6 ;  /* 0x0000000600077305 */ /* 0x000064000021f000 */
[----:B0-----:R-:W-:Y:S02]  /*0290*/  MOV R6, RZ ;  /* 0x000000ff00067202 */ /* 0x001fe40000000f00 */
[----:B-1----:R-:W-:-:S05]  /*02a0*/  IADD3 R10, PT, PT, RZ, -R7, RZ ;  /* 0x80000007ff0a7210 */ /* 0x002fca0007ffe0ff */
        /* <DEDUP_REMOVED lines=16> */
[----:B---3--:R-:W-:Y:S02]  /*03b0*/  ISETP.GE.U32.AND P0, PT, R15, UR12, PT ;  /* 0x0000000c0f007c0c */ /* 0x008fe4000bf06070 */
[----:B------:R-:W-:Y:S02]  /*03c0*/  LOP3.LUT R9, RZ, R13, RZ, 0x33, !PT ;  /* 0x0000000dff097212 */ /* 0x000fe400078e33ff */
[----:B------:R-:W-:Y:S02]  /*03d0*/  ISETP.GE.AND.EX P0, PT, R21, UR13, PT, P0 ;  /* 0x0000000d15007c0c */ /* 0x000fe4000bf06300 */
[----:B------:R-:W-:Y:S02]  /*03e0*/  @P2 IADD3 R7, PT, PT, R7, 0x1, RZ ;  /* 0x0000000107072810 */ /* 0x000fe40007ffe0ff */
[----:B------:R-:W-:-:S02]  /*03f0*/  @!P1 IADD3 R6, PT, PT, -R6, RZ, RZ ;  /* 0x000000ff06069210 */ /* 0x000fc40007ffe1ff */
[----:B------:R-:W-:Y:S02]  /*0400*/  MOV R8, R7 ;  /* 0x0000000700087202 */ /* 0x000fe40000000f00 */
[----:B------:R-:W-:Y:S02]  /*0410*/  SEL R7, R9, R6, !P4 ;  /* 0x0000000609077207 */ /* 0x000fe40006000000 */
[----:B------:R-:W-:Y:S02]  /*0420*/  @!P3 IADD3 R8, PT, PT, -R8, RZ, RZ ;  /* 0x000000ff0808b210 */ /* 0x000fe40007ffe1ff */
[----:B------:R-:W-:Y:S01]  /*0430*/  ISETP.GE.U32.AND P1, PT, R25, UR12, PT ;  /* 0x0000000c19007c0c */ /* 0x000fe2000bf26070 */
[----:B------:R-:W-:Y:S01]  /*0440*/  IMAD R11, R7, 0x38, RZ ;  /* 0x00000038070b7824 */ /* 0x000fe200078e02ff */
[----:B------:R-:W0:Y:S01]  /*0450*/  @!P0 LDC.64 R12, c[0x0][0x3f8] ;  /* 0x0000fe00ff0c8b82 */ /* 0x000e220000000a00 */
[----:B------:R-:W-:Y:S02]  /*0460*/  SEL R9, R9, R8, !P4 ;  /* 0x0000000809097207 */ /* 0x000fe40006000000 */
[----:B------:R-:W-:-:S02]  /*0470*/  ISETP.GE.AND.EX P1, PT, R27, UR13, PT, P1 ;  /* 0x0000000d1b007c0c */ /* 0x000fc4000bf26310 */
[C---:B------:R-:W-:Y:S02]  /*0480*/  IADD3 R42, P2, PT, R11.reuse, R4, RZ ;  /* 0x000000040b2a7210 */ /* 0x040fe40007f5e0ff */
[----:B------:R-:W-:Y:S01]  /*0490*/  SHF.R.S32.HI R6, RZ, 0x1f, R9 ;  /* 0x0000001fff067819 */ /* 0x000fe20000011409 */
[----:B------:R-:W1:Y:S01]  /*04a0*/  @!P0 LDC.64 R18, c[0x0][0x3a0] ;  /* 0x0000e800ff128b82 */ /* 0x000e620000000a00 */
[----:B------:R-:W-:Y:S02]  /*04b0*/  LEA.HI.X.SX32 R43, R11, RZ, 0x1, P2 ;  /* 0x000000ff0b2b7211 */ /* 0x000fe400010f0eff */
[----:B------:R-:W-:Y:S01]  /*04c0*/  IADD3 R4, PT, PT, R15, 0x20, RZ ;  /* 0x000000200f047810 */ /* 0x000fe20007ffe0ff */
[----:B------:R-:W-:Y:S02]  /*04d0*/  IMAD R6, R6, UR14, RZ ;  /* 0x0000000e06067c24 */ /* 0x000fe4000f8e02ff */
[C---:B------:R-:W-:Y:S01]  /*04e0*/  IMAD.WIDE.U32 R42, R9.reuse, UR14, R42 ;  /* 0x0000000e092a7c25 */ /* 0x040fe2000f8e002a */
[----:B------:R-:W-:Y:S01]  /*04f0*/  ISETP.GE.U32.AND P2, PT, R4, UR12, PT ;  /* 0x0000000c04007c0c */ /* 0x000fe2000bf46070 */
[----:B------:R-:W3:Y:S01]  /*0500*/  @!P0 LDC.64 R10, c[0x0][0x398] ;  /* 0x0000e600ff0a8b82 */ /* 0x000ee20000000a00 */
[----:B------:R-:W-:Y:S01]  /*0510*/  SHF.R.S32.HI R29, RZ, 0x1f, R4 ;  /* 0x0000001fff1d7819 */ /* 0x000fe20000011404 */
[----:B------:R-:W-:-:S06]  /*0520*/  IMAD R45, R9, UR15, R6 ;  /* 0x0000000f092d7c24 */ /* 0x000fcc000f8e0206 */
[----:B------:R-:W4:Y:S01]  /*0530*/  @!P1 LDC.64 R8, c[0x0][0x3f8] ;  /* 0x0000fe00ff089b82 */ /* 0x000f220000000a00 */
[----:B------:R-:W-:Y:S01]  /*0540*/  ISETP.GE.AND.EX P2, PT, R29, UR13, PT, P2 ;  /* 0x0000000d1d007c0c */ /* 0x000fe2000bf46320 */
[----:B0-----:R-:W-:Y:S01]  /*0550*/  @!P0 IMAD R6, R21, R12, RZ ;  /* 0x0000000c15068224 */ /* 0x001fe200078e02ff */
[----:B------:R-:W-:Y:S02]  /*0560*/  IADD3 R45, PT, PT, R43, R45, RZ ;  /* 0x0000002d2b2d7210 */ /* 0x000fe40007ffe0ff */
[----:B------:R-:W-:Y:S01]  /*0570*/  @!P0 MOV R44, R42 ;  /* 0x0000002a002c8202 */ /* 0x000fe20000000f00 */
[C---:B------:R-:W-:Y:S01]  /*0580*/  @!P0 IMAD R21, R15.reuse, R13, R6 ;  /* 0x0000000d0f158224 */ /* 0x040fe200078e0206 */
[----:B------:R-:W-:-:S03]  /*0590*/  IADD3 R6, PT, PT, R15, 0x30, RZ ;  /* 0x000000300f067810 */ /* 0x000fc60007ffe0ff */
[----:B------:R-:W-:Y:S01]  /*05a0*/  @!P0 IMAD.WIDE.U32 R14, R15, R12, R44 ;  /* 0x0000000c0f0e8225 */ /* 0x000fe200078e002c */
[----:B------:R-:W-:Y:S02]  /*05b0*/  ISETP.GE.U32.AND P3, PT, R6, UR12, PT ;  /* 0x0000000c06007c0c */ /* 0x000fe4000bf66070 */
[----:B------:R-:W-:Y:S01]  /*05c0*/  SHF.R.S32.HI R23, RZ, 0x1f, R6 ;  /* 0x0000001fff177819 */ /* 0x000fe20000011406 */
[----:B------:R-:W0:Y:S01]  /*05d0*/  @!P2 LDC.64 R12, c[0x0][0x3f8] ;  /* 0x0000fe00ff0cab82 */ /* 0x000e220000000a00 */
[----:B------:R-:W-:Y:S02]  /*05e0*/  @!P0 IADD3 R15, PT, PT, R15, R21, RZ ;  /* 0x000000150f0f8210 */ /* 0x000fe40007ffe0ff */
[----:B------:R-:W-:Y:S02]  /*05f0*/  ISETP.GE.AND.EX P3, PT, R23, UR13, PT, P3 ;  /* 0x0000000d17007c0c */ /* 0x000fe4000bf66330 */
[C---:B------:R-:W-:Y:S02]  /*0600*/  @!P0 SHF.L.U32 R21, R14.reuse, 0x1, RZ ;  /* 0x000000010e158819 */ /* 0x040fe400000006ff */
[----:B------:R-:W-:-:S02]  /*0610*/  @!P0 SHF.L.U64.HI R22, R14, 0x1, R15 ;  /* 0x000000010e168819 */ /* 0x000fc4000001020f */
[----:B------:R-:W0:Y:S01]  /*0620*/  @!P1 LDC.64 R14, c[0x0][0x3a0] ;  /* 0x0000e800ff0e9b82 */ /* 0x000e220000000a00 */
[----:B----4-:R-:W-:Y:S01]  /*0630*/  @!P1 IMAD R20, R27, R8, RZ ;  /* 0x000000081b149224 */ /* 0x010fe200078e02ff */
[C---:B-1----:R-:W-:Y:S02]  /*0640*/  @!P0 IADD3 R18, P4, PT, R21.reuse, R18, RZ ;  /* 0x0000001215128210 */ /* 0x042fe40007f9e0ff */
[----:B---3--:R-:W-:Y:S01]  /*0650*/  @!P0 IADD3 R10, P5, PT, R21, R10, RZ ;  /* 0x0000000a150a8210 */ /* 0x008fe20007fbe0ff */
[C---:B------:R-:W-:Y:S01]  /*0660*/  @!P1 IMAD R9, R25.reuse, R9, R20 ;  /* 0x0000000919099224 */ /* 0x040fe200078e0214 */
[----:B------:R-:W-:Y:S02]  /*0670*/  @!P1 MOV R20, R42 ;  /* 0x0000002a00149202 */ /* 0x000fe40000000f00 */
[----:B------:R-:W-:Y:S01]  /*0680*/  @!P1 MOV R21, R45 ;  /* 0x0000002d00159202 */ /* 0x000fe20000000f00 */
[----:B------:R-:W1:Y:S02]  /*0690*/  LDC.64 R26, c[0x0][0x3a8] ;  /* 0x0000ea00ff1a7b82 */ /* 0x000e640000000a00 */
[----:B------:R-:W-:-:S06]  /*06a0*/  @!P1 IMAD.WIDE.U32 R20, R25, R8, R20 ;  /* 0x0000000819149225 */ /* 0x000fcc00078e0014 */
[----:B------:R-:W3:Y:S01]  /*06b0*/  @!P3 LDC.64 R24, c[0x0][0x3f8] ;  /* 0x0000fe00ff18bb82 */ /* 0x000ee20000000a00 */
[----:B------:R-:W-:Y:S02]  /*06c0*/  @!P1 IADD3 R21, PT, PT, R21, R9, RZ ;  /* 0x0000000915159210 */ /* 0x000fe40007ffe0ff */
[C---:B------:R-:W-:Y:S02]  /*06d0*/  @!P1 SHF.L.U32 R31, R20.reuse, 0x1, RZ ;  /* 0x00000001141f9819 */ /* 0x040fe400000006ff */
[----:B------:R-:W-:Y:S01]  /*06e0*/  @!P1 SHF.L.U64.HI R48, R20, 0x1, R21 ;  /* 0x0000000114309819 */ /* 0x000fe20000010215 */
[----:B0-----:R-:W-:Y:S01]  /*06f0*/  @!P2 IMAD R29, R29, R12, RZ ;  /* 0x0000000c1d1da224 */ /* 0x001fe200078e02ff */
[----:B------:R-:W-:Y:S01]  /*0700*/  @!P2 MOV R20, R42 ;  /* 0x0000002a0014a202 */ /* 0x000fe20000000f00 */
[----:B------:R-:W0:Y:S01]  /*0710*/  @!P1 LDC.64 R8, c[0x0][0x398] ;  /* 0x0000e600ff089b82 */ /* 0x000e220000000a00 */
[----:B------:R-:W-:Y:S01]  /*0720*/  @!P2 MOV R21, R45 ;  /* 0x0000002d0015a202 */ /* 0x000fe20000000f00 */
[----:B------:R-:W-:Y:S01]  /*0730*/  @!P2 IMAD R29, R4, R13, R29 ;  /* 0x0000000d041da224 */ /* 0x000fe200078e021d */
[----:B------:R-:W-:-:S02]  /*0740*/  @!P0 IADD3.X R11, PT, PT, R22, R11, RZ, P5, !PT ;  /* 0x0000000b160b8210 */ /* 0x000fc40002ffe4ff */
[----:B------:R-:W-:Y:S01]  /*0750*/  @!P0 IADD3.X R19, PT, PT, R22, R19, RZ, P4, !PT ;  /* 0x0000001316138210 */ /* 0x000fe200027fe4ff */
[----:B------:R-:W-:Y:S01]  /*0760*/  @!P2 IMAD.WIDE.U32 R20, R4, R12, R20 ;  /* 0x0000000c0414a225 */ /* 0x000fe200078e0014 */
[----:B------:R-:W-:Y:S01]  /*0770*/  @!P1 IADD3 R32, P5, PT, R31, R14, RZ ;  /* 0x0000000e1f209210 */ /* 0x000fe20007fbe0ff */
[----:B------:R-:W4:Y:S01]  /*0780*/  @!P2 LDC.64 R12, c[0x0][0x3a0] ;  /* 0x0000e800ff0cab82 */ /* 0x000f220000000a00 */
[----:B------:R-:W-:Y:S02]  /*0790*/  ISETP.NE.AND P4, PT, RZ, UR5, PT ;  /* 0x00000005ff007c0c */ /* 0x000fe4000bf85270 */
[----:B------:R-:W-:Y:S02]  /*07a0*/  @!P1 IADD3.X R33, PT, PT, R48, R15, RZ, P5, !PT ;  /* 0x0000000f30219210 */ /* 0x000fe40002ffe4ff */
[----:B------:R-:W-:-:S03]  /*07b0*/  @!P2 IADD3 R21, PT, PT, R21, R29, RZ ;  /* 0x0000001d1515a210 */ /* 0x000fc60007ffe0ff */
[----:B------:R-:W1:Y:S01]  /*07c0*/  @!P2 LDC.64 R14, c[0x0][0x398] ;  /* 0x0000e600ff0eab82 */ /* 0x000e620000000a00 */
[----:B------:R-:W-:Y:S01]  /*07d0*/  MOV R36, RZ ;  /* 0x000000ff00247202 */ /* 0x000fe20000000f00 */
[----:B---3--:R-:W-:Y:S01]  /*07e0*/  @!P3 IMAD R28, R23, R24, RZ ;  /* 0x00000018171cb224 */ /* 0x008fe200078e02ff */
[C---:B------:R-:W-:Y:S02]  /*07f0*/  @!P2 SHF.L.U32 R41, R20.reuse, 0x1, RZ ;  /* 0x000000011429a819 */ /* 0x040fe400000006ff */
[----:B------:R-:W-:Y:S02]  /*0800*/  @!P2 SHF.L.U64.HI R46, R20, 0x1, R21 ;  /* 0x00000001142ea819 */ /* 0x000fe40000010215 */
[----:B------:R-:W-:Y:S01]  /*0810*/  CS2R R34, SRZ ;  /* 0x0000000000227805 */ /* 0x000fe2000001ff00 */
[----:B------:R3:W5:Y:S01]  /*0820*/  @!P0 LDG.E R36, desc[UR6][R18.64] ;  /* 0x0000000612248981 */ /* 0x000762000c1e1900 */
[----:B------:R-:W2:Y:S08]  /*0830*/  @!P3 LDC.64 R20, c[0x0][0x3a0] ;  /* 0x0000e800ff14bb82 */ /* 0x000eb00000000a00 */
[----:B------:R-:W2:Y:S01]  /*0840*/  @!P3 LDC.64 R22, c[0x0][0x398] ;  /* 0x0000e600ff16bb82 */ /* 0x000ea20000000a00 */
[----:B------:R-:W5:Y:S01]  /*0850*/  @!P0 LDG.E R35, desc[UR6][R10.64] ;  /* 0x000000060a238981 */ /* 0x000f62000c1e1900 */
[----:B------:R-:W-:Y:S01]  /*0860*/  LOP3.LUT R4, R39, 0xffff, RZ, 0xc0, !PT ;  /* 0x0000ffff27047812 */ /* 0x000fe200078ec0ff */
[----:B------:R-:W-:Y:S01]  /*0870*/  @!P3 IMAD R47, R6, R25, R28 ;  /* 0x00000019062fb224 */ /* 0x000fe200078e021c */
[----:B------:R-:W-:Y:S01]  /*0880*/  @!P3 MOV R29, R45 ;  /* 0x0000002d001db202 */ /* 0x000fe20000000f00 */
[----:B------:R4:W5:Y:S03]  /*0890*/  @!P1 LDG.E R34, desc[UR6][R32.64] ;  /* 0x0000000620229981 */ /* 0x000966000c1e1900 */
[----:B---3--:R-:W3:Y:S01]  /*08a0*/  @P4 LDC.64 R18, c[0x0][0x3b0] ;  /* 0x0000ec00ff124b82 */ /* 0x008ee20000000a00 */
[----:B0-----:R-:W-:-:S02]  /*08b0*/  @!P1 IADD3 R30, P0, PT, R31, R8, RZ ;  /* 0x000000081f1e9210 */ /* 0x001fc40007f1e0ff */
[----:B------:R-:W-:Y:S02]  /*08c0*/  @!P3 MOV R28, R42 ;  /* 0x0000002a001cb202 */ /* 0x000fe40000000f00 */
[----:B------:R-:W-:Y:S01]  /*08d0*/  @!P1 IADD3.X R31, PT, PT, R48, R9, RZ, P0, !PT ;  /* 0x00000009301f9210 */ /* 0x000fe200007fe4ff */
[----:B----4-:R-:W-:Y:S01]  /*08e0*/  IMAD R33, R7, 0x38, R4 ;  /* 0x0000003807217824 */ /* 0x010fe200078e0204 */
[----:B------:R-:W-:Y:S01]  /*08f0*/  @!P2 IADD3 R12, P0, PT, R41, R12, RZ ;  /* 0x0000000c290ca210 */ /* 0x000fe20007f1e0ff */
[----:B------:R-:W-:Y:S01]  /*0900*/  @!P3 IMAD.WIDE.U32 R28, R6, R24, R28 ;  /* 0x00000018061cb225 */ /* 0x000fe200078e001c */
[----:B------:R-:W-:Y:S02]  /*0910*/  CS2R R10, SRZ ;  /* 0x00000000000a7805 */ /* 0x000fe4000001ff00 */
[----:B------:R-:W-:Y:S01]  /*0920*/  @!P2 IADD3.X R13, PT, PT, R46, R13, RZ, P0, !PT ;  /* 0x0000000d2e0da210 */ /* 0x000fe200007fe4ff */
[----:B-1----:R-:W-:Y:S01]  /*0930*/  IMAD.WIDE R24, R33, 0x4, R26 ;  /* 0x0000000421187825 */ /* 0x002fe200078e021a */
[----:B------:R-:W-:-:S02]  /*0940*/  @!P2 IADD3 R26, P0, PT, R41, R14, RZ ;  /* 0x0000000e291aa210 */ /* 0x000fc40007f1e0ff */
[----:B------:R-:W-:Y:S01]  /*0950*/  MOV R6, RZ ;  /* 0x000000ff00067202 */ /* 0x000fe20000000f00 */
[----:B------:R-:W5:Y:S01]  /*0960*/  @!P1 LDG.E R11, desc[UR6][R30.64] ;  /* 0x000000061e0b9981 */ /* 0x000f62000c1e1900 */
[----:B------:R-:W-:Y:S02]  /*0970*/  @!P3 IADD3 R29, PT, PT, R29, R47, RZ ;  /* 0x0000002f1d1db210 */ /* 0x000fe40007ffe0ff */
[----:B------:R-:W-:Y:S02]  /*0980*/  @!P3 SHF.L.U32 R9, R28, 0x1, RZ ;  /* 0x000000011c09b819 */ /* 0x000fe400000006ff */
[----:B------:R-:W-:Y:S01]  /*0990*/  @!P2 IADD3.X R27, PT, PT, R46, R15, RZ, P0, !PT ;  /* 0x0000000f2e1ba210 */ /* 0x000fe200007fe4ff */
[----:B------:R0:W5:Y:S01]  /*09a0*/  @!P2 LDG.E R6, desc[UR6][R12.64] ;  /* 0x000000060c06a981 */ /* 0x000162000c1e1900 */
[----:B------:R-:W-:Y:S02]  /*09b0*/  @!P3 SHF.L.U64.HI R28, R28, 0x1, R29 ;  /* 0x000000011c1cb819 */ /* 0x000fe4000001021d */
[----:B--2---:R-:W-:Y:S01]  /*09c0*/  @!P3 IADD3 R20, P0, PT, R9, R20, RZ ;  /* 0x000000140914b210 */ /* 0x004fe20007f1e0ff */
[----:B---3--:R-:W-:Y:S01]  /*09d0*/  @P4 IMAD.WIDE R18, R33, 0x4, R18 ;  /* 0x0000000421124825 */ /* 0x008fe200078e0212 */
[----:B------:R-:W-:Y:S01]  /*09e0*/  @!P3 IADD3 R22, P1, PT, R9, R22, RZ ;  /* 0x000000160916b210 */ /* 0x000fe20007f3e0ff */
[----:B------:R1:W5:Y:S01]  /*09f0*/  LDG.E.64 R14, desc[UR6][R24.64] ;  /* 0x00000006180e7981 */ /* 0x000362000c1e1b00 */
[----:B------:R-:W-:-:S02]  /*0a00*/  MOV R8, RZ ;  /* 0x000000ff00087202 */ /* 0x000fc40000000f00 */
[----:B------:R-:W-:Y:S02]  /*0a10*/  MOV R9, RZ ;  /* 0x000000ff00097202 */ /* 0x000fe40000000f00 */
[----:B0-----:R-:W-:Y:S02]  /*0a20*/  CS2R R12, SRZ ;  /* 0x00000000000c7805 */ /* 0x001fe4000001ff00 */
[C---:B------:R-:W-:Y:S02]  /*0a30*/  @!P3 IADD3.X R21, PT, PT, R28.reuse, R21, RZ, P0, !PT ;  /* 0x000000151c15b210 */ /* 0x040fe400007fe4ff */
[----:B------:R-:W-:Y:S01]  /*0a40*/  @!P3 IADD3.X R23, PT, PT, R28, R23, RZ, P1, !PT ;  /* 0x000000171c17b210 */ /* 0x000fe20000ffe4ff */
[----:B------:R1:W5:Y:S04]  /*0a50*/  @!P2 LDG.E R8, desc[UR6][R26.64] ;  /* 0x000000061a08a981 */ /* 0x000368000c1e1900 */
[----:B------:R1:W5:Y:S04]  /*0a60*/  @!P3 LDG.E R9, desc[UR6][R20.64] ;  /* 0x000000061409b981 */ /* 0x000368000c1e1900 */
[----:B------:R1:W5:Y:S04]  /*0a70*/  @!P3 LDG.E R10, desc[UR6][R22.64] ;  /* 0x00000006160ab981 */ /* 0x000368000c1e1900 */
[----:B------:R1:W5:Y:S01]  /*0a80*/  @P4 LDG.E.64 R12, desc[UR6][R18.64] ;  /* 0x00000006120c4981 */ /* 0x000362000c1e1b00 */
[----:B------:R-:W-:-:S13]  /*0a90*/  R2UR UR11, R16 ;  /* 0x00000000100b72ca */ /* 0x000fda00000e0000 */
[----:B------:R-:W-:-:S05]  /*0aa0*/  MOV R16, UR11 ;  /* 0x0000000b00107c02 */ /* 0x000fca0008000f00 */
[----:B------:R-:W-:-:S05]  /*0ab0*/  FFMA.FTZ R17, -R16, UR11, R17 ;  /* 0x0000000b10117c23 */ /* 0x000fca0008010111 */
[----:B------:R-:W-:-:S13]  /*0ac0*/  FSETP.GTU.FTZ.AND P0, PT, R17, RZ, PT ;  /* 0x000000ff1100720b */ /* 0x000fda0003f1c000 */
[----:B------:R-:W-:-:S05]  /*0ad0*/  VOTEU.ANY UP0, P0 ;  /* 0x0000000000ff7886 */ /* 0x000fca0000000100 */
[----:B------:R-:W0:Y:S01]  /*0ae0*/  @UP0 LDCU UR4, c[0x0][0x3c0] ;  /* 0x00007800ff0407ac */ /* 0x000e220008000800 */
[----:B------:R-:W-:-:S13]  /*0af0*/  PLOP3.LUT P0, PT, PT, PT, UP0, 0x80, 0x8 ;  /* 0x000000000008781c */ /* 0x000fda0003f0f008 */
[----:B0-----:R-:W-:-:S06]  /*0b00*/  @P0 FADD.FTZ R16, R17, UR4 ;  /* 0x0000000411100e21 */ /* 0x001fcc0008010000 */
[----:B------:R-:W0:Y:S01]  /*0b10*/  @P0 MUFU.RSQ R16, R16 ;  /* 0x0000001000100308 */ /* 0x000e220000001400 */
[----:B------:R-:W-:Y:S01]  /*0b20*/  UISETP.NE.AND UP1, UPT, UR5, URZ, UPT ;  /* 0x000000ff0500728c */ /* 0x000fe2000bf25270 */
[----:B------:R-:W-:Y:S01]  /*0b30*/  UMOV UR8, 0x3f800000 ;  /* 0x3f80000000087882 */ /* 0x000fe20000000000 */
[----:B0-----:R-:W-:-:S13]  /*0b40*/  @P0 R2UR UR4, R16 ;  /* 0x00000000100402ca */ /* 0x001fda00000e0000 */
[----:B------:R-:W-:Y:S01]  /*0b50*/  @UP0 UMOV UR8, UR4 ;  /* 0x0000000400080c82 */ /* 0x000fe20008000000 */
[----:B-1----:R-:W-:Y:S05]  /*0b60*/  BRA.U UP1, `(.L_x_623) ;  /* 0x0000000501247547 */ /* 0x002fea000b800000 */
[--C-:B-----5:R-:W-:Y:S02]  /*0b70*/  HADD2.F32 R18, -RZ, R36.reuse.H0_H0 ;  /* 0x20000024ff127230 */ /* 0x120fe40000004100 */
[--C-:B------:R-:W-:Y:S02]  /*0b80*/  HADD2.F32 R17, -RZ, R35.reuse.H0_H0 ;  /* 0x20000023ff117230 */ /* 0x100fe40000004100 */
[----:B------:R-:W-:Y:S02]  /*0b90*/  HADD2.F32 R19, -RZ, R36.H1_H1 ;  /* 0x30000024ff137230 */ /* 0x000fe40000004100 */
[----:B------:R-:W-:Y:S01]  /*0ba0*/  FADD.FTZ R18, R18, -UR11 ;  /* 0x8000000b12127e21 */ /* 0x000fe20008010000 */
[----:B------:R-:W-:Y:S02]  /*0bb0*/  HADD2.F32 R16, -RZ, R35.H1_H1 ;  /* 0x30000023ff107230 */ /* 0x000fe40000004100 */
[----:B------:R-:W-:Y:S01]  /*0bc0*/  FMUL.FTZ R21, R14, R17 ;  /* 0x000000110e157220 */ /* 0x000fe20000410000 */
[----:B------:R-:W-:-:S02]  /*0bd0*/  HADD2.F32 R25, -RZ, R11.H0_H0 ;  /* 0x2000000bff197230 */ /* 0x000fc40000004100 */
[----:B------:R-:W-:Y:S01]  /*0be0*/  FMUL.FTZ R18, R18, UR8 ;  /* 0x0000000812127c20 */ /* 0x000fe20008410000 */
[----:B------:R-:W-:Y:S01]  /*0bf0*/  FADD.FTZ R19, R19, -UR11 ;  /* 0x8000000b13137e21 */ /* 0x000fe20008010000 */
[----:B------:R-:W-:Y:S01]  /*0c00*/  FADD.FTZ R23, RZ, R21 ;  /* 0x00000015ff177221 */ /* 0x000fe20000010000 */
[----:B------:R-:W-:Y:S01]  /*0c10*/  FMUL.FTZ R20, R15, R16 ;  /* 0x000000100f147220 */ /* 0x000fe20000410000 */
[----:B------:R-:W-:Y:S01]  /*0c20*/  FFMA.FTZ R22, R18, R21, RZ ;  /* 0x0000001512167223 */ /* 0x000fe200000100ff */
[--C-:B------:R-:W-:Y:S02]  /*0c30*/  HADD2.F32 R21, -RZ, R34.reuse.H0_H0 ;  /* 0x20000022ff157230 */ /* 0x100fe40000004100 */
[----:B------:R-:W-:Y:S01]  /*0c40*/  FMUL.FTZ R19, R19, UR8 ;  /* 0x0000000813137c20 */ /* 0x000fe20008410000 */
[----:B------:R-:W-:Y:S01]  /*0c50*/  FADD.FTZ R23, R20, R23 ;  /* 0x0000001714177221 */ /* 0x000fe20000010000 */
[----:B------:R-:W-:Y:S01]  /*0c60*/  FADD.FTZ R26, RZ, R17 ;  /* 0x00000011ff1a7221 */ /* 0x000fe20000010000 */
[----:B------:R-:W-:Y:S01]  /*0c70*/  FFMA.FTZ R24, R17, R18, RZ ;  /* 0x0000001211187223 */ /* 0x000fe200000100ff */
[----:B------:R-:W-:Y:S01]  /*0c80*/  FFMA.FTZ R22, R19, R20, R22 ;  /* 0x0000001413167223 */ /* 0x000fe20000010016 */
[----:B------:R-:W-:Y:S01]  /*0c90*/  FADD.FTZ R21, R21, -UR11 ;  /* 0x8000000b15157e21 */ /* 0x000fe20008010000 */
[----:B------:R-:W-:-:S02]  /*0ca0*/  HADD2.F32 R20, -RZ, R34.H1_H1 ;  /* 0x30000022ff147230 */ /* 0x000fc40000004100 */
[----:B------:R-:W-:Y:S01]  /*0cb0*/  FADD.FTZ R17, R25, R26 ;  /* 0x0000001a19117221 */ /* 0x000fe20000010000 */
[----:B------:R-:W-:Y:S01]  /*0cc0*/  FMUL.FTZ R26, R14, R25 ;  /* 0x000000190e1a7220 */ /* 0x000fe20000410000 */
[----:B------:R-:W-:Y:S01]  /*0cd0*/  FMUL.FTZ R21, R21, UR8 ;  /* 0x0000000815157c20 */ /* 0x000fe20008410000 */
[----:B------:R-:W-:Y:S02]  /*0ce0*/  HADD2.F32 R18, -RZ, R11.H1_H1 ;  /* 0x3000000bff127230 */ /* 0x000fe40000004100 */
[----:B------:R-:W-:Y:S01]  /*0cf0*/  FADD.FTZ R20, R20, -UR11 ;  /* 0x8000000b14147e21 */ /* 0x000fe20008010000 */
[----:B------:R-:W-:Y:S01]  /*0d00*/  FADD.FTZ R27, RZ, R16 ;  /* 0x00000010ff1b7221 */ /* 0x000fe20000010000 */
[----:B------:R-:W-:Y:S01]  /*0d10*/  FFMA.FTZ R24, R25, R21, R24 ;  /* 0x0000001519187223 */ /* 0x000fe20000010018 */
[----:B------:R-:W-:Y:S01]  /*0d20*/  FFMA.FTZ R25, R16, R19, RZ ;  /* 0x0000001310197223 */ /* 0x000fe200000100ff */
[----:B------:R-:W-:Y:S01]  /*0d30*/  FMUL.FTZ R19, R20, UR8 ;  /* 0x0000000814137c20 */ /* 0x000fe20008410000 */
[----:B------:R-:W-:-:S02]  /*0d40*/  HADD2.F32 R16, -RZ, R6.H0_H0 ;  /* 0x20000006ff107230 */ /* 0x000fc40000004100 */
[C---:B------:R-:W-:Y:S01]  /*0d50*/  FADD.FTZ R27, R18.reuse, R27 ;  /* 0x0000001b121b7221 */ /* 0x040fe20000010000 */
[----:B------:R-:W-:Y:S01]  /*0d60*/  FFMA.FTZ R22, R21, R26, R22 ;  /* 0x0000001a15167223 */ /* 0x000fe20000010016 */
[----:B------:R-:W-:Y:S01]  /*0d70*/  FFMA.FTZ R25, R18, R19, R25 ;  /* 0x0000001312197223 */ /* 0x000fe20000010019 */
[----:B------:R-:W-:Y:S01]  /*0d80*/  FMUL.FTZ R18, R15, R18 ;  /* 0x000000120f127220 */ /* 0x000fe20000410000 */
[----:B------:R-:W-:Y:S01]  /*0d90*/  FADD.FTZ R23, R23, R26 ;  /* 0x0000001a17177221 */ /* 0x000fe20000010000 */
[----:B------:R-:W-:Y:S02]  /*0da0*/  HADD2.F32 R21, -RZ, R8.H0_H0 ;  /* 0x20000008ff157230 */ /* 0x000fe40000004100 */
[----:B------:R-:W-:Y:S01]  /*0db0*/  FADD.FTZ R16, R16, -UR11 ;  /* 0x8000000b10107e21 */ /* 0x000fe20008010000 */
[----:B------:R-:W-:Y:S02]  /*0dc0*/  HADD2.F32 R20, -RZ, R6.H1_H1 ;  /* 0x30000006ff147230 */ /* 0x000fe40000004100 */
[----:B------:R-:W-:Y:S01]  /*0dd0*/  FFMA.FTZ R22, R19, R18, R22 ;  /* 0x0000001213167223 */ /* 0x000fe20000010016 */
[----:B------:R-:W-:Y:S01]  /*0de0*/  FADD.FTZ R23, R18, R23 ;  /* 0x0000001712177221 */ /* 0x000fe20000010000 */
[----:B------:R-:W-:Y:S01]  /*0df0*/  FMUL.FTZ R19, R16, UR8 ;  /* 0x0000000810137c20 */ /* 0x000fe20008410000 */
[----:B------:R-:W-:Y:S01]  /*0e00*/  FMUL.FTZ R18, R14, R21 ;  /* 0x000000150e127220 */ /* 0x000fe20000410000 */
[----:B------:R-:W-:-:S02]  /*0e10*/  HADD2.F32 R16, -RZ, R8.H1_H1 ;  /* 0x30000008ff107230 */ /* 0x000fc40000004100 */
[----:B------:R-:W-:Y:S01]  /*0e20*/  FADD.FTZ R20, R20, -UR11 ;  /* 0x8000000b14147e21 */ /* 0x000fe20008010000 */
[----:B------:R-:W-:Y:S01]  /*0e30*/  FFMA.FTZ R24, R21, R19, R24 ;  /* 0x0000001315187223 */ /* 0x000fe20000010018 */
[----:B------:R-:W-:Y:S01]  /*0e40*/  FADD.FTZ R26, R23, R18 ;  /* 0x00000012171a7221 */ /* 0x000fe20000010000 */
[----:B------:R-:W-:Y:S01]  /*0e50*/  FFMA.FTZ R29, R19, R18, R22 ;  /* 0x00000012131d7223 */ /* 0x000fe20000010016 */
[--C-:B------:R-:W-:Y:S02]  /*0e60*/  HADD2.F32 R18, -RZ, R9.reuse.H0_H0 ;  /* 0x20000009ff127230 */ /* 0x100fe40000004100 */
[----:B------:R-:W-:Y:S01]  /*0e70*/  FMUL.FTZ R23, R15, R16 ;  /* 0x000000100f177220 */ /* 0x000fe20000410000 */
[----:B------:R-:W-:Y:S01]  /*0e80*/  FMUL.FTZ R20, R20, UR8 ;  /* 0x0000000814147c20 */ /* 0x000fe20008410000 */
[----:B------:R-:W-:Y:S02]  /*0e90*/  HADD2.F32 R19, -RZ, R10.H0_H0 ;  /* 0x2000000aff137230 */ /* 0x000fe40000004100 */
[----:B------:R-:W-:Y:S01]  /*0ea0*/  FADD.FTZ R17, R17, R21 ;  /* 0x0000001511117221 */ /* 0x000fe20000010000 */
[----:B------:R-:W-:Y:S01]  /*0eb0*/  FADD.FTZ R26, R23, R26 ;  /* 0x0000001a171a7221 */ /* 0x000fe20000010000 */
[----:B------:R-:W-:Y:S01]  /*0ec0*/  FFMA.FTZ R29, R20, R23, R29 ;  /* 0x00000017141d7223 */ /* 0x000fe2000001001d */
[----:B------:R-:W-:Y:S01]  /*0ed0*/  FADD.FTZ R23, R18, -UR11 ;  /* 0x8000000b12177e21 */ /* 0x000fe20008010000 */
[----:B------:R-:W-:-:S02]  /*0ee0*/  HADD2.F32 R18, -RZ, R9.H1_H1 ;  /* 0x30000009ff127230 */ /* 0x000fc40000004100 */
[----:B------:R-:W-:Y:S01]  /*0ef0*/  FMUL.FTZ R31, R14, R19 ;  /* 0x000000130e1f7220 */ /* 0x000fe20000410000 */
[----:B------:R-:W-:Y:S02]  /*0f00*/  HADD2.F32 R22, -RZ, R10.H1_H1 ;  /* 0x3000000aff167230 */ /* 0x000fe40000004100 */
[----:B------:R-:W-:Y:S01]  /*0f10*/  FMUL.FTZ R28, R23, UR8 ;  /* 0x00000008171c7c20 */ /* 0x000fe20008410000 */
[----:B------:R-:W-:Y:S01]  /*0f20*/  FADD.FTZ R27, R27, R16 ;  /* 0x000000101b1b7221 */ /* 0x000fe20000010000 */
[----:B------:R-:W-:Y:S01]  /*0f30*/  FADD.FTZ R18, R18, -UR11 ;  /* 0x8000000b12127e21 */ /* 0x000fe20008010000 */
[----:B------:R-:W-:Y:S01]  /*0f40*/  FADD.FTZ R23, R26, R31 ;  /* 0x0000001f1a177221 */ /* 0x000fe20000010000 */
[----:B------:R-:W-:Y:S01]  /*0f50*/  FMUL.FTZ R26, R15, R22 ;  /* 0x000000160f1a7220 */ /* 0x000fe20000410000 */
[----:B------:R-:W-:Y:S01]  /*0f60*/  FFMA.FTZ R30, R28, R31, R29 ;  /* 0x0000001f1c1e7223 */ /* 0x000fe2000001001d */
[----:B------:R-:W-:Y:S01]  /*0f70*/  FMUL.FTZ R21, R18, UR8 ;  /* 0x0000000812157c20 */ /* 0x000fe20008410000 */
        /* <DEDUP_REMOVED lines=8> */
.L_x_623:
[--C-:B-----5:R-:W-:Y:S02]  /*1000*/  HADD2.F32 R16, -RZ, R36.reuse.H0_H0 ;  /* 0x20000024ff107230 */ /* 0x120fe40000004100 */
[----:B------:R-:W-:Y:S02]  /*1010*/  HADD2.F32 R18, -RZ, R36.H1_H1 ;  /* 0x30000024ff127230 */ /* 0x000fe40000004100 */
[----:B------:R-:W-:Y:S02]  /*1020*/  HADD2.F32 R19, -RZ, R34.H0_H0 ;  /* 0x20000022ff137230 */ /* 0x000fe40000004100 */
[----:B------:R-:W-:Y:S01]  /*1030*/  FADD.FTZ R16, R16, -UR11 ;  /* 0x8000000b10107e21 */ /* 0x000fe20008010000 */
[----:B------:R-:W-:Y:S02]  /*1040*/  HADD2.F32 R33, -RZ, R35.H1_H1 ;  /* 0x30000023ff217230 */ /* 0x000fe40000004100 */
[----:B------:R-:W-:Y:S02]  /*1050*/  HADD2.F32 R32, -RZ, R6.H1_H1 ;  /* 0x30000006ff207230 */ /* 0x000fe40000004100 */
[----:B------:R-:W-:Y:S01]  /*1060*/  FMUL.FTZ R17, R16, UR8 ;  /* 0x0000000810117c20 */ /* 0x000fe20008410000 */
[----:B------:R-:W-:Y:S01]  /*1070*/  FADD.FTZ R16, R18, -UR11 ;  /* 0x8000000b12107e21 */ /* 0x000fe20008010000 */
[----:B------:R-:W-:Y:S01]  /*1080*/  FADD.FTZ R19, R19, -UR11 ;  /* 0x8000000b13137e21 */ /* 0x000fe20008010000 */
[----:B------:R-:W-:-:S02]  /*1090*/  HADD2.F32 R18, -RZ, R34.H1_H1 ;  /* 0x30000022ff127230 */ /* 0x000fc40000004100 */
[--C-:B------:R-:W-:Y:S01]  /*10a0*/  FFMA.FTZ R20, R14, R17, R12.reuse ;  /* 0x000000110e147223 */ /* 0x100fe2000001000c */
[----:B------:R-:W-:Y:S01]  /*10b0*/  FMUL.FTZ R16, R16, UR8 ;  /* 0x0000000810107c20 */ /* 0x000fe20008410000 */
[----:B------:R-:W-:Y:S02]  /*10c0*/  FMUL.FTZ R19, R19, UR8 ;  /* 0x0000000813137c20 */ /* 0x000fe40008410000 */
[----:B------:R-:W-:Y:S01]  /*10d0*/  FMUL.FTZ R22, R20, -1.4426950216293334961 ;  /* 0xbfb8aa3b14167820 */ /* 0x000fe20000410000 */
[----:B------:R-:W-:Y:S01]  /*10e0*/  FFMA.FTZ R21, R15, R16, R13 ;  /* 0x000000100f157223 */ /* 0x000fe2000001000d */
[----:B------:R-:W-:Y:S01]  /*10f0*/  FADD.FTZ R18, R18, -UR11 ;  /* 0x8000000b12127e21 */ /* 0x000fe20008010000 */
[----:B------:R-:W-:Y:S02]  /*1100*/  FFMA.FTZ R27, R14, R19, R12 ;  /* 0x000000130e1b7223 */ /* 0x000fe4000001000c */
[----:B------:R-:W-:Y:S01]  /*1110*/  FMUL.FTZ R24, R21, -1.4426950216293334961 ;  /* 0xbfb8aa3b15187820 */ /* 0x000fe20000410000 */
[----:B------:R-:W0:Y:S01]  /*1120*/  MUFU.EX2 R22, R22 ;  /* 0x0000001600167308 */ /* 0x000e220000000800 */
[----:B------:R-:W-:Y:S01]  /*1130*/  FMUL.FTZ R18, R18, UR8 ;  /* 0x0000000812127c20 */ /* 0x000fe20008410000 */
[----:B------:R-:W-:-:S03]  /*1140*/  FMUL.FTZ R26, R27, -1.4426950216293334961 ;  /* 0xbfb8aa3b1b1a7820 */ /* 0x000fc60000410000 */
[----:B------:R-:W1:Y:S01]  /*1150*/  MUFU.EX2 R24, R24 ;  /* 0x0000001800187308 */ /* 0x000e620000000800 */
[----:B------:R-:W-:-:S03]  /*1160*/  FFMA.FTZ R28, R15, R18, R13 ;  /* 0x000000120f1c7223 */ /* 0x000fc6000001000d */
[----:B------:R-:W2:Y:S01]  /*1170*/  MUFU.EX2 R26, R26 ;  /* 0x0000001a001a7308 */ /* 0x000ea20000000800 */
[----:B------:R-:W-:Y:S01]  /*1180*/  FMUL.FTZ R30, R28, -1.4426950216293334961 ;  /* 0xbfb8aa3b1c1e7820 */ /* 0x000fe20000410000 */
[----:B0-----:R-:W-:-:S05]  /*1190*/  FADD.FTZ R23, R22, 1 ;  /* 0x3f80000016177421 */ /* 0x001fca0000010000 */
[----:B------:R-:W0:Y:S01]  /*11a0*/  MUFU.EX2 R30, R30 ;  /* 0x0000001e001e7308 */ /* 0x000e220000000800 */
[----:B-1----:R-:W-:-:S03]  /*11b0*/  FADD.FTZ R22, R24, 1 ;  /* 0x3f80000018167421 */ /* 0x002fc60000010000 */
[----:B------:R-:W1:Y:S01]  /*11c0*/  MUFU.RCP R23, R23 ;  /* 0x0000001700177308 */ /* 0x000e620000001000 */
[----:B--2---:R-:W-:Y:S01]  /*11d0*/  FADD.FTZ R29, R26, 1 ;  /* 0x3f8000001a1d7421 */ /* 0x004fe20000010000 */
[----:B------:R-:W-:-:S06]  /*11e0*/  HADD2.F32 R26, -RZ, R35.H0_H0 ;  /* 0x20000023ff1a7230 */ /* 0x000fcc0000004100 */
[----:B------:R-:W2:Y:S01]  /*11f0*/  MUFU.RCP R22, R22 ;  /* 0x0000001600167308 */ /* 0x000ea20000001000 */
[----:B0-----:R-:W-:Y:S01]  /*1200*/  FADD.FTZ R31, R30, 1 ;  /* 0x3f8000001e1f7421 */ /* 0x001fe20000010000 */
[----:B------:R-:W-:-:S06]  /*1210*/  HADD2.F32 R30, -RZ, R6.H0_H0 ;  /* 0x20000006ff1e7230 */ /* 0x000fcc0000004100 */
[----:B------:R-:W0:Y:S01]  /*1220*/  MUFU.RCP R29, R29 ;  /* 0x0000001d001d7308 */ /* 0x000e220000001000 */
[----:B-1----:R-:W-:Y:S01]  /*1230*/  FADD.FTZ R25, -R23, 1 ;  /* 0x3f80000017197421 */ /* 0x002fe20000010100 */
[----:B------:R-:W-:-:S03]  /*1240*/  FMUL.FTZ R23, R26, R23 ;  /* 0x000000171a177220 */ /* 0x000fc60000410000 */
[----:B------:R-:W-:-:S03]  /*1250*/  FFMA.FTZ R20, R20, R25, 1 ;  /* 0x3f80000014147423 */ /* 0x000fc60000010019 */
[----:B------:R-:W1:Y:S01]  /*1260*/  MUFU.RCP R31, R31 ;  /* 0x0000001f001f7308 */ /* 0x000e620000001000 */
[----:B--2---:R-:W-:Y:S01]  /*1270*/  FADD.FTZ R24, -R22, 1 ;  /* 0x3f80000016187421 */ /* 0x004fe20000010100 */
[----:B------:R-:W-:Y:S01]  /*1280*/  FMUL.FTZ R26, R33, R22 ;  /* 0x00000016211a7220 */ /* 0x000fe20000410000 */
[----:B------:R-:W-:Y:S02]  /*1290*/  FMUL.FTZ R22, R23, R20 ;  /* 0x0000001417167220 */ /* 0x000fe40000410000 */
[----:B------:R-:W-:Y:S01]  /*12a0*/  FFMA.FTZ R25, R21, R24, 1 ;  /* 0x3f80000015197423 */ /* 0x000fe20000010018 */
[----:B------:R-:W-:Y:S01]  /*12b0*/  FADD.FTZ R21, R30, -UR11 ;  /* 0x8000000b1e157e21 */ /* 0x000fe20008010000 */
[----:B------:R-:W-:Y:S02]  /*12c0*/  HADD2.F32 R30, -RZ, R11.H0_H0 ;  /* 0x2000000bff1e7230 */ /* 0x000fe40000004100 */
[----:B0-----:R-:W-:Y:S01]  /*12d0*/  FADD.FTZ R20, -R29, 1 ;  /* 0x3f8000001d147421 */ /* 0x001fe20000010100 */
[----:B------:R-:W-:Y:S01]  /*12e0*/  FMUL.FTZ R21, R21, UR8 ;  /* 0x0000000815157c20 */ /* 0x000fe20008410000 */
[----:B------:R-:W-:Y:S01]  /*12f0*/  FMUL.FTZ R26, R26, R25 ;  /* 0x000000191a1a7220 */ /* 0x000fe20000410000 */
[----:B------:R-:W-:Y:S01]  /*1300*/  FMUL.FTZ R29, R30, R29 ;  /* 0x0000001d1e1d7220 */ /* 0x000fe20000410000 */
[----:B------:R-:W-:Y:S01]  /*1310*/  FFMA.FTZ R24, R27, R20, 1 ;  /* 0x3f8000001b187423 */ /* 0x000fe20000010014 */
[----:B------:R-:W-:Y:S01]  /*1320*/  FADD.FTZ R20, R32, -UR11 ;  /* 0x8000000b20147e21 */ /* 0x000fe20008010000 */
[----:B------:R-:W-:Y:S01]  /*1330*/  FFMA.FTZ R32, R14, R21, R12 ;  /* 0x000000150e207223 */ /* 0x000fe2000001000c */
[----:B-1----:R-:W-:-:S02]  /*1340*/  FADD.FTZ R23, -R31, 1 ;  /* 0x3f8000001f177421 */ /* 0x002fc40000010100 */
[----:B------:R-:W-:Y:S01]  /*1350*/  FMUL.FTZ R20, R20, UR8 ;  /* 0x0000000814147c20 */ /* 0x000fe20008410000 */
[----:B------:R-:W-:Y:S01]  /*1360*/  FMUL.FTZ R33, R32, -1.4426950216293334961 ;  /* 0xbfb8aa3b20217820 */ /* 0x000fe20000410000 */
[----:B------:R-:W-:Y:S02]  /*1370*/  FFMA.FTZ R30, R28, R23, 1 ;  /* 0x3f8000001c1e7423 */ /* 0x000fe40000010017 */
[----:B------:R-:W-:Y:S01]  /*1380*/  FFMA.FTZ R23, R15, R20, R13 ;  /* 0x000000140f177223 */ /* 0x000fe2000001000d */
[----:B------:R-:W-:Y:S02]  /*1390*/  HADD2.F32 R28, -RZ, R11.H1_H1 ;  /* 0x3000000bff1c7230 */ /* 0x000fe40000004100 */
[----:B------:R-:W0:Y:S01]  /*13a0*/  MUFU.EX2 R33, R33 ;  /* 0x0000002100217308 */ /* 0x000e220000000800 */
[----:B------:R-:W-:Y:S02]  /*13b0*/  FMUL.FTZ R41, R23, -1.4426950216293334961 ;  /* 0xbfb8aa3b17297820 */ /* 0x000fe40000410000 */
[----:B------:R-:W-:Y:S01]  /*13c0*/  FMUL.FTZ R27, R28, R31 ;  /* 0x0000001f1c1b7220 */ /* 0x000fe20000410000 */
[----:B------:R-:W-:Y:S01]  /*13d0*/  FMUL.FTZ R28, R29, R24 ;  /* 0x000000181d1c7220 */ /* 0x000fe20000410000 */
[----:B------:R-:W-:-:S02]  /*13e0*/  HADD2.F32 R24, -RZ, R8.H0_H0 ;  /* 0x20000008ff187230 */ /* 0x000fc40000004100 */
[----:B------:R-:W1:Y:S01]  /*13f0*/  MUFU.EX2 R41, R41 ;  /* 0x0000002900297308 */ /* 0x000e620000000800 */
[----:B------:R-:W-:Y:S02]  /*1400*/  HADD2.F32 R29, -RZ, R8.H1_H1 ;  /* 0x30000008ff1d7230 */ /* 0x000fe40000004100 */
[----:B------:R-:W-:Y:S01]  /*1410*/  FMUL.FTZ R27, R27, R30 ;  /* 0x0000001e1b1b7220 */ /* 0x000fe20000410000 */
[----:B------:R-:W-:Y:S01]  /*1420*/  FMUL.FTZ R30, R14, R22 ;  /* 0x000000160e1e7220 */ /* 0x000fe20000410000 */
[----:B0-----:R-:W-:-:S06]  /*1430*/  FADD.FTZ R31, R33, 1 ;  /* 0x3f800000211f7421 */ /* 0x001fcc0000010000 */
[----:B------:R-:W0:Y:S01]  /*1440*/  MUFU.RCP R31, R31 ;  /* 0x0000001f001f7308 */ /* 0x000e220000001000 */
[----:B-1----:R-:W-:-:S07]  /*1450*/  FADD.FTZ R46, R41, 1 ;  /* 0x3f800000292e7421 */ /* 0x002fce0000010000 */
[----:B------:R-:W1:Y:S01]  /*1460*/  MUFU.RCP R46, R46 ;  /* 0x0000002e002e7308 */ /* 0x000e620000001000 */
[----:B0-----:R-:W-:-:S04]  /*1470*/  FADD.FTZ R25, -R31, 1 ;  /* 0x3f8000001f197421 */ /* 0x001fc80000010100 */
[----:B------:R-:W-:Y:S01]  /*1480*/  FFMA.FTZ R32, R32, R25, 1 ;  /* 0x3f80000020207423 */ /* 0x000fe20000010019 */
[----:B------:R-:W-:Y:S01]  /*1490*/  FMUL.FTZ R25, R24, R31 ;  /* 0x0000001f18197220 */ /* 0x000fe20000410000 */
[----:B------:R-:W-:Y:S01]  /*14a0*/  FFMA.FTZ R31, R17, R30, RZ ;  /* 0x0000001e111f7223 */ /* 0x000fe200000100ff */
[----:B------:R-:W-:Y:S01]  /*14b0*/  FADD.FTZ R30, RZ, R30 ;  /* 0x0000001eff1e7221 */ /* 0x000fe20000010000 */
[----:B-1----:R-:W-:Y:S01]  /*14c0*/  FADD.FTZ R24, -R46, 1 ;  /* 0x3f8000002e187421 */ /* 0x002fe20000010100 */
[----:B------:R-:W-:-:S03]  /*14d0*/  FMUL.FTZ R25, R25, R32 ;  /* 0x0000002019197220 */ /* 0x000fc60000410000 */
[----:B------:R-:W-:Y:S01]  /*14e0*/  FFMA.FTZ R23, R23, R24, 1 ;  /* 0x3f80000017177423 */ /* 0x000fe20000010018 */
[----:B------:R-:W-:Y:S01]  /*14f0*/  FMUL.FTZ R24, R29, R46 ;  /* 0x0000002e1d187220 */ /* 0x000fe20000410000 */
[----:B------:R-:W-:-:S03]  /*1500*/  HADD2.F32 R29, -RZ, R9.H0_H0 ;  /* 0x20000009ff1d7230 */ /* 0x000fc60000004100 */
[----:B------:R-:W-:Y:S02]  /*1510*/  FMUL.FTZ R24, R24, R23 ;  /* 0x0000001718187220 */ /* 0x000fe40000410000 */
[----:B------:R-:W-:Y:S01]  /*1520*/  FADD.FTZ R23, R29, -UR11 ;  /* 0x8000000b1d177e21 */ /* 0x000fe20008010000 */
[----:B------:R-:W-:-:S03]  /*1530*/  FMUL.FTZ R29, R15, R26 ;  /* 0x0000001a0f1d7220 */ /* 0x000fc60000410000 */
[----:B------:R-:W-:Y:S01]  /*1540*/  FMUL.FTZ R23, R23, UR8 ;  /* 0x0000000817177c20 */ /* 0x000fe20008410000 */
[----:B------:R-:W-:Y:S01]  /*1550*/  FFMA.FTZ R32, R16, R29, R31 ;  /* 0x0000001d10207223 */ /* 0x000fe2000001001f */
[----:B------:R-:W-:Y:S01]  /*1560*/  FADD.FTZ R29, R29, R30 ;  /* 0x0000001e1d1d7221 */ /* 0x000fe20000010000 */
[----:B------:R-:W-:Y:S01]  /*1570*/  FFMA.FTZ R30, R17, R22, RZ ;  /* 0x00000016111e7223 */ /* 0x000fe200000100ff */
[C---:B------:R-:W-:Y:S01]  /*1580*/  FFMA.FTZ R33, R14.reuse, R23, R12 ;  /* 0x000000170e217223 */ /* 0x040fe2000001000c */
[----:B------:R-:W-:Y:S01]  /*1590*/  FADD.FTZ R17, RZ, R22 ;  /* 0x00000016ff117221 */ /* 0x000fe20000010000 */
[-C--:B------:R-:W-:Y:S01]  /*15a0*/  FMUL.FTZ R31, R14, R28.reuse ;  /* 0x0000001c0e1f7220 */ /* 0x080fe20000410000 */
[----:B------:R-:W-:Y:S01]  /*15b0*/  FFMA.FTZ R30, R19, R28, R30 ;  /* 0x0000001c131e7223 */ /* 0x000fe2000001001e */
[----:B------:R-:W-:Y:S01]  /*15c0*/  FMUL.FTZ R41, R33, -1.4426950216293334961 ;  /* 0xbfb8aa3b21297820 */ /* 0x000fe20000410000 */
[----:B------:R-:W-:Y:S01]  /*15d0*/  FADD.FTZ R22, R17, R28 ;  /* 0x0000001c11167221 */ /* 0x000fe20000010000 */
[----:B------:R-:W-:Y:S01]  /*15e0*/  FFMA.FTZ R32, R19, R31, R32 ;  /* 0x0000001f13207223 */ /* 0x000fe20000010020 */
[----:B------:R-:W-:-:S02]  /*15f0*/  HADD2.F32 R17, -RZ, R10.H0_H0 ;  /* 0x2000000aff117230 */ /* 0x000fc40000004100 */
[----:B------:R-:W-:Y:S01]  /*1600*/  FFMA.FTZ R30, R21, R25, R30 ;  /* 0x00000019151e7223 */ /* 0x000fe2000001001e */
[----:B------:R-:W-:Y:S01]  /*1610*/  HADD2.F32 R19, -RZ, R9.H1_H1 ;  /* 0x30000009ff137230 */ /* 0x000fe20000004100 */
[----:B------:R-:W0:Y:S01]  /*1620*/  MUFU.EX2 R41, R41 ;  /* 0x0000002900297308 */ /* 0x000e220000000800 */
[----:B------:R-:W-:-:S03]  /*1630*/  FADD.FTZ R22, R22, R25 ;  /* 0x0000001916167221 */ /* 0x000fc60000010000 */
[----:B------:R-:W-:Y:S01]  /*1640*/  FADD.FTZ R19, R19, -UR11 ;  /* 0x8000000b13137e21 */ /* 0x000fe20008010000 */
[----:B0-----:R-:W-:-:S06]  /*1650*/  FADD.FTZ R46, R41, 1 ;  /* 0x3f800000292e7421 */ /* 0x001fcc0000010000 */
[----:B------:R-:W0:Y:S02]  /*1660*/  MUFU.RCP R46, R46 ;  /* 0x0000002e002e7308 */ /* 0x000e240000001000 */
[----:B0-----:R-:W-:Y:S01]  /*1670*/  FADD.FTZ R28, -R46, 1 ;  /* 0x3f8000002e1c7421 */ /* 0x001fe20000010100 */
[----:B------:R-:W-:Y:S01]  /*1680*/  FMUL.FTZ R17, R17, R46 ;  /* 0x0000002e11117220 */ /* 0x000fe20000410000 */
[----:B------:R-:W-:Y:S02]  /*1690*/  FADD.FTZ R46, R29, R31 ;  /* 0x0000001f1d2e7221 */ /* 0x000fe40000010000 */
[----:B------:R-:W-:-:S04]  /*16a0*/  FFMA.FTZ R28, R33, R28, 1 ;  /* 0x3f800000211c7423 */ /* 0x000fc8000001001c */
[----:B------:R-:W-:Y:S01]  /*16b0*/  FMUL.FTZ R17, R17, R28 ;  /* 0x0000001c11117220 */ /* 0x000fe20000410000 */
[----:B------:R-:W-:Y:S01]  /*16c0*/  FMUL.FTZ R28, R19, UR8 ;  /* 0x00000008131c7c20 */ /* 0x000fe20008410000 */
[----:B------:R-:W-:Y:S01]  /*16d0*/  FFMA.FTZ R19, R16, R26, RZ ;  /* 0x0000001a10137223 */ /* 0x000fe200000100ff */
[----:B------:R-:W-:Y:S01]  /*16e0*/  FADD.FTZ R26, RZ, R26 ;  /* 0x0000001aff1a7221 */ /* 0x000fe20000010000 */
[----:B------:R-:W-:Y:S02]  /*16f0*/  HADD2.F32 R16, -RZ, R10.H1_H1 ;  /* 0x3000000aff107230 */ /* 0x000fe40000004100 */
[C---:B------:R-:W-:Y:S01]  /*1700*/  FFMA.FTZ R31, R15.reuse, R28, R13 ;  /* 0x0000001c0f1f7223 */ /* 0x040fe2000001000d */
[-C--:B------:R-:W-:Y:S01]  /*1710*/  FFMA.FTZ R19, R18, R27.reuse, R19 ;  /* 0x0000001b12137223 */ /* 0x080fe20000010013 */
[----:B------:R-:W-:Y:S01]  /*1720*/  FADD.FTZ R29, R26, R27 ;  /* 0x0000001b1a1d7221 */ /* 0x000fe20000010000 */
[----:B------:R-:W-:Y:S01]  /*1730*/  FMUL.FTZ R27, R15, R27 ;  /* 0x0000001b0f1b7220 */ /* 0x000fe20000410000 */
[----:B------:R-:W-:Y:S01]  /*1740*/  FMUL.FTZ R33, R31, -1.4426950216293334961 ;  /* 0xbfb8aa3b1f217820 */ /* 0x000fe20000410000 */
[----:B------:R-:W-:Y:S01]  /*1750*/  FFMA.FTZ R19, R20, R24, R19 ;  /* 0x0000001814137223 */ /* 0x000fe20000010013 */
[----:B------:R-:W-:Y:S01]  /*1760*/  FADD.FTZ R29, R29, R24 ;  /* 0x000000181d1d7221 */ /* 0x000fe20000010000 */
[----:B------:R-:W-:Y:S01]  /*1770*/  FFMA.FTZ R32, R18, R27, R32 ;  /* 0x0000001b12207223 */ /* 0x000fe20000010020 */
[----:B------:R-:W-:Y:S01]  /*1780*/  FADD.FTZ R46, R27, R46 ;  /* 0x0000002e1b2e7221 */ /* 0x000fe20000010000 */
[----:B------:R-:W-:Y:S01]  /*1790*/  FMUL.FTZ R27, R14, R25 ;  /* 0x000000190e1b7220 */ /* 0x000fe20000410000 */
[----:B------:R-:W0:Y:S03]  /*17a0*/  MUFU.EX2 R33, R33 ;  /* 0x0000002100217308 */ /* 0x000e260000000800 */
[----:B------:R-:W-:Y:S01]  /*17b0*/  FADD.FTZ R46, R46, R27 ;  /* 0x0000001b2e2e7221 */ /* 0x000fe20000010000 */
[----:B0-----:R-:W-:-:S06]  /*17c0*/  FADD.FTZ R41, R33, 1 ;  /* 0x3f80000021297421 */ /* 0x001fcc0000010000 */
[----:B------:R-:W0:Y:S02]  /*17d0*/  MUFU.RCP R41, R41 ;  /* 0x0000002900297308 */ /* 0x000e240000001000 */
[----:B0-----:R-:W-:Y:S01]  /*17e0*/  FADD.FTZ R18, -R41, 1 ;  /* 0x3f80000029127421 */ /* 0x001fe20000010100 */
[----:B------:R-:W-:-:S03]  /*17f0*/  FMUL.FTZ R16, R16, R41 ;  /* 0x0000002910107220 */ /* 0x000fc60000410000 */
[----:B------:R-:W-:Y:S01]  /*1800*/  FFMA.FTZ R31, R31, R18, 1 ;  /* 0x3f8000001f1f7423 */ /* 0x000fe20000010012 */
[----:B------:R-:W-:-:S03]  /*1810*/  FADD.FTZ R18, R22, R17 ;  /* 0x0000001116127221 */ /* 0x000fc60000010000 */
[----:B------:R-:W-:Y:S01]  /*1820*/  FMUL.FTZ R48, R16, R31 ;  /* 0x0000001f10307220 */ /* 0x000fe20000410000 */
[----:B------:R-:W-:Y:S01]  /*1830*/  FFMA.FTZ R31, R21, R27, R32 ;  /* 0x0000001b151f7223 */ /* 0x000fe20000010020 */
[C---:B------:R-:W-:Y:S01]  /*1840*/  FMUL.FTZ R27, R15.reuse, R24 ;  /* 0x000000180f1b7220 */ /* 0x040fe20000410000 */
[----:B------:R-:W-:Y:S01]  /*1850*/  FMUL.FTZ R21, R14, R17 ;  /* 0x000000110e157220 */ /* 0x000fe20000410000 */
[----:B------:R-:W-:Y:S02]  /*1860*/  FMUL.FTZ R25, R15, R48 ;  /* 0x000000300f197220 */ /* 0x000fe40000410000 */
[----:B------:R-:W-:Y:S01]  /*1870*/  FFMA.FTZ R16, R20, R27, R31 ;  /* 0x0000001b14107223 */ /* 0x000fe2000001001f */
[----:B------:R-:W-:-:S03]  /*1880*/  FADD.FTZ R46, R27, R46 ;  /* 0x0000002e1b2e7221 */ /* 0x000fc60000010000 */
[C---:B------:R-:W-:Y:S01]  /*1890*/  FFMA.FTZ R27, R23.reuse, R21, R16 ;  /* 0x00000015171b7223 */ /* 0x040fe20000010010 */
[----:B------:R-:W-:Y:S01]  /*18a0*/  FADD.FTZ R46, R46, R21 ;  /* 0x000000152e2e7221 */ /* 0x000fe20000010000 */
[----:B------:R-:W-:Y:S01]  /*18b0*/  FFMA.FTZ R16, R23, R17, R30 ;  /* 0x0000001117107223 */ /* 0x000fe2000001001e */
[C---:B------:R-:W-:Y:S01]  /*18c0*/  FFMA.FTZ R17, R28.reuse, R48, R19 ;  /* 0x000000301c117223 */ /* 0x040fe20000010013 */
[----:B------:R-:W-:Y:S01]  /*18d0*/  FFMA.FTZ R26, R28, R25, R27 ;  /* 0x000000191c1a7223 */ /* 0x000fe2000001001b */
[----:B------:R-:W-:Y:S01]  /*18e0*/  FADD.FTZ R20, R25, R46 ;  /* 0x0000002e19147221 */ /* 0x000fe20000010000 */
[----:B------:R-:W-:-:S07]  /*18f0*/  FADD.FTZ R19, R29, R48 ;  /* 0x000000301d137221 */ /* 0x000fce0000010000 */
.L_x_624:
[----:B------:R-:W-:Y:S01]  /*1900*/  MOV R22, R20 ;  /* 0x0000001400167202 */ /* 0x000fe20000000f00 */
[----:B------:R-:W0:Y:S01]  /*1910*/  S2UR UR9, SR_CgaCtaId ;  /* 0x00000000000979c3 */ /* 0x000e220000008800 */
[----:B------:R-:W1:Y:S01]  /*1920*/  SHFL.DOWN PT, R20, R26, 0x1, 0x1f ;  /* 0x08201f001a147f89 */ /* 0x000e6200000e0000 */
[C---:B------:R-:W-:Y:S01]  /*1930*/  ISETP.GT.AND P0, PT, R3.reuse, 0x1e, PT ;  /* 0x0000001e0300780c */ /* 0x040fe20003f04270 */
[----:B------:R-:W-:Y:S01]  /*1940*/  UMOV UR5, 0x400 ;  /* 0x0000040000057882 */ /* 0x000fe20000000000 */
[----:B------:R-:W-:Y:S01]  /*1950*/  ISETP.GT.AND P2, PT, R3, 0xf, PT ;  /* 0x0000000f0300780c */ /* 0x000fe20003f44270 */
[----:B------:R-:W2:Y:S01]  /*1960*/  SHFL.DOWN PT, R21, R22, 0x1, 0x1f ;  /* 0x08201f0016157f89 */ /* 0x000ea200000e0000 */
[----:B------:R-:W-:Y:S01]  /*1970*/  UIADD3 UR4, UPT, UPT, UR5, 0x90, URZ ;  /* 0x0000009005047890 */ /* 0x000fe2000fffe0ff */
[----:B------:R-:W-:Y:S01]  /*1980*/  BSSY.RECONVERGENT B0, `(.L_x_625) ;  /* 0x0000024000007945 */ /* 0x000fe20003800200 */
[C---:B------:R-:W-:Y:S02]  /*1990*/  ISETP.NE.AND P1, PT, R2.reuse, RZ, PT ;  /* 0x000000ff0200720c */ /* 0x040fe40003f25270 */
[----:B------:R-:W-:Y:S01]  /*19a0*/  ISETP.GT.U32.AND P3, PT, R2, 0x1b, PT ;  /* 0x0000001b0200780c */ /* 0x000fe20003f64070 */
[----:B0-----:R-:W-:-:S04]  /*19b0*/  ULEA UR4, UR9, UR4, 0x18 ;  /* 0x0000000409047291 */ /* 0x001fc8000f8ec0ff */
[----:B-1----:R-:W-:Y:S01]  /*19c0*/  @!P0 FADD.FTZ R26, R20, R26 ;  /* 0x0000001a141a8221 */ /* 0x002fe20000010000 */
[----:B--2---:R-:W-:-:S04]  /*19d0*/  @!P0 FADD.FTZ R22, R21, R22 ;  /* 0x0000001615168221 */ /* 0x004fc80000010000 */
        /* <DEDUP_REMOVED lines=30> */
.L_x_626:
[----:B------:R-:W-:Y:S05]  /*1bc0*/  BSYNC.RECONVERGENT B0 ;  /* 0x0000000000007941 */ /* 0x000fea0003800200 */
.L_x_625:
[----:B------:R-:W-:Y:S06]  /*1bd0*/  BAR.SYNC.DEFER_BLOCKING 0x0 ;  /* 0x0000000000007b1d */ /* 0x000fec0000010000 */
[----:B------:R-:W-:Y:S04]  /*1be0*/  BSSY.RECONVERGENT B0, `(.L_x_627) ;  /* 0x0000024000007945 */ /* 0x000fe80003800200 */
[----:B------:R-:W-:Y:S05]  /*1bf0*/  @P1 BRA `(.L_x_628) ;  /* 0x0000000000881947 */ /* 0x000fea0003800000 */
[----:B------:R-:W-:-:S09]  /*1c00*/  ULEA UR4, UR9, UR5, 0x18 ;  /* 0x0000000509047291 */ /* 0x000fd2000f8ec0ff */
[----:B------:R-:W4:Y:S04]  /*1c10*/  LDS.64 R28, [UR4+0x18] ;  /* 0x00001804ff1c7984 */ /* 0x000f280008000a00 */
[----:B-1-3--:R-:W0:Y:S04]  /*1c20*/  LDS.128 R20, [UR4+0x20] ;  /* 0x00002004ff147984 */ /* 0x00ae280008000c00 */
[----:B--2---:R-:W1:Y:S01]  /*1c30*/  LDS.128 R24, [UR4+0x30] ;  /* 0x00003004ff187984 */ /* 0x004e620008000c00 */
[----:B----4-:R-:W-:Y:S01]  /*1c40*/  FADD.FTZ R31, R32, R28 ;  /* 0x0000001c201f7221 */ /* 0x010fe20000010000 */
[----:B------:R-:W-:-:S03]  /*1c50*/  FADD.FTZ R28, R33, R29 ;  /* 0x0000001d211c7221 */ /* 0x000fc60000010000 */
[----:B0-----:R-:W-:Y:S01]  /*1c60*/  FADD.FTZ R33, R31, R20 ;  /* 0x000000141f217221 */ /* 0x001fe20000010000 */
[----:B------:R-:W-:Y:S02]  /*1c70*/  FADD.FTZ R20, R28, R21 ;  /* 0x000000151c147221 */ /* 0x000fe40000010000 */
[----:B------:R-:W0:Y:S01]  /*1c80*/  LDS.128 R28, [UR4+0x40] ;  /* 0x00004004ff1c7984 */ /* 0x000e220008000c00 */
[----:B------:R-:W-:Y:S01]  /*1c90*/  FADD.FTZ R33, R33, R22 ;  /* 0x0000001621217221 */ /* 0x000fe20000010000 */
[----:B------:R-:W-:-:S03]  /*1ca0*/  FADD.FTZ R20, R20, R23 ;  /* 0x0000001714147221 */ /* 0x000fc60000010000 */
[----:B-1----:R-:W-:Y:S01]  /*1cb0*/  FADD.FTZ R33, R33, R24 ;  /* 0x0000001821217221 */ /* 0x002fe20000010000 */
[----:B------:R-:W-:Y:S02]  /*1cc0*/  FADD.FTZ R24, R20, R25 ;  /* 0x0000001914187221 */ /* 0x000fe40000010000 */
[----:B------:R-:W1:Y:S01]  /*1cd0*/  LDS.128 R20, [UR4+0x50] ;  /* 0x00005004ff147984 */ /* 0x000e620008000c00 */
[----:B------:R-:W-:Y:S01]  /*1ce0*/  FADD.FTZ R33, R33, R26 ;  /* 0x0000001a21217221 */ /* 0x000fe20000010000 */
[----:B------:R-:W-:-:S04]  /*1cf0*/  FADD.FTZ R24, R24, R27 ;  /* 0x0000001b18187221 */ /* 0x000fc80000010000 */
[----:B0-----:R-:W-:Y:S01]  /*1d00*/  FADD.FTZ R24, R24, R29 ;  /* 0x0000001d18187221 */ /* 0x001fe20000010000 */
[----:B------:R-:W-:-:S03]  /*1d10*/  FADD.FTZ R33, R33, R28 ;  /* 0x0000001c21217221 */ /* 0x000fc60000010000 */
[----:B------:R-:W-:Y:S01]  /*1d20*/  FADD.FTZ R28, R24, R31 ;  /* 0x0000001f181c7221 */ /* 0x000fe20000010000 */
[----:B------:R-:W-:Y:S01]  /*1d30*/  FADD.FTZ R33, R33, R30 ;  /* 0x0000001e21217221 */ /* 0x000fe20000010000 */
[----:B------:R-:W0:Y:S03]  /*1d40*/  LDS.128 R24, [UR4+0x60] ;  /* 0x00006004ff187984 */ /* 0x000e260008000c00 */
[----:B-1----:R-:W-:Y:S01]  /*1d50*/  FADD.FTZ R33, R33, R20 ;  /* 0x0000001421217221 */ /* 0x002fe20000010000 */
[----:B------:R-:W-:Y:S02]  /*1d60*/  FADD.FTZ R20, R28, R21 ;  /* 0x000000151c147221 */ /* 0x000fe40000010000 */
[----:B------:R-:W1:Y:S01]  /*1d70*/  LDS.128 R28, [UR4+0x70] ;  /* 0x00007004ff1c7984 */ /* 0x000e620008000c00 */
        /* <DEDUP_REMOVED lines=9> */
[----:B------:R-:W-:-:S07]  /*1e10*/  FADD.FTZ R33, R20, R31 ;  /* 0x0000001f14217221 */ /* 0x000fce0000010000 */
.L_x_628:
[----:B------:R-:W-:Y:S05]  /*1e20*/  BSYNC.RECONVERGENT B0 ;  /* 0x0000000000007941 */ /* 0x000fea0003800200 */
.L_x_627:
[----:B------:R-:W-:Y:S06]  /*1e30*/  BAR.SYNC.DEFER_BLOCKING 0x0 ;  /* 0x0000000000007b1d */ /* 0x000fec0000010000 */
[----:B------:R-:W-:Y:S04]  /*1e40*/  BSSY.RECONVERGENT B0, `(.L_x_629) ;  /* 0x000004d000007945 */ /* 0x000fe80003800200 */
[----:B------:R-:W-:Y:S05]  /*1e50*/  @P3 BRA `(.L_x_630) ;  /* 0x00000004002c3947 */ /* 0x000fea0003800000 */
[----:B-1-3--:R-:W1:Y:S04]  /*1e60*/  LDS.128 R20, [R41+0x1c0] ;  /* 0x0001c00029147984 */ /* 0x00ae680000000c00 */
[----:B--2---:R-:W2:Y:S04]  /*1e70*/  LDS.128 R24, [R41+0x380] ;  /* 0x0003800029187984 */ /* 0x004ea80000000c00 */
[----:B------:R-:W3:Y:S01]  /*1e80*/  LDS.128 R28, [R41+0x540] ;  /* 0x00054000291c7984 */ /* 0x000ee20000000c00 */
[----:B-1----:R-:W-:Y:S01]  /*1e90*/  FADD.FTZ R47, R16, R20 ;  /* 0x00000014102f7221 */ /* 0x002fe20000010000 */
[----:B------:R-:W-:Y:S01]  /*1ea0*/  FADD.FTZ R16, R17, R21 ;  /* 0x0000001511107221 */ /* 0x000fe20000010000 */
[----:B------:R-:W-:Y:S01]  /*1eb0*/  FADD.FTZ R21, R18, R22 ;  /* 0x0000001612157221 */ /* 0x000fe20000010000 */
[----:B------:R-:W-:Y:S01]  /*1ec0*/  FADD.FTZ R20, R19, R23 ;  /* 0x0000001713147221 */ /* 0x000fe20000010000 */
[----:B--2---:R-:W-:Y:S01]  /*1ed0*/  FADD.FTZ R47, R47, R24 ;  /* 0x000000182f2f7221 */ /* 0x004fe20000010000 */
[----:B------:R-:W-:Y:S01]  /*1ee0*/  FADD.FTZ R22, R16, R25 ;  /* 0x0000001910167221 */ /* 0x000fe20000010000 */
[----:B------:R-:W-:Y:S01]  /*1ef0*/  FADD.FTZ R25, R21, R26 ;  /* 0x0000001a15197221 */ /* 0x000fe20000010000 */
[----:B------:R-:W1:Y:S01]  /*1f00*/  LDS.128 R16, [R41+0x700] ;  /* 0x0007000029107984 */ /* 0x000e620000000c00 */
[----:B------:R-:W-:Y:S01]  /*1f10*/  FADD.FTZ R24, R20, R27 ;  /* 0x0000001b14187221 */ /* 0x000fe20000010000 */
[----:B---3--:R-:W-:Y:S01]  /*1f20*/  FADD.FTZ R26, R22, R29 ;  /* 0x0000001d161a7221 */ /* 0x008fe20000010000 */
[----:B------:R-:W-:Y:S01]  /*1f30*/  FADD.FTZ R47, R47, R28 ;  /* 0x0000001c2f2f7221 */ /* 0x000fe20000010000 */
[----:B------:R-:W2:Y:S01]  /*1f40*/  LDS.128 R20, [R41+0x8c0] ;  /* 0x0008c00029147984 */ /* 0x000ea20000000c00 */
[----:B------:R-:W-:Y:S01]  /*1f50*/  FADD.FTZ R29, R25, R30 ;  /* 0x0000001e191d7221 */ /* 0x000fe20000010000 */
[----:B------:R-:W-:Y:S01]  /*1f60*/  FADD.FTZ R28, R24, R31 ;  /* 0x0000001f181c7221 */ /* 0x000fe20000010000 */
[----:B-1----:R-:W-:Y:S01]  /*1f70*/  FADD.FTZ R47, R47, R16 ;  /* 0x000000102f2f7221 */ /* 0x002fe20000010000 */
[----:B------:R-:W-:Y:S01]  /*1f80*/  FADD.FTZ R16, R26, R17 ;  /* 0x000000111a107221 */ /* 0x000fe20000010000 */
[----:B------:R-:W-:Y:S01]  /*1f90*/  FADD.FTZ R29, R29, R18 ;  /* 0x000000121d1d7221 */ /* 0x000fe20000010000 */
[----:B------:R-:W1:Y:S01]  /*1fa0*/  LDS.128 R24, [R41+0xa80] ;  /* 0x000a800029187984 */ /* 0x000e620000000c00 */
[----:B--2---:R-:W-:Y:S01]  /*1fb0*/  FADD.FTZ R47, R47, R20 ;  /* 0x000000142f2f7221 */ /* 0x004fe20000010000 */
[----:B------:R-:W-:Y:S01]  /*1fc0*/  FADD.FTZ R28, R28, R19 ;  /* 0x000000131c1c7221 */ /* 0x000fe20000010000 */
[----:B------:R-:W-:Y:S01]  /*1fd0*/  FADD.FTZ R20, R16, R21 ;  /* 0x0000001510147221 */ /* 0x000fe20000010000 */
[----:B------:R-:W-:Y:S01]  /*1fe0*/  FADD.FTZ R29, R29, R22 ;  /* 0x000000161d1d7221 */ /* 0x000fe20000010000 */
[----:B------:R-:W2:Y:S01]  /*1ff0*/  LDS.128 R16, [R41+0xc40] ;  /* 0x000c400029107984 */ /* 0x000ea20000000c00 */
[----:B------:R-:W-:Y:S01]  /*2000*/  FADD.FTZ R28, R28, R23 ;  /* 0x000000171c1c7221 */ /* 0x000fe20000010000 */
[----:B-1----:R-:W-:Y:S01]  /*2010*/  FADD.FTZ R47, R47, R24 ;  /* 0x000000182f2f7221 */ /* 0x002fe20000010000 */
[----:B------:R-:W-:Y:S01]  /*2020*/  FADD.FTZ R24, R20, R25 ;  /* 0x0000001914187221 */ /* 0x000fe20000010000 */
[----:B------:R-:W-:Y:S01]  /*2030*/  FADD.FTZ R29, R29, R26 ;  /* 0x0000001a1d1d7221 */ /* 0x000fe20000010000 */
[----:B------:R-:W1:Y:S01]  /*2040*/  LDS.128 R20, [R41+0xe00] ;  /* 0x000e000029147984 */ /* 0x000e620000000c00 */
[----:B------:R-:W-:Y:S01]  /*2050*/  FADD.FTZ R28, R28, R27 ;  /* 0x0000001b1c1c7221 */ /* 0x000fe20000010000 */
[----:B--2---:R-:W-:Y:S01]  /*2060*/  FADD.FTZ R47, R47, R16 ;  /* 0x000000102f2f7221 */ /* 0x004fe20000010000 */
        /* <DEDUP_REMOVED lines=26> */
[----:B------:R-:W1:Y:S01]  /*2210*/  LDS.128 R20, [R41+0x1880] ;  /* 0x0018800029147984 */ /* 0x000e620000000c00 */
[----:B------:R-:W-:Y:S01]  /*2220*/  FADD.FTZ R29, R29, R26 ;  /* 0x0000001a1d1d7221 */ /* 0x000fe20000010000 */
[----:B------:R-:W-:Y:S01]  /*2230*/  FADD.FTZ R28, R28, R27 ;  /* 0x0000001b1c1c7221 */ /* 0x000fe20000010000 */
[----:B--2---:R-:W-:Y:S01]  /*2240*/  FADD.FTZ R47, R47, R16 ;  /* 0x000000102f2f7221 */ /* 0x004fe20000010000 */
[----:B------:R-:W2:Y:S01]  /*2250*/  LDS.128 R24, [R41+0x1a40] ;  /* 0x001a400029187984 */ /* 0x000ea20000000c00 */
[----:B------:R-:W-:Y:S01]  /*2260*/  FADD.FTZ R30, R30, R17 ;  /* 0x000000111e1e7221 */ /* 0x000fe20000010000 */
[----:B------:R-:W-:Y:S01]  /*2270*/  FADD.FTZ R29, R29, R18 ;  /* 0x000000121d1d7221 */ /* 0x000fe20000010000 */
[----:B------:R-:W-:Y:S01]  /*2280*/  FADD.FTZ R28, R28, R19 ;  /* 0x000000131c1c7221 */ /* 0x000fe20000010000 */
[----:B-1----:R-:W-:Y:S01]  /*2290*/  FADD.FTZ R47, R47, R20 ;  /* 0x000000142f2f7221 */ /* 0x002fe20000010000 */
[----:B------:R-:W-:Y:S01]  /*22a0*/  FADD.FTZ R30, R30, R21 ;  /* 0x000000151e1e7221 */ /* 0x000fe20000010000 */
[----:B------:R-:W-:Y:S01]  /*22b0*/  FADD.FTZ R29, R29, R22 ;  /* 0x000000161d1d7221 */ /* 0x000fe20000010000 */
[----:B------:R-:W-:Y:S01]  /*22c0*/  FADD.FTZ R28, R28, R23 ;  /* 0x000000171c1c7221 */ /* 0x000fe20000010000 */
[----:B--2---:R-:W-:Y:S01]  /*22d0*/  FADD.FTZ R16, R47, R24 ;  /* 0x000000182f107221 */ /* 0x004fe20000010000 */
[----:B------:R-:W-:Y:S01]  /*22e0*/  FADD.FTZ R17, R30, R25 ;  /* 0x000000191e117221 */ /* 0x000fe20000010000 */
[----:B------:R-:W-:Y:S01]  /*22f0*/  FADD.FTZ R18, R29, R26 ;  /* 0x0000001a1d127221 */ /* 0x000fe20000010000 */
[----:B------:R-:W-:-:S07]  /*2300*/  FADD.FTZ R19, R28, R27 ;  /* 0x0000001b1c137221 */ /* 0x000fce0000010000 */
.L_x_630:
[----:B------:R-:W-:Y:S05]  /*2310*/  BSYNC.RECONVERGENT B0 ;  /* 0x0000000000007941 */ /* 0x000fea0003800200 */
.L_x_629:
[----:B---3--:R-:W3:Y:S01]  /*2320*/  LDC R20, c[0x0][0x370] ;  /* 0x0000dc00ff147b82 */ /* 0x008ee20000000800 */
[----:B------:R-:W-:Y:S01]  /*2330*/  BSSY.RECONVERGENT B0, `(.L_x_631) ;  /* 0x000001e000007945 */ /* 0x000fe20003800200 */
[----:B---3--:R-:W-:-:S03]  /*2340*/  ISETP.GE.U32.AND P0, PT, R20, 0x2, PT ;  /* 0x000000021400780c */ /* 0x008fc60003f06070 */
[----:B------:R-:W-:Y:S10]  /*2350*/  @P3 BRA `(.L_x_632) ;  /* 0x00000000006c3947 */ /* 0x000ff40003800000 */
[----:B-1----:R-:W1:Y:S01]  /*2360*/  LDC.64 R22, c[0x0][0x3f8] ;  /* 0x0000fe00ff167b82 */ /* 0x002e620000000a00 */
[----:B------:R-:W-:-:S07]  /*2370*/  IMAD R7, R7, 0x1c, R2 ;  /* 0x0000001c07077824 */ /* 0x000fce00078e0202 */
[----:B--2---:R-:W2:Y:S01]  /*2380*/  LDC.64 R24, c[0x0][0x3d8] ;  /* 0x0000f600ff187b82 */ /* 0x004ea20000000a00 */
[----:B-1----:R-:W-:Y:S01]  /*2390*/  IMAD.WIDE.U32 R26, R22, 0x3, RZ ;  /* 0x00000003161a7825 */ /* 0x002fe200078e00ff */
[C---:B------:R-:W-:Y:S02]  /*23a0*/  LEA R21, R23.reuse, R23, 0x1 ;  /* 0x0000001717157211 */ /* 0x040fe400078e08ff */
[----:B------:R-:W-:Y:S02]  /*23b0*/  LEA.HI R31, P2, R23, R22, RZ, 0x1 ;  /* 0x00000016171f7211 */ /* 0x000fe400078508ff */
[----:B------:R-:W-:Y:S02]  /*23c0*/  IADD3 R21, PT, PT, R27, R21, RZ ;  /* 0x000000151b157210 */ /* 0x000fe40007ffe0ff */
[----:B------:R-:W-:Y:S01]  /*23d0*/  SHF.L.U32 R29, R31, 0x1, RZ ;  /* 0x000000011f1d7819 */ /* 0x000fe200000006ff */
[----:B--2---:R-:W-:Y:S01]  /*23e0*/  IMAD.WIDE R24, R7, 0x4, R24 ;  /* 0x0000000407187825 */ /* 0x004fe200078e0218 */
[----:B------:R-:W-:-:S02]  /*23f0*/  LEA.HI R26, P3, R21, R26, RZ, 0x1 ;  /* 0x0000001a151a7211 */ /* 0x000fc400078708ff */
[----:B------:R-:W-:Y:S02]  /*2400*/  IADD3.X R28, PT, PT, RZ, R23, RZ, P2, !PT ;  /* 0x00000017ff1c7210 */ /* 0x000fe400017fe4ff */
[----:B------:R-:W-:Y:S01]  /*2410*/  IADD3.X R21, PT, PT, RZ, R21, RZ, P3, !PT ;  /* 0x00000015ff157210 */ /* 0x000fe20001ffe4ff */
[----:B------:R3:W-:Y:S01]  /*2420*/  REDG.E.ADD.F32.FTZ.RN.STRONG.GPU desc[UR6][R24.64], R16 ;  /* 0x00000010180079a6 */ /* 0x0007e2000c12f306 */
[C---:B------:R-:W-:Y:S02]  /*2430*/  SHF.L.U32 R7, R26.reuse, 0x1, RZ ;  /* 0x000000011a077819 */ /* 0x040fe400000006ff */
[----:B------:R-:W-:Y:S02]  /*2440*/  SHF.L.U64.HI R21, R26, 0x1, R21 ;  /* 0x000000011a157819 */ /* 0x000fe40000010215 */
[----:B------:R-:W-:Y:S02]  /*2450*/  LOP3.LUT R29, R29, 0xfffffffc, RZ, 0xc0, !PT ;  /* 0xfffffffc1d1d7812 */ /* 0x000fe400078ec0ff */
[----:B------:R-:W-:-:S02]  /*2460*/  LEA R26, P3, R22, R24, 0x2 ;  /* 0x00000018161a7211 */ /* 0x000fc400078610ff */
[----:B------:R-:W-:Y:S02]  /*2470*/  LOP3.LUT R7, R7, 0xfffffffc, RZ, 0xc0, !PT ;  /* 0xfffffffc07077812 */ /* 0x000fe400078ec0ff */
[----:B------:R-:W-:Y:S02]  /*2480*/  SHF.L.U64.HI R31, R31, 0x1, R28 ;  /* 0x000000011f1f7819 */ /* 0x000fe4000001021c */
[----:B------:R-:W-:Y:S02]  /*2490*/  IADD3 R28, P2, PT, R24, R29, RZ ;  /* 0x0000001d181c7210 */ /* 0x000fe40007f5e0ff */
[----:B------:R-:W-:Y:S02]  /*24a0*/  LEA.HI.X R27, R22, R25, R23, 0x2, P3 ;  /* 0x00000019161b7211 */ /* 0x000fe400018f1417 */
[----:B------:R-:W-:Y:S02]  /*24b0*/  IADD3 R22, P3, PT, R24, R7, RZ ;  /* 0x0000000718167210 */ /* 0x000fe40007f7e0ff */
[----:B------:R-:W-:-:S02]  /*24c0*/  IADD3.X R29, PT, PT, R25, R31, RZ, P2, !PT ;  /* 0x0000001f191d7210 */ /* 0x000fc400017fe4ff */
[----:B------:R-:W-:-:S03]  /*24d0*/  IADD3.X R23, PT, PT, R25, R21, RZ, P3, !PT ;  /* 0x0000001519177210 */ /* 0x000fc60001ffe4ff */
[----:B------:R3:W-:Y:S04]  /*24e0*/  REDG.E.ADD.F32.FTZ.RN.STRONG.GPU desc[UR6][R28.64], R17 ;  /* 0x000000111c0079a6 */ /* 0x0007e8000c12f306 */
[----:B------:R3:W-:Y:S04]  /*24f0*/  REDG.E.ADD.F32.FTZ.RN.STRONG.GPU desc[UR6][R26.64], R18 ;  /* 0x000000121a0079a6 */ /* 0x0007e8000c12f306 */
[----:B------:R3:W-:Y:S02]  /*2500*/  REDG.E.ADD.F32.FTZ.RN.STRONG.GPU desc[UR6][R22.64], R19 ;  /* 0x00000013160079a6 */ /* 0x0007e4000c12f306 */
.L_x_632:
[----:B------:R-:W-:Y:S05]  /*2510*/  BSYNC.RECONVERGENT B0 ;  /* 0x0000000000007941 */ /* 0x000fea0003800200 */
.L_x_631:
[----:B------:R-:W-:Y:S05]  /*2520*/  @!P0 BRA `(.L_x_633) ;  /* 0x0000000800908947 */ /* 0x000fea0003800000 */
[----:B------:R-:W4:Y:S01]  /*2530*/  LDC.64 R48, c[0x0][0x3d0] ;  /* 0x0000f400ff307b82 */ /* 0x000f220000000a00 */
[----:B---3--:R-:W-:Y:S02]  /*2540*/  LOP3.LUT R16, R37, 0x1, RZ, 0xc0, !PT ;  /* 0x0000000125107812 */ /* 0x008fe400078ec0ff */
[----:B------:R-:W-:-:S03]  /*2550*/  ISETP.GE.U32.AND P2, PT, R20, 0x8, PT ;  /* 0x000000081400780c */ /* 0x000fc60003f46070 */
[----:B------:R-:W-:-:S04]  /*2560*/  IMAD R19, R16, R5, RZ ;  /* 0x0000000510137224 */ /* 0x000fc800078e02ff */
[----:B------:R-:W-:-:S05]  /*2570*/  IMAD R7, R19, R20, RZ ;  /* 0x0000001413077224 */ /* 0x000fca00078e02ff */
[----:B------:R-:W-:-:S05]  /*2580*/  SHF.L.U32 R7, R7, 0x1, RZ ;  /* 0x0000000107077819 */ /* 0x000fca00000006ff */
[----:B----4-:R-:W-:Y:S01]  /*2590*/  IMAD.WIDE R48, R7, 0x4, R48 ;  /* 0x0000000407307825 */ /* 0x010fe200078e0230 */
[----:B------:R-:W-:Y:S06]  /*25a0*/  @P1 BRA `(.L_x_634) ;  /* 0x0000000000501947 */ /* 0x000fec0003800000 */
[----:B------:R-:W3:Y:S01]  /*25b0*/  LDC.64 R16, c[0x0][0x3c8] ;  /* 0x0000f200ff107b82 */ /* 0x000ee20000000a00 */
[----:B------:R-:W-:Y:S01]  /*25c0*/  LOP3.LUT P0, R21, R37, 0x2, RZ, 0xc0, !PT ;  /* 0x0000000225157812 */ /* 0x000fe2000780c0ff */
[----:B------:R-:W-:Y:S01]  /*25d0*/  IMAD R7, R5, UR10, R0 ;  /* 0x0000000a05077c24 */ /* 0x000fe2000f8e0200 */
[----:B------:R-:W-:Y:S02]  /*25e0*/  IADD3 R19, PT, PT, R19, R0, RZ ;  /* 0x0000000013137210 */ /* 0x000fe40007ffe0ff */
[----:B-1----:R-:W-:Y:S02]  /*25f0*/  SEL R22, R20, RZ, !P0 ;  /* 0x000000ff14167207 */ /* 0x002fe40004000000 */
[----:B------:R-:W-:Y:S02]  /*2600*/  IADD3 R21, PT, PT, -R21, 0x1, RZ ;  /* 0x0000000115157810 */ /* 0x000fe40007ffe1ff */
[----:B------:R-:W-:Y:S01]  /*2610*/  ISETP.NE.AND P0, PT, R22, -0x1, PT ;  /* 0xffffffff1600780c */ /* 0x000fe20003f05270 */
[----:B---3--:R-:W-:-:S04]  /*2620*/  IMAD.WIDE.U32 R18, R19, 0x4, R16 ;  /* 0x0000000413127825 */ /* 0x008fc800078e0010 */
[----:B------:R-:W-:-:S05]  /*2630*/  IMAD.WIDE.U32 R16, R7, 0x8, R48 ;  /* 0x0000000807107825 */ /* 0x000fca00078e0030 */
[----:B------:R3:W-:Y:S01]  /*2640*/  STG.E.64 desc[UR6][R16.64], R32 ;  /* 0x0000002010007986 */ /* 0x0007e2000c101b06 */
[----:B------:R-:W-:Y:S06]  /*2650*/  MEMBAR.ALL.GPU ;  /* 0x0000000000007992 */ /* 0x000fec000000a000 */
[----:B------:R-:W-:-:S00]  /*2660*/  ERRBAR ;  /* 0x00000000000079ab */ /* 0x000fc00000000000 */
[----:B------:R-:W-:Y:S06]  /*2670*/  CGAERRBAR ;  /* 0x00000000000075ab */ /* 0x000fec0000000000 */
[----:B------:R3:W-:Y:S01]  /*2680*/  REDG.E.ADD.S32.STRONG.GPU desc[UR6][R18.64], R21 ;  /* 0x000000151200798e */ /* 0x0007e2000c12e306 */
[----:B------:R-:W-:Y:S05]  /*2690*/  @!P0 BRA `(.L_x_634) ;  /* 0x0000000000148947 */ /* 0x000fea0003800000 */
.L_x_635:
[----:B------:R-:W4:Y:S04]  /*26a0*/  LDG.E.STRONG.GPU R7, desc[UR6][R18.64] ;  /* 0x0000000612077981 */ /* 0x000f28000c1ef900 */
[----:B----4-:R-:W-:Y:S01]  /*26b0*/  CCTL.IVALL ;  /* 0x00000000ff00798f */ /* 0x010fe20002000000 */
[----:B------:R-:W-:Y:S05]  /*26c0*/  YIELD ;  /* 0x0000000000007946 */ /* 0x000fea0003800000 */
[----:B------:R-:W-:-:S13]  /*26d0*/  ISETP.NE.AND P0, PT, R7, R22, PT ;  /* 0x000000160700720c */ /* 0x000fda0003f05270 */
[----:B------:R-:W-:Y:S05]  /*26e0*/  @P0 BRA `(.L_x_635) ;  /* 0xfffffffc00ec0947 */ /* 0x000fea000383ffff */
.L_x_634:
[----:B------:R-:W-:Y:S05]  /*26f0*/  WARPSYNC.ALL ;  /* 0x0000000000007948 */ /* 0x000fea0003800000 */
[----:B------:R-:W-:Y:S01]  /*2700*/  BAR.SYNC.DEFER_BLOCKING 0x0 ;  /* 0x0000000000007b1d */ /* 0x000fe20000010000 */
[----:B------:R-:W-:-:S05]  /*2710*/  HFMA2 R7, -RZ, RZ, 0, 0 ;  /* 0x00000000ff077431 */ /* 0x000fca00000001ff */
[----:B------:R-:W-:Y:S05]  /*2720*/  @!P2 BRA `(.L_x_636) ;  /* 0x000000040018a947 */ /* 0x000fea0003800000 */
[C-C-:B---3--:R-:W-:Y:S01]  /*2730*/  IMAD R18, R5.reuse, 0x3, R0.reuse ;  /* 0x0000000305127824 */ /* 0x148fe200078e0200 */
[CC--:B------:R-:W-:Y:S01]  /*2740*/  LEA R28, R5.reuse, R0.reuse, 0x1 ;  /* 0x00000000051c7211 */ /* 0x0c0fe200078e08ff */
[C-C-:B--2---:R-:W-:Y:S01]  /*2750*/  IMAD R24, R5.reuse, 0x5, R0.reuse ;  /* 0x0000000505187824 */ /* 0x144fe200078e0200 */
[CC--:B------:R-:W-:Y:S01]  /*2760*/  LEA R16, R5.reuse, R0.reuse, 0x2 ;  /* 0x0000000005107211 */ /* 0x0c0fe200078e10ff */
[C-C-:B------:R-:W-:Y:S01]  /*2770*/  IMAD R26, R5.reuse, 0x7, R0.reuse ;  /* 0x00000007051a7824 */ /* 0x140fe200078e0200 */
[----:B------:R-:W-:Y:S01]  /*2780*/  IADD3 R17, PT, PT, R0, R5, RZ ;  /* 0x0000000500117210 */ /* 0x000fe20007ffe0ff */
[----:B-1----:R-:W-:Y:S01]  /*2790*/  IMAD R22, R5, 0x6, R0 ;  /* 0x0000000605167824 */ /* 0x002fe200078e0200 */
[----:B------:R-:W-:Y:S01]  /*27a0*/  MOV R52, RZ ;  /* 0x000000ff00347202 */ /* 0x000fe20000000f00 */
[----:B------:R-:W-:Y:S01]  /*27b0*/  UIADD3 UR4, UPT, UPT, -UR10, URZ, URZ ;  /* 0x000000ff0a047290 */ /* 0x000fe2000fffe1ff */
[----:B------:R-:W-:Y:S02]  /*27c0*/  MOV R30, R0 ;  /* 0x00000000001e7202 */ /* 0x000fe40000000f00 */
[----:B------:R-:W-:-:S09]  /*27d0*/  LOP3.LUT R7, R20, 0x7ffffff8, RZ, 0xc0, !PT ;  /* 0x7ffffff814077812 */ /* 0x000fd200078ec0ff */
.L_x_637:
[----:B------:R-:W-:Y:S02]  /*27e0*/  ISETP.EQ.OR P0, PT, RZ, UR4, P1 ;  /* 0x00000004ff007c0c */ /* 0x000fe40008f02670 */
[----:B------:R-:W-:-:S04]  /*27f0*/  IADD3 R19, PT, PT, R52, 0x1, RZ ;  /* 0x0000000134137810 */ /* 0x000fc80007ffe0ff */
[----:B------:R-:W-:-:S07]  /*2800*/  ISETP.EQ.OR P2, PT, R19, UR10, P1 ;  /* 0x0000000a13007c0c */ /* 0x000fce0008f42670 */
[----:B------:R-:W-:-:S05]  /*2810*/  @!P0 IMAD.WIDE.U32 R54, R30, 0x8, R48 ;  /* 0x000000081e368825 */ /* 0x000fca00078e0030 */
[----:B------:R-:W0:Y:S01]  /*2820*/  @!P0 LDG.E.64 R50, desc[UR6][R54.64] ;  /* 0x0000000636328981 */ /* 0x000e22000c1e1b00 */
[----:B------:R-:W-:-:S06]  /*2830*/  @!P2 IMAD.WIDE.U32 R46, R17, 0x8, R48 ;  /* 0x00000008112ea825 */ /* 0x000fcc00078e0030 */
[----:B------:R-:W2:Y:S01]  /*2840*/  @!P2 LDG.E.64 R46, desc[UR6][R46.64] ;  /* 0x000000062e2ea981 */ /* 0x000ea2000c1e1b00 */
[----:B------:R-:W-:Y:S01]  /*2850*/  IADD3 R19, PT, PT, R52, 0x2, RZ ;  /* 0x0000000234137810 */ /* 0x000fe20007ffe0ff */
[----:B0-----:R-:W-:Y:S01]  /*2860*/  @!P0 FADD.FTZ R32, R32, R50 ;  /* 0x0000003220208221 */ /* 0x001fe20000010000 */
[----:B------:R-:W-:Y:S02]  /*2870*/  @!P0 FADD.FTZ R33, R33, R51 ;  /* 0x0000003321218221 */ /* 0x000fe40000010000 */
[----:B------:R-:W-:Y:S02]  /*2880*/  ISETP.EQ.OR P0, PT, R19, UR10, P1 ;  /* 0x0000000a13007c0c */ /* 0x000fe40008f02670 */
[----:B------:R-:W-:Y:S01]  /*2890*/  IADD3 R19, PT, PT, R52, 0x3, RZ ;  /* 0x0000000334137810 */ /* 0x000fe20007ffe0ff */
[----:B--2---:R-:W-:Y:S01]  /*28a0*/  @!P2 FADD.FTZ R32, R32, R46 ;  /* 0x0000002e2020a221 */ /* 0x004fe20000010000 */
[----:B------:R-:W-:Y:S02]  /*28b0*/  @!P2 FADD.FTZ R33, R33, R47 ;  /* 0x0000002f2121a221 */ /* 0x000fe40000010000 */
[----:B------:R-:W-:-:S07]  /*28c0*/  ISETP.EQ.OR P2, PT, R19, UR10, P1 ;  /* 0x0000000a13007c0c */ /* 0x000fce0008f42670 */
[----:B------:R-:W-:-:S06]  /*28d0*/  @!P0 IMAD.WIDE.U32 R50, R28, 0x8, R48 ;  /* 0x000000081c328825 */ /* 0x000fcc00078e0030 */
[----:B------:R-:W2:Y:S01]  /*28e0*/  @!P0 LDG.E.64 R50, desc[UR6][R50.64] ;  /* 0x0000000632328981 */ /* 0x000ea2000c1e1b00 */
[----:B------:R-:W-:-:S06]  /*28f0*/  @!P2 IMAD.WIDE.U32 R46, R18, 0x8, R48 ;  /* 0x00000008122ea825 */ /* 0x000fcc00078e0030 */
[----:B------:R-:W3:Y:S01]  /*2900*/  @!P2 LDG.E.64 R46, desc[UR6][R46.64] ;  /* 0x000000062e2ea981 */ /* 0x000ee2000c1e1b00 */
[----:B------:R-:W-:Y:S01]  /*2910*/  IADD3 R19, PT, PT, R52, 0x4, RZ ;  /* 0x0000000434137810 */ /* 0x000fe20007ffe0ff */
[----:B--2---:R-:W-:Y:S01]  /*2920*/  @!P0 FADD.FTZ R32, R32, R50 ;  /* 0x0000003220208221 */ /* 0x004fe20000010000 */
[----:B------:R-:W-:Y:S02]  /*2930*/  @!P0 FADD.FTZ R33, R33, R51 ;  /* 0x0000003321218221 */ /* 0x000fe40000010000 */
[----:B------:R-:W-:Y:S02]  /*2940*/  ISETP.EQ.OR P0, PT, R19, UR10, P1 ;  /* 0x0000000a13007c0c */ /* 0x000fe40008f02670 */
[----:B------:R-:W-:Y:S01]  /*2950*/  IADD3 R19, PT, PT, R52, 0x5, RZ ;  /* 0x0000000534137810 */ /* 0x000fe20007ffe0ff */
[----:B---3--:R-:W-:Y:S01]  /*2960*/  @!P2 FADD.FTZ R32, R32, R46 ;  /* 0x0000002e2020a221 */ /* 0x008fe20000010000 */
        /* <DEDUP_REMOVED lines=34> */
.L_x_636:
[----:B---3--:R-:W-:-:S13]  /*2b90*/  LOP3.LUT P0, R16, R20, 0x7, RZ, 0xc0, !PT ;  /* 0x0000000714107812 */ /* 0x008fda000780c0ff */
[----:B------:R-:W-:Y:S05]  /*2ba0*/  @!P0 BRA `(.L_x_633) ;  /* 0x0000000000f08947 */ /* 0x000fea0003800000 */
[----:B------:R-:W-:Y:S02]  /*2bb0*/  IADD3 R16, PT, PT, R16, -0x1, RZ ;  /* 0xffffffff10107810 */ /* 0x000fe40007ffe0ff */
[----:B------:R-:W-:Y:S02]  /*2bc0*/  LOP3.LUT P0, R21, R20, 0x3, RZ, 0xc0, !PT ;  /* 0x0000000314157812 */ /* 0x000fe4000780c0ff */
[----:B------:R-:W-:-:S13]  /*2bd0*/  ISETP.GE.U32.AND P2, PT, R16, 0x3, PT ;  /* 0x000000031000780c */ /* 0x000fda0003f46070 */
[----:B------:R-:W-:Y:S05]  /*2be0*/  @!P2 BRA `(.L_x_638) ;  /* 0x000000000070a947 */ /* 0x000fea0003800000 */
[C---:B------:R-:W-:Y:S02]  /*2bf0*/  IADD3 R19, PT, PT, R7.reuse, 0x1, RZ ;  /* 0x0000000107137810 */ /* 0x040fe40007ffe0ff */
[C---:B------:R-:W-:Y:S02]  /*2c00*/  ISETP.EQ.OR P2, PT, R7.reuse, UR10, P1 ;  /* 0x0000000a07007c0c */ /* 0x040fe40008f42670 */
[----:B------:R-:W-:Y:S02]  /*2c10*/  IADD3 R23, PT, PT, R7, 0x2, RZ ;  /* 0x0000000207177810 */ /* 0x000fe40007ffe0ff */
[----:B------:R-:W-:Y:S02]  /*2c20*/  ISETP.EQ.OR P3, PT, R19, UR10, P1 ;  /* 0x0000000a13007c0c */ /* 0x000fe40008f62670 */
[----:B------:R-:W-:Y:S02]  /*2c30*/  IADD3 R25, PT, PT, R7, 0x3, RZ ;  /* 0x0000000307197810 */ /* 0x000fe40007ffe0ff */
[----:B------:R-:W-:-:S02]  /*2c40*/  ISETP.EQ.OR P4, PT, R23, UR10, P1 ;  /* 0x0000000a17007c0c */ /* 0x000fc40008f82670 */
[----:B------:R-:W-:-:S03]  /*2c50*/  ISETP.EQ.OR P5, PT, R25, UR10, P1 ;  /* 0x0000000a19007c0c */ /* 0x000fc60008fa2670 */
[----:B------:R-:W-:-:S04]  /*2c60*/  @!P2 IMAD R17, R7, R5, R0 ;  /* 0x000000050711a224 */ /* 0x000fc800078e0200 */
[----:B------:R-:W-:Y:S02]  /*2c70*/  @!P3 IMAD R19, R19, R5, R0 ;  /* 0x000000051313b224 */ /* 0x000fe400078e0200 */
[----:B------:R-:W-:-:S04]  /*2c80*/  @!P2 IMAD.WIDE.U32 R16, R17, 0x8, R48 ;  /* 0x000000081110a825 */ /* 0x000fc800078e0030 */
[-C--:B------:R-:W-:Y:S02]  /*2c90*/  @!P4 IMAD R23, R23, R5.reuse, R0 ;  /* 0x000000051717c224 */ /* 0x080fe400078e0200 */
[----:B------:R-:W-:Y:S01]  /*2ca0*/  @!P3 IMAD.WIDE.U32 R18, R19, 0x8, R48 ;  /* 0x000000081312b825 */ /* 0x000fe200078e0030 */
[----:B------:R-:W0:Y:S03]  /*2cb0*/  @!P2 LDG.E.64 R16, desc[UR6][R16.64] ;  /* 0x000000061010a981 */ /* 0x000e26000c1e1b00 */
[----:B------:R-:W-:Y:S02]  /*2cc0*/  @!P5 IMAD R25, R25, R5, R0 ;  /* 0x000000051919d224 */ /* 0x000fe400078e0200 */
[--C-:B-1----:R-:W-:Y:S01]  /*2cd0*/  @!P4 IMAD.WIDE.U32 R22, R23, 0x8, R48.reuse ;  /* 0x000000081716c825 */ /* 0x102fe200078e0030 */
[----:B------:R-:W3:Y:S03]  /*2ce0*/  @!P3 LDG.E.64 R18, desc[UR6][R18.64] ;  /* 0x000000061212b981 */ /* 0x000ee6000c1e1b00 */
[----:B--2---:R-:W-:-:S02]  /*2cf0*/  @!P5 IMAD.WIDE.U32 R24, R25, 0x8, R48 ;  /* 0x000000081918d825 */ /* 0x004fc400078e0030 */
[----:B------:R-:W2:Y:S04]  /*2d00*/  @!P4 LDG.E.64 R22, desc[UR6][R22.64] ;  /* 0x000000061616c981 */ /* 0x000ea8000c1e1b00 */
[----:B------:R-:W4:Y:S01]  /*2d10*/  @!P5 LDG.E.64 R24, desc[UR6][R24.64] ;  /* 0x000000061818d981 */ /* 0x000f22000c1e1b00 */
[----:B------:R-:W-:Y:S01]  /*2d20*/  IADD3 R7, PT, PT, R7, 0x4, RZ ;  /* 0x0000000407077810 */ /* 0x000fe20007ffe0ff */
[----:B0-----:R-:W-:Y:S01]  /*2d30*/  @!P2 FADD.FTZ R32, R32, R16 ;  /* 0x000000102020a221 */ /* 0x001fe20000010000 */
[----:B------:R-:W-:-:S03]  /*2d40*/  @!P2 FADD.FTZ R33, R33, R17 ;  /* 0x000000112121a221 */ /* 0x000fc60000010000 */
[----:B---3--:R-:W-:Y:S01]  /*2d50*/  @!P3 FADD.FTZ R32, R32, R18 ;  /* 0x000000122020b221 */ /* 0x008fe20000010000 */
[----:B------:R-:W-:-:S03]  /*2d60*/  @!P3 FADD.FTZ R33, R33, R19 ;  /* 0x000000132121b221 */ /* 0x000fc60000010000 */
[----:B--2---:R-:W-:Y:S01]  /*2d70*/  @!P4 FADD.FTZ R32, R32, R22 ;  /* 0x000000162020c221 */ /* 0x004fe20000010000 */
[----:B------:R-:W-:-:S03]  /*2d80*/  @!P4 FADD.FTZ R33, R33, R23 ;  /* 0x000000172121c221 */ /* 0x000fc60000010000 */
[----:B----4-:R-:W-:Y:S01]  /*2d90*/  @!P5 FADD.FTZ R32, R32, R24 ;  /* 0x000000182020d221 */ /* 0x010fe20000010000 */
[----:B------:R-:W-:-:S07]  /*2da0*/  @!P5 FADD.FTZ R33, R33, R25 ;  /* 0x000000192121d221 */ /* 0x000fce0000010000 */
.L_x_638:
        /* <DEDUP_REMOVED lines=12> */
[----:B------:R-:W3:Y:S01]  /*2e70*/  @!P0 LDG.E.64 R16, desc[UR6][R16.64] ;  /* 0x0000000610108981 */ /* 0x000ee2000c1e1b00 */
[----:B------:R-:W-:Y:S01]  /*2e80*/  IADD3 R7, PT, PT, R7, 0x2, RZ ;  /* 0x0000000207077810 */ /* 0x000fe20007ffe0ff */
[----:B0-----:R-:W-:Y:S01]  /*2e90*/  @!P2 FADD.FTZ R32, R32, R18 ;  /* 0x000000122020a221 */ /* 0x001fe20000010000 */
[----:B------:R-:W-:-:S03]  /*2ea0*/  @!P2 FADD.FTZ R33, R33, R19 ;  /* 0x000000132121a221 */ /* 0x000fc60000010000 */
[----:B---3--:R-:W-:Y:S01]  /*2eb0*/  @!P0 FADD.FTZ R32, R32, R16 ;  /* 0x0000001020208221 */ /* 0x008fe20000010000 */
[----:B------:R-:W-:-:S07]  /*2ec0*/  @!P0 FADD.FTZ R33, R33, R17 ;  /* 0x0000001121218221 */ /* 0x000fce0000010000 */
.L_x_639:
        /* <DEDUP_REMOVED lines=9> */
.L_x_640:
[----:B------:R-:W-:Y:S05]  /*2f60*/  BSYNC.RECONVERGENT B0 ;  /* 0x0000000000007941 */ /* 0x000fea0003800200 */
.L_x_633:
[----:B------:R-:W4:Y:S01]  /*2f70*/  S2UR UR5, SR_CgaCtaId ;  /* 0x00000000000579c3 */ /* 0x000f220000008800 */
[----:B------:R-:W-:Y:S01]  /*2f80*/  UMOV UR4, 0x400 ;  /* 0x0000040000047882 */ /* 0x000fe20000000000 */
[----:B------:R-:W5:Y:S01]  /*2f90*/  LDCU.64 UR12, c[0x0][0x400] ;  /* 0x00008000ff0c77ac */ /* 0x000f620008000a00 */
[----:B------:R-:W-:-:S05]  /*2fa0*/  HADD2.F32 R20, -RZ, R35.H1_H1 ;  /* 0x30000023ff147230 */ /* 0x000fca0000004100 */
[----:B------:R-:W3:Y:S01]  /*2fb0*/  LDC R7, c[0x0][0x41c] ;  /* 0x00010700ff077b82 */ /* 0x000ee20000000800 */
[----:B----4-:R-:W-:Y:S01]  /*2fc0*/  ULEA UR4, UR5, UR4, 0x18 ;  /* 0x0000000405047291 */ /* 0x010fe2000f8ec0ff */
[----:B------:R-:W4:Y:S01]  /*2fd0*/  LDCU.U8 UR5, c[0x0][0x414] ;  /* 0x00008280ff0577ac */ /* 0x000f220008000000 */
[----:B---3--:R-:W-:-:S07]  /*2fe0*/  IMAD R16, R7, UR10, R40 ;  /* 0x0000000a07107c24 */ /* 0x008fce000f8e0228 */
[----:B------:R-:W-:Y:S01]  /*2ff0*/  @!P1 STS.64 [UR4+0x88], R32 ;  /* 0x00008820ff009988 */ /* 0x000fe20008000a04 */
[--C-:B------:R-:W-:Y:S02]  /*3000*/  HADD2.F32 R7, -RZ, R36.reuse.H0_H0 ;  /* 0x20000024ff077230 */ /* 0x100fe40000004100 */
[----:B------:R-:W-:Y:S01]  /*3010*/  HADD2.F32 R36, -RZ, R36.H1_H1 ;  /* 0x30000024ff247230 */ /* 0x000fe20000004100 */
[----:B------:R-:W-:Y:S01]  /*3020*/  BAR.SYNC.DEFER_BLOCKING 0x0 ;  /* 0x0000000000007b1d */ /* 0x000fe20000010000 */
[----:B-----5:R-:W-:Y:S01]  /*3030*/  ISETP.GE.U32.AND P0, PT, R16, UR12, PT ;  /* 0x0000000c10007c0c */ /* 0x020fe2000bf06070 */
[----:B------:R-:W-:Y:S01]  /*3040*/  FADD.FTZ R7, R7, -UR11 ;  /* 0x8000000b07077e21 */ /* 0x000fe20008010000 */
[----:B------:R-:W-:Y:S01]  /*3050*/  SHF.R.S32.HI R29, RZ, 0x1f, R16 ;  /* 0x0000001fff1d7819 */ /* 0x000fe20000011410 */
[----:B------:R-:W-:Y:S02]  /*3060*/  FADD.FTZ R36, R36, -UR11 ;  /* 0x8000000b24247e21 */ /* 0x000fe40008010000 */
[----:B------:R-:W-:Y:S01]  /*3070*/  FMUL.FTZ R17, R7, UR8 ;  /* 0x0000000807117c20 */ /* 0x000fe20008410000 */
[----:B----4-:R-:W-:Y:S01]  /*3080*/  UISETP.NE.AND UP0, UPT, UR5, URZ, UPT ;  /* 0x000000ff0500728c */ /* 0x010fe2000bf05270 */
[----:B------:R-:W-:Y:S01]  /*3090*/  ISETP.GE.AND.EX P0, PT, R29, UR13, PT, P0 ;  /* 0x0000000d1d007c0c */ /* 0x000fe2000bf06300 */
[----:B------:R-:W-:-:S02]  /*30a0*/  HADD2.F32 R7, -RZ, R35.H0_H0 ;  /* 0x20000023ff077230 */ /* 0x000fc40000004100 */
[----:B------:R-:W-:Y:S01]  /*30b0*/  FMUL.FTZ R36, R36, UR8 ;  /* 0x0000000824247c20 */ /* 0x000fe20008410000 */
[----:B------:R-:W3:Y:S01]  /*30c0*/  LDS.64 R18, [UR4+0x88] ;  /* 0x00008804ff127984 */ /* 0x000ee20008000a00 */
[----:B------:R-:W3:Y:S02]  /*30d0*/  LDCU UR4, c[0x0][0x42c] ;  /* 0x00008580ff0477ac */ /* 0x000ee40008000800 */
[----:B---3--:R-:W-:Y:S01]  /*30e0*/  FMUL.FTZ R18, R18, UR4 ;  /* 0x0000000412127c20 */ /* 0x008fe20008410000 */
[----:B------:R-:W-:-:S04]  /*30f0*/  FMUL.FTZ R23, R19, UR4 ;  /* 0x0000000413177c20 */ /* 0x000fc80008410000 */
[----:B------:R-:W-:Y:S01]  /*3100*/  FFMA.FTZ R27, R18, R17, R23 ;  /* 0x00000011121b7223 */ /* 0x000fe20000010017 */
[----:B------:R-:W-:Y:S06]  /*3110*/  BRA.U !UP0, `(.L_x_641) ;  /* 0x0000000108487547 */ /* 0x000fec000b800000 */
[----:B------:R-:W-:Y:S01]  /*3120*/  FFMA.FTZ R17, R14, R17, R12 ;  /* 0x000000110e117223 */ /* 0x000fe2000001000c */
[----:B------:R-:W-:-:S03]  /*3130*/  FFMA.FTZ R19, R15, R36, R13 ;  /* 0x000000240f137223 */ /* 0x000fc6000001000d */
[----:B------:R-:W-:Y:S01]  /*3140*/  FMUL.FTZ R21, R17, -1.4426950216293334961 ;  /* 0xbfb8aa3b11157820 */ /* 0x000fe20000410000 */
[----:B--2---:R-:W-:-:S05]  /*3150*/  FMUL.FTZ R24, R19, -1.4426950216293334961 ;  /* 0xbfb8aa3b13187820 */ /* 0x004fca0000410000 */
        /* <DEDUP_REMOVED lines=14> */
.L_x_641:
[----:B-1----:R-:W-:Y:S01]  /*3240*/  FFMA.FTZ R22, R18, R36, R23 ;  /* 0x0000002412167223 */ /* 0x002fe20000010017 */
[----:B------:R-:W-:Y:S01]  /*3250*/  BSSY.RECONVERGENT B0, `(.L_x_642) ;  /* 0x0000014000007945 */ /* 0x000fe20003800200 */
[----:B------:R-:W-:Y:S01]  /*3260*/  FFMA.FTZ R27, R14, R7, -R27 ;  /* 0x000000070e1b7223 */ /* 0x000fe2000001081b */
[--C-:B------:R-:W-:Y:S02]  /*3270*/  HADD2.F32 R17, -RZ, R34.reuse.H0_H0 ;  /* 0x20000022ff117230 */ /* 0x100fe40000004100 */
[----:B------:R-:W-:Y:S01]  /*3280*/  FFMA.FTZ R7, R15, R20, -R22 ;  /* 0x000000140f077223 */ /* 0x000fe20000010816 */
[----:B------:R-:W-:Y:S01]  /*3290*/  HADD2.F32 R34, -RZ, R34.H1_H1 ;  /* 0x30000022ff227230 */ /* 0x000fe20000004100 */
[----:B------:R-:W-:Y:S06]  /*32a0*/  @P0 BRA `(.L_x_643) ;  /* 0x0000000000380947 */ /* 0x000fec0003800000 */
[----:B------:R-:W1:Y:S01]  /*32b0*/  LDCU.64 UR14, c[0x0][0x3f8] ;  /* 0x00007f00ff0e77ac */ /* 0x000e620008000a00 */
[----:B------:R-:W-:Y:S01]  /*32c0*/  MOV R20, R42 ;  /* 0x0000002a00147202 */ /* 0x000fe20000000f00 */
[----:B------:R-:W-:Y:S01]  /*32d0*/  FMUL.FTZ R22, R27, UR8 ;  /* 0x000000081b167c20 */ /* 0x000fe20008410000 */
[----:B------:R-:W-:Y:S01]  /*32e0*/  MOV R21, R45 ;  /* 0x0000002d00157202 */ /* 0x000fe20000000f00 */
[----:B------:R-:W3:Y:S01]  /*32f0*/  LDCU.64 UR4, c[0x0][0x380] ;  /* 0x00007000ff0477ac */ /* 0x000ee20008000a00 */
[----:B------:R-:W-:-:S05]  /*3300*/  FMUL.FTZ R7, R7, UR8 ;  /* 0x0000000807077c20 */ /* 0x000fca0008410000 */
[----:B------:R-:W-:Y:S01]  /*3310*/  F2FP.F16.F32.PACK_AB R7, R7, R22 ;  /* 0x000000160707723e */ /* 0x000fe200000000ff */
[----:B-1----:R-:W-:Y:S02]  /*3320*/  IMAD R29, R29, UR14, RZ ;  /* 0x0000000e1d1d7c24 */ /* 0x002fe4000f8e02ff */
[----:B--2---:R-:W-:-:S04]  /*3330*/  IMAD.WIDE.U32 R24, R16, UR14, R20 ;  /* 0x0000000e10187c25 */ /* 0x004fc8000f8e0014 */
[----:B------:R-:W-:Y:S01]  /*3340*/  IMAD R29, R16, UR15, R29 ;  /* 0x0000000f101d7c24 */ /* 0x000fe2000f8e021d */
[----:B---3--:R-:W-:-:S04]  /*3350*/  LEA R20, P0, R24, UR4, 0x1 ;  /* 0x0000000418147c11 */ /* 0x008fc8000f8008ff */
[----:B------:R-:W-:-:S04]  /*3360*/  IADD3 R29, PT, PT, R25, R29, RZ ;  /* 0x0000001d191d7210 */ /* 0x000fc80007ffe0ff */
[----:B------:R-:W-:-:S05]  /*3370*/  LEA.HI.X R21, R24, UR5, R29, 0x1, P0 ;  /* 0x0000000518157c11 */ /* 0x000fca00080f0c1d */
[----:B------:R1:W-:Y:S02]  /*3380*/  STG.E desc[UR6][R20.64], R7 ;  /* 0x0000000714007986 */ /* 0x0003e4000c101906 */
.L_x_643:
[----:B------:R-:W-:Y:S05]  /*3390*/  BSYNC.RECONVERGENT B0 ;  /* 0x0000000000007941 */ /* 0x000fea0003800200 */
.L_x_642:
[--C-:B-1----:R-:W-:Y:S02]  /*33a0*/  HADD2.F32 R7, -RZ, R6.reuse.H0_H0 ;  /* 0x20000006ff077230 */ /* 0x102fe40000004100 */
[----:B------:R-:W-:Y:S01]  /*33b0*/  FADD.FTZ R17, R17, -UR11 ;  /* 0x8000000b11117e21 */ /* 0x000fe20008010000 */
[----:B------:R-:W-:Y:S02]  /*33c0*/  HADD2.F32 R6, -RZ, R6.H1_H1 ;  /* 0x30000006ff067230 */ /* 0x000fe40000004100 */
[----:B------:R-:W-:Y:S01]  /*33d0*/  FADD.FTZ R34, R34, -UR11 ;  /* 0x8000000b22227e21 */ /* 0x000fe20008010000 */
[--C-:B------:R-:W-:Y:S02]  /*33e0*/  HADD2.F32 R19, -RZ, R9.reuse.H0_H0 ;  /* 0x20000009ff137230 */ /* 0x100fe40000004100 */
[----:B------:R-:W-:Y:S01]  /*33f0*/  FADD.FTZ R7, R7, -UR11 ;  /* 0x8000000b07077e21 */ /* 0x000fe20008010000 */
[----:B------:R-:W-:Y:S02]  /*3400*/  HADD2.F32 R9, -RZ, R9.H1_H1 ;  /* 0x30000009ff097230 */ /* 0x000fe40000004100 */
[----:B------:R-:W-:Y:S01]  /*3410*/  FADD.FTZ R6, R6, -UR11 ;  /* 0x8000000b06067e21 */ /* 0x000fe20008010000 */
[----:B------:R-:W-:Y:S01]  /*3420*/  FMUL.FTZ R25, R17, UR8 ;  /* 0x0000000811197c20 */ /* 0x000fe20008410000 */
[----:B------:R-:W-:Y:S01]  /*3430*/  FADD.FTZ R19, R19, -UR11 ;  /* 0x8000000b13137e21 */ /* 0x000fe20008010000 */
[C---:B------:R-:W-:Y:S01]  /*3440*/  IADD3 R35, PT, PT, R16.reuse, 0x10, RZ ;  /* 0x0000001010237810 */ /* 0x040fe20007ffe0ff */
[----:B------:R-:W-:Y:S01]  /*3450*/  FADD.FTZ R9, R9, -UR11 ;  /* 0x8000000b09097e21 */ /* 0x000fe20008010000 */
[----:B------:R-:W-:Y:S01]  /*3460*/  IADD3 R17, PT, PT, R16, 0x20, RZ ;  /* 0x0000002010117810 */ /* 0x000fe20007ffe0ff */
[----:B--2---:R-:W-:Y:S01]  /*3470*/  FMUL.FTZ R24, R7, UR8 ;  /* 0x0000000807187c20 */ /* 0x004fe20008410000 */
[----:B------:R-:W-:Y:S01]  /*3480*/  FMUL.FTZ R22, R6, UR8 ;  /* 0x0000000806167c20 */ /* 0x000fe20008410000 */
[----:B------:R-:W-:Y:S01]  /*3490*/  FMUL.FTZ R34, R34, UR8 ;  /* 0x0000000822227c20 */ /* 0x000fe20008410000 */
[----:B------:R-:W-:Y:S01]  /*34a0*/  FMUL.FTZ R7, R19, UR8 ;  /* 0x0000000813077c20 */ /* 0x000fe20008410000 */
[----:B------:R-:W-:Y:S01]  /*34b0*/  IADD3 R6, PT, PT, R16, 0x30, RZ ;  /* 0x0000003010067810 */ /* 0x000fe20007ffe0ff */
[----:B------:R-:W-:Y:S01]  /*34c0*/  FMUL.FTZ R16, R9, UR8 ;  /* 0x0000000809107c20 */ /* 0x000fe20008410000 */
[----:B------:R-:W-:Y:S01]  /*34d0*/  ISETP.GE.U32.AND P1, PT, R35, UR12, PT ;  /* 0x0000000c23007c0c */ /* 0x000fe2000bf26070 */
[C-C-:B0-----:R-:W-:Y:S01]  /*34e0*/  FFMA.FTZ R33, R18.reuse, R25, R23.reuse ;  /* 0x0000001912217223 */ /* 0x141fe20000010017 */
[----:B------:R-:W-:Y:S01]  /*34f0*/  ISETP.GE.U32.AND P2, PT, R17, UR12, PT ;  /* 0x0000000c11007c0c */ /* 0x000fe2000bf46070 */
[C---:B------:R-:W-:Y:S01]  /*3500*/  FFMA.FTZ R36, R18.reuse, R34, R23 ;  /* 0x0000002212247223 */ /* 0x040fe20000010017 */
[----:B------:R-:W-:Y:S01]  /*3510*/  SHF.R.S32.HI R41, RZ, 0x1f, R35 ;  /* 0x0000001fff297819 */ /* 0x000fe20000011423 */
[C---:B------:R-:W-:Y:S01]  /*3520*/  FFMA.FTZ R21, R18.reuse, R24, R23 ;  /* 0x0000001812157223 */ /* 0x040fe20000010017 */
[----:B------:R-:W-:Y:S01]  /*3530*/  SHF.R.S32.HI R19, RZ, 0x1f, R17 ;  /* 0x0000001fff137819 */ /* 0x000fe20000011411 */
[C-C-:B------:R-:W-:Y:S01]  /*3540*/  FFMA.FTZ R20, R18.reuse, R22, R23.reuse ;  /* 0x0000001612147223 */ /* 0x140fe20000010017 */
[C-C-:B------:R-:W-:Y:S01]  /*3550*/  FFMA.FTZ R9, R18.reuse, R7, R23.reuse ;  /* 0x0000000712097223 */ /* 0x140fe20000010017 */
[----:B------:R-:W-:Y:S01]  /*3560*/  FFMA.FTZ R18, R18, R16, R23 ;  /* 0x0000001012127223 */ /* 0x000fe20000010017 */
[----:B------:R-:W-:Y:S01]  /*3570*/  ISETP.GE.U32.AND P0, PT, R6, UR12, PT ;  /* 0x0000000c06007c0c */ /* 0x000fe2000bf06070 */
[--C-:B------:R-:W-:Y:S01]  /*3580*/  HADD2.F32 R23, -RZ, R11.reuse.H0_H0 ;  /* 0x2000000bff177230 */ /* 0x100fe20000004100 */
[----:B------:R-:W-:Y:S01]  /*3590*/  ISETP.GE.AND.EX P1, PT, R41, UR13, PT, P1 ;  /* 0x0000000d29007c0c */ /* 0x000fe2000bf26310 */
[----:B------:R-:W-:Y:S01]  /*35a0*/  HADD2.F32 R26, -RZ, R11.H1_H1 ;  /* 0x3000000bff1a7230 */ /* 0x000fe20000004100 */
        /* <DEDUP_REMOVED lines=20> */
.L_x_644:
[----:B------:R-:W-:Y:S01]  /*36f0*/  BSSY.RECONVERGENT B0, `(.L_x_645) ;  /* 0x0000012000007945 */ /* 0x000fe20003800200 */
[----:B------:R-:W-:Y:S01]  /*3700*/  FFMA.FTZ R33, R14, R23, -R33 ;  /* 0x000000170e217223 */ /* 0x000fe20000010821 */
[----:B------:R-:W-:Y:S02]  /*3710*/  FFMA.FTZ R11, R15, R26, -R36 ;  /* 0x0000001a0f0b7223 */ /* 0x000fe40000010824 */
[----:B------:R-:W-:Y:S05]  /*3720*/  @P1 BRA `(.L_x_646) ;  /* 0x0000000000381947 */ /* 0x000fea0003800000 */
[----:B------:R-:W0:Y:S01]  /*3730*/  LDCU.64 UR4, c[0x0][0x3f8] ;  /* 0x00007f00ff0477ac */ /* 0x000e220008000a00 */
[----:B------:R-:W-:Y:S01]  /*3740*/  MOV R26, R42 ;  /* 0x0000002a001a7202 */ /* 0x000fe20000000f00 */
[----:B------:R-:W-:Y:S01]  /*3750*/  FMUL.FTZ R30, R33, UR8 ;  /* 0x00000008211e7c20 */ /* 0x000fe20008410000 */
[----:B------:R-:W-:Y:S01]  /*3760*/  MOV R27, R45 ;  /* 0x0000002d001b7202 */ /* 0x000fe20000000f00 */
[----:B------:R-:W1:Y:S01]  /*3770*/  LDCU.64 UR14, c[0x0][0x380] ;  /* 0x00007000ff0e77ac */ /* 0x000e620008000a00 */
[----:B------:R-:W-:-:S05]  /*3780*/  FMUL.FTZ R11, R11, UR8 ;  /* 0x000000080b0b7c20 */ /* 0x000fca0008410000 */
[----:B------:R-:W-:Y:S01]  /*3790*/  F2FP.F16.F32.PACK_AB R11, R11, R30 ;  /* 0x0000001e0b0b723e */ /* 0x000fe200000000ff */
[----:B0-----:R-:W-:Y:S02]  /*37a0*/  IMAD R28, R41, UR4, RZ ;  /* 0x00000004291c7c24 */ /* 0x001fe4000f8e02ff */
[----:B------:R-:W-:-:S04]  /*37b0*/  IMAD.WIDE.U32 R26, R35, UR4, R26 ;  /* 0x00000004231a7c25 */ /* 0x000fc8000f8e001a */
[----:B------:R-:W-:Y:S01]  /*37c0*/  IMAD R35, R35, UR5, R28 ;  /* 0x0000000523237c24 */ /* 0x000fe2000f8e021c */
[----:B-1----:R-:W-:-:S04]  /*37d0*/  LEA R28, P1, R26, UR14, 0x1 ;  /* 0x0000000e1a1c7c11 */ /* 0x002fc8000f8208ff */
[----:B------:R-:W-:-:S04]  /*37e0*/  IADD3 R35, PT, PT, R27, R35, RZ ;  /* 0x000000231b237210 */ /* 0x000fc80007ffe0ff */
[----:B------:R-:W-:-:S05]  /*37f0*/  LEA.HI.X R29, R26, UR15, R35, 0x1, P1 ;  /* 0x0000000f1a1d7c11 */ /* 0x000fca00088f0c23 */
[----:B------:R0:W-:Y:S02]  /*3800*/  STG.E desc[UR6][R28.64], R11 ;  /* 0x0000000b1c007986 */ /* 0x0001e4000c101906 */
.L_x_646:
[----:B------:R-:W-:Y:S05]  /*3810*/  BSYNC.RECONVERGENT B0 ;  /* 0x0000000000007941 */ /* 0x000fea0003800200 */
.L_x_645:
[--C-:B0-----:R-:W-:Y:S02]  /*3820*/  HADD2.F32 R11, -RZ, R8.reuse.H0_H0 ;  /* 0x20000008ff0b7230 */ /* 0x101fe40000004100 */
[----:B------:R-:W-:Y:S01]  /*3830*/  HADD2.F32 R8, -RZ, R8.H1_H1 ;  /* 0x30000008ff087230 */ /* 0x000fe20000004100 */
        /* <DEDUP_REMOVED lines=19> */
.L_x_647:
        /* <DEDUP_REMOVED lines=18> */
.L_x_649:
[----:B------:R-:W-:Y:S05]  /*3a90*/  BSYNC.RECONVERGENT B0 ;  /* 0x0000000000007941 */ /* 0x000fea0003800200 */
.L_x_648:
[--C-:B------:R-:W-:Y:S01]  /*3aa0*/  HADD2.F32 R8, -RZ, R10.reuse.H0_H0 ;  /* 0x2000000aff087230 */ /* 0x100fe20000004100 */
[----:B0-----:R-:W-:Y:S01]  /*3ab0*/  SHF.R.S32.HI R21, RZ, 0x1f, R6 ;  /* 0x0000001fff157819 */ /* 0x001fe20000011406 */
        /* <DEDUP_REMOVED lines=20> */
.L_x_650:
[----:B------:R-:W-:Y:S01]  /*3c00*/  ISETP.GE.AND.EX P0, PT, R21, UR13, PT, P0 ;  /* 0x0000000d15007c0c */ /* 0x000fe2000bf06300 */
[----:B------:R-:W-:Y:S01]  /*3c10*/  FFMA.FTZ R9, R14, R8, -R9 ;  /* 0x000000080e097223 */ /* 0x000fe20000010809 */
[----:B------:R-:W-:Y:S01]  /*3c20*/  FFMA.FTZ R18, R15, R10, -R18 ;  /* 0x0000000a0f127223 */ /* 0x000fe20000010812 */
[----:B------:R-:W-:Y:S02]  /*3c30*/  BSSY.RECONVERGENT B0, `(.L_x_651) ;  /* 0x000000f000007945 */ /* 0x000fe40003800200 */
[----:B------:R-:W-:Y:S01]  /*3c40*/  FMUL.FTZ R9, R9, UR8 ;  /* 0x0000000809097c20 */ /* 0x000fe20008410000 */
[----:B------:R-:W-:-:S07]  /*3c50*/  FMUL.FTZ R18, R18, UR8 ;  /* 0x0000000812127c20 */ /* 0x000fce0008410000 */
[----:B------:R-:W-:Y:S05]  /*3c60*/  @P0 BRA `(.L_x_652) ;  /* 0x00000000002c0947 */ /* 0x000fea0003800000 */
[----:B------:R-:W0:Y:S01]  /*3c70*/  LDCU.64 UR4, c[0x0][0x3f8] ;  /* 0x00007f00ff0477ac */ /* 0x000e220008000a00 */
[----:B------:R-:W-:Y:S02]  /*3c80*/  MOV R43, R45 ;  /* 0x0000002d002b7202 */ /* 0x000fe40000000f00 */
[----:B------:R-:W-:Y:S01]  /*3c90*/  F2FP.F16.F32.PACK_AB R9, R18, R9 ;  /* 0x000000091209723e */ /* 0x000fe200000000ff */
[----:B------:R-:W1:Y:S01]  /*3ca0*/  LDCU.64 UR8, c[0x0][0x380] ;  /* 0x00007000ff0877ac */ /* 0x000e620008000a00 */
[----:B0-----:R-:W-:Y:S02]  /*3cb0*/  IMAD R21, R21, UR4, RZ ;  /* 0x0000000415157c24 */ /* 0x001fe4000f8e02ff */
[----:B------:R-:W-:-:S04]  /*3cc0*/  IMAD.WIDE.U32 R42, R6, UR4, R42 ;  /* 0x00000004062a7c25 */ /* 0x000fc8000f8e002a */
[----:B------:R-:W-:Y:S01]  /*3cd0*/  IMAD R21, R6, UR5, R21 ;  /* 0x0000000506157c24 */ /* 0x000fe2000f8e0215 */
[----:B-1----:R-:W-:-:S04]  /*3ce0*/  LEA R6, P0, R42, UR8, 0x1 ;  /* 0x000000082a067c11 */ /* 0x002fc8000f8008ff */
[----:B------:R-:W-:-:S04]  /*3cf0*/  IADD3 R21, PT, PT, R43, R21, RZ ;  /* 0x000000152b157210 */ /* 0x000fc80007ffe0ff */
[----:B------:R-:W-:-:S05]  /*3d00*/  LEA.HI.X R7, R42, UR9, R21, 0x1, P0 ;  /* 0x000000092a077c11 */ /* 0x000fca00080f0c15 */
[----:B------:R0:W-:Y:S02]  /*3d10*/  STG.E desc[UR6][R6.64], R9 ;  /* 0x0000000906007986 */ /* 0x0001e4000c101906 */
.L_x_652:
[----:B------:R-:W-:Y:S05]  /*3d20*/  BSYNC.RECONVERGENT B0 ;  /* 0x0000000000007941 */ /* 0x000fea0003800200 */
.L_x_651:
[----:B------:R-:W1:Y:S01]  /*3d30*/  LDCU UR4, c[0x0][0x410] ;  /* 0x00008200ff0477ac */ /* 0x000e620008000800 */
[----:B------:R-:W-:Y:S02]  /*3d40*/  IADD3 R38, PT, PT, R5, R38, RZ ;  /* 0x0000002605267210 */ /* 0x000fe40007ffe0ff */
[----:B------:R-:W-:Y:S01]  /*3d50*/  IADD3 R37, PT, PT, R37, 0x1, RZ ;  /* 0x0000000125257810 */ /* 0x000fe20007ffe0ff */
[----:B------:R-:W1:Y:S02]  /*3d60*/  LDCU UR5, c[0x0][0x3e0] ;  /* 0x00007c00ff0577ac */ /* 0x000e640008000800 */
[----:B-1----:R-:W-:-:S06]  /*3d70*/  UIMAD UR4, UR4, UR5, URZ ;  /* 0x00000005040472a4 */ /* 0x002fcc000f8e02ff */
[----:B------:R-:W-:-:S13]  /*3d80*/  ISETP.GE.AND P0, PT, R38, UR4, PT ;  /* 0x0000000426007c0c */ /* 0x000fda000bf06270 */
[----:B------:R-:W-:Y:S05]  /*3d90*/  @!P0 BRA `(.L_x_653) ;  /* 0xffffffc000f88947 */ /* 0x000fea000383ffff */
.L_x_622:
[----:B0-----:R-:W0:Y:S01]  /*3da0*/  LDC R6, c[0x0][0x370] ;  /* 0x0000dc00ff067b82 */ /* 0x001e220000000800 */
[----:B------:R-:W-:Y:S01]  /*3db0*/  ISETP.NE.AND P2, PT, R2, RZ, PT ;  /* 0x000000ff0200720c */ /* 0x000fe20003f45270 */
[----:B------:R-:W-:Y:S06]  /*3dc0*/  BSSY.RECONVERGENT B0, `(.L_x_654) ;  /* 0x0000011000007945 */ /* 0x000fec0003800200 */
[----:B------:R-:W1:Y:S08]  /*3dd0*/  LDC R7, c[0x0][0x374] ;  /* 0x0000dd00ff077b82 */ /* 0x000e700000000800 */
        /* <DEDUP_REMOVED lines=15> */
.L_x_655:
[----:B------:R-:W-:Y:S05]  /*3ed0*/  BSYNC.RECONVERGENT B0 ;  /* 0x0000000000007941 */ /* 0x000fea0003800200 */
.L_x_654:
[----:B------:R-:W-:Y:S05]  /*3ee0*/  @P0 EXIT ;  /* 0x000000000000094d */ /* 0x000fea0003800000 */
[----:B------:R-:W-:Y:S05]  /*3ef0*/  @P2 BRA `(.L_x_656) ;  /* 0x0000000000202947 */ /* 0x000fea0003800000 */
[----:B------:R-:W-:-:S05]  /*3f00*/  IMAD R0, R6, R7, RZ ;  /* 0x0000000706007224 */ /* 0x000fca00078e02ff */
[----:B------:R-:W-:-:S13]  /*3f10*/  ISETP.NE.AND P0, PT, R0, -0x1, PT ;  /* 0xffffffff0000780c */ /* 0x000fda0003f05270 */
[----:B------:R-:W-:Y:S05]  /*3f20*/  @!P0 BRA `(.L_x_656) ;  /* 0x0000000000148947 */ /* 0x000fea0003800000 */
.L_x_657:
[----:B0-----:R-:W2:Y:S04]  /*3f30*/  LDG.E.STRONG.GPU R3, desc[UR6][R4.64] ;  /* 0x0000000604037981 */ /* 0x001ea8000c1ef900 */
[----:B--2---:R-:W-:Y:S01]  /*3f40*/  CCTL.IVALL ;  /* 0x00000000ff00798f */ /* 0x004fe20002000000 */
[----:B------:R-:W-:Y:S05]  /*3f50*/  YIELD ;  /* 0x0000000000007946 */ /* 0x000fea0003800000 */
[----:B------:R-:W-:-:S13]  /*3f60*/  ISETP.NE.AND P0, PT, R3, R0, PT ;  /* 0x000000000300720c */ /* 0x000fda0003f05270 */
[----:B------:R-:W-:Y:S05]  /*3f70*/  @P0 BRA `(.L_x_657) ;  /* 0xfffffffc00ec0947 */ /* 0x000fea000383ffff */
.L_x_656:
        /* <DEDUP_REMOVED lines=74> */
.L_x_660:
        /* <DEDUP_REMOVED lines=29> */
.L_x_659:
[----:B------:R-:W-:Y:S05]  /*45f0*/  BSYNC.RECONVERGENT B0 ;  /* 0x0000000000007941 */ /* 0x000fea0003800200 */
.L_x_658:
        /* <DEDUP_REMOVED lines=10> */
.L_x_661:
        /* <DEDUP_REMOVED lines=82> */
.L_x_662:
        /* <DEDUP_REMOVED lines=12> */
.L_x_4505:


//--------------------- .text._Z35group_norm_nhwc_bwd_one_pass_kernelI11Fp16IOFp32WLi128ELi56ELi448EEv26Group_norm_nhwc_bwd_params --------------------------
	.section	.text._Z35group_norm_nhwc_bwd_one_pass_kernelI11Fp16IOFp32WLi128ELi56ELi448EEv26Group_norm_nhwc_bwd_params,"ax",@progbits
	.align	128
        .global         _Z35group_norm_nhwc_bwd_one_pass_kernelI11Fp16IOFp32WLi128ELi56ELi448EEv26Group_norm_nhwc_bwd_params
        .type           _Z35group_norm_nhwc_bwd_one_pass_kernelI11Fp16IOFp32WLi128ELi56ELi448EEv26Group_norm_nhwc_bwd_params,@function
        .size           _Z35group_norm_nhwc_bwd_one_pass_kernelI11Fp16IOFp32WLi128ELi56ELi448EEv26Group_norm_nhwc_bwd_params,(.L_x_4506 - _Z35group_norm_nhwc_bwd_one_pass_kernelI11Fp16IOFp32WLi128ELi56ELi448EEv26Group_norm_nhwc_bwd_params)
        .other          _Z35group_norm_nhwc_bwd_one_pass_kernelI11Fp16IOFp32WLi128ELi56ELi448EEv26Group_norm_nhwc_bwd_params,@"STO_CUDA_ENTRY STV_DEFAULT"
_Z35group_norm_nhwc_bwd_one_pass_kernelI11Fp16IOFp32WLi128ELi56ELi448EEv26Group_norm_nhwc_bwd_params:
.text._Z35group_norm_nhwc_bwd_one_pass_kernelI11Fp16IOFp32WLi128ELi56ELi448EEv26Group_norm_nhwc_bwd_params:
        /* <DEDUP_REMOVED lines=10> */
[----:B------:R-:W0:Y:S01]  /*00a0*/  LDC R54, c[0x0][0x41c] ;  /* 0x00010700ff367b82 */ /* 0x000e220000000800 */
[----:B------:R-:W-:Y:S01]  /*00b0*/  LOP3.LUT R2, R34, 0xffff, RZ, 0xc0, !PT ;  /* 0x0000ffff22027812 */ /* 0x000fe200078ec0ff */
[----:B------:R-:W-:Y:S01]  /*00c0*/  UMOV UR5, 0x400 ;  /* 0x0000040000057882 */ /* 0x000fe20000000000 */
[----:B------:R-:W-:Y:S01]  /*00d0*/  SHF.R.U32.HI R51, RZ, 0x2, R34 ;  /* 0x00000002ff337819 */ /* 0x000fe20000011622 */
[----:B------:R-:W-:Y:S01]  /*00e0*/  UIADD3 UR6, UPT, UPT, UR5, 0x90, URZ ;  /* 0x0000009005067890 */ /* 0x000fe2000fffe0ff */
[----:B------:R-:W-:Y:S02]  /*00f0*/  HFMA2 R44, -RZ, RZ, 0, 0 ;  /* 0x00000000ff2c7431 */ /* 0x000fe400000001ff */
[----:B------:R-:W-:Y:S01]  /*0100*/  IMAD R2, R2, 0x925, RZ ;  /* 0x0000092502027824 */ /* 0x000fe200078e02ff */
[----:B------:R-:W-:Y:S01]  /*0110*/  MOV R43, R0 ;  /* 0x00000000002b7202 */ /* 0x000fe20000000f00 */
[----:B------:R-:W1:Y:S01]  /*0120*/  S2UR UR7, SR_CgaCtaId ;  /* 0x00000000000779c3 */ /* 0x000e620000008800 */
[----:B------:R-:W-:Y:S01]  /*0130*/  LOP3.LUT R51, R51, 0xf8, RZ, 0xc0, !PT ;  /* 0x000000f833337812 */ /* 0x000fe200078ec0ff */
[----:B------:R-:W2:Y:S01]  /*0140*/  LDCU.U8 UR11, c[0x0][0x414] ;  /* 0x00008280ff0b77ac */ /* 0x000ea20008000000 */
[----:B------:R-:W-:-:S02]  /*0150*/  SHF.R.U32.HI R3, RZ, 0x10, R2 ;  /* 0x00000010ff037819 */ /* 0x000fc40000011602 */
[----:B------:R-:W3:Y:S02]  /*0160*/  S2R R2, SR_LANEID ;  /* 0x0000000000027919 */ /* 0x000ee40000000000 */
[----:B------:R-:W-:-:S05]  /*0170*/  PRMT R5, R3, 0x9910, RZ ;  /* 0x0000991003057816 */ /* 0x000fca00000000ff */
[----:B------:R-:W-:Y:S02]  /*0180*/  IMAD R5, R5, 0x1c, RZ ;  /* 0x0000001c05057824 */ /* 0x000fe400078e02ff */
[----:B0-----:R-:W-:-:S03]  /*0190*/  IMAD R54, R54, UR10, R3 ;  /* 0x0000000a36367c24 */ /* 0x001fc6000f8e0203 */
[----:B------:R-:W-:Y:S01]  /*01a0*/  IADD3 R5, PT, PT, RZ, -R5, RZ ;  /* 0x80000005ff057210 */ /* 0x000fe20007ffe0ff */
[----:B------:R-:W0:Y:S03]  /*01b0*/  LDC R3, c[0x0][0x374] ;  /* 0x0000dd00ff037b82 */ /* 0x000e260000000800 */
[----:B------:R-:W-:Y:S02]  /*01c0*/  PRMT R53, R5, 0x7710, RZ ;  /* 0x0000771005357816 */ /* 0x000fe400000000ff */
[C---:B------:R-:W-:Y:S01]  /*01d0*/  IADD3 R49, PT, PT, R54.reuse, 0x30, RZ ;  /* 0x0000003036317810 */ /* 0x040fe20007ffe0ff */
[----:B-1----:R-:W-:Y:S01]  /*01e0*/  ULEA UR6, UR7, UR6, 0x18 ;  /* 0x0000000607067291 */ /* 0x002fe2000f8ec0ff */
[C---:B------:R-:W-:Y:S01]  /*01f0*/  IADD3 R48, PT, PT, R54.reuse, 0x40, RZ ;  /* 0x0000004036307810 */ /* 0x040fe20007ffe0ff */
[----:B------:R-:W1:Y:S01]  /*0200*/  LDC R4, c[0x0][0x370] ;  /* 0x0000dc00ff047b82 */ /* 0x000e620000000800 */
[C---:B------:R-:W-:Y:S01]  /*0210*/  IADD3 R47, PT, PT, R54.reuse, 0x50, RZ ;  /* 0x00000050362f7810 */ /* 0x040fe20007ffe0ff */
[----:B------:R-:W-:Y:S01]  /*0220*/  ULEA UR5, UR7, UR5, 0x18 ;  /* 0x0000000507057291 */ /* 0x000fe2000f8ec0ff */
[----:B------:R-:W-:-:S02]  /*0230*/  IADD3 R46, PT, PT, R54, 0x60, RZ ;  /* 0x00000060362e7810 */ /* 0x000fc40007ffe0ff */
[----:B------:R-:W-:Y:S02]  /*0240*/  IADD3 R45, PT, PT, R54, 0x70, RZ ;  /* 0x00000070362d7810 */ /* 0x000fe40007ffe0ff */
[----:B------:R-:W-:Y:S02]  /*0250*/  IADD3 R53, PT, PT, R53, R34, RZ ;  /* 0x0000002235357210 */ /* 0x000fe40007ffe0ff */
[----:B------:R-:W-:Y:S02]  /*0260*/  LEA R52, R34, UR6, 0x4 ;  /* 0x0000000622347c11 */ /* 0x000fe4000f8e20ff */
[----:B------:R-:W-:Y:S02]  /*0270*/  IADD3 R50, PT, PT, R54, 0x20, RZ ;  /* 0x0000002036327810 */ /* 0x000fe40007ffe0ff */
[----:B------:R-:W-:Y:S02]  /*0280*/  SHF.R.S32.HI R5, RZ, 0x1f, R49 ;  /* 0x0000001fff057819 */ /* 0x000fe40000011431 */
[----:B------:R-:W-:-:S02]  /*0290*/  SHF.R.S32.HI R6, RZ, 0x1f, R48 ;  /* 0x0000001fff067819 */ /* 0x000fc40000011430 */
[----:B------:R-:W-:Y:S02]  /*02a0*/  SHF.R.S32.HI R7, RZ, 0x1f, R47 ;  /* 0x0000001fff077819 */ /* 0x000fe4000001142f */
[----:B------:R-:W-:Y:S02]  /*02b0*/  SHF.R.S32.HI R8, RZ, 0x1f, R46 ;  /* 0x0000001fff087819 */ /* 0x000fe4000001142e */
[----:B------:R-:W-:Y:S02]  /*02c0*/  SHF.R.S32.HI R9, RZ, 0x1f, R45 ;  /* 0x0000001fff097819 */ /* 0x000fe4000001142d */
[----:B--23--:R-:W-:-:S07]  /*02d0*/  SHF.L.U32 R53, R53, 0x1, RZ ;  /* 0x0000000135357819 */ /* 0x00cfce00000006ff */
.L_x_706:
[----:B--2---:R-:W2:Y:S01]  /*02e0*/  LDC R16, c[0x0][0x410] ;  /* 0x00010400ff107b82 */ /* 0x004ea20000000800 */
[----:B------:R-:W3:Y:S01]  /*02f0*/  LDCU.128 UR12, c[0x0][0x400] ;  /* 0x00008000ff0c77ac */ /* 0x000ee20008000c00 */
[----:B------:R-:W-:Y:S02]  /*0300*/  ISETP.GE.AND P0, PT, R43, RZ, PT ;  /* 0x000000ff2b00720c */ /* 0x000fe40003f06270 */
[----:B------:R-:W-:Y:S02]  /*0310*/  CS2R R38, SRZ ;  /* 0x0000000000267805 */ /* 0x000fe4000001ff00 */
[----:B------:R-:W-:Y:S02]  /*0320*/  IADD3 R29, PT, PT, R54, 0x10, RZ ;  /* 0x00000010361d7810 */ /* 0x000fe40007ffe0ff */
[----:B0-----:R-:W-:Y:S02]  /*0330*/  LOP3.LUT R23, R53, 0xffff, RZ, 0xc0, !PT ;  /* 0x0000ffff35177812 */ /* 0x001fe400078ec0ff */
[----:B------:R-:W-:-:S02]  /*0340*/  SHF.R.S32.HI R31, RZ, 0x1f, R29 ;  /* 0x0000001fff1f7819 */ /* 0x000fc4000001141d */
[----:B------:R-:W-:Y:S02]  /*0350*/  SHF.R.S32.HI R27, RZ, 0x1f, R54 ;  /* 0x0000001fff1b7819 */ /* 0x000fe40000011436 */
[----:B---3--:R-:W-:Y:S02]  /*0360*/  ISETP.GE.U32.AND P2, PT, R50, UR12, PT ;  /* 0x0000000c32007c0c */ /* 0x008fe4000bf46070 */
[----:B--2---:R-:W-:-:S04]  /*0370*/  IABS R13, R16 ;  /* 0x00000010000d7213 */ /* 0x004fc80000000000 */
[----:B------:R-:W2:Y:S08]  /*0380*/  I2F.RP R12, R13 ;  /* 0x0000000d000c7306 */ /* 0x000eb00000209400 */
[----:B--2---:R-:W2:Y:S02]  /*0390*/  MUFU.RCP R12, R12 ;  /* 0x0000000c000c7308 */ /* 0x004ea40000001000 */
[----:B--2---:R-:W-:-:S06]  /*03a0*/  IADD3 R10, PT, PT, R12, 0xffffffe, RZ ;  /* 0x0ffffffe0c0a7810 */ /* 0x004fcc0007ffe0ff */
[----:B------:R2:W3:Y:S02]  /*03b0*/  F2I.FTZ.U32.TRUNC.NTZ R11, R10 ;  /* 0x0000000a000b7305 */ /* 0x0004e4000021f000 */
[----:B--2---:R-:W-:Y:S02]  /*03c0*/  MOV R10, RZ ;  /* 0x000000ff000a7202 */ /* 0x004fe40000000f00 */
[----:B---3--:R-:W-:-:S05]  /*03d0*/  IADD3 R14, PT, PT, RZ, -R11, RZ ;  /* 0x8000000bff0e7210 */ /* 0x008fca0007ffe0ff */
[----:B------:R-:W-:Y:S01]  /*03e0*/  IMAD R15, R14, R13, RZ ;  /* 0x0000000d0e0f7224 */ /* 0x000fe200078e02ff */
[----:B------:R-:W-:-:S03]  /*03f0*/  IABS R14, R43 ;  /* 0x0000002b000e7213 */ /* 0x000fc60000000000 */
[----:B------:R-:W-:Y:S01]  /*0400*/  IMAD.HI.U32 R11, R11, R15, R10 ;  /* 0x0000000f0b0b7227 */ /* 0x000fe200078e000a */
[----:B------:R-:W-:Y:S02]  /*0410*/  LOP3.LUT R10, R43, R16, RZ, 0x3c, !PT ;  /* 0x000000102b0a7212 */ /* 0x000fe400078e3cff */
[----:B------:R-:W-:Y:S02]  /*0420*/  SHF.R.S32.HI R15, RZ, 0x1f, R50 ;  /* 0x0000001fff0f7819 */ /* 0x000fe40000011432 */
[----:B------:R-:W-:Y:S01]  /*0430*/  ISETP.GE.AND P1, PT, R10, RZ, PT ;  /* 0x000000ff0a00720c */ /* 0x000fe20003f26270 */
[----:B------:R-:W-:Y:S01]  /*0440*/  IMAD.HI.U32 R11, R11, R14, RZ ;  /* 0x0000000e0b0b7227 */ /* 0x000fe200078e00ff */
[----:B------:R-:W-:-:S04]  /*0450*/  ISETP.GE.AND.EX P2, PT, R15, UR13, PT, P2 ;  /* 0x0000000d0f007c0c */ /* 0x000fc8000bf46320 */
[----:B------:R-:W-:-:S05]  /*0460*/  IADD3 R12, PT, PT, -R11, RZ, RZ ;  /* 0x000000ff0b0c7210 */ /* 0x000fca0007ffe1ff */
[----:B------:R-:W-:-:S04]  /*0470*/  IMAD R12, R13, R12, R14 ;  /* 0x0000000c0d0c7224 */ /* 0x000fc800078e020e */
[----:B-1----:R-:W2:Y:S01]  /*0480*/  @!P2 LDC.64 R20, c[0x0][0x3a0] ;  /* 0x0000e800ff14ab82 */ /* 0x002ea20000000a00 */
[----:B------:R-:W-:-:S13]  /*0490*/  ISETP.GT.U32.AND P4, PT, R13, R12, PT ;  /* 0x0000000c0d00720c */ /* 0x000fda0003f84070 */
        /* <DEDUP_REMOVED lines=10> */
[----:B------:R-:W-:Y:S01]  /*0540*/  MOV R14, R11 ;  /* 0x0000000b000e7202 */ /* 0x000fe20000000f00 */
[----:B------:R-:W3:Y:S01]  /*0550*/  @!P2 LDC.64 R16, c[0x0][0x398] ;  /* 0x0000e600ff10ab82 */ /* 0x000ee20000000a00 */
[----:B------:R-:W-:-:S02]  /*0560*/  SEL R63, R13, R12, !P3 ;  /* 0x0000000c0d3f7207 */ /* 0x000fc40005800000 */
[----:B------:R-:W-:Y:S02]  /*0570*/  @!P1 IADD3 R14, PT, PT, -R14, RZ, RZ ;  /* 0x000000ff0e0e9210 */ /* 0x000fe40007ffe1ff */
[----:B------:R-:W-:Y:S01]  /*0580*/  ISETP.GE.U32.AND P1, PT, R49, UR12, PT ;  /* 0x0000000c31007c0c */ /* 0x000fe2000bf26070 */
[----:B------:R-:W-:Y:S01]  /*0590*/  IMAD R22, R63, 0x38, RZ ;  /* 0x000000383f167824 */ /* 0x000fe200078e02ff */
[----:B------:R-:W-:Y:S01]  /*05a0*/  SEL R13, R13, R14, !P3 ;  /* 0x0000000e0d0d7207 */ /* 0x000fe20005800000 */
[----:B------:R-:W4:Y:S01]  /*05b0*/  @!P2 LDC.64 R10, c[0x0][0x3f8] ;  /* 0x0000fe00ff0aab82 */ /* 0x000f220000000a00 */
[----:B------:R-:W-:Y:S02]  /*05c0*/  ISETP.GE.U32.AND P3, PT, R29, UR12, PT ;  /* 0x0000000c1d007c0c */ /* 0x000fe4000bf66070 */
[----:B------:R-:W-:Y:S02]  /*05d0*/  SHF.R.S32.HI R12, RZ, 0x1f, R13 ;  /* 0x0000001fff0c7819 */ /* 0x000fe4000001140d */
[----:B------:R-:W-:-:S02]  /*05e0*/  ISETP.GE.AND.EX P3, PT, R31, UR13, PT, P3 ;  /* 0x0000000d1f007c0c */ /* 0x000fc4000bf66330 */
[----:B------:R-:W-:Y:S01]  /*05f0*/  IADD3 R66, P0, PT, R23, R22, RZ ;  /* 0x0000001617427210 */ /* 0x000fe20007f1e0ff */
[----:B------:R-:W-:Y:S01]  /*0600*/  IMAD R12, R12, UR14, RZ ;  /* 0x0000000e0c0c7c24 */ /* 0x000fe2000f8e02ff */
[----:B------:R-:W-:Y:S02]  /*0610*/  ISETP.GE.AND.EX P1, PT, R5, UR13, PT, P1 ;  /* 0x0000000d05007c0c */ /* 0x000fe4000bf26310 */
[----:B------:R-:W-:Y:S01]  /*0620*/  LEA.HI.X.SX32 R67, R22, RZ, 0x1, P0 ;  /* 0x000000ff16437211 */ /* 0x000fe200000f0eff */
[C---:B------:R-:W-:Y:S01]  /*0630*/  IMAD R65, R13.reuse, UR15, R12 ;  /* 0x0000000f0d417c24 */ /* 0x040fe2000f8e020c */
[----:B------:R-:W-:Y:S01]  /*0640*/  ISETP.GE.U32.AND P0, PT, R54, UR12, PT ;  /* 0x0000000c36007c0c */ /* 0x000fe2000bf06070 */
[----:B------:R-:W-:-:S03]  /*0650*/  IMAD.WIDE.U32 R66, R13, UR14, R66 ;  /* 0x0000000e0d427c25 */ /* 0x000fc6000f8e0042 */
[----:B------:R-:W-:Y:S01]  /*0660*/  ISETP.GE.AND.EX P0, PT, R27, UR13, PT, P0 ;  /* 0x0000000d1b007c0c */ /* 0x000fe2000bf06300 */
[----:B------:R-:W0:Y:S01]  /*0670*/  @!P3 LDC.64 R12, c[0x0][0x3f8] ;  /* 0x0000fe00ff0cbb82 */ /* 0x000e220000000a00 */
[----:B------:R-:W-:Y:S02]  /*0680*/  IADD3 R65, PT, PT, R67, R65, RZ ;  /* 0x0000004143417210 */ /* 0x000fe40007ffe0ff */
[----:B------:R-:W-:Y:S01]  /*0690*/  @!P2 MOV R64, R66 ;  /* 0x000000420040a202 */ /* 0x000fe20000000f00 */
[----:B----4-:R-:W-:-:S04]  /*06a0*/  @!P2 IMAD R14, R15, R10, RZ ;  /* 0x0000000a0f0ea224 */ /* 0x010fc800078e02ff */
[----:B------:R-:W4:Y:S01]  /*06b0*/  @!P3 LDC.64 R18, c[0x0][0x398] ;  /* 0x0000e600ff12bb82 */ /* 0x000f220000000a00 */
[C---:B------:R-:W-:Y:S02]  /*06c0*/  @!P2 IMAD R15, R50.reuse, R11, R14 ;  /* 0x0000000b320fa224 */ /* 0x040fe400078e020e */
[----:B------:R-:W-:-:S05]  /*06d0*/  @!P2 IMAD.WIDE.U32 R10, R50, R10, R64 ;  /* 0x0000000a320aa225 */ /* 0x000fca00078e0040 */
[----:B------:R-:W-:Y:S02]  /*06e0*/  @!P2 IADD3 R11, PT, PT, R11, R15, RZ ;  /* 0x0000000f0b0ba210 */ /* 0x000fe40007ffe0ff */
[C---:B------:R-:W-:Y:S01]  /*06f0*/  @!P2 SHF.L.U32 R25, R10.reuse, 0x1, RZ ;  /* 0x000000010a19a819 */ /* 0x040fe200000006ff */
[----:B------:R-:W1:Y:S01]  /*0700*/  @!P3 LDC.64 R14, c[0x0][0x3a0] ;  /* 0x0000e800ff0ebb82 */ /* 0x000e620000000a00 */
[----:B------:R-:W-:Y:S02]  /*0710*/  @!P2 SHF.L.U64.HI R26, R10, 0x1, R11 ;  /* 0x000000010a1aa819 */ /* 0x000fe4000001020b */
[----:B--2---:R-:W-:Y:S01]  /*0720*/  @!P2 IADD3 R20, P4, PT, R25, R20, RZ ;  /* 0x000000141914a210 */ /* 0x004fe20007f9e0ff */
[----:B0-----:R-:W-:Y:S01]  /*0730*/  @!P3 IMAD R24, R31, R12, RZ ;  /* 0x0000000c1f18b224 */ /* 0x001fe200078e02ff */
[----:B---3--:R-:W-:Y:S02]  /*0740*/  @!P2 IADD3 R16, P5, PT, R25, R16, RZ ;  /* 0x000000101910a210 */ /* 0x008fe40007fbe0ff */
[----:B------:R-:W-:Y:S01]  /*0750*/  @!P3 MOV R25, R65 ;  /* 0x000000410019b202 */ /* 0x000fe20000000f00 */
[----:B------:R-:W0:Y:S01]  /*0760*/  @!P0 LDC.64 R10, c[0x0][0x3f8] ;  /* 0x0000fe00ff0a8b82 */ /* 0x000e220000000a00 */
[----:B------:R-:W-:Y:S01]  /*0770*/  @!P3 IMAD R31, R29, R13, R24 ;  /* 0x0000000d1d1fb224 */ /* 0x000fe200078e0218 */
[----:B------:R-:W-:-:S02]  /*0780*/  @!P3 MOV R24, R66 ;  /* 0x000000420018b202 */ /* 0x000fc40000000f00 */
[----:B------:R-:W-:Y:S02]  /*0790*/  CS2R R36, SRZ ;  /* 0x0000000000247805 */ /* 0x000fe4000001ff00 */
[C---:B------:R-:W-:Y:S02]  /*07a0*/  @!P2 IADD3.X R21, PT, PT, R26.reuse, R21, RZ, P4, !PT ;  /* 0x000000151a15a210 */ /* 0x040fe400027fe4ff */
[----:B------:R-:W-:Y:S01]  /*07b0*/  @!P2 IADD3.X R17, PT, PT, R26, R17, RZ, P5, !PT ;  /* 0x000000111a11a210 */ /* 0x000fe20002ffe4ff */
[----:B------:R-:W-:Y:S02]  /*07c0*/  @!P3 IMAD.WIDE.U32 R24, R29, R12, R24 ;  /* 0x0000000c1d18b225 */ /* 0x000fe400078e0018 */
[----:B------:R-:W2:Y:S01]  /*07d0*/  @!P1 LDC.64 R12, c[0x0][0x3f8] ;  /* 0x0000fe00ff0c9b82 */ /* 0x000ea20000000a00 */
[----:B------:R3:W5:Y:S02]  /*07e0*/  @!P2 LDG.E R38, desc[UR8][R20.64] ;  /* 0x000000081426a981 */ /* 0x000764000c1e1900 */
[----:B------:R-:W-:-:S02]  /*07f0*/  @!P3 IADD3 R29, PT, PT, R25, R31, RZ ;  /* 0x0000001f191db210 */ /* 0x000fc40007ffe0ff */
[----:B------:R4:W5:Y:S01]  /*0800*/  @!P2 LDG.E R37, desc[UR8][R16.64] ;  /* 0x000000081025a981 */ /* 0x000962000c1e1900 */
[----:B------:R-:W-:Y:S02]  /*0810*/  ISETP.GE.U32.AND P2, PT, R48, UR12, PT ;  /* 0x0000000c30007c0c */ /* 0x000fe4000bf46070 */
[----:B------:R-:W-:Y:S02]  /*0820*/  @!P3 SHF.L.U32 R25, R24, 0x1, RZ ;  /* 0x000000011819b819 */ /* 0x000fe400000006ff */
[----:B------:R-:W-:Y:S02]  /*0830*/  ISETP.GE.AND.EX P2, PT, R6, UR13, PT, P2 ;  /* 0x0000000d06007c0c */ /* 0x000fe4000bf46320 */
[----:B------:R-:W-:Y:S02]  /*0840*/  @!P3 SHF.L.U64.HI R24, R24, 0x1, R29 ;  /* 0x000000011818b819 */ /* 0x000fe4000001021d */
[----:B-1----:R-:W-:Y:S01]  /*0850*/  @!P3 IADD3 R14, P4, PT, R25, R14, RZ ;  /* 0x0000000e190eb210 */ /* 0x002fe20007f9e0ff */
[----:B0-----:R-:W-:Y:S01]  /*0860*/  @!P0 IMAD R27, R27, R10, RZ ;  /* 0x0000000a1b1b8224 */ /* 0x001fe200078e02ff */
[----:B---3--:R-:W-:-:S02]  /*0870*/  @!P0 MOV R20, R66 ;  /* 0x0000004200148202 */ /* 0x008fc40000000f00 */
[----:B------:R-:W-:Y:S02]  /*0880*/  CS2R R40, SRZ ;  /* 0x0000000000287805 */ /* 0x000fe4000001ff00 */
[----:B------:R-:W-:Y:S01]  /*0890*/  @!P0 MOV R21, R65 ;  /* 0x0000004100158202 */ /* 0x000fe20000000f00 */
[----:B----4-:R-:W0:Y:S01]  /*08a0*/  @!P0 LDC.64 R16, c[0x0][0x3a0] ;  /* 0x0000e800ff108b82 */ /* 0x010e220000000a00 */
[----:B------:R-:W-:Y:S01]  /*08b0*/  @!P3 IADD3 R18, P5, PT, R25, R18, RZ ;  /* 0x000000121912b210 */ /* 0x000fe20007fbe0ff */
[----:B------:R-:W-:Y:S01]  /*08c0*/  @!P0 IMAD R25, R54, R11, R27 ;  /* 0x0000000b36198224 */ /* 0x000fe200078e021b */
[----:B------:R-:W-:Y:S01]  /*08d0*/  @!P3 IADD3.X R15, PT, PT, R24, R15, RZ, P4, !PT ;  /* 0x0000000f180fb210 */ /* 0x000fe200027fe4ff */
[----:B------:R-:W-:-:S04]  /*08e0*/  @!P0 IMAD.WIDE.U32 R20, R54, R10, R20 ;  /* 0x0000000a36148225 */ /* 0x000fc800078e0014 */
[----:B------:R-:W1:Y:S01]  /*08f0*/  @!P0 LDC.64 R10, c[0x0][0x398] ;  /* 0x0000e600ff0a8b82 */ /* 0x000e620000000a00 */
[----:B------:R3:W5:Y:S01]  /*0900*/  @!P3 LDG.E R40, desc[UR8][R14.64] ;  /* 0x000000080e28b981 */ /* 0x000762000c1e1900 */
[----:B------:R-:W-:Y:S01]  /*0910*/  @!P3 IADD3.X R19, PT, PT, R24, R19, RZ, P5, !PT ;  /* 0x000000131813b210 */ /* 0x000fe20002ffe4ff */
[----:B--2---:R-:W-:Y:S01]  /*0920*/  @!P1 IMAD R24, R5, R12, RZ ;  /* 0x0000000c05189224 */ /* 0x004fe200078e02ff */
[----:B------:R-:W-:-:S04]  /*0930*/  @!P0 IADD3 R25, PT, PT, R21, R25, RZ ;  /* 0x0000001915198210 */ /* 0x000fc80007ffe0ff */
[----:B---3--:R-:W2:Y:S01]  /*0940*/  @!P2 LDC.64 R14, c[0x0][0x3f8] ;  /* 0x0000fe00ff0eab82 */ /* 0x008ea20000000a00 */
[C---:B------:R-:W-:Y:S01]  /*0950*/  @!P0 SHF.L.U64.HI R26, R20.reuse, 0x1, R25 ;  /* 0x00000001141a8819 */ /* 0x040fe20000010219 */
[----:B------:R-:W-:Y:S01]  /*0960*/  @!P1 IMAD R27, R49, R13, R24 ;  /* 0x0000000d311b9224 */ /* 0x000fe200078e0218 */
[----:B------:R3:W5:Y:S01]  /*0970*/  @!P3 LDG.E R39, desc[UR8][R18.64] ;  /* 0x000000081227b981 */ /* 0x000762000c1e1900 */
[----:B------:R-:W-:Y:S02]  /*0980*/  @!P1 MOV R24, R66 ;  /* 0x0000004200189202 */ /* 0x000fe40000000f00 */
[----:B------:R-:W-:Y:S02]  /*0990*/  @!P1 MOV R25, R65 ;  /* 0x0000004100199202 */ /* 0x000fe40000000f00 */
[----:B------:R-:W-:Y:S01]  /*09a0*/  ISETP.GE.U32.AND P4, PT, R47, UR12, PT ;  /* 0x0000000c2f007c0c */ /* 0x000fe2000bf86070 */
[----:B---3--:R-:W3:Y:S03]  /*09b0*/  @!P1 LDC.64 R18, c[0x0][0x3a0] ;  /* 0x0000e800ff129b82 */ /* 0x008ee60000000a00 */
[----:B------:R-:W-:Y:S01]  /*09c0*/  ISETP.GE.AND.EX P4, PT, R7, UR13, PT, P4 ;  /* 0x0000000d07007c0c */ /* 0x000fe2000bf86340 */
[----:B------:R-:W-:Y:S01]  /*09d0*/  @!P1 IMAD.WIDE.U32 R24, R49, R12, R24 ;  /* 0x0000000c31189225 */ /* 0x000fe200078e0018 */
[----:B------:R-:W-:-:S03]  /*09e0*/  @!P0 SHF.L.U32 R21, R20, 0x1, RZ ;  /* 0x0000000114158819 */ /* 0x000fc600000006ff */
[----:B------:R-:W4:Y:S01]  /*09f0*/  @!P1 LDC.64 R12, c[0x0][0x398] ;  /* 0x0000e600ff0c9b82 */ /* 0x000f220000000a00 */
[----:B------:R-:W-:Y:S02]  /*0a00*/  @!P1 IADD3 R25, PT, PT, R25, R27, RZ ;  /* 0x0000001b19199210 */ /* 0x000fe40007ffe0ff */
[C---:B-1----:R-:W-:Y:S02]  /*0a10*/  @!P0 IADD3 R20, P6, PT, R21.reuse, R10, RZ ;  /* 0x0000000a15148210 */ /* 0x042fe40007fde0ff */
[----:B0-----:R-:W-:Y:S02]  /*0a20*/  @!P0 IADD3 R16, P3, PT, R21, R16, RZ ;  /* 0x0000001015108210 */ /* 0x001fe40007f7e0ff */
[C---:B------:R-:W-:Y:S02]  /*0a30*/  @!P1 SHF.L.U32 R27, R24.reuse, 0x1, RZ ;  /* 0x00000001181b9819 */ /* 0x040fe400000006ff */
[----:B------:R-:W-:Y:S01]  /*0a40*/  @!P1 SHF.L.U64.HI R30, R24, 0x1, R25 ;  /* 0x00000001181e9819 */ /* 0x000fe20000010219 */
[----:B--2---:R-:W-:Y:S01]  /*0a50*/  @!P2 IMAD R24, R6, R14, RZ ;  /* 0x0000000e0618a224 */ /* 0x004fe200078e02ff */
[----:B------:R-:W-:-:S02]  /*0a60*/  @!P0 IADD3.X R21, PT, PT, R26, R11, RZ, P6, !PT ;  /* 0x0000000b1a158210 */ /* 0x000fc400037fe4ff */
[----:B------:R-:W0:Y:S01]  /*0a70*/  @!P4 LDC.64 R10, c[0x0][0x3f8] ;  /* 0x0000fe00ff0acb82 */ /* 0x000e220000000a00 */
[----:B------:R-:W-:Y:S01]  /*0a80*/  @!P2 IMAD R31, R48, R15, R24 ;  /* 0x0000000f301fa224 */ /* 0x000fe200078e0218 */
[----:B---3--:R-:W-:Y:S01]  /*0a90*/  @!P1 IADD3 R18, P6, PT, R27, R18, RZ ;  /* 0x000000121b129210 */ /* 0x008fe20007fde0ff */
[----:B------:R1:W5:Y:S05]  /*0aa0*/  @!P0 LDG.E R41, desc[UR8][R20.64] ;  /* 0x0000000814298981 */ /* 0x00036a000c1e1900 */
[----:B------:R-:W2:Y:S01]  /*0ab0*/  LDC.64 R24, c[0x0][0x3b8] ;  /* 0x0000ee00ff187b82 */ /* 0x000ea20000000a00 */
[----:B------:R-:W-:Y:S02]  /*0ac0*/  @!P0 IADD3.X R17, PT, PT, R26, R17, RZ, P3, !PT ;  /* 0x000000111a118210 */ /* 0x000fe40001ffe4ff */
[----:B------:R-:W-:-:S02]  /*0ad0*/  @!P1 IADD3.X R19, PT, PT, R30, R19, RZ, P6, !PT ;  /* 0x000000131e139210 */ /* 0x000fc400037fe4ff */
[----:B------:R-:W-:Y:S02]  /*0ae0*/  MOV R42, RZ ;  /* 0x000000ff002a7202 */ /* 0x000fe40000000f00 */
[----:B------:R-:W-:Y:S01]  /*0af0*/  @!P2 MOV R28, R66 ;  /* 0x00000042001ca202 */ /* 0x000fe20000000f00 */
[----:B-1----:R-:W1:Y:S01]  /*0b00*/  @!P4 LDC.64 R20, c[0x0][0x3a0] ;  /* 0x0000e800ff14cb82 */ /* 0x002e620000000a00 */
[----:B------:R-:W-:Y:S01]  /*0b10*/  @!P2 MOV R29, R65 ;  /* 0x00000041001da202 */ /* 0x000fe20000000f00 */
[----:B------:R-:W5:Y:S01]  /*0b20*/  @!P1 LDG.E R36, desc[UR8][R18.64] ;  /* 0x0000000812249981 */ /* 0x000f62000c1e1900 */
[----:B----4-:R-:W-:Y:S02]  /*0b30*/  @!P1 IADD3 R26, P6, PT, R27, R12, RZ ;  /* 0x0000000c1b1a9210 */ /* 0x010fe40007fde0ff */
[----:B------:R-:W-:Y:S02]  /*0b40*/  ISETP.GE.U32.AND P5, PT, R46, UR12, PT ;  /* 0x0000000c2e007c0c */ /* 0x000fe4000bfa6070 */
[----:B------:R-:W-:Y:S01]  /*0b50*/  MOV R35, RZ ;  /* 0x000000ff00237202 */ /* 0x000fe20000000f00 */
[----:B------:R-:W-:Y:S01]  /*0b60*/  @!P2 IMAD.WIDE.U32 R28, R48, R14, R28 ;  /* 0x0000000e301ca225 */ /* 0x000fe200078e001c */
[----:B------:R-:W-:Y:S01]  /*0b70*/  @!P1 IADD3.X R27, PT, PT, R30, R13, RZ, P6, !PT ;  /* 0x0000000d1e1b9210 */ /* 0x000fe200037fe4ff */
[----:B------:R3:W5:Y:S01]  /*0b80*/  @!P0 LDG.E R42, desc[UR8][R16.64] ;  /* 0x00000008102a8981 */ /* 0x000762000c1e1900 */
[----:B------:R-:W-:Y:S01]  /*0b90*/  ISETP.GE.AND.EX P5, PT, R8, UR13, PT, P5 ;  /* 0x0000000d08007c0c */ /* 0x000fe2000bfa6350 */
[----:B------:R-:W4:Y:S01]  /*0ba0*/  @!P2 LDC.64 R14, c[0x0][0x398] ;  /* 0x0000e600ff0eab82 */ /* 0x000f220000000a00 */
[----:B------:R-:W-:Y:S01]  /*0bb0*/  @!P2 IADD3 R31, PT, PT, R29, R31, RZ ;  /* 0x0000001f1d1fa210 */ /* 0x000fe20007ffe0ff */
[----:B------:R3:W5:Y:S01]  /*0bc0*/  @!P1 LDG.E R35, desc[UR8][R26.64] ;  /* 0x000000081a239981 */ /* 0x000762000c1e1900 */
[----:B0-----:R-:W-:-:S05]  /*0bd0*/  @!P4 IMAD R30, R7, R10, RZ ;  /* 0x0000000a071ec224 */ /* 0x001fca00078e02ff */
[----:B---3--:R-:W0:Y:S01]  /*0be0*/  @!P2 LDC.64 R16, c[0x0][0x3a0] ;  /* 0x0000e800ff10ab82 */ /* 0x008e220000000a00 */
[C---:B------:R-:W-:Y:S02]  /*0bf0*/  @!P2 SHF.L.U32 R29, R28.reuse, 0x1, RZ ;  /* 0x000000011c1da819 */ /* 0x040fe400000006ff */
[----:B------:R-:W-:Y:S02]  /*0c00*/  @!P4 MOV R26, R66 ;  /* 0x00000042001ac202 */ /* 0x000fe40000000f00 */
[----:B------:R-:W-:Y:S02]  /*0c10*/  @!P4 MOV R27, R65 ;  /* 0x00000041001bc202 */ /* 0x000fe40000000f00 */
[----:B------:R-:W-:Y:S01]  /*0c20*/  @!P2 SHF.L.U64.HI R28, R28, 0x1, R31 ;  /* 0x000000011c1ca819 */ /* 0x000fe2000001021f */
[C---:B------:R-:W-:Y:S01]  /*0c30*/  @!P4 IMAD R31, R47.reuse, R11, R30 ;  /* 0x0000000b2f1fc224 */ /* 0x040fe200078e021e */
[----:B------:R-:W3:Y:S01]  /*0c40*/  @!P5 LDC.64 R18, c[0x0][0x3f8] ;  /* 0x0000fe00ff12db82 */ /* 0x000ee20000000a00 */
[----:B------:R-:W-:-:S04]  /*0c50*/  @!P4 IMAD.WIDE.U32 R26, R47, R10, R26 ;  /* 0x0000000a2f1ac225 */ /* 0x000fc800078e001a */
[----:B--2---:R-:W-:Y:S01]  /*0c60*/  IMAD.WIDE R10, R43, 0x8, R24 ;  /* 0x000000082b0a7825 */ /* 0x004fe200078e0218 */
[----:B------:R-:W-:Y:S02]  /*0c70*/  ISETP.GE.U32.AND P3, PT, R45, UR12, PT ;  /* 0x0000000c2d007c0c */ /* 0x000fe4000bf66070 */
[----:B------:R-:W2:Y:S03]  /*0c80*/  @!P4 LDC.64 R12, c[0x0][0x398] ;  /* 0x0000e600ff0ccb82 */ /* 0x000ea60000000a00 */
[----:B------:R-:W2:Y:S01]  /*0c90*/  LDG.E.64 R10, desc[UR8][R10.64] ;  /* 0x000000080a0a7981 */ /* 0x000ea2000c1e1b00 */
[----:B------:R-:W-:Y:S02]  /*0ca0*/  ISETP.GE.AND.EX P3, PT, R9, UR13, PT, P3 ;  /* 0x0000000d09007c0c */ /* 0x000fe4000bf66330 */
[C---:B0-----:R-:W-:Y:S02]  /*0cb0*/  @!P2 IADD3 R16, P6, PT, R29.reuse, R16, RZ ;  /* 0x000000101d10a210 */ /* 0x041fe40007fde0ff */
[----:B----4-:R-:W-:-:S02]  /*0cc0*/  @!P2 IADD3 R24, P1, PT, R29, R14, RZ ;  /* 0x0000000e1d18a210 */ /* 0x010fc40007f3e0ff */
[----:B------:R-:W-:Y:S02]  /*0cd0*/  MOV R55, RZ ;  /* 0x000000ff00377202 */ /* 0x000fe40000000f00 */
[C---:B------:R-:W-:Y:S02]  /*0ce0*/  @!P2 IADD3.X R17, PT, PT, R28.reuse, R17, RZ, P6, !PT ;  /* 0x000000111c11a210 */ /* 0x040fe400037fe4ff */
[----:B------:R-:W-:Y:S02]  /*0cf0*/  CS2R R56, SRZ ;  /* 0x0000000000387805 */ /* 0x000fe4000001ff00 */
[----:B------:R-:W-:Y:S02]  /*0d00*/  @!P4 IADD3 R29, PT, PT, R27, R31, RZ ;  /* 0x0000001f1b1dc210 */ /* 0x000fe40007ffe0ff */
[----:B------:R-:W-:Y:S01]  /*0d10*/  @!P2 IADD3.X R25, PT, PT, R28, R15, RZ, P1, !PT ;  /* 0x0000000f1c19a210 */ /* 0x000fe20000ffe4ff */
[----:B------:R0:W5:Y:S01]  /*0d20*/  @!P2 LDG.E R55, desc[UR8][R16.64] ;  /* 0x000000081037a981 */ /* 0x000162000c1e1900 */
[C---:B------:R-:W-:Y:S01]  /*0d30*/  @!P4 SHF.L.U32 R27, R26.reuse, 0x1, RZ ;  /* 0x000000011a1bc819 */ /* 0x040fe200000006ff */
[----:B------:R-:W4:Y:S01]  /*0d40*/  @!P3 LDC.64 R14, c[0x0][0x3f8] ;  /* 0x0000fe00ff0ebb82 */ /* 0x000f220000000a00 */
[----:B------:R-:W-:Y:S01]  /*0d50*/  @!P4 SHF.L.U64.HI R28, R26, 0x1, R29 ;  /* 0x000000011a1cc819 */ /* 0x000fe2000001021d */
[----:B------:R2:W5:Y:S01]  /*0d60*/  @!P2 LDG.E R56, desc[UR8][R24.64] ;  /* 0x000000081838a981 */ /* 0x000562000c1e1900 */
[----:B-1----:R-:W-:Y:S01]  /*0d70*/  @!P4 IADD3 R26, P1, PT, R27, R20, RZ ;  /* 0x000000141b1ac210 */ /* 0x002fe20007f3e0ff */
[----:B---3--:R-:W-:Y:S01]  /*0d80*/  @!P5 IMAD R29, R8, R18, RZ ;  /* 0x00000012081dd224 */ /* 0x008fe200078e02ff */
[----:B------:R-:W-:-:S02]  /*0d90*/  @!P5 MOV R30, R66 ;  /* 0x00000042001ed202 */ /* 0x000fc40000000f00 */
[----:B------:R-:W-:Y:S01]  /*0da0*/  @!P5 MOV R31, R65 ;  /* 0x00000041001fd202 */ /* 0x000fe20000000f00 */
[----:B0-----:R-:W0:Y:S01]  /*0db0*/  @!P5 LDC.64 R16, c[0x0][0x3a0] ;  /* 0x0000e800ff10db82 */ /* 0x001e220000000a00 */
[----:B------:R-:W-:Y:S02]  /*0dc0*/  ISETP.NE.AND P2, PT, RZ, UR11, PT ;  /* 0x0000000bff007c0c */ /* 0x000fe4000bf45270 */
[----:B--2---:R-:W-:Y:S02]  /*0dd0*/  @!P4 IADD3 R24, P6, PT, R27, R12, RZ ;  /* 0x0000000c1b18c210 */ /* 0x004fe40007fde0ff */
[----:B------:R-:W-:Y:S01]  /*0de0*/  @!P4 IADD3.X R27, PT, PT, R28, R21, RZ, P1, !PT ;  /* 0x000000151c1bc210 */ /* 0x000fe20000ffe4ff */
[C---:B------:R-:W-:Y:S02]  /*0df0*/  @!P5 IMAD R29, R46.reuse, R19, R29 ;  /* 0x000000132e1dd224 */ /* 0x040fe400078e021d */
[----:B------:R-:W1:Y:S01]  /*0e00*/  @!P5 LDC.64 R20, c[0x0][0x398] ;  /* 0x0000e600ff14db82 */ /* 0x000e620000000a00 */
[----:B------:R-:W-:Y:S01]  /*0e10*/  @!P5 IMAD.WIDE.U32 R30, R46, R18, R30 ;  /* 0x000000122e1ed225 */ /* 0x000fe200078e001e */
[----:B------:R-:W-:-:S02]  /*0e20*/  @!P4 IADD3.X R25, PT, PT, R28, R13, RZ, P6, !PT ;  /* 0x0000000d1c19c210 */ /* 0x000fc400037fe4ff */
[----:B------:R-:W-:Y:S01]  /*0e30*/  CS2R R58, SRZ ;  /* 0x00000000003a7805 */ /* 0x000fe2000001ff00 */
[----:B------:R-:W5:Y:S01]  /*0e40*/  @!P4 LDG.E R57, desc[UR8][R26.64] ;  /* 0x000000081a39c981 */ /* 0x000f62000c1e1900 */
[----:B------:R-:W-:Y:S02]  /*0e50*/  @!P5 IADD3 R29, PT, PT, R31, R29, RZ ;  /* 0x0000001d1f1dd210 */ /* 0x000fe40007ffe0ff */
[----:B------:R-:W2:Y:S01]  /*0e60*/  @!P3 LDC.64 R12, c[0x0][0x3a0] ;  /* 0x0000e800ff0cbb82 */ /* 0x000ea20000000a00 */
[C---:B------:R-:W-:Y:S01]  /*0e70*/  @!P5 SHF.L.U32 R31, R30.reuse, 0x1, RZ ;  /* 0x000000011e1fd819 */ /* 0x040fe200000006ff */
[----:B------:R3:W5:Y:S01]  /*0e80*/  @!P4 LDG.E R58, desc[UR8][R24.64] ;  /* 0x00000008183ac981 */ /* 0x000762000c1e1900 */
[----:B------:R-:W-:-:S05]  /*0e90*/  @!P5 SHF.L.U64.HI R30, R30, 0x1, R29 ;  /* 0x000000011e1ed819 */ /* 0x000fca000001021d */
[----:B------:R-:W2:Y:S01]  /*0ea0*/  @!P3 LDC.64 R18, c[0x0][0x398] ;  /* 0x0000e600ff12bb82 */ /* 0x000ea20000000a00 */
[----:B----4-:R-:W-:Y:S01]  /*0eb0*/  @!P3 IMAD R32, R9, R14, RZ ;  /* 0x0000000e0920b224 */ /* 0x010fe200078e02ff */
[----:B---3--:R-:W-:-:S06]  /*0ec0*/  @!P3 MOV R24, R66 ;  /* 0x000000420018b202 */ /* 0x008fcc0000000f00 */
[----:B------:R-:W3:Y:S01]  /*0ed0*/  LDC.64 R28, c[0x0][0x3a8] ;  /* 0x0000ea00ff1c7b82 */ /* 0x000ee20000000a00 */
[----:B------:R-:W-:-:S07]  /*0ee0*/  @!P3 MOV R25, R65 ;  /* 0x000000410019b202 */ /* 0x000fce0000000f00 */
[----:B------:R-:W4:Y:S01]  /*0ef0*/  @P2 LDC.64 R26, c[0x0][0x3b0] ;  /* 0x0000ec00ff1a2b82 */ /* 0x000f220000000a00 */
[----:B0-----:R-:W-:Y:S01]  /*0f00*/  @!P5 IADD3 R16, P1, PT, R31, R16, RZ ;  /* 0x000000101f10d210 */ /* 0x001fe20007f3e0ff */
[C---:B------:R-:W-:Y:S02]  /*0f10*/  @!P3 IMAD R33, R45.reuse, R15, R32 ;  /* 0x0000000f2d21b224 */ /* 0x040fe400078e0220 */
[----:B------:R-:W-:Y:S01]  /*0f20*/  @!P3 IMAD.WIDE.U32 R14, R45, R14, R24 ;  /* 0x0000000e2d0eb225 */ /* 0x000fe200078e0018 */
[----:B------:R-:W-:Y:S02]  /*0f30*/  @!P5 IADD3.X R17, PT, PT, R30, R17, RZ, P1, !PT ;  /* 0x000000111e11d210 */ /* 0x000fe40000ffe4ff */
[----:B-1----:R-:W-:Y:S02]  /*0f40*/  @!P5 IADD3 R20, P1, PT, R31, R20, RZ ;  /* 0x000000141f14d210 */ /* 0x002fe40007f3e0ff */
[----:B------:R-:W-:Y:S02]  /*0f50*/  @!P3 IADD3 R31, PT, PT, R15, R33, RZ ;  /* 0x000000210f1fb210 */ /* 0x000fe40007ffe0ff */
[----:B------:R-:W-:-:S02]  /*0f60*/  CS2R R60, SRZ ;  /* 0x00000000003c7805 */ /* 0x000fc4000001ff00 */
[----:B------:R-:W-:Y:S01]  /*0f70*/  @!P3 SHF.L.U32 R15, R14, 0x1, RZ ;  /* 0x000000010e0fb819 */ /* 0x000fe200000006ff */
[----:B------:R0:W5:Y:S01]  /*0f80*/  @!P5 LDG.E R59, desc[UR8][R16.64] ;  /* 0x00000008103bd981 */ /* 0x000162000c1e1900 */
[----:B------:R-:W-:Y:S02]  /*0f90*/  IADD3 R23, PT, PT, R23, R22, RZ ;  /* 0x0000001617177210 */ /* 0x000fe40007ffe0ff */
[----:B------:R-:W-:Y:S02]  /*0fa0*/  @!P5 IADD3.X R21, PT, PT, R30, R21, RZ, P1, !PT ;  /* 0x000000151e15d210 */ /* 0x000fe40000ffe4ff */
[----:B------:R-:W-:Y:S02]  /*0fb0*/  @!P3 SHF.L.U64.HI R22, R14, 0x1, R31 ;  /* 0x000000010e16b819 */ /* 0x000fe4000001021f */
[C---:B--2---:R-:W-:Y:S02]  /*0fc0*/  @!P3 IADD3 R14, P1, PT, R15.reuse, R12, RZ ;  /* 0x0000000c0f0eb210 */ /* 0x044fe40007f3e0ff */
[----:B------:R-:W-:-:S02]  /*0fd0*/  @!P3 IADD3 R18, P4, PT, R15, R18, RZ ;  /* 0x000000120f12b210 */ /* 0x000fc40007f9e0ff */
[----:B------:R-:W-:Y:S01]  /*0fe0*/  MOV R62, RZ ;  /* 0x000000ff003e7202 */ /* 0x000fe20000000f00 */
[C---:B---3--:R-:W-:Y:S01]  /*0ff0*/  IMAD.WIDE R28, R23.reuse, 0x4, R28 ;  /* 0x00000004171c7825 */ /* 0x048fe200078e021c */
[C---:B------:R-:W-:Y:S02]  /*1000*/  @!P3 IADD3.X R15, PT, PT, R22.reuse, R13, RZ, P1, !PT ;  /* 0x0000000d160fb210 */ /* 0x040fe40000ffe4ff */
[----:B------:R-:W-:Y:S02]  /*1010*/  CS2R R12, SRZ ;  /* 0x00000000000c7805 */ /* 0x000fe4000001ff00 */
[----:B------:R-:W-:Y:S01]  /*1020*/  @!P3 IADD3.X R19, PT, PT, R22, R19, RZ, P4, !PT ;  /* 0x000000131613b210 */ /* 0x000fe200027fe4ff */
[----:B----4-:R-:W-:Y:S01]  /*1030*/  @P2 IMAD.WIDE R26, R23, 0x4, R26 ;  /* 0x00000004171a2825 */ /* 0x010fe200078e021a */
[----:B------:R1:W5:Y:S04]  /*1040*/  @!P5 LDG.E R60, desc[UR8][R20.64] ;  /* 0x00000008143cd981 */ /* 0x000368000c1e1900 */
[----:B------:R1:W5:Y:S04]  /*1050*/  @!P3 LDG.E R62, desc[UR8][R14.64] ;  /* 0x000000080e3eb981 */ /* 0x000368000c1e1900 */
[----:B------:R1:W5:Y:S04]  /*1060*/  @!P3 LDG.E R61, desc[UR8][R18.64] ;  /* 0x00000008123db981 */ /* 0x000368000c1e1900 */
[----:B------:R1:W5:Y:S04]  /*1070*/  @P2 LDG.E.64 R12, desc[UR8][R26.64] ;  /* 0x000000081a0c2981 */ /* 0x000368000c1e1b00 */
[----:B------:R1:W5:Y:S01]  /*1080*/  LDG.E.64 R14, desc[UR8][R28.64] ;  /* 0x000000081c0e7981 */ /* 0x000362000c1e1b00 */
[----:B------:R-:W-:Y:S01]  /*1090*/  UISETP.NE.AND UP0, UPT, UR11, URZ, UPT ;  /* 0x000000ff0b00728c */ /* 0x000fe2000bf05270 */
[----:B------:R-:W-:-:S05]  /*10a0*/  FFMA.FTZ R11, -R10, R10, R11 ;  /* 0x0000000a0a0b7223 */ /* 0x000fca000001010b */
[----:B------:R-:W-:-:S13]  /*10b0*/  FSETP.GTU.FTZ.AND P1, PT, R11, RZ, PT ;  /* 0x000000ff0b00720b */ /* 0x000fda0003f3c000 */
[----:B0-----:R-:W0:Y:S02]  /*10c0*/  @P1 LDC R16, c[0x0][0x3c0] ;  /* 0x0000f000ff101b82 */ /* 0x001e240000000800 */
[----:B0-----:R-:W-:Y:S01]  /*10d0*/  @P1 FADD.FTZ R16, R11, R16 ;  /* 0x000000100b101221 */ /* 0x001fe20000010000 */
[----:B------:R-:W-:-:S06]  /*10e0*/  MOV R11, 0x3f800000 ;  /* 0x3f800000000b7802 */ /* 0x000fcc0000000f00 */
[----:B------:R1:W0:Y:S01]  /*10f0*/  @P1 MUFU.RSQ R11, R16 ;  /* 0x00000010000b1308 */ /* 0x0002220000001400 */
[----:B------:R-:W-:Y:S05]  /*1100*/  BRA.U UP0, `(.L_x_664) ;  /* 0x0000000900447547 */ /* 0x000fea000b800000 */
[--C-:B-1---5:R-:W-:Y:S02]  /*1110*/  HADD2.F32 R19, -RZ, R42.reuse.H0_H0 ;  /* 0x2000002aff137230 */ /* 0x122fe40000004100 */
[----:B------:R-:W-:Y:S02]  /*1120*/  HADD2.F32 R23, -RZ, R42.H1_H1 ;  /* 0x3000002aff177230 */ /* 0x000fe40000004100 */
[--C-:B------:R-:W-:Y:S02]  /*1130*/  HADD2.F32 R17, -RZ, R41.reuse.H0_H0 ;  /* 0x20000029ff117230 */ /* 0x100fe40000004100 */
[C---:B------:R-:W-:Y:S01]  /*1140*/  FADD.FTZ R18, -R10.reuse, R19 ;  /* 0x000000130a127221 */ /* 0x040fe20000010100 */
[----:B------:R-:W-:Y:S02]  /*1150*/  HADD2.F32 R25, -RZ, R40.H0_H0 ;  /* 0x20000028ff197230 */ /* 0x000fe40000004100 */
[----:B------:R-:W-:Y:S01]  /*1160*/  FADD.FTZ R20, -R10, R23 ;  /* 0x000000170a147221 */ /* 0x000fe20000010100 */
[----:B------:R-:W-:-:S02]  /*1170*/  HADD2.F32 R16, -RZ, R41.H1_H1 ;  /* 0x30000029ff107230 */ /* 0x000fc40000004100 */
[----:B------:R-:W-:Y:S01]  /*1180*/  FMUL.FTZ R23, R14, R17 ;  /* 0x000000110e177220 */ /* 0x000fe20000410000 */
[-C--:B0-----:R-:W-:Y:S01]  /*1190*/  FMUL.FTZ R18, R18, R11.reuse ;  /* 0x0000000b12127220 */ /* 0x081fe20000410000 */
[----:B------:R-:W-:Y:S01]  /*11a0*/  FADD.FTZ R24, -R10, R25 ;  /* 0x000000190a187221 */ /* 0x000fe20000010100 */
[----:B------:R-:W-:Y:S02]  /*11b0*/  HADD2.F32 R21, -RZ, R39.H0_H0 ;  /* 0x20000027ff157230 */ /* 0x000fe40000004100 */
[----:B------:R-:W-:Y:S01]  /*11c0*/  FMUL.FTZ R22, R15, R16 ;  /* 0x000000100f167220 */ /* 0x000fe20000410000 */
[----:B------:R-:W-:Y:S01]  /*11d0*/  FMUL.FTZ R19, R20, R11 ;  /* 0x0000000b14137220 */ /* 0x000fe20000410000 */
[----:B------:R-:W-:Y:S01]  /*11e0*/  FADD.FTZ R25, RZ, R23 ;  /* 0x00000017ff197221 */ /* 0x000fe20000010000 */
[----:B------:R-:W-:Y:S01]  /*11f0*/  FFMA.FTZ R20, R18, R23, RZ ;  /* 0x0000001712147223 */ /* 0x000fe200000100ff */
[----:B------:R-:W-:Y:S01]  /*1200*/  FFMA.FTZ R26, R17, R18, RZ ;  /* 0x00000012111a7223 */ /* 0x000fe200000100ff */
[----:B------:R-:W-:Y:S01]  /*1210*/  FMUL.FTZ R27, R24, R11 ;  /* 0x0000000b181b7220 */ /* 0x000fe20000410000 */
[----:B------:R-:W-:Y:S01]  /*1220*/  FADD.FTZ R18, R22, R25 ;  /* 0x0000001916127221 */ /* 0x000fe20000010000 */
[----:B------:R-:W-:Y:S01]  /*1230*/  FFMA.FTZ R20, R19, R22, R20 ;  /* 0x0000001613147223 */ /* 0x000fe20000010014 */
[----:B------:R-:W-:Y:S01]  /*1240*/  FMUL.FTZ R25, R14, R21 ;  /* 0x000000150e197220 */ /* 0x000fe20000410000 */
[----:B------:R-:W-:Y:S01]  /*1250*/  FADD.FTZ R28, RZ, R17 ;  /* 0x00000011ff1c7221 */ /* 0x000fe20000010000 */
[----:B------:R-:W-:-:S02]  /*1260*/  HADD2.F32 R23, -RZ, R40.H1_H1 ;  /* 0x30000028ff177230 */ /* 0x000fc40000004100 */
[----:B------:R-:W-:Y:S01]  /*1270*/  FFMA.FTZ R19, R16, R19, RZ ;  /* 0x0000001310137223 */ /* 0x000fe200000100ff */
[----:B------:R-:W-:Y:S01]  /*1280*/  FADD.FTZ R18, R18, R25 ;  /* 0x0000001912127221 */ /* 0x000fe20000010000 */
[----:B------:R-:W-:Y:S01]  /*1290*/  FFMA.FTZ R20, R27, R25, R20 ;  /* 0x000000191b147223 */ /* 0x000fe20000010014 */
[----:B------:R-:W-:Y:S02]  /*12a0*/  HADD2.F32 R25, -RZ, R38.H0_H0 ;  /* 0x20000026ff197230 */ /* 0x000fe40000004100 */
[C---:B------:R-:W-:Y:S01]  /*12b0*/  FADD.FTZ R17, R21.reuse, R28 ;  /* 0x0000001c15117221 */ /* 0x040fe20000010000 */
[----:B------:R-:W-:Y:S01]  /*12c0*/  FFMA.FTZ R21, R21, R27, R26 ;  /* 0x0000001b15157223 */ /* 0x000fe2000001001a */
[----:B------:R-:W-:Y:S02]  /*12d0*/  HADD2.F32 R24, -RZ, R39.H1_H1 ;  /* 0x30000027ff187230 */ /* 0x000fe40000004100 */
[C---:B------:R-:W-:Y:S01]  /*12e0*/  FADD.FTZ R26, -R10.reuse, R23 ;  /* 0x000000170a1a7221 */ /* 0x040fe20000010100 */
[----:B------:R-:W-:Y:S01]  /*12f0*/  FADD.FTZ R23, RZ, R16 ;  /* 0x00000010ff177221 */ /* 0x000fe20000010000 */
[----:B------:R-:W-:Y:S01]  /*1300*/  FADD.FTZ R28, -R10, R25 ;  /* 0x000000190a1c7221 */ /* 0x000fe20000010100 */
[----:B------:R-:W-:-:S02]  /*1310*/  HADD2.F32 R22, -RZ, R37.H0_H0 ;  /* 0x20000025ff167230 */ /* 0x000fc40000004100 */
[----:B------:R-:W-:Y:S01]  /*1320*/  FMUL.FTZ R27, R15, R24 ;  /* 0x000000180f1b7220 */ /* 0x000fe20000410000 */
[----:B------:R-:W-:Y:S01]  /*1330*/  FADD.FTZ R16, R24, R23 ;  /* 0x0000001718107221 */ /* 0x000fe20000010000 */
[-C--:B------:R-:W-:Y:S01]  /*1340*/  FMUL.FTZ R23, R28, R11.reuse ;  /* 0x0000000b1c177220 */ /* 0x080fe20000410000 */
[----:B------:R-:W-:Y:S01]  /*1350*/  FMUL.FTZ R25, R26, R11 ;  /* 0x0000000b1a197220 */ /* 0x000fe20000410000 */
[----:B------:R-:W-:Y:S02]  /*1360*/  HADD2.F32 R29, -RZ, R38.H1_H1 ;  /* 0x30000026ff1d7230 */ /* 0x000fe40000004100 */
[----:B------:R-:W-:Y:S01]  /*1370*/  FADD.FTZ R17, R17, R22 ;  /* 0x0000001611117221 */ /* 0x000fe20000010000 */
[----:B------:R-:W-:Y:S01]  /*1380*/  FFMA.FTZ R21, R22, R23, R21 ;  /* 0x0000001716157223 */ /* 0x000fe20000010015 */
[----:B------:R-:W-:Y:S01]  /*1390*/  FMUL.FTZ R31, R14, R22 ;  /* 0x000000160e1f7220 */ /* 0x000fe20000410000 */
[----:B------:R-:W-:Y:S01]  /*13a0*/  FADD.FTZ R18, R27, R18 ;  /* 0x000000121b127221 */ /* 0x000fe20000010000 */
[----:B------:R-:W-:Y:S01]  /*13b0*/  FFMA.FTZ R19, R24, R25, R19 ;  /* 0x0000001918137223 */ /* 0x000fe20000010013 */
[----:B------:R-:W-:Y:S01]  /*13c0*/  FFMA.FTZ R20, R25, R27, R20 ;  /* 0x0000001b19147223 */ /* 0x000fe20000010014 */
[----:B------:R-:W-:-:S02]  /*13d0*/  HADD2.F32 R22, -RZ, R37.H1_H1 ;  /* 0x30000025ff167230 */ /* 0x000fc40000004100 */
[----:B------:R-:W-:Y:S01]  /*13e0*/  FADD.FTZ R24, -R10, R29 ;  /* 0x0000001d0a187221 */ /* 0x000fe20000010100 */
[----:B------:R-:W-:Y:S01]  /*13f0*/  FADD.FTZ R18, R18, R31 ;  /* 0x0000001f12127221 */ /* 0x000fe20000010000 */
[----:B------:R-:W-:Y:S01]  /*1400*/  FFMA.FTZ R31, R23, R31, R20 ;  /* 0x0000001f171f7223 */ /* 0x000fe20000010014 */
[--C-:B------:R-:W-:Y:S02]  /*1410*/  HADD2.F32 R25, -RZ, R36.reuse.H0_H0 ;  /* 0x20000024ff197230 */ /* 0x100fe40000004100 */
[----:B------:R-:W-:Y:S01]  /*1420*/  FMUL.FTZ R24, R24, R11 ;  /* 0x0000000b18187220 */ /* 0x000fe20000410000 */
[----:B------:R-:W-:Y:S01]  /*1430*/  FMUL.FTZ R23, R15, R22 ;  /* 0x000000160f177220 */ /* 0x000fe20000410000 */
[----:B------:R-:W-:Y:S02]  /*1440*/  HADD2.F32 R27, -RZ, R36.H1_H1 ;  /* 0x30000024ff1b7230 */ /* 0x000fe40000004100 */
[----:B------:R-:W-:Y:S01]  /*1450*/  FADD.FTZ R16, R16, R22 ;  /* 0x0000001610107221 */ /* 0x000fe20000010000 */
[----:B------:R-:W-:Y:S01]  /*1460*/  FFMA.FTZ R19, R22, R24, R19 ;  /* 0x0000001816137223 */ /* 0x000fe20000010013 */
[----:B------:R-:W-:Y:S01]  /*1470*/  FFMA.FTZ R20, R24, R23, R31 ;  /* 0x0000001718147223 */ /* 0x000fe2000001001f */
[----:B------:R-:W-:Y:S01]  /*1480*/  FADD.FTZ R22, -R10, R25 ;  /* 0x000000190a167221 */ /* 0x000fe20000010100 */
[----:B------:R-:W-:-:S02]  /*1490*/  HADD2.F32 R24, -RZ, R35.H0_H0 ;  /* 0x20000023ff187230 */ /* 0x000fc40000004100 */
[----:B------:R-:W-:Y:S01]  /*14a0*/  FADD.FTZ R28, -R10, R27 ;  /* 0x0000001b0a1c7221 */ /* 0x000fe20000010100 */
[----:B------:R-:W-:Y:S01]  /*14b0*/  FADD.FTZ R18, R23, R18 ;  /* 0x0000001217127221 */ /* 0x000fe20000010000 */
[----:B------:R-:W-:Y:S02]  /*14c0*/  HADD2.F32 R26, -RZ, R35.H1_H1 ;  /* 0x30000023ff1a7230 */ /* 0x000fe40000004100 */
[-C--:B------:R-:W-:Y:S01]  /*14d0*/  FMUL.FTZ R23, R22, R11.reuse ;  /* 0x0000000b16177220 */ /* 0x080fe20000410000 */
[----:B------:R-:W-:Y:S02]  /*14e0*/  HADD2.F32 R29, -RZ, R55.H0_H0 ;  /* 0x20000037ff1d7230 */ /* 0x000fe40000004100 */
[----:B------:R-:W-:Y:S01]  /*14f0*/  FMUL.FTZ R22, R28, R11 ;  /* 0x0000000b1c167220 */ /* 0x000fe20000410000 */
[----:B------:R-:W-:Y:S01]  /*1500*/  FMUL.FTZ R25, R14, R24 ;  /* 0x000000180e197220 */ /* 0x000fe20000410000 */
[----:B------:R-:W-:Y:S01]  /*1510*/  FFMA.FTZ R21, R24, R23, R21 ;  /* 0x0000001718157223 */ /* 0x000fe20000010015 */
[----:B------:R-:W-:Y:S01]  /*1520*/  FADD.FTZ R16, R16, R26 ;  /* 0x0000001a10107221 */ /* 0x000fe20000010000 */
[----:B------:R-:W-:Y:S01]  /*1530*/  FFMA.FTZ R19, R26, R22, R19 ;  /* 0x000000161a137223 */ /* 0x000fe20000010013 */
[----:B------:R-:W-:Y:S01]  /*1540*/  FMUL.FTZ R27, R15, R26 ;  /* 0x0000001a0f1b7220 */ /* 0x000fe20000410000 */
[----:B------:R-:W-:Y:S01]  /*1550*/  FFMA.FTZ R23, R23, R25, R20 ;  /* 0x0000001917177223 */ /* 0x000fe20000010014 */
[----:B------:R-:W-:Y:S01]  /*1560*/  FADD.FTZ R26, -R10, R29 ;  /* 0x0000001d0a1a7221 */ /* 0x000fe20000010100 */
[----:B------:R-:W-:Y:S01]  /*1570*/  FADD.FTZ R17, R17, R24 ;  /* 0x0000001811117221 */ /* 0x000fe20000010000 */
[----:B------:R-:W-:Y:S01]  /*1580*/  FADD.FTZ R18, R18, R25 ;  /* 0x0000001912127221 */ /* 0x000fe20000010000 */
[----:B------:R-:W-:-:S02]  /*1590*/  HADD2.F32 R24, -RZ, R56.H0_H0 ;  /* 0x20000038ff187230 */ /* 0x000fc40000004100 */
[----:B------:R-:W-:Y:S01]  /*15a0*/  FFMA.FTZ R20, R22, R27, R23 ;  /* 0x0000001b16147223 */ /* 0x000fe20000010017 */
[----:B------:R-:W-:Y:S01]  /*15b0*/  FMUL.FTZ R25, R26, R11 ;  /* 0x0000000b1a197220 */ /* 0x000fe20000410000 */
[----:B------:R-:W-:Y:S02]  /*15c0*/  HADD2.F32 R23, -RZ, R55.H1_H1 ;  /* 0x30000037ff177230 */ /* 0x000fe40000004100 */
[----:B------:R-:W-:Y:S01]  /*15d0*/  FADD.FTZ R18, R27, R18 ;  /* 0x000000121b127221 */ /* 0x000fe20000010000 */
[----:B------:R-:W-:Y:S01]  /*15e0*/  FMUL.FTZ R27, R14, R24 ;  /* 0x000000180e1b7220 */ /* 0x000fe20000410000 */
[----:B------:R-:W-:Y:S01]  /*15f0*/  FADD.FTZ R17, R17, R24 ;  /* 0x0000001811117221 */ /* 0x000fe20000010000 */
[----:B------:R-:W-:Y:S01]  /*1600*/  FFMA.FTZ R21, R24, R25, R21 ;  /* 0x0000001918157223 */ /* 0x000fe20000010015 */
[----:B------:R-:W-:Y:S01]  /*1610*/  FADD.FTZ R22, -R10, R23 ;  /* 0x000000170a167221 */ /* 0x000fe20000010100 */
[----:B------:R-:W-:Y:S02]  /*1620*/  HADD2.F32 R24, -RZ, R56.H1_H1 ;  /* 0x30000038ff187230 */ /* 0x000fe40000004100 */
[----:B------:R-:W-:Y:S01]  /*1630*/  FADD.FTZ R18, R18, R27 ;  /* 0x0000001b12127221 */ /* 0x000fe20000010000 */
[----:B------:R-:W-:-:S02]  /*1640*/  HADD2.F32 R29, -RZ, R57.H0_H0 ;  /* 0x20000039ff1d7230 */ /* 0x000fc40000004100 */
[----:B------:R-:W-:Y:S01]  /*1650*/  FFMA.FTZ R20, R25, R27, R20 ;  /* 0x0000001b19147223 */ /* 0x000fe20000010014 */
[--C-:B------:R-:W-:Y:S02]  /*1660*/  HADD2.F32 R26, -RZ, R58.reuse.H0_H0 ;  /* 0x2000003aff1a7230 */ /* 0x100fe40000004100 */
[----:B------:R-:W-:Y:S01]  /*1670*/  FMUL.FTZ R23, R22, R11 ;  /* 0x0000000b16177220 */ /* 0x000fe20000410000 */
[----:B------:R-:W-:Y:S02]  /*1680*/  HADD2.F32 R27, -RZ, R57.H1_H1 ;  /* 0x30000039ff1b7230 */ /* 0x000fe40000004100 */
[----:B------:R-:W-:Y:S01]  /*1690*/  FMUL.FTZ R25, R15, R24 ;  /* 0x000000180f197220 */ /* 0x000fe20000410000 */
[----:B------:R-:W-:Y:S01]  /*16a0*/  FADD.FTZ R28, -R10, R29 ;  /* 0x0000001d0a1c7221 */ /* 0x000fe20000010100 */
[----:B------:R-:W-:Y:S01]  /*16b0*/  FFMA.FTZ R19, R24, R23, R19 ;  /* 0x0000001718137223 */ /* 0x000fe20000010013 */
[----:B------:R-:W-:Y:S01]  /*16c0*/  FADD.FTZ R16, R16, R24 ;  /* 0x0000001810107221 */ /* 0x000fe20000010000 */
[----:B------:R-:W-:Y:S01]  /*16d0*/  FMUL.FTZ R29, R14, R26 ;  /* 0x0000001a0e1d7220 */ /* 0x000fe20000410000 */
[----:B------:R-:W-:Y:S01]  /*16e0*/  FADD.FTZ R18, R25, R18 ;  /* 0x0000001219127221 */ /* 0x000fe20000010000 */
[----:B------:R-:W-:Y:S01]  /*16f0*/  FFMA.FTZ R23, R23, R25, R20 ;  /* 0x0000001917177223 */ /* 0x000fe20000010014 */
[----:B------:R-:W-:Y:S01]  /*1700*/  FMUL.FTZ R22, R28, R11 ;  /* 0x0000000b1c167220 */ /* 0x000fe20000410000 */
[----:B------:R-:W-:Y:S01]  /*1710*/  FADD.FTZ R24, -R10, R27 ;  /* 0x0000001b0a187221 */ /* 0x000fe20000010100 */
[----:B------:R-:W-:-:S02]  /*1720*/  HADD2.F32 R20, -RZ, R58.H1_H1 ;  /* 0x3000003aff147230 */ /* 0x000fc40000004100 */
[----:B------:R-:W-:Y:S01]  /*1730*/  FADD.FTZ R18, R18, R29 ;  /* 0x0000001d12127221 */ /* 0x000fe20000010000 */
[--C-:B------:R-:W-:Y:S02]  /*1740*/  HADD2.F32 R25, -RZ, R59.reuse.H0_H0 ;  /* 0x2000003bff197230 */ /* 0x100fe40000004100 */
[----:B------:R-:W-:Y:S01]  /*1750*/  FFMA.FTZ R21, R26, R22, R21 ;  /* 0x000000161a157223 */ /* 0x000fe20000010015 */
[----:B------:R-:W-:Y:S01]  /*1760*/  FMUL.FTZ R24, R24, R11 ;  /* 0x0000000b18187220 */ /* 0x000fe20000410000 */
[----:B------:R-:W-:Y:S01]  /*1770*/  FFMA.FTZ R29, R22, R29, R23 ;  /* 0x0000001d161d7223 */ /* 0x000fe20000010017 */
[----:B------:R-:W-:Y:S01]  /*1780*/  FADD.FTZ R17, R17, R26 ;  /* 0x0000001a11117221 */ /* 0x000fe20000010000 */
[----:B------:R-:W-:Y:S01]  /*1790*/  FMUL.FTZ R23, R15, R20 ;  /* 0x000000140f177220 */ /* 0x000fe20000410000 */
[----:B------:R-:W-:Y:S02]  /*17a0*/  HADD2.F32 R22, -RZ, R60.H0_H0 ;  /* 0x2000003cff167230 */ /* 0x000fe40000004100 */
[----:B------:R-:W-:Y:S01]  /*17b0*/  FADD.FTZ R26, -R10, R25 ;  /* 0x000000190a1a7221 */ /* 0x000fe20000010100 */
[----:B------:R-:W-:-:S02]  /*17c0*/  HADD2.F32 R27, -RZ, R59.H1_H1 ;  /* 0x3000003bff1b7230 */ /* 0x000fc40000004100 */
[----:B------:R-:W-:Y:S01]  /*17d0*/  FADD.FTZ R16, R16, R20 ;  /* 0x0000001410107221 */ /* 0x000fe20000010000 */
[----:B------:R-:W-:Y:S01]  /*17e0*/  FFMA.FTZ R19, R20, R24, R19 ;  /* 0x0000001814137223 */ /* 0x000fe20000010013 */
[----:B------:R-:W-:Y:S01]  /*17f0*/  FADD.FTZ R20, R23, R18 ;  /* 0x0000001217147221 */ /* 0x000fe20000010000 */
[----:B------:R-:W-:Y:S01]  /*1800*/  FFMA.FTZ R29, R24, R23, R29 ;  /* 0x00000017181d7223 */ /* 0x000fe2000001001d */
[----:B------:R-:W-:Y:S02]  /*1810*/  HADD2.F32 R18, -RZ, R60.H1_H1 ;  /* 0x3000003cff127230 */ /* 0x000fe40000004100 */
[----:B------:R-:W-:Y:S01]  /*1820*/  FMUL.FTZ R26, R26, R11 ;  /* 0x0000000b1a1a7220 */ /* 0x000fe20000410000 */
[----:B------:R-:W-:Y:S01]  /*1830*/  FMUL.FTZ R23, R14, R22 ;  /* 0x000000160e177220 */ /* 0x000fe20000410000 */
[----:B------:R-:W-:Y:S01]  /*1840*/  FADD.FTZ R24, -R10, R27 ;  /* 0x0000001b0a187221 */ /* 0x000fe20000010100 */
[----:B------:R-:W-:Y:S02]  /*1850*/  HADD2.F32 R25, -RZ, R62.H0_H0 ;  /* 0x2000003eff197230 */ /* 0x000fe40000004100 */
[----:B------:R-:W-:Y:S01]  /*1860*/  FADD.FTZ R17, R17, R22 ;  /* 0x0000001611117221 */ /* 0x000fe20000010000 */
[----:B------:R-:W-:Y:S01]  /*1870*/  FFMA.FTZ R21, R22, R26, R21 ;  /* 0x0000001a16157223 */ /* 0x000fe20000010015 */
[----:B------:R-:W-:Y:S01]  /*1880*/  FADD.FTZ R28, R20, R23 ;  /* 0x00000017141c7221 */ /* 0x000fe20000010000 */
[----:B------:R-:W-:Y:S01]  /*1890*/  FFMA.FTZ R29, R26, R23, R29 ;  /* 0x000000171a1d7223 */ /* 0x000fe2000001001d */
[----:B------:R-:W-:Y:S01]  /*18a0*/  FMUL.FTZ R24, R24, R11 ;  /* 0x0000000b18187220 */ /* 0x000fe20000410000 */
[----:B------:R-:W-:Y:S01]  /*18b0*/  FMUL.FTZ R23, R15, R18 ;  /* 0x000000120f177220 */ /* 0x000fe20000410000 */
[----:B------:R-:W-:-:S02]  /*18c0*/  HADD2.F32 R22, -RZ, R61.H0_H0 ;  /* 0x2000003dff167230 */ /* 0x000fc40000004100 */
[----:B------:R-:W-:Y:S01]  /*18d0*/  FADD.FTZ R26, -R10, R25 ;  /* 0x000000190a1a7221 */ /* 0x000fe20000010100 */
[----:B------:R-:W-:Y:S02]  /*18e0*/  HADD2.F32 R25, -RZ, R62.H1_H1 ;  /* 0x3000003eff197230 */ /* 0x000fe40000004100 */
[----:B------:R-:W-:Y:S01]  /*18f0*/  FFMA.FTZ R20, R18, R24, R19 ;  /* 0x0000001812147223 */ /* 0x000fe20000010013 */
[----:B------:R-:W-:Y:S01]  /*1900*/  FADD.FTZ R28, R23, R28 ;  /* 0x0000001c171c7221 */ /* 0x000fe20000010000 */
[----:B------:R-:W-:Y:S01]  /*1910*/  FFMA.FTZ R24, R24, R23, R29 ;  /* 0x0000001718187223 */ /* 0x000fe2000001001d */
[----:B------:R-:W-:Y:S02]  /*1920*/  HADD2.F32 R23, -RZ, R61.H1_H1 ;  /* 0x3000003dff177230 */ /* 0x000fe40000004100 */
[----:B------:R-:W-:Y:S01]  /*1930*/  FMUL.FTZ R27, R14, R22 ;  /* 0x000000160e1b7220 */ /* 0x000fe20000410000 */
[----:B------:R-:W-:Y:S01]  /*1940*/  FMUL.FTZ R19, R26, R11 ;  /* 0x0000000b1a137220 */ /* 0x000fe20000410000 */
[----:B------:R-:W-:-:S02]  /*1950*/  FADD.FTZ R26, -R10, R25 ;  /* 0x000000190a1a7221 */ /* 0x000fc40000010100 */
[----:B------:R-:W-:Y:S01]  /*1960*/  FADD.FTZ R25, R28, R27 ;  /* 0x0000001b1c197221 */ /* 0x000fe20000010000 */
[----:B------:R-:W-:Y:S01]  /*1970*/  FFMA.FTZ R30, R19, R27, R24 ;  /* 0x0000001b131e7223 */ /* 0x000fe20000010018 */
[----:B------:R-:W-:Y:S01]  /*1980*/  FMUL.FTZ R28, R15, R23 ;  /* 0x000000170f1c7220 */ /* 0x000fe20000410000 */
[----:B------:R-:W-:Y:S01]  /*1990*/  FMUL.FTZ R27, R26, R11 ;  /* 0x0000000b1a1b7220 */ /* 0x000fe20000410000 */
[----:B------:R-:W-:Y:S01]  /*19a0*/  FADD.FTZ R26, R16, R18 ;  /* 0x00000012101a7221 */ /* 0x000fe20000010000 */
[----:B------:R-:W-:Y:S01]  /*19b0*/  FADD.FTZ R18, R17, R22 ;  /* 0x0000001611127221 */ /* 0x000fe20000010000 */
[----:B------:R-:W-:Y:S01]  /*19c0*/  FADD.FTZ R24, R28, R25 ;  /* 0x000000191c187221 */ /* 0x000fe20000010000 */
[----:B------:R-:W-:Y:S01]  /*19d0*/  FFMA.FTZ R16, R22, R19, R21 ;  /* 0x0000001316107223 */ /* 0x000fe20000010015 */
[----:B------:R-:W-:Y:S01]  /*19e0*/  FFMA.FTZ R25, R27, R28, R30 ;  /* 0x0000001c1b197223 */ /* 0x000fe2000001001e */
[----:B------:R-:W-:Y:S01]  /*19f0*/  FADD.FTZ R19, R26, R23 ;  /* 0x000000171a137221 */ /* 0x000fe20000010000 */
[----:B------:R-:W-:Y:S01]  /*1a00*/  FFMA.FTZ R17, R23, R27, R20 ;  /* 0x0000001b17117223 */ /* 0x000fe20000010014 */
[----:B------:R-:W-:Y:S06]  /*1a10*/  BRA `(.L_x_665) ;  /* 0x0000001000807947 */ /* 0x000fec0003800000 */
.L_x_664:
[--C-:B-----5:R-:W-:Y:S02]  /*1a20*/  HADD2.F32 R17, -RZ, R42.reuse.H0_H0 ;  /* 0x2000002aff117230 */ /* 0x120fe40000004100 */
[----:B-1----:R-:W-:Y:S02]  /*1a30*/  HADD2.F32 R19, -RZ, R42.H1_H1 ;  /* 0x3000002aff137230 */ /* 0x002fe40000004100 */
[--C-:B------:R-:W-:Y:S02]  /*1a40*/  HADD2.F32 R25, -RZ, R40.reuse.H0_H0 ;  /* 0x20000028ff197230 */ /* 0x100fe40000004100 */
[----:B------:R-:W-:Y:S01]  /*1a50*/  FADD.FTZ R16, -R10, R17 ;  /* 0x000000110a107221 */ /* 0x000fe20000010100 */
[----:B------:R-:W-:Y:S02]  /*1a60*/  HADD2.F32 R27, -RZ, R40.H1_H1 ;  /* 0x30000028ff1b7230 */ /* 0x000fe40000004100 */
[----:B------:R-:W-:Y:S02]  /*1a70*/  HADD2.F32 R68, -RZ, R39.H1_H1 ;  /* 0x30000027ff447230 */ /* 0x000fe40000004100 */
[----:B0-----:R-:W-:Y:S01]  /*1a80*/  FMUL.FTZ R17, R16, R11 ;  /* 0x0000000b10117220 */ /* 0x001fe20000410000 */
[C---:B------:R-:W-:Y:S01]  /*1a90*/  FADD.FTZ R16, -R10.reuse, R19 ;  /* 0x000000130a107221 */ /* 0x040fe20000010100 */
[----:B------:R-:W-:Y:S01]  /*1aa0*/  FADD.FTZ R24, -R10, R25 ;  /* 0x000000190a187221 */ /* 0x000fe20000010100 */
[----:B------:R-:W-:-:S02]  /*1ab0*/  HADD2.F32 R25, -RZ, R41.H0_H0 ;  /* 0x20000029ff197230 */ /* 0x000fc40000004100 */
[--C-:B------:R-:W-:Y:S01]  /*1ac0*/  FFMA.FTZ R19, R14, R17, R12.reuse ;  /* 0x000000110e137223 */ /* 0x100fe2000001000c */
[-C--:B------:R-:W-:Y:S01]  /*1ad0*/  FMUL.FTZ R16, R16, R11.reuse ;  /* 0x0000000b10107220 */ /* 0x080fe20000410000 */
[----:B------:R-:W-:Y:S01]  /*1ae0*/  FADD.FTZ R30, -R10, R27 ;  /* 0x0000001b0a1e7221 */ /* 0x000fe20000010100 */
[-C--:B------:R-:W-:Y:S01]  /*1af0*/  FMUL.FTZ R33, R24, R11.reuse ;  /* 0x0000000b18217220 */ /* 0x080fe20000410000 */
[----:B------:R-:W-:Y:S01]  /*1b00*/  FMUL.FTZ R21, R19, -1.4426950216293334961 ;  /* 0xbfb8aa3b13157820 */ /* 0x000fe20000410000 */
[C-C-:B------:R-:W-:Y:S01]  /*1b10*/  FFMA.FTZ R18, R15.reuse, R16, R13.reuse ;  /* 0x000000100f127223 */ /* 0x140fe2000001000d */
[----:B------:R-:W-:Y:S01]  /*1b20*/  FMUL.FTZ R30, R30, R11 ;  /* 0x0000000b1e1e7220 */ /* 0x000fe20000410000 */
[----:B------:R-:W-:Y:S01]  /*1b30*/  FFMA.FTZ R32, R14, R33, R12 ;  /* 0x000000210e207223 */ /* 0x000fe2000001000c */
[----:B------:R-:W-:Y:S02]  /*1b40*/  HADD2.F32 R27, -RZ, R38.H1_H1 ;  /* 0x30000026ff1b7230 */ /* 0x000fe40000004100 */
[----:B------:R-:W-:Y:S01]  /*1b50*/  FMUL.FTZ R23, R18, -1.4426950216293334961 ;  /* 0xbfb8aa3b12177820 */ /* 0x000fe20000410000 */
[----:B------:R-:W0:Y:S01]  /*1b60*/  MUFU.EX2 R21, R21 ;  /* 0x0000001500157308 */ /* 0x000e220000000800 */
[----:B------:R-:W-:-:S04]  /*1b70*/  FFMA.FTZ R29, R15, R30, R13 ;  /* 0x0000001e0f1d7223 */ /* 0x000fc8000001000d */
[----:B------:R-:W1:Y:S01]  /*1b80*/  MUFU.EX2 R23, R23 ;  /* 0x0000001700177308 */ /* 0x000e620000000800 */
[----:B0-----:R-:W-:Y:S01]  /*1b90*/  FADD.FTZ R22, R21, 1 ;  /* 0x3f80000015167421 */ /* 0x001fe20000010000 */
[----:B-1----:R-:W-:-:S05]  /*1ba0*/  FADD.FTZ R20, R23, 1 ;  /* 0x3f80000017147421 */ /* 0x002fca0000010000 */
[----:B------:R-:W0:Y:S08]  /*1bb0*/  MUFU.RCP R22, R22 ;  /* 0x0000001600167308 */ /* 0x000e300000001000 */
[----:B------:R-:W1:Y:S01]  /*1bc0*/  MUFU.RCP R20, R20 ;  /* 0x0000001400147308 */ /* 0x000e620000001000 */
[----:B0-----:R-:W-:Y:S01]  /*1bd0*/  FMUL.FTZ R21, R25, R22 ;  /* 0x0000001619157220 */ /* 0x001fe20000410000 */
[----:B------:R-:W-:Y:S01]  /*1be0*/  FADD.FTZ R24, -R22, 1 ;  /* 0x3f80000016187421 */ /* 0x000fe20000010100 */
[----:B------:R-:W-:-:S03]  /*1bf0*/  HADD2.F32 R25, -RZ, R41.H1_H1 ;  /* 0x30000029ff197230 */ /* 0x000fc60000004100 */
[----:B------:R-:W-:Y:S01]  /*1c00*/  FFMA.FTZ R24, R19, R24, 1 ;  /* 0x3f80000013187423 */ /* 0x000fe20000010018 */
[----:B------:R-:W-:Y:S01]  /*1c10*/  FMUL.FTZ R19, R32, -1.4426950216293334961 ;  /* 0xbfb8aa3b20137820 */ /* 0x000fe20000410000 */
[----:B-1----:R-:W-:Y:S01]  /*1c20*/  FADD.FTZ R23, -R20, 1 ;  /* 0x3f80000014177421 */ /* 0x002fe20000010100 */
[----:B------:R-:W-:Y:S01]  /*1c30*/  FMUL.FTZ R25, R25, R20 ;  /* 0x0000001419197220 */ /* 0x000fe20000410000 */
[----:B------:R-:W-:Y:S02]  /*1c40*/  FMUL.FTZ R20, R29, -1.4426950216293334961 ;  /* 0xbfb8aa3b1d147820 */ /* 0x000fe40000410000 */
[----:B------:R-:W-:Y:S01]  /*1c50*/  FFMA.FTZ R22, R18, R23, 1 ;  /* 0x3f80000012167423 */ /* 0x000fe20000010017 */
[----:B------:R-:W-:Y:S01]  /*1c60*/  HADD2.F32 R23, -RZ, R38.H0_H0 ;  /* 0x20000026ff177230 */ /* 0x000fe20000004100 */
[----:B------:R-:W0:Y:S01]  /*1c70*/  MUFU.EX2 R19, R19 ;  /* 0x0000001300137308 */ /* 0x000e220000000800 */
[----:B------:R-:W-:Y:S01]  /*1c80*/  FMUL.FTZ R18, R21, R24 ;  /* 0x0000001815127220 */ /* 0x000fe20000410000 */
[----:B------:R-:W-:-:S02]  /*1c90*/  FMUL.FTZ R25, R25, R22 ;  /* 0x0000001619197220 */ /* 0x000fc40000410000 */
[----:B------:R-:W-:Y:S01]  /*1ca0*/  FADD.FTZ R24, -R10, R23 ;  /* 0x000000170a187221 */ /* 0x000fe20000010100 */
[----:B------:R-:W1:Y:S03]  /*1cb0*/  MUFU.EX2 R20, R20 ;  /* 0x0000001400147308 */ /* 0x000e660000000800 */
[----:B------:R-:W-:Y:S01]  /*1cc0*/  FMUL.FTZ R21, R24, R11 ;  /* 0x0000000b18157220 */ /* 0x000fe20000410000 */
[----:B------:R-:W-:-:S03]  /*1cd0*/  FADD.FTZ R24, -R10, R27 ;  /* 0x0000001b0a187221 */ /* 0x000fc60000010100 */
[----:B------:R-:W-:Y:S01]  /*1ce0*/  FFMA.FTZ R22, R14, R21, R12 ;  /* 0x000000150e167223 */ /* 0x000fe2000001000c */
[----:B------:R-:W-:Y:S01]  /*1cf0*/  FMUL.FTZ R24, R24, R11 ;  /* 0x0000000b18187220 */ /* 0x000fe20000410000 */
[----:B0-----:R-:W-:Y:S02]  /*1d00*/  FADD.FTZ R23, R19, 1 ;  /* 0x3f80000013177421 */ /* 0x001fe40000010000 */
[----:B------:R-:W-:Y:S01]  /*1d10*/  FMUL.FTZ R28, R22, -1.4426950216293334961 ;  /* 0xbfb8aa3b161c7820 */ /* 0x000fe20000410000 */
[----:B------:R-:W-:Y:S01]  /*1d20*/  FFMA.FTZ R19, R15, R24, R13 ;  /* 0x000000180f137223 */ /* 0x000fe2000001000d */
[----:B-1----:R-:W-:Y:S02]  /*1d30*/  FADD.FTZ R27, R20, 1 ;  /* 0x3f800000141b7421 */ /* 0x002fe40000010000 */
[----:B------:R-:W0:Y:S01]  /*1d40*/  MUFU.RCP R23, R23 ;  /* 0x0000001700177308 */ /* 0x000e220000001000 */
[----:B------:R-:W-:-:S07]  /*1d50*/  FMUL.FTZ R26, R19, -1.4426950216293334961 ;  /* 0xbfb8aa3b131a7820 */ /* 0x000fce0000410000 */
[----:B------:R-:W1:Y:S04]  /*1d60*/  MUFU.EX2 R28, R28 ;  /* 0x0000001c001c7308 */ /* 0x000e680000000800 */
[----:B------:R-:W2:Y:S01]  /*1d70*/  MUFU.RCP R27, R27 ;  /* 0x0000001b001b7308 */ /* 0x000ea20000001000 */
[----:B0-----:R-:W-:-:S07]  /*1d80*/  FADD.FTZ R31, -R23, 1 ;  /* 0x3f800000171f7421 */ /* 0x001fce0000010100 */
[----:B------:R-:W0:Y:S01]  /*1d90*/  MUFU.EX2 R26, R26 ;  /* 0x0000001a001a7308 */ /* 0x000e220000000800 */
[----:B-1----:R-:W-:Y:S01]  /*1da0*/  FADD.FTZ R20, R28, 1 ;  /* 0x3f8000001c147421 */ /* 0x002fe20000010000 */
[----:B------:R-:W-:Y:S02]  /*1db0*/  HADD2.F32 R28, -RZ, R39.H0_H0 ;  /* 0x20000027ff1c7230 */ /* 0x000fe40000004100 */
[----:B------:R-:W-:Y:S01]  /*1dc0*/  FFMA.FTZ R32, R32, R31, 1 ;  /* 0x3f80000020207423 */ /* 0x000fe2000001001f */
[----:B------:R-:W-:Y:S02]  /*1dd0*/  HADD2.F32 R31, -RZ, R37.H1_H1 ;  /* 0x30000025ff1f7230 */ /* 0x000fe40000004100 */
[----:B------:R-:W-:Y:S01]  /*1de0*/  FMUL.FTZ R23, R28, R23 ;  /* 0x000000171c177220 */ /* 0x000fe20000410000 */
[----:B------:R-:W1:Y:S01]  /*1df0*/  MUFU.RCP R20, R20 ;  /* 0x0000001400147308 */ /* 0x000e620000001000 */
[----:B--2---:R-:W-:Y:S02]  /*1e00*/  FADD.FTZ R28, -R27, 1 ;  /* 0x3f8000001b1c7421 */ /* 0x004fe40000010100 */
[----:B------:R-:W-:-:S02]  /*1e10*/  FMUL.FTZ R32, R23, R32 ;  /* 0x0000002017207220 */ /* 0x000fc40000410000 */
[----:B------:R-:W-:Y:S01]  /*1e20*/  FFMA.FTZ R29, R29, R28, 1 ;  /* 0x3f8000001d1d7423 */ /* 0x000fe2000001001c */
[----:B0-----:R-:W-:Y:S01]  /*1e30*/  FADD.FTZ R28, R26, 1 ;  /* 0x3f8000001a1c7421 */ /* 0x001fe20000010000 */
[----:B------:R-:W-:-:S04]  /*1e40*/  FMUL.FTZ R26, R68, R27 ;  /* 0x0000001b441a7220 */ /* 0x000fc80000410000 */
[----:B------:R-:W-:Y:S01]  /*1e50*/  FMUL.FTZ R29, R26, R29 ;  /* 0x0000001d1a1d7220 */ /* 0x000fe20000410000 */
[----:B------:R-:W0:Y:S01]  /*1e60*/  MUFU.RCP R28, R28 ;  /* 0x0000001c001c7308 */ /* 0x000e220000001000 */
[----:B-1----:R-:W-:-:S04]  /*1e70*/  FADD.FTZ R27, -R20, 1 ;  /* 0x3f800000141b7421 */ /* 0x002fc80000010100 */
[----:B------:R-:W-:Y:S01]  /*1e80*/  FFMA.FTZ R22, R22, R27, 1 ;  /* 0x3f80000016167423 */ /* 0x000fe2000001001b */
[----:B------:R-:W-:-:S05]  /*1e90*/  HADD2.F32 R27, -RZ, R37.H0_H0 ;  /* 0x20000025ff1b7230 */ /* 0x000fca0000004100 */
[----:B------:R-:W-:Y:S01]  /*1ea0*/  FMUL.FTZ R27, R27, R20 ;  /* 0x000000141b1b7220 */ /* 0x000fe20000410000 */
[----:B0-----:R-:W-:Y:S01]  /*1eb0*/  FADD.FTZ R68, -R28, 1 ;  /* 0x3f8000001c447421 */ /* 0x001fe20000010100 */
[----:B------:R-:W-:Y:S01]  /*1ec0*/  FMUL.FTZ R20, R31, R28 ;  /* 0x0000001c1f147220 */ /* 0x000fe20000410000 */
[----:B------:R-:W-:Y:S01]  /*1ed0*/  FMUL.FTZ R31, R15, R25 ;  /* 0x000000190f1f7220 */ /* 0x000fe20000410000 */
[----:B------:R-:W-:Y:S01]  /*1ee0*/  FMUL.FTZ R22, R27, R22 ;  /* 0x000000161b167220 */ /* 0x000fe20000410000 */
[----:B------:R-:W-:Y:S01]  /*1ef0*/  FFMA.FTZ R19, R19, R68, 1 ;  /* 0x3f80000013137423 */ /* 0x000fe20000010044 */
[----:B------:R-:W-:Y:S01]  /*1f00*/  FFMA.FTZ R28, R17, R18, RZ ;  /* 0x00000012111c7223 */ /* 0x000fe200000100ff */
[----:B------:R-:W-:Y:S02]  /*1f10*/  FADD.FTZ R27, RZ, R18 ;  /* 0x00000012ff1b7221 */ /* 0x000fe40000010000 */
[----:B------:R-:W-:Y:S01]  /*1f20*/  FMUL.FTZ R23, R20, R19 ;  /* 0x0000001314177220 */ /* 0x000fe20000410000 */
[----:B------:R-:W-:-:S02]  /*1f30*/  HADD2.F32 R19, -RZ, R36.H0_H0 ;  /* 0x20000024ff137230 */ /* 0x000fc40000004100 */
[C---:B------:R-:W-:Y:S01]  /*1f40*/  FMUL.FTZ R20, R14.reuse, R18 ;  /* 0x000000120e147220 */ /* 0x040fe20000410000 */
[----:B------:R-:W-:Y:S01]  /*1f50*/  FADD.FTZ R27, R27, R32 ;  /* 0x000000201b1b7221 */ /* 0x000fe20000010000 */
[-C--:B------:R-:W-:Y:S01]  /*1f60*/  FFMA.FTZ R28, R33, R32.reuse, R28 ;  /* 0x00000020211c7223 */ /* 0x080fe2000001001c */
[----:B------:R-:W-:Y:S01]  /*1f70*/  FMUL.FTZ R32, R14, R32 ;  /* 0x000000200e207220 */ /* 0x000fe20000410000 */
[----:B------:R-:W-:Y:S01]  /*1f80*/  FADD.FTZ R26, -R10, R19 ;  /* 0x000000130a1a7221 */ /* 0x000fe20000010100 */
[----:B------:R-:W-:Y:S01]  /*1f90*/  FFMA.FTZ R69, R17, R20, RZ ;  /* 0x0000001411457223 */ /* 0x000fe200000100ff */
[----:B------:R-:W-:Y:S01]  /*1fa0*/  FADD.FTZ R20, RZ, R20 ;  /* 0x00000014ff147221 */ /* 0x000fe20000010000 */
[----:B------:R-:W-:Y:S01]  /*1fb0*/  FADD.FTZ R27, R27, R22 ;  /* 0x000000161b1b7221 */ /* 0x000fe20000010000 */
[----:B------:R-:W-:Y:S01]  /*1fc0*/  FMUL.FTZ R19, R26, R11 ;  /* 0x0000000b1a137220 */ /* 0x000fe20000410000 */
[----:B------:R-:W-:Y:S01]  /*1fd0*/  FFMA.FTZ R69, R16, R31, R69 ;  /* 0x0000001f10457223 */ /* 0x000fe20000010045 */
[----:B------:R-:W-:Y:S01]  /*1fe0*/  FADD.FTZ R31, R31, R20 ;  /* 0x000000141f1f7221 */ /* 0x000fe20000010000 */
[----:B------:R-:W-:Y:S01]  /*1ff0*/  FFMA.FTZ R28, R21, R22, R28 ;  /* 0x00000016151c7223 */ /* 0x000fe2000001001c */
[----:B------:R-:W-:Y:S01]  /*2000*/  FFMA.FTZ R20, R14, R19, R12 ;  /* 0x000000130e147223 */ /* 0x000fe2000001000c */
[----:B------:R-:W-:Y:S01]  /*2010*/  FFMA.FTZ R17, R33, R32, R69 ;  /* 0x0000002021117223 */ /* 0x000fe20000010045 */
[----:B------:R-:W-:-:S02]  /*2020*/  HADD2.F32 R33, -RZ, R35.H0_H0 ;  /* 0x20000023ff217230 */ /* 0x000fc40000004100 */
[----:B------:R-:W-:Y:S01]  /*2030*/  FADD.FTZ R31, R31, R32 ;  /* 0x000000201f1f7221 */ /* 0x000fe20000010000 */
[----:B------:R-:W-:Y:S01]  /*2040*/  FMUL.FTZ R68, R20, -1.4426950216293334961 ;  /* 0xbfb8aa3b14447820 */ /* 0x000fe20000410000 */
[----:B------:R-:W-:-:S05]  /*2050*/  HADD2.F32 R69, -RZ, R36.H1_H1 ;  /* 0x30000024ff457230 */ /* 0x000fca0000004100 */
[----:B------:R-:W0:Y:S02]  /*2060*/  MUFU.EX2 R68, R68 ;  /* 0x0000004400447308 */ /* 0x000e240000000800 */
[----:B0-----:R-:W-:Y:S01]  /*2070*/  FADD.FTZ R26, R68, 1 ;  /* 0x3f800000441a7421 */ /* 0x001fe20000010000 */
[----:B------:R-:W-:-:S04]  /*2080*/  FMUL.FTZ R68, R15, R29 ;  /* 0x0000001d0f447220 */ /* 0x000fc80000410000 */
[----:B------:R-:W-:Y:S01]  /*2090*/  FADD.FTZ R31, R68, R31 ;  /* 0x0000001f441f7221 */ /* 0x000fe20000010000 */
[----:B------:R-:W0:Y:S02]  /*20a0*/  MUFU.RCP R26, R26 ;  /* 0x0000001a001a7308 */ /* 0x000e240000001000 */
[----:B0-----:R-:W-:Y:S01]  /*20b0*/  FMUL.FTZ R18, R33, R26 ;  /* 0x0000001a21127220 */ /* 0x001fe20000410000 */
[----:B------:R-:W-:Y:S01]  /*20c0*/  FADD.FTZ R33, -R26, 1 ;  /* 0x3f8000001a217421 */ /* 0x000fe20000010100 */
[----:B------:R-:W-:Y:S01]  /*20d0*/  FADD.FTZ R26, -R10, R69 ;  /* 0x000000450a1a7221 */ /* 0x000fe20000010100 */
[----:B------:R-:W-:Y:S02]  /*20e0*/  FFMA.FTZ R69, R16, R25, RZ ;  /* 0x0000001910457223 */ /* 0x000fe400000100ff */
[----:B------:R-:W-:-:S04]  /*20f0*/  FFMA.FTZ R33, R20, R33, 1 ;  /* 0x3f80000014217423 */ /* 0x000fc80000010021 */
[----:B------:R-:W-:Y:S01]  /*2100*/  FMUL.FTZ R20, R18, R33 ;  /* 0x0000002112147220 */ /* 0x000fe20000410000 */
[----:B------:R-:W-:Y:S01]  /*2110*/  FMUL.FTZ R18, R26, R11 ;  /* 0x0000000b1a127220 */ /* 0x000fe20000410000 */
[----:B------:R-:W-:Y:S01]  /*2120*/  FADD.FTZ R26, RZ, R25 ;  /* 0x00000019ff1a7221 */ /* 0x000fe20000010000 */
[C---:B------:R-:W-:Y:S01]  /*2130*/  FFMA.FTZ R25, R30.reuse, R29, R69 ;  /* 0x0000001d1e197223 */ /* 0x040fe20000010045 */
[----:B------:R-:W-:Y:S01]  /*2140*/  FFMA.FTZ R30, R30, R68, R17 ;  /* 0x000000441e1e7223 */ /* 0x000fe20000010011 */
[----:B------:R-:W-:Y:S01]  /*2150*/  FFMA.FTZ R33, R15, R18, R13 ;  /* 0x000000120f217223 */ /* 0x000fe2000001000d */
[----:B------:R-:W-:Y:S02]  /*2160*/  HADD2.F32 R17, -RZ, R35.H1_H1 ;  /* 0x30000023ff117230 */ /* 0x000fe40000004100 */
[----:B------:R-:W-:Y:S01]  /*2170*/  FADD.FTZ R26, R26, R29 ;  /* 0x0000001d1a1a7221 */ /* 0x000fe20000010000 */
[----:B------:R-:W-:Y:S02]  /*2180*/  HADD2.F32 R29, -RZ, R55.H0_H0 ;  /* 0x20000037ff1d7230 */ /* 0x000fe40000004100 */
[----:B------:R-:W-:Y:S01]  /*2190*/  FMUL.FTZ R32, R33, -1.4426950216293334961 ;  /* 0xbfb8aa3b21207820 */ /* 0x000fe20000410000 */
[----:B------:R-:W-:Y:S01]  /*21a0*/  FMUL.FTZ R69, R14, R22 ;  /* 0x000000160e457220 */ /* 0x000fe20000410000 */
[----:B------:R-:W-:-:S02]  /*21b0*/  HADD2.F32 R22, -RZ, R56.H0_H0 ;  /* 0x20000038ff167230 */ /* 0x000fc40000004100 */
[----:B------:R-:W-:Y:S02]  /*21c0*/  FFMA.FTZ R28, R19, R20, R28 ;  /* 0x00000014131c7223 */ /* 0x000fe4000001001c */
[----:B------:R-:W0:Y:S02]  /*21d0*/  MUFU.EX2 R32, R32 ;  /* 0x0000002000207308 */ /* 0x000e240000000800 */
[----:B0-----:R-:W-:-:S06]  /*21e0*/  FADD.FTZ R32, R32, 1 ;  /* 0x3f80000020207421 */ /* 0x001fcc0000010000 */
[----:B------:R-:W0:Y:S02]  /*21f0*/  MUFU.RCP R32, R32 ;  /* 0x0000002000207308 */ /* 0x000e240000001000 */
[----:B0-----:R-:W-:Y:S01]  /*2200*/  FMUL.FTZ R16, R17, R32 ;  /* 0x0000002011107220 */ /* 0x001fe20000410000 */
[----:B------:R-:W-:Y:S01]  /*2210*/  FADD.FTZ R17, -R32, 1 ;  /* 0x3f80000020117421 */ /* 0x000fe20000010100 */
[----:B------:R-:W-:-:S03]  /*2220*/  FADD.FTZ R32, -R10, R29 ;  /* 0x0000001d0a207221 */ /* 0x000fc60000010100 */
[----:B------:R-:W-:Y:S01]  /*2230*/  FFMA.FTZ R17, R33, R17, 1 ;  /* 0x3f80000021117423 */ /* 0x000fe20000010011 */
[----:B------:R-:W-:Y:S01]  /*2240*/  FFMA.FTZ R33, R21, R69, R30 ;  /* 0x0000004515217223 */ /* 0x000fe2000001001e */
[----:B------:R-:W-:Y:S02]  /*2250*/  HADD2.F32 R30, -RZ, R55.H1_H1 ;  /* 0x30000037ff1e7230 */ /* 0x000fe40000004100 */
[----:B------:R-:W-:Y:S01]  /*2260*/  FMUL.FTZ R16, R16, R17 ;  /* 0x0000001110107220 */ /* 0x000fe20000410000 */
[----:B------:R-:W-:Y:S02]  /*2270*/  FMUL.FTZ R17, R32, R11 ;  /* 0x0000000b20117220 */ /* 0x000fe40000410000 */
[----:B------:R-:W-:Y:S02]  /*2280*/  FADD.FTZ R30, -R10, R30 ;  /* 0x0000001e0a1e7221 */ /* 0x000fe40000010100 */
        /* <DEDUP_REMOVED lines=9> */
[----:B------:R-:W-:Y:S01]  /*2320*/  FMUL.FTZ R22, R30, R11 ;  /* 0x0000000b1e167220 */ /* 0x000fe20000410000 */
[----:B------:R-:W-:Y:S01]  /*2330*/  FADD.FTZ R30, R31, R69 ;  /* 0x000000451f1e7221 */ /* 0x000fe20000010000 */
[-C--:B------:R-:W-:Y:S01]  /*2340*/  FFMA.FTZ R31, R24, R23.reuse, R25 ;  /* 0x00000017181f7223 */ /* 0x080fe20000010019 */
[C---:B------:R-:W-:Y:S01]  /*2350*/  FMUL.FTZ R69, R15.reuse, R23 ;  /* 0x000000170f457220 */ /* 0x040fe20000410000 */
[----:B------:R-:W-:Y:S01]  /*2360*/  FFMA.FTZ R32, R15, R22, R13 ;  /* 0x000000160f207223 */ /* 0x000fe2000001000d */
[----:B------:R-:W-:Y:S01]  /*2370*/  FFMA.FTZ R28, R17, R21, R28 ;  /* 0x00000015111c7223 */ /* 0x000fe2000001001c */
[----:B------:R-:W-:Y:S01]  /*2380*/  FFMA.FTZ R31, R18, R16, R31 ;  /* 0x00000010121f7223 */ /* 0x000fe2000001001f */
[----:B------:R-:W-:Y:S01]  /*2390*/  FADD.FTZ R30, R69, R30 ;  /* 0x0000001e451e7221 */ /* 0x000fe20000010000 */
[----:B------:R-:W-:-:S06]  /*23a0*/  FMUL.FTZ R29, R32, -1.4426950216293334961 ;  /* 0xbfb8aa3b201d7820 */ /* 0x000fcc0000410000 */
[----:B------:R-:W0:Y:S02]  /*23b0*/  MUFU.EX2 R29, R29 ;  /* 0x0000001d001d7308 */ /* 0x000e240000000800 */
[----:B0-----:R-:W-:Y:S01]  /*23c0*/  FADD.FTZ R68, R29, 1 ;  /* 0x3f8000001d447421 */ /* 0x001fe20000010000 */
[----:B------:R-:W-:Y:S01]  /*23d0*/  FADD.FTZ R29, R26, R23 ;  /* 0x000000171a1d7221 */ /* 0x000fe20000010000 */
[----:B------:R-:W-:Y:S01]  /*23e0*/  FFMA.FTZ R26, R24, R69, R33 ;  /* 0x00000045181a7223 */ /* 0x000fe20000010021 */
[----:B------:R-:W-:Y:S02]  /*23f0*/  HADD2.F32 R23, -RZ, R56.H1_H1 ;  /* 0x30000038ff177230 */ /* 0x000fe40000004100 */
[----:B------:R-:W-:Y:S01]  /*2400*/  FMUL.FTZ R69, R14, R20 ;  /* 0x000000140e457220 */ /* 0x000fe20000410000 */
[----:B------:R-:W0:Y:S03]  /*2410*/  MUFU.RCP R68, R68 ;  /* 0x0000004400447308 */ /* 0x000e260000001000 */
[----:B------:R-:W-:Y:S01]  /*2420*/  FADD.FTZ R30, R30, R69 ;  /* 0x000000451e1e7221 */ /* 0x000fe20000010000 */
[----:B0-----:R-:W-:Y:S01]  /*2430*/  FADD.FTZ R25, -R68, 1 ;  /* 0x3f80000044197421 */ /* 0x001fe20000010100 */
[----:B------:R-:W-:-:S03]  /*2440*/  FMUL.FTZ R23, R23, R68 ;  /* 0x0000004417177220 */ /* 0x000fc60000410000 */
[----:B------:R-:W-:Y:S01]  /*2450*/  FFMA.FTZ R32, R32, R25, 1 ;  /* 0x3f80000020207423 */ /* 0x000fe20000010019 */
[----:B------:R-:W-:-:S03]  /*2460*/  HADD2.F32 R25, -RZ, R57.H0_H0 ;  /* 0x20000039ff197230 */ /* 0x000fc60000004100 */
[----:B------:R-:W-:Y:S02]  /*2470*/  FMUL.FTZ R23, R23, R32 ;  /* 0x0000002017177220 */ /* 0x000fe40000410000 */
[----:B------:R-:W-:Y:S02]  /*2480*/  FADD.FTZ R24, -R10, R25 ;  /* 0x000000190a187221 */ /* 0x000fe40000010100 */
[----:B------:R-:W-:Y:S02]  /*2490*/  FFMA.FTZ R31, R22, R23, R31 ;  /* 0x00000017161f7223 */ /* 0x000fe4000001001f */
[----:B------:R-:W-:Y:S01]  /*24a0*/  FMUL.FTZ R25, R24, R11 ;  /* 0x0000000b18197220 */ /* 0x000fe20000410000 */
[----:B------:R-:W-:Y:S01]  /*24b0*/  FADD.FTZ R24, R27, R20 ;  /* 0x000000141b187221 */ /* 0x000fe20000010000 */
[----:B------:R-:W-:Y:S01]  /*24c0*/  FFMA.FTZ R27, R19, R69, R26 ;  /* 0x00000045131b7223 */ /* 0x000fe2000001001a */
[----:B------:R-:W-:Y:S02]  /*24d0*/  HADD2.F32 R19, -RZ, R58.H0_H0 ;  /* 0x2000003aff137230 */ /* 0x000fe40000004100 */
[----:B------:R-:W-:Y:S01]  /*24e0*/  FFMA.FTZ R33, R14, R25, R12 ;  /* 0x000000190e217223 */ /* 0x000fe2000001000c */
[----:B------:R-:W-:Y:S01]  /*24f0*/  FADD.FTZ R24, R24, R21 ;  /* 0x0000001518187221 */ /* 0x000fe20000010000 */
[----:B------:R-:W-:-:S02]  /*2500*/  FMUL.FTZ R21, R14, R21 ;  /* 0x000000150e157220 */ /* 0x000fc40000410000 */
[----:B------:R-:W-:-:S06]  /*2510*/  FMUL.FTZ R68, R33, -1.4426950216293334961 ;  /* 0xbfb8aa3b21447820 */ /* 0x000fcc0000410000 */
[----:B------:R-:W0:Y:S02]  /*2520*/  MUFU.EX2 R68, R68 ;  /* 0x0000004400447308 */ /* 0x000e240000000800 */
[----:B0-----:R-:W-:Y:S01]  /*2530*/  FADD.FTZ R32, R68, 1 ;  /* 0x3f80000044207421 */ /* 0x001fe20000010000 */
[----:B------:R-:W-:-:S04]  /*2540*/  FMUL.FTZ R68, R15, R16 ;  /* 0x000000100f447220 */ /* 0x000fc80000410000 */
[----:B------:R-:W-:Y:S01]  /*2550*/  FFMA.FTZ R18, R18, R68, R27 ;  /* 0x0000004412127223 */ /* 0x000fe2000001001b */
[----:B------:R-:W0:Y:S01]  /*2560*/  MUFU.RCP R32, R32 ;  /* 0x0000002000207308 */ /* 0x000e220000001000 */
[----:B------:R-:W-:-:S04]  /*2570*/  FADD.FTZ R30, R68, R30 ;  /* 0x0000001e441e7221 */ /* 0x000fc80000010000 */
[----:B------:R-:W-:Y:S01]  /*2580*/  FADD.FTZ R30, R30, R21 ;  /* 0x000000151e1e7221 */ /* 0x000fe20000010000 */
[----:B0-----:R-:W-:Y:S01]  /*2590*/  FADD.FTZ R20, -R32, 1 ;  /* 0x3f80000020147421 */ /* 0x001fe20000010100 */
[----:B------:R-:W-:-:S03]  /*25a0*/  FMUL.FTZ R19, R19, R32 ;  /* 0x0000002013137220 */ /* 0x000fc60000410000 */
[----:B------:R-:W-:Y:S01]  /*25b0*/  FFMA.FTZ R20, R33, R20, 1 ;  /* 0x3f80000021147423 */ /* 0x000fe20000010014 */
[----:B------:R-:W-:-:S03]  /*25c0*/  HADD2.F32 R33, -RZ, R57.H1_H1 ;  /* 0x30000039ff217230 */ /* 0x000fc60000004100 */
[----:B------:R-:W-:Y:S02]  /*25d0*/  FMUL.FTZ R19, R19, R20 ;  /* 0x0000001413137220 */ /* 0x000fe40000410000 */
[----:B------:R-:W-:Y:S02]  /*25e0*/  FADD.FTZ R26, -R10, R33 ;  /* 0x000000210a1a7221 */ /* 0x000fe40000010100 */
[----:B------:R-:W-:Y:S01]  /*25f0*/  FFMA.FTZ R28, R25, R19, R28 ;  /* 0x00000013191c7223 */ /* 0x000fe2000001001c */
[----:B------:R-:W-:Y:S01]  /*2600*/  FADD.FTZ R24, R24, R19 ;  /* 0x0000001318187221 */ /* 0x000fe20000010000 */
[----:B------:R-:W-:Y:S01]  /*2610*/  FMUL.FTZ R20, R26, R11 ;  /* 0x0000000b1a147220 */ /* 0x000fe20000410000 */
[----:B------:R-:W-:Y:S01]  /*2620*/  FADD.FTZ R26, R29, R16 ;  /* 0x000000101d1a7221 */ /* 0x000fe20000010000 */
[----:B------:R-:W-:Y:S02]  /*2630*/  HADD2.F32 R16, -RZ, R58.H1_H1 ;  /* 0x3000003aff107230 */ /* 0x000fe40000004100 */
[----:B------:R-:W-:Y:S01]  /*2640*/  FFMA.FTZ R32, R15, R20, R13 ;  /* 0x000000140f207223 */ /* 0x000fe2000001000d */
[----:B------:R-:W-:-:S03]  /*2650*/  HADD2.F32 R29, -RZ, R59.H0_H0 ;  /* 0x2000003bff1d7230 */ /* 0x000fc60000004100 */
[----:B------:R-:W-:-:S06]  /*2660*/  FMUL.FTZ R69, R32, -1.4426950216293334961 ;  /* 0xbfb8aa3b20457820 */ /* 0x000fcc0000410000 */
[----:B------:R-:W0:Y:S02]  /*2670*/  MUFU.EX2 R69, R69 ;  /* 0x0000004500457308 */ /* 0x000e240000000800 */
[----:B0-----:R-:W-:-:S06]  /*2680*/  FADD.FTZ R33, R69, 1 ;  /* 0x3f80000045217421 */ /* 0x001fcc0000010000 */
[----:B------:R-:W0:Y:S02]  /*2690*/  MUFU.RCP R33, R33 ;  /* 0x0000002100217308 */ /* 0x000e240000001000 */
[----:B0-----:R-:W-:Y:S01]  /*26a0*/  FADD.FTZ R27, -R33, 1 ;  /* 0x3f800000211b7421 */ /* 0x001fe20000010100 */
[----:B------:R-:W-:-:S03]  /*26b0*/  FMUL.FTZ R16, R16, R33 ;  /* 0x0000002110107220 */ /* 0x000fc60000410000 */
[----:B------:R-:W-:Y:S01]  /*26c0*/  FFMA.FTZ R27, R32, R27, 1 ;  /* 0x3f800000201b7423 */ /* 0x000fe2000001001b */
[----:B------:R-:W-:Y:S01]  /*26d0*/  FADD.FTZ R32, -R10, R29 ;  /* 0x0000001d0a207221 */ /* 0x000fe20000010100 */
[----:B------:R-:W-:Y:S01]  /*26e0*/  FFMA.FTZ R29, R17, R21, R18 ;  /* 0x00000015111d7223 */ /* 0x000fe20000010012 */
[----:B------:R-:W-:Y:S02]  /*26f0*/  HADD2.F32 R18, -RZ, R60.H0_H0 ;  /* 0x2000003cff127230 */ /* 0x000fe40000004100 */
[----:B------:R-:W-:Y:S01]  /*2700*/  FMUL.FTZ R16, R16, R27 ;  /* 0x0000001b10107220 */ /* 0x000fe20000410000 */
[----:B------:R-:W-:Y:S01]  /*2710*/  FMUL.FTZ R27, R32, R11 ;  /* 0x0000000b201b7220 */ /* 0x000fe20000410000 */
[----:B------:R-:W-:Y:S02]  /*2720*/  FADD.FTZ R21, R26, R23 ;  /* 0x000000171a157221 */ /* 0x000fe40000010000 */
[----:B------:R-:W-:Y:S01]  /*2730*/  FFMA.FTZ R31, R20, R16, R31 ;  /* 0x00000010141f7223 */ /* 0x000fe2000001001f */
[----:B------:R-:W-:Y:S01]  /*2740*/  FFMA.FTZ R32, R14, R27, R12 ;  /* 0x0000001b0e207223 */ /* 0x000fe2000001000c */
[----:B------:R-:W-:-:S03]  /*2750*/  FADD.FTZ R21, R21, R16 ;  /* 0x0000001015157221 */ /* 0x000fc60000010000 */
[----:B------:R-:W-:-:S06]  /*2760*/  FMUL.FTZ R68, R32, -1.4426950216293334961 ;  /* 0xbfb8aa3b20447820 */ /* 0x000fcc0000410000 */
[----:B------:R-:W0:Y:S02]  /*2770*/  MUFU.EX2 R68, R68 ;  /* 0x0000004400447308 */ /* 0x000e240000000800 */
[----:B0-----:R-:W-:Y:S01]  /*2780*/  FADD.FTZ R33, R68, 1 ;  /* 0x3f80000044217421 */ /* 0x001fe20000010000 */
[----:B------:R-:W-:Y:S01]  /*2790*/  FMUL.FTZ R68, R15, R23 ;  /* 0x000000170f447220 */ /* 0x000fe20000410000 */
[----:B------:R-:W-:-:S03]  /*27a0*/  HADD2.F32 R23, -RZ, R60.H1_H1 ;  /* 0x3000003cff177230 */ /* 0x000fc60000004100 */
[----:B------:R-:W-:Y:S01]  /*27b0*/  FFMA.FTZ R26, R22, R68, R29 ;  /* 0x00000044161a7223 */ /* 0x000fe2000001001d */
[----:B------:R-:W0:Y:S01]  /*27c0*/  MUFU.RCP R33, R33 ;  /* 0x0000002100217308 */ /* 0x000e220000001000 */
[----:B------:R-:W-:Y:S02]  /*27d0*/  HADD2.F32 R29, -RZ, R62.H0_H0 ;  /* 0x2000003eff1d7230 */ /* 0x000fe40000004100 */
[----:B------:R-:W-:-:S03]  /*27e0*/  FADD.FTZ R30, R68, R30 ;  /* 0x0000001e441e7221 */ /* 0x000fc60000010000 */
[----:B------:R-:W-:Y:S01]  /*27f0*/  FADD.FTZ R29, -R10, R29 ;  /* 0x0000001d0a1d7221 */ /* 0x000fe20000010100 */
[----:B0-----:R-:W-:Y:S01]  /*2800*/  FADD.FTZ R69, -R33, 1 ;  /* 0x3f80000021457421 */ /* 0x001fe20000010100 */
[----:B------:R-:W-:-:S03]  /*2810*/  FMUL.FTZ R17, R18, R33 ;  /* 0x0000002112117220 */ /* 0x000fc60000410000 */
[----:B------:R-:W-:Y:S01]  /*2820*/  FFMA.FTZ R32, R32, R69, 1 ;  /* 0x3f80000020207423 */ /* 0x000fe20000010045 */
[----:B------:R-:W-:-:S03]  /*2830*/  HADD2.F32 R69, -RZ, R59.H1_H1 ;  /* 0x3000003bff457230 */ /* 0x000fc60000004100 */
[----:B------:R-:W-:Y:S02]  /*2840*/  FMUL.FTZ R17, R17, R32 ;  /* 0x0000002011117220 */ /* 0x000fe40000410000 */
[----:B------:R-:W-:Y:S02]  /*2850*/  FADD.FTZ R18, -R10, R69 ;  /* 0x000000450a127221 */ /* 0x000fe40000010100 */
[----:B------:R-:W-:Y:S02]  /*2860*/  FFMA.FTZ R28, R27, R17, R28 ;  /* 0x000000111b1c7223 */ /* 0x000fe4000001001c */
        /* <DEDUP_REMOVED lines=9> */
[----:B------:R-:W-:-:S03]  /*2900*/  FMUL.FTZ R33, R14, R19 ;  /* 0x000000130e217220 */ /* 0x000fc60000410000 */
[----:B------:R-:W-:Y:S01]  /*2910*/  FMUL.FTZ R22, R22, R23 ;  /* 0x0000001716167220 */ /* 0x000fe20000410000 */
[----:B------:R-:W-:Y:S01]  /*2920*/  FMUL.FTZ R23, R29, R11 ;  /* 0x0000000b1d177220 */ /* 0x000fe20000410000 */
[----:B------:R-:W-:Y:S01]  /*2930*/  FFMA.FTZ R25, R25, R33, R26 ;  /* 0x0000002119197223 */ /* 0x000fe2000001001a */
[----:B------:R-:W-:Y:S02]  /*2940*/  HADD2.F32 R26, -RZ, R61.H0_H0 ;  /* 0x2000003dff1a7230 */ /* 0x000fe40000004100 */
[----:B------:R-:W-:Y:S01]  /*2950*/  FADD.FTZ R30, R30, R33 ;  /* 0x000000211e1e7221 */ /* 0x000fe20000010000 */
[----:B------:R-:W-:Y:S01]  /*2960*/  FFMA.FTZ R32, R14, R23, R12 ;  /* 0x000000170e207223 */ /* 0x000fe2000001000c */
[----:B------:R-:W-:Y:S01]  /*2970*/  FFMA.FTZ R31, R18, R22, R31 ;  /* 0x00000016121f7223 */ /* 0x000fe2000001001f */
[----:B------:R-:W-:Y:S02]  /*2980*/  FADD.FTZ R21, R21, R22 ;  /* 0x0000001615157221 */ /* 0x000fe40000010000 */
[----:B------:R-:W-:-:S06]  /*2990*/  FMUL.FTZ R68, R32, -1.4426950216293334961 ;  /* 0xbfb8aa3b20447820 */ /* 0x000fcc0000410000 */
[----:B------:R-:W0:Y:S02]  /*29a0*/  MUFU.EX2 R68, R68 ;  /* 0x0000004400447308 */ /* 0x000e240000000800 */
[----:B0-----:R-:W-:Y:S01]  /*29b0*/  FADD.FTZ R29, R68, 1 ;  /* 0x3f800000441d7421 */ /* 0x001fe20000010000 */
[----:B------:R-:W-:-:S04]  /*29c0*/  FMUL.FTZ R68, R15, R16 ;  /* 0x000000100f447220 */ /* 0x000fc80000410000 */
[----:B------:R-:W-:Y:S01]  /*29d0*/  FFMA.FTZ R16, R20, R68, R25 ;  /* 0x0000004414107223 */ /* 0x000fe20000010019 */
[----:B------:R-:W0:Y:S01]  /*29e0*/  MUFU.RCP R29, R29 ;  /* 0x0000001d001d7308 */ /* 0x000e220000001000 */
[----:B------:R-:W-:Y:S02]  /*29f0*/  HADD2.F32 R25, -RZ, R61.H1_H1 ;  /* 0x3000003dff197230 */ /* 0x000fe40000004100 */
[----:B------:R-:W-:Y:S01]  /*2a00*/  FADD.FTZ R68, R68, R30 ;  /* 0x0000001e44447221 */ /* 0x000fe20000010000 */
[----:B------:R-:W-:Y:S01]  /*2a10*/  FADD.FTZ R30, R24, R17 ;  /* 0x00000011181e7221 */ /* 0x000fe20000010000 */
[----:B0-----:R-:W-:Y:S01]  /*2a20*/  FADD.FTZ R69, -R29, 1 ;  /* 0x3f8000001d457421 */ /* 0x001fe20000010100 */
[----:B------:R-:W-:-:S03]  /*2a30*/  FMUL.FTZ R19, R26, R29 ;  /* 0x0000001d1a137220 */ /* 0x000fc60000410000 */
[----:B------:R-:W-:Y:S01]  /*2a40*/  FFMA.FTZ R32, R32, R69, 1 ;  /* 0x3f80000020207423 */ /* 0x000fe20000010045 */
[----:B------:R-:W-:-:S03]  /*2a50*/  HADD2.F32 R69, -RZ, R62.H1_H1 ;  /* 0x3000003eff457230 */ /* 0x000fc60000004100 */
        /* <DEDUP_REMOVED lines=13> */
[----:B------:R-:W-:-:S03]  /*2b30*/  FMUL.FTZ R17, R15, R22 ;  /* 0x000000160f117220 */ /* 0x000fc60000410000 */
[----:B------:R-:W-:Y:S01]  /*2b40*/  FFMA.FTZ R27, R27, R25, R16 ;  /* 0x000000191b1b7223 */ /* 0x000fe20000010010 */
[----:B------:R-:W-:-:S03]  /*2b50*/  FADD.FTZ R68, R68, R25 ;  /* 0x0000001944447221 */ /* 0x000fc60000010000 */
[----:B------:R-:W-:Y:S01]  /*2b60*/  FFMA.FTZ R16, R18, R17, R27 ;  /* 0x0000001112107223 */ /* 0x000fe2000001001b */
[----:B------:R-:W-:Y:S01]  /*2b70*/  FADD.FTZ R68, R17, R68 ;  /* 0x0000004411447221 */ /* 0x000fe20000010000 */
[----:B------:R-:W-:Y:S01]  /*2b80*/  FMUL.FTZ R17, R14, R19 ;  /* 0x000000130e117220 */ /* 0x000fe20000410000 */
[----:B------:R-:W-:-:S03]  /*2b90*/  FADD.FTZ R18, R30, R19 ;  /* 0x000000131e127221 */ /* 0x000fc60000010000 */
[----:B------:R-:W-:Y:S01]  /*2ba0*/  FFMA.FTZ R25, R23, R17, R16 ;  /* 0x0000001117197223 */ /* 0x000fe20000010010 */
[----:B------:R-:W-:Y:S01]  /*2bb0*/  FADD.FTZ R68, R68, R17 ;  /* 0x0000001144447221 */ /* 0x000fe20000010000 */
[-C--:B------:R-:W-:Y:S01]  /*2bc0*/  FMUL.FTZ R17, R15, R20.reuse ;  /* 0x000000140f117220 */ /* 0x080fe20000410000 */
[----:B------:R-:W-:Y:S01]  /*2bd0*/  FFMA.FTZ R16, R23, R19, R28 ;  /* 0x0000001317107223 */ /* 0x000fe2000001001c */
[----:B------:R-:W-:Y:S02]  /*2be0*/  FADD.FTZ R19, R21, R20 ;  /* 0x0000001415137221 */ /* 0x000fe40000010000 */
[C---:B------:R-:W-:Y:S01]  /*2bf0*/  FFMA.FTZ R25, R26.reuse, R17, R25 ;  /* 0x000000111a197223 */ /* 0x040fe20000010019 */
[----:B------:R-:W-:Y:S01]  /*2c00*/  FADD.FTZ R24, R17, R68 ;  /* 0x0000004411187221 */ /* 0x000fe20000010000 */
[----:B------:R-:W-:-:S07]  /*2c10*/  FFMA.FTZ R17, R26, R20, R31 ;  /* 0x000000141a117223 */ /* 0x000fce000001001f */
.L_x_665:
[----:B------:R-:W0:Y:S01]  /*2c20*/  SHFL.DOWN PT, R20, R25, 0x1, 0x1f ;  /* 0x08201f0019147f89 */ /* 0x000e2200000e0000 */
[C---:B------:R-:W-:Y:S01]  /*2c30*/  ISETP.GT.AND P1, PT, R2.reuse, 0x1e, PT ;  /* 0x0000001e0200780c */ /* 0x040fe20003f24270 */
[----:B------:R-:W-:Y:S01]  /*2c40*/  BSSY.RECONVERGENT B0, `(.L_x_666) ;  /* 0x0000021000007945 */ /* 0x000fe20003800200 */
[C---:B------:R-:W-:Y:S01]  /*2c50*/  ISETP.GT.AND P6, PT, R2.reuse, 0xf, PT ;  /* 0x0000000f0200780c */ /* 0x040fe20003fc4270 */
[----:B------:R-:W1:Y:S01]  /*2c60*/  SHFL.DOWN PT, R21, R24, 0x1, 0x1f ;  /* 0x08201f0018157f89 */ /* 0x000e6200000e0000 */
[----:B------:R-:W-:Y:S02]  /*2c70*/  ISETP.GT.AND P5, PT, R2, 0x17, PT ;  /* 0x000000170200780c */ /* 0x000fe40003fa4270 */
[----:B------:R-:W-:Y:S01]  /*2c80*/  ISETP.NE.AND P3, PT, R34, RZ, PT ;  /* 0x000000ff2200720c */ /* 0x000fe20003f65270 */
[----:B------:R-:W-:Y:S01]  /*2c90*/  STS.128 [R52], R16 ;  /* 0x0000001034007388 */ /* 0x000fe20000000c00 */
        /* <DEDUP_REMOVED lines=27> */
.L_x_667:
[----:B------:R-:W-:Y:S05]  /*2e50*/  BSYNC.RECONVERGENT B0 ;  /* 0x0000000000007941 */ /* 0x000fea0003800200 */
.L_x_666:
[----:B------:R-:W-:Y:S06]  /*2e60*/  BAR.SYNC.DEFER_BLOCKING 0x0 ;  /* 0x0000000000007b1d */ /* 0x000fec0000010000 */
[----:B------:R-:W-:Y:S04]  /*2e70*/  BSSY.RECONVERGENT B0, `(.L_x_668) ;  /* 0x0000026000007945 */ /* 0x000fe80003800200 */
[----:B------:R-:W-:Y:S05]  /*2e80*/  @P3 BRA `(.L_x_669) ;  /* 0x0000000000903947 */ /* 0x000fea0003800000 */
[----:B------:R-:W4:Y:S01]  /*2e90*/  S2UR UR7, SR_CgaCtaId ;  /* 0x00000000000779c3 */ /* 0x000f220000008800 */
[----:B------:R-:W-:Y:S02]  /*2ea0*/  UMOV UR6, 0x400 ;  /* 0x0000040000067882 */ /* 0x000fe40000000000 */
[----:B----4-:R-:W-:-:S09]  /*2eb0*/  ULEA UR6, UR7, UR6, 0x18 ;  /* 0x0000000607067291 */ /* 0x010fd2000f8ec0ff */
[----:B------:R-:W4:Y:S04]  /*2ec0*/  LDS.64 R28, [UR6+0x18] ;  /* 0x00001806ff1c7984 */ /* 0x000f280008000a00 */
[----:B-12---:R-:W1:Y:S04]  /*2ed0*/  LDS.128 R20, [UR6+0x20] ;  /* 0x00002006ff147984 */ /* 0x006e680008000c00 */
[----:B------:R-:W2:Y:S01]  /*2ee0*/  LDS.128 R24, [UR6+0x30] ;  /* 0x00003006ff187984 */ /* 0x000ea20008000c00 */
[----:B----4-:R-:W-:Y:S01]  /*2ef0*/  FADD.FTZ R31, R32, R28 ;  /* 0x0000001c201f7221 */ /* 0x010fe20000010000 */
[----:B------:R-:W-:-:S03]  /*2f00*/  FADD.FTZ R28, R33, R29 ;  /* 0x0000001d211c7221 */ /* 0x000fc60000010000 */
[----:B-1----:R-:W-:Y:S01]  /*2f10*/  FADD.FTZ R31, R31, R20 ;  /* 0x000000141f1f7221 */ /* 0x002fe20000010000 */
[----:B------:R-:W-:-:S03]  /*2f20*/  FADD.FTZ R20, R28, R21 ;  /* 0x000000151c147221 */ /* 0x000fc60000010000 */
[----:B------:R-:W-:Y:S01]  /*2f30*/  FADD.FTZ R21, R31, R22 ;  /* 0x000000161f157221 */ /* 0x000fe20000010000 */
[----:B0--3--:R-:W-:Y:S01]  /*2f40*/  FADD.FTZ R32, R20, R23 ;  /* 0x0000001714207221 */ /* 0x009fe20000010000 */
[----:B------:R-:W0:Y:S02]  /*2f50*/  LDS.128 R28, [UR6+0x40] ;  /* 0x00004006ff1c7984 */ /* 0x000e240008000c00 */
[----:B--2---:R-:W-:Y:S01]  /*2f60*/  FADD.FTZ R33, R21, R24 ;  /* 0x0000001815217221 */ /* 0x004fe20000010000 */
[----:B------:R-:W-:Y:S01]  /*2f70*/  FADD.FTZ R32, R32, R25 ;  /* 0x0000001920207221 */ /* 0x000fe20000010000 */
[----:B------:R-:W1:Y:S02]  /*2f80*/  LDS.128 R20, [UR6+0x50] ;  /* 0x00005006ff147984 */ /* 0x000e640008000c00 */
[----:B------:R-:W-:Y:S01]  /*2f90*/  FADD.FTZ R33, R33, R26 ;  /* 0x0000001a21217221 */ /* 0x000fe20000010000 */
[----:B------:R-:W-:Y:S02]  /*2fa0*/  FADD.FTZ R32, R32, R27 ;  /* 0x0000001b20207221 */ /* 0x000fe40000010000 */
[----:B------:R-:W2:Y:S01]  /*2fb0*/  LDS.128 R24, [UR6+0x60] ;  /* 0x00006006ff187984 */ /* 0x000ea20008000c00 */
        /* <DEDUP_REMOVED lines=9> */
[----:B--2---:R-:W-:Y:S01]  /*3050*/  FADD.FTZ R33, R33, R24 ;  /* 0x0000001821217221 */ /* 0x004fe20000010000 */
[----:B------:R-:W-:-:S03]  /*3060*/  FADD.FTZ R32, R32, R25 ;  /* 0x0000001920207221 */ /* 0x000fc60000010000 */
[----:B------:R-:W-:Y:S01]  /*3070*/  FADD.FTZ R33, R33, R26 ;  /* 0x0000001a21217221 */ /* 0x000fe20000010000 */
[----:B------:R-:W-:-:S03]  /*3080*/  FADD.FTZ R32, R32, R27 ;  /* 0x0000001b20207221 */ /* 0x000fc60000010000 */
[----:B0-----:R-:W-:Y:S01]  /*3090*/  FADD.FTZ R33, R33, R28 ;  /* 0x0000001c21217221 */ /* 0x001fe20000010000 */
[----:B------:R-:W-:-:S03]  /*30a0*/  FADD.FTZ R20, R32, R29 ;  /* 0x0000001d20147221 */ /* 0x000fc60000010000 */
[----:B------:R-:W-:Y:S01]  /*30b0*/  FADD.FTZ R32, R33, R30 ;  /* 0x0000001e21207221 */ /* 0x000fe20000010000 */
[----:B------:R-:W-:-:S07]  /*30c0*/  FADD.FTZ R33, R20, R31 ;  /* 0x0000001f14217221 */ /* 0x000fce0000010000 */
.L_x_669:
[----:B------:R-:W-:Y:S05]  /*30d0*/  BSYNC.RECONVERGENT B0 ;  /* 0x0000000000007941 */ /* 0x000fea0003800200 */
.L_x_668:
        /* <DEDUP_REMOVED lines=14> */
[----:B------:R-:W-:Y:S01]  /*31c0*/  FADD.FTZ R26, R22, R27 ;  /* 0x0000001b161a7221 */ /* 0x000fe20000010000 */
[----:B----4-:R-:W-:Y:S01]  /*31d0*/  FADD.FTZ R69, R69, R28 ;  /* 0x0000001c45457221 */ /* 0x010fe20000010000 */
[----:B------:R-:W-:Y:S01]  /*31e0*/  FADD.FTZ R24, R24, R29 ;  /* 0x0000001d18187221 */ /* 0x000fe20000010000 */
[----:B------:R-:W2:Y:S01]  /*31f0*/  LDS.128 R20, [R52+0x8c0] ;  /* 0x0008c00034147984 */ /* 0x000ea20000000c00 */
[----:B------:R-:W-:Y:S01]  /*3200*/  FADD.FTZ R29, R25, R30 ;  /* 0x0000001e191d7221 */ /* 0x000fe20000010000 */
[----:B------:R-:W-:Y:S01]  /*3210*/  FADD.FTZ R30, R26, R31 ;  /* 0x0000001f1a1e7221 */ /* 0x000fe20000010000 */
[----:B-1----:R-:W-:Y:S01]  /*3220*/  FADD.FTZ R28, R24, R17 ;  /* 0x00000011181c7221 */ /* 0x002fe20000010000 */
[----:B------:R-:W-:Y:S01]  /*3230*/  FADD.FTZ R69, R69, R16 ;  /* 0x0000001045457221 */ /* 0x000fe20000010000 */
[----:B------:R-:W1:Y:S01]  /*3240*/  LDS.128 R24, [R52+0xa80] ;  /* 0x000a800034187984 */ /* 0x000e620000000c00 */
[----:B------:R-:W-:Y:S01]  /*3250*/  FADD.FTZ R29, R29, R18 ;  /* 0x000000121d1d7221 */ /* 0x000fe20000010000 */
[----:B------:R-:W-:-:S02]  /*3260*/  FADD.FTZ R30, R30, R19 ;  /* 0x000000131e1e7221 */ /* 0x000fc40000010000 */
[----:B------:R-:W4:Y:S01]  /*3270*/  LDS.128 R16, [R52+0xc40] ;  /* 0x000c400034107984 */ /* 0x000f220000000c00 */
[----:B--2---:R-:W-:Y:S01]  /*3280*/  FADD.FTZ R69, R69, R20 ;  /* 0x0000001445457221 */ /* 0x004fe20000010000 */
[----:B------:R-:W-:Y:S01]  /*3290*/  FADD.FTZ R28, R28, R21 ;  /* 0x000000151c1c7221 */ /* 0x000fe20000010000 */
[----:B------:R-:W-:Y:S01]  /*32a0*/  FADD.FTZ R29, R29, R22 ;  /* 0x000000161d1d7221 */ /* 0x000fe20000010000 */
[----:B------:R-:W-:Y:S02]  /*32b0*/  FADD.FTZ R30, R30, R23 ;  /* 0x000000171e1e7221 */ /* 0x000fe40000010000 */
[----:B------:R-:W2:Y:S01]  /*32c0*/  LDS.128 R20, [R52+0xe00] ;  /* 0x000e000034147984 */ /* 0x000ea20000000c00 */
[----:B-1----:R-:W-:Y:S01]  /*32d0*/  FADD.FTZ R69, R69, R24 ;  /* 0x0000001845457221 */ /* 0x002fe20000010000 */
[----:B------:R-:W-:Y:S01]  /*32e0*/  FADD.FTZ R28, R28, R25 ;  /* 0x000000191c1c7221 */ /* 0x000fe20000010000 */
[----:B------:R-:W-:Y:S01]  /*32f0*/  FADD.FTZ R29, R29, R26 ;  /* 0x0000001a1d1d7221 */ /* 0x000fe20000010000 */
[----:B------:R-:W-:Y:S01]  /*3300*/  FADD.FTZ R30, R30, R27 ;  /* 0x0000001b1e1e7221 */ /* 0x000fe20000010000 */
[----:B----4-:R-:W-:Y:S01]  /*3310*/  FADD.FTZ R69, R69, R16 ;  /* 0x0000001045457221 */ /* 0x010fe20000010000 */
[----:B------:R-:W1:Y:S01]  /*3320*/  LDS.128 R24, [R52+0xfc0] ;  /* 0x000fc00034187984 */ /* 0x000e620000000c00 */
[----:B------:R-:W-:Y:S01]  /*3330*/  FADD.FTZ R28, R28, R17 ;  /* 0x000000111c1c7221 */ /* 0x000fe20000010000 */
        /* <DEDUP_REMOVED lines=11> */
[----:B------:R-:W-:-:S02]  /*33f0*/  FADD.FTZ R30, R30, R27 ;  /* 0x0000001b1e1e7221 */ /* 0x000fc40000010000 */
[----:B------:R-:W1:Y:S01]  /*3400*/  LDS.128 R24, [R52+0x1500] ;  /* 0x0015000034187984 */ /* 0x000e620000000c00 */
[----:B----4-:R-:W-:Y:S01]  /*3410*/  FADD.FTZ R69, R69, R16 ;  /* 0x0000001045457221 */ /* 0x010fe20000010000 */
[----:B------:R-:W-:Y:S01]  /*3420*/  FADD.FTZ R28, R28, R17 ;  /* 0x000000111c1c7221 */ /* 0x000fe20000010000 */
[----:B------:R-:W-:Y:S01]  /*3430*/  FADD.FTZ R29, R29, R18 ;  /* 0x000000121d1d7221 */ /* 0x000fe20000010000 */
[----:B------:R-:W-:Y:S02]  /*3440*/  FADD.FTZ R30, R30, R19 ;  /* 0x000000131e1e7221 */ /* 0x000fe40000010000 */
[----:B------:R-:W4:Y:S01]  /*3450*/  LDS.128 R16, [R52+0x16c0] ;  /* 0x0016c00034107984 */ /* 0x000f220000000c00 */
        /* <DEDUP_REMOVED lines=22> */
.L_x_671:
[----:B------:R-:W-:Y:S05]  /*35c0*/  BSYNC.RECONVERGENT B0 ;  /* 0x0000000000007941 */ /* 0x000fea0003800200 */
.L_x_670:
        /* <DEDUP_REMOVED lines=29> */
.L_x_673:
[----:B------:R-:W-:Y:S05]  /*37a0*/  BSYNC.RECONVERGENT B0 ;  /* 0x0000000000007941 */ /* 0x000fea0003800200 */
.L_x_672:
[----:B------:R-:W-:Y:S05]  /*37b0*/  @!P4 BRA `(.L_x_674) ;  /* 0x000000080094c947 */ /* 0x000fea0003800000 */
[----:B------:R-:W5:Y:S01]  /*37c0*/  LDC.64 R30, c[0x0][0x3d0] ;  /* 0x0000f400ff1e7b82 */ /* 0x000f620000000a00 */
[----:B----4-:R-:W-:Y:S02]  /*37d0*/  LOP3.LUT R16, R44, 0x1, RZ, 0xc0, !PT ;  /* 0x000000012c107812 */ /* 0x010fe400078ec0ff */
[----:B------:R-:W-:-:S03]  /*37e0*/  ISETP.GE.U32.AND P4, PT, R4, 0x8, PT ;  /* 0x000000080400780c */ /* 0x000fc60003f86070 */
[----:B------:R-:W-:-:S04]  /*37f0*/  IMAD R19, R16, R3, RZ ;  /* 0x0000000310137224 */ /* 0x000fc800078e02ff */
[----:B------:R-:W-:-:S05]  /*3800*/  IMAD R16, R19, R4, RZ ;  /* 0x0000000413107224 */ /* 0x000fca00078e02ff */
[----:B------:R-:W-:-:S05]  /*3810*/  SHF.L.U32 R17, R16, 0x1, RZ ;  /* 0x0000000110117819 */ /* 0x000fca00000006ff */
[----:B-----5:R-:W-:Y:S01]  /*3820*/  IMAD.WIDE R30, R17, 0x4, R30 ;  /* 0x00000004111e7825 */ /* 0x020fe200078e021e */
[----:B------:R-:W-:Y:S06]  /*3830*/  @P3 BRA `(.L_x_675) ;  /* 0x0000000000503947 */ /* 0x000fec0003800000 */
[----:B------:R-:W4:Y:S01]  /*3840*/  LDC.64 R16, c[0x0][0x3c8] ;  /* 0x0000f200ff107b82 */ /* 0x000f220000000a00 */
[----:B------:R-:W-:Y:S01]  /*3850*/  LOP3.LUT P1, R20, R44, 0x2, RZ, 0xc0, !PT ;  /* 0x000000022c147812 */ /* 0x000fe2000782c0ff */
[----:B------:R-:W-:Y:S01]  /*3860*/  IMAD R21, R3, UR10, R0 ;  /* 0x0000000a03157c24 */ /* 0x000fe2000f8e0200 */
[----:B------:R-:W-:Y:S02]  /*3870*/  IADD3 R19, PT, PT, R19, R0, RZ ;  /* 0x0000000013137210 */ /* 0x000fe40007ffe0ff */
[----:B-1----:R-:W-:-:S04]  /*3880*/  SEL R23, R4, RZ, !P1 ;  /* 0x000000ff04177207 */ /* 0x002fc80004800000 */
[----:B------:R-:W-:Y:S01]  /*3890*/  ISETP.NE.AND P1, PT, R23, -0x1, PT ;  /* 0xffffffff1700780c */ /* 0x000fe20003f25270 */
[----:B----4-:R-:W-:-:S04]  /*38a0*/  IMAD.WIDE.U32 R16, R19, 0x4, R16 ;  /* 0x0000000413107825 */ /* 0x010fc800078e0010 */
        /* <DEDUP_REMOVED lines=8> */
.L_x_676:
[----:B----4-:R-:W4:Y:S04]  /*3930*/  LDG.E.STRONG.GPU R18, desc[UR8][R16.64] ;  /* 0x0000000810127981 */ /* 0x010f28000c1ef900 */
[----:B----4-:R-:W-:Y:S01]  /*3940*/  CCTL.IVALL ;  /* 0x00000000ff00798f */ /* 0x010fe20002000000 */
[----:B------:R-:W-:Y:S05]  /*3950*/  YIELD ;  /* 0x0000000000007946 */ /* 0x000fea0003800000 */
[----:B------:R-:W-:-:S13]  /*3960*/  ISETP.NE.AND P1, PT, R18, R23, PT ;  /* 0x000000171200720c */ /* 0x000fda0003f25270 */
[----:B------:R-:W-:Y:S05]  /*3970*/  @P1 BRA `(.L_x_676) ;  /* 0xfffffffc00ec1947 */ /* 0x000fea000383ffff */
.L_x_675:
[----:B------:R-:W-:Y:S05]  /*3980*/  WARPSYNC.ALL ;  /* 0x0000000000007948 */ /* 0x000fea0003800000 */
[----:B------:R-:W-:Y:S01]  /*3990*/  BAR.SYNC.DEFER_BLOCKING 0x0 ;  /* 0x0000000000007b1d */ /* 0x000fe20000010000 */
[----:B--2---:R-:W-:-:S05]  /*39a0*/  HFMA2 R22, -RZ, RZ, 0, 0 ;  /* 0x00000000ff167431 */ /* 0x004fca00000001ff */
        /* <DEDUP_REMOVED lines=8> */
[----:B-1----:R-:W-:Y:S01]  /*3a30*/  MOV R23, RZ ;  /* 0x000000ff00177202 */ /* 0x002fe20000000f00 */
[----:B------:R-:W-:Y:S01]  /*3a40*/  UIADD3 UR6, UPT, UPT, -UR10, URZ, URZ ;  /* 0x000000ff0a067290 */ /* 0x000fe2000fffe1ff */
[----:B----4-:R-:W-:Y:S02]  /*3a50*/  MOV R21, R0 ;  /* 0x0000000000157202 */ /* 0x010fe40000000f00 */
[----:B------:R-:W-:-:S09]  /*3a60*/  LOP3.LUT R22, R4, 0x7ffffff8, RZ, 0xc0, !PT ;  /* 0x7ffffff804167812 */ /* 0x000fd200078ec0ff */
.L_x_678:
[----:B------:R-:W-:Y:S02]  /*3a70*/  ISETP.EQ.OR P4, PT, RZ, UR6, P3 ;  /* 0x00000006ff007c0c */ /* 0x000fe40009f82670 */
[----:B------:R-:W-:-:S04]  /*3a80*/  IADD3 R16, PT, PT, R23, 0x1, RZ ;  /* 0x0000000117107810 */ /* 0x000fc80007ffe0ff */
[----:B------:R-:W-:-:S07]  /*3a90*/  ISETP.EQ.OR P5, PT, R16, UR10, P3 ;  /* 0x0000000a10007c0c */ /* 0x000fce0009fa2670 */
[----:B------:R-:W-:-:S06]  /*3aa0*/  @!P4 IMAD.WIDE.U32 R16, R21, 0x8, R30 ;  /* 0x000000081510c825 */ /* 0x000fcc00078e001e */
[----:B------:R-:W0:Y:S01]  /*3ab0*/  @!P4 LDG.E.64 R16, desc[UR8][R16.64] ;  /* 0x000000081010c981 */ /* 0x000e22000c1e1b00 */
[----:B------:R-:W-:-:S06]  /*3ac0*/  @!P5 IMAD.WIDE.U32 R18, R24, 0x8, R30 ;  /* 0x000000081812d825 */ /* 0x000fcc00078e001e */
[----:B------:R-:W2:Y:S01]  /*3ad0*/  @!P5 LDG.E.64 R18, desc[UR8][R18.64] ;  /* 0x000000081212d981 */ /* 0x000ea2000c1e1b00 */
[----:B------:R-:W-:-:S04]  /*3ae0*/  IADD3 R63, PT, PT, R23, 0x2, RZ ;  /* 0x00000002173f7810 */ /* 0x000fc80007ffe0ff */
[----:B------:R-:W-:Y:S02]  /*3af0*/  ISETP.EQ.OR P1, PT, R63, UR10, P3 ;  /* 0x0000000a3f007c0c */ /* 0x000fe40009f22670 */
[----:B------:R-:W-:Y:S01]  /*3b00*/  IADD3 R63, PT, PT, R23, 0x3, RZ ;  /* 0x00000003173f7810 */ /* 0x000fe20007ffe0ff */
[----:B0--3--:R-:W-:Y:S01]  /*3b10*/  @!P4 FADD.FTZ R32, R32, R16 ;  /* 0x000000102020c221 */ /* 0x009fe20000010000 */
[----:B------:R-:W-:Y:S02]  /*3b20*/  @!P4 FADD.FTZ R33, R33, R17 ;  /* 0x000000112121c221 */ /* 0x000fe40000010000 */
[----:B------:R-:W-:-:S07]  /*3b30*/  ISETP.EQ.OR P4, PT, R63, UR10, P3 ;  /* 0x0000000a3f007c0c */ /* 0x000fce0009f82670 */
[----:B------:R-:W-:-:S04]  /*3b40*/  @!P1 IMAD.WIDE.U32 R16, R28, 0x8, R30 ;  /* 0x000000081c109825 */ /* 0x000fc800078e001e */
[----:B--2---:R-:W-:Y:S02]  /*3b50*/  @!P5 FADD.FTZ R32, R32, R18 ;  /* 0x000000122020d221 */ /* 0x004fe40000010000 */
[----:B------:R-:W2:Y:S01]  /*3b60*/  @!P1 LDG.E.64 R16, desc[UR8][R16.64] ;  /* 0x0000000810109981 */ /* 0x000ea2000c1e1b00 */
[----:B------:R-:W-:Y:S01]  /*3b70*/  @!P5 FADD.FTZ R33, R33, R19 ;  /* 0x000000132121d221 */ /* 0x000fe20000010000 */
[----:B------:R-:W-:-:S06]  /*3b80*/  @!P4 IMAD.WIDE.U32 R18, R29, 0x8, R30 ;  /* 0x000000081d12c825 */ /* 0x000fcc00078e001e */
[----:B------:R-:W3:Y:S01]  /*3b90*/  @!P4 LDG.E.64 R18, desc[UR8][R18.64] ;  /* 0x000000081212c981 */ /* 0x000ee2000c1e1b00 */
[----:B------:R-:W-:-:S04]  /*3ba0*/  IADD3 R63, PT, PT, R23, 0x4, RZ ;  /* 0x00000004173f7810 */ /* 0x000fc80007ffe0ff */
[----:B------:R-:W-:Y:S02]  /*3bb0*/  ISETP.EQ.OR P5, PT, R63, UR10, P3 ;  /* 0x0000000a3f007c0c */ /* 0x000fe40009fa2670 */
[----:B------:R-:W-:Y:S01]  /*3bc0*/  IADD3 R63, PT, PT, R23, 0x5, RZ ;  /* 0x00000005173f7810 */ /* 0x000fe20007ffe0ff */
[----:B--2---:R-:W-:Y:S01]  /*3bd0*/  @!P1 FADD.FTZ R32, R32, R16 ;  /* 0x0000001020209221 */ /* 0x004fe20000010000 */
[----:B------:R-:W-:Y:S02]  /*3be0*/  @!P1 FADD.FTZ R33, R33, R17 ;  /* 0x0000001121219221 */ /* 0x000fe40000010000 */
[----:B------:R-:W-:-:S07]  /*3bf0*/  ISETP.EQ.OR P1, PT, R63, UR10, P3 ;  /* 0x0000000a3f007c0c */ /* 0x000fce0009f22670 */
[----:B------:R-:W-:-:S06]  /*3c00*/  @!P5 IMAD.WIDE.U32 R16, R26, 0x8, R30 ;  /* 0x000000081a10d825 */ /* 0x000fcc00078e001e */
[----:B------:R-:W2:Y:S01]  /*3c10*/  @!P5 LDG.E.64 R16, desc[UR8][R16.64] ;  /* 0x000000081010d981 */ /* 0x000ea2000c1e1b00 */
[----:B---3--:R-:W-:Y:S01]  /*3c20*/  @!P4 FADD.FTZ R32, R32, R18 ;  /* 0x000000122020c221 */ /* 0x008fe20000010000 */
[----:B------:R-:W-:Y:S01]  /*3c30*/  @!P4 FADD.FTZ R33, R33, R19 ;  /* 0x000000132121c221 */ /* 0x000fe20000010000 */
[----:B------:R-:W-:-:S06]  /*3c40*/  @!P1 IMAD.WIDE.U32 R18, R25, 0x8, R30 ;  /* 0x0000000819129825 */ /* 0x000fcc00078e001e */
[----:B------:R-:W3:Y:S01]  /*3c50*/  @!P1 LDG.E.64 R18, desc[UR8][R18.64] ;  /* 0x0000000812129981 */ /* 0x000ee2000c1e1b00 */
[----:B------:R-:W-:-:S04]  /*3c60*/  IADD3 R63, PT, PT, R23, 0x6, RZ ;  /* 0x00000006173f7810 */ /* 0x000fc80007ffe0ff */
[----:B------:R-:W-:Y:S02]  /*3c70*/  ISETP.EQ.OR P4, PT, R63, UR10, P3 ;  /* 0x0000000a3f007c0c */ /* 0x000fe40009f82670 */
[----:B------:R-:W-:-:S04]  /*3c80*/  IADD3 R63, PT, PT, R23, 0x7, RZ ;  /* 0x00000007173f7810 */ /* 0x000fc80007ffe0ff */
[----:B------:R-:W-:Y:S01]  /*3c90*/  ISETP.EQ.OR P6, PT, R63, UR10, P3 ;  /* 0x0000000a3f007c0c */ /* 0x000fe20009fc2670 */
[----:B--2---:R-:W-:Y:S01]  /*3ca0*/  @!P5 FADD.FTZ R32, R32, R16 ;  /* 0x000000102020d221 */ /* 0x004fe20000010000 */
[----:B------:R-:W-:-:S05]  /*3cb0*/  @!P5 FADD.FTZ R33, R33, R17 ;  /* 0x000000112121d221 */ /* 0x000fca0000010000 */
[----:B------:R-:W-:-:S06]  /*3cc0*/  @!P4 IMAD.WIDE.U32 R16, R27, 0x8, R30 ;  /* 0x000000081b10c825 */ /* 0x000fcc00078e001e */
[----:B------:R-:W2:Y:S01]  /*3cd0*/  @!P4 LDG.E.64 R16, desc[UR8][R16.64] ;  /* 0x000000081010c981 */ /* 0x000ea2000c1e1b00 */
[----:B---3--:R-:W-:Y:S01]  /*3ce0*/  @!P1 FADD.FTZ R32, R32, R18 ;  /* 0x0000001220209221 */ /* 0x008fe20000010000 */
[----:B------:R-:W-:Y:S01]  /*3cf0*/  @!P1 FADD.FTZ R33, R33, R19 ;  /* 0x0000001321219221 */ /* 0x000fe20000010000 */
[----:B------:R-:W-:-:S06]  /*3d00*/  @!P6 IMAD.WIDE.U32 R18, R20, 0x8, R30 ;  /* 0x000000081412e825 */ /* 0x000fcc00078e001e */
[----:B------:R-:W3:Y:S01]  /*3d10*/  @!P6 LDG.E.64 R18, desc[UR8][R18.64] ;  /* 0x000000081212e981 */ /* 0x000ee2000c1e1b00 */
[----:B------:R-:W-:-:S04]  /*3d20*/  IADD3 R23, PT, PT, R23, 0x8, RZ ;  /* 0x0000000817177810 */ /* 0x000fc80007ffe0ff */
[----:B------:R-:W-:Y:S01]  /*3d30*/  ISETP.NE.AND P1, PT, R23, R22, PT ;  /* 0x000000161700720c */ /* 0x000fe20003f25270 */
        /* <DEDUP_REMOVED lines=10> */
[----:B------:R-:W-:-:S03]  /*3de0*/  @!P4 FADD.FTZ R33, R33, R17 ;  /* 0x000000112121c221 */ /* 0x000fc60000010000 */
[----:B---3--:R-:W-:Y:S01]  /*3df0*/  @!P6 FADD.FTZ R32, R32, R18 ;  /* 0x000000122020e221 */ /* 0x008fe20000010000 */
[----:B------:R-:W-:Y:S01]  /*3e00*/  @!P6 FADD.FTZ R33, R33, R19 ;  /* 0x000000132121e221 */ /* 0x000fe20000010000 */
[----:B------:R-:W-:Y:S06]  /*3e10*/  @P1 BRA `(.L_x_678) ;  /* 0xfffffffc00141947 */ /* 0x000fec000383ffff */
.L_x_677:
[----:B----4-:R-:W-:-:S04]  /*3e20*/  LOP3.LUT R16, R4, 0x7, RZ, 0xc0, !PT ;  /* 0x0000000704107812 */ /* 0x010fc800078ec0ff */
[----:B------:R-:W-:-:S13]  /*3e30*/  ISETP.NE.AND P1, PT, R16, RZ, PT ;  /* 0x000000ff1000720c */ /* 0x000fda0003f25270 */
[----:B------:R-:W-:Y:S05]  /*3e40*/  @!P1 BRA `(.L_x_674) ;  /* 0x0000000000f09947 */ /* 0x000fea0003800000 */
[----:B------:R-:W-:Y:S02]  /*3e50*/  IADD3 R16, PT, PT, R16, -0x1, RZ ;  /* 0xffffffff10107810 */ /* 0x000fe40007ffe0ff */
[----:B-1----:R-:W-:Y:S02]  /*3e60*/  LOP3.LUT P1, R23, R4, 0x3, RZ, 0xc0, !PT ;  /* 0x0000000304177812 */ /* 0x002fe4000782c0ff */
        /* <DEDUP_REMOVED lines=30> */
.L_x_679:
        /* <DEDUP_REMOVED lines=18> */
.L_x_680:
        /* <DEDUP_REMOVED lines=9> */
.L_x_681:
[----:B------:R-:W-:Y:S05]  /*4200*/  BSYNC.RECONVERGENT B0 ;  /* 0x0000000000007941 */ /* 0x000fea0003800200 */
.L_x_674:
[----:B------:R-:W5:Y:S01]  /*4210*/  S2UR UR7, SR_CgaCtaId ;  /* 0x00000000000779c3 */ /* 0x000f620000008800 */
[----:B------:R-:W-:Y:S01]  /*4220*/  UMOV UR6, 0x400 ;  /* 0x0000040000067882 */ /* 0x000fe20000000000 */
[----:B------:R-:W0:Y:S01]  /*4230*/  LDCU.64 UR14, c[0x0][0x400] ;  /* 0x00008000ff0e77ac */ /* 0x000e220008000a00 */
[----:B----4-:R-:W-:Y:S02]  /*4240*/  HADD2.F32 R25, -RZ, R42.H0_H0 ;  /* 0x2000002aff197230 */ /* 0x010fe40000004100 */
[----:B--2---:R-:W-:Y:S02]  /*4250*/  HADD2.F32 R22, -RZ, R38.H1_H1 ;  /* 0x30000026ff167230 */ /* 0x004fe40000004100 */
[----:B------:R-:W-:Y:S02]  /*4260*/  HADD2.F32 R20, -RZ, R40.H0_H0 ;  /* 0x20000028ff147230 */ /* 0x000fe40000004100 */
[----:B------:R-:W-:Y:S02]  /*4270*/  HADD2.F32 R27, -RZ, R55.H0_H0 ;  /* 0x20000037ff1b7230 */ /* 0x000fe40000004100 */
[----:B-1----:R-:W-:-:S02]  /*4280*/  HADD2.F32 R23, -RZ, R57.H0_H0 ;  /* 0x20000039ff177230 */ /* 0x002fc40000004100 */
[----:B------:R-:W-:Y:S02]  /*4290*/  HADD2.F32 R21, -RZ, R59.H0_H0 ;  /* 0x2000003bff157230 */ /* 0x000fe40000004100 */
[C---:B------:R-:W-:Y:S01]  /*42a0*/  FADD.FTZ R27, -R10.reuse, R27 ;  /* 0x0000001b0a1b7221 */ /* 0x040fe20000010100 */
[----:B------:R-:W-:Y:S02]  /*42b0*/  HADD2.F32 R69, -RZ, R42.H1_H1 ;  /* 0x3000002aff457230 */ /* 0x000fe40000004100 */
[C---:B------:R-:W-:Y:S01]  /*42c0*/  FADD.FTZ R42, -R10.reuse, R25 ;  /* 0x000000190a2a7221 */ /* 0x040fe20000010100 */
[----:B------:R-:W-:Y:S02]  /*42d0*/  HADD2.F32 R40, -RZ, R40.H1_H1 ;  /* 0x30000028ff287230 */ /* 0x000fe40000004100 */
[C---:B------:R-:W-:Y:S01]  /*42e0*/  FADD.FTZ R25, -R10.reuse, R22 ;  /* 0x000000160a197221 */ /* 0x040fe20000010100 */
[----:B------:R-:W-:Y:S02]  /*42f0*/  HADD2.F32 R30, -RZ, R38.H0_H0 ;  /* 0x20000026ff1e7230 */ /* 0x000fe40000004100 */
[----:B------:R-:W-:Y:S01]  /*4300*/  FADD.FTZ R38, -R10, R20 ;  /* 0x000000140a267221 */ /* 0x000fe20000010100 */
[----:B------:R-:W-:-:S02]  /*4310*/  HADD2.F32 R29, -RZ, R36.H0_H0 ;  /* 0x20000024ff1d7230 */ /* 0x000fc40000004100 */
[C---:B------:R-:W-:Y:S01]  /*4320*/  FADD.FTZ R24, -R10.reuse, R23 ;  /* 0x000000170a187221 */ /* 0x040fe20000010100 */
[----:B------:R-:W-:Y:S01]  /*4330*/  HADD2.F32 R63, -RZ, R36.H1_H1 ;  /* 0x30000024ff3f7230 */ /* 0x000fe20000004100 */
[----:B-----5:R-:W-:Y:S01]  /*4340*/  ULEA UR6, UR7, UR6, 0x18 ;  /* 0x0000000607067291 */ /* 0x020fe2000f8ec0ff */
[----:B------:R-:W-:Y:S02]  /*4350*/  HADD2.F32 R55, -RZ, R55.H1_H1 ;  /* 0x30000037ff377230 */ /* 0x000fe40000004100 */
[C---:B------:R-:W-:Y:S01]  /*4360*/  FADD.FTZ R22, -R10.reuse, R21 ;  /* 0x000000150a167221 */ /* 0x040fe20000010100 */
[----:B------:R-:W-:Y:S02]  /*4370*/  HADD2.F32 R57, -RZ, R57.H1_H1 ;  /* 0x30000039ff397230 */ /* 0x000fe40000004100 */
[C---:B------:R-:W-:Y:S01]  /*4380*/  FADD.FTZ R18, -R10.reuse, R69 ;  /* 0x000000450a127221 */ /* 0x040fe20000010100 */
[----:B------:R-:W-:Y:S02]  /*4390*/  HADD2.F32 R59, -RZ, R59.H1_H1 ;  /* 0x3000003bff3b7230 */ /* 0x000fe40000004100 */
[----:B------:R-:W-:Y:S01]  /*43a0*/  FADD.FTZ R36, -R10, R40 ;  /* 0x000000280a247221 */ /* 0x000fe20000010100 */
[----:B------:R-:W-:-:S02]  /*43b0*/  HADD2.F32 R19, -RZ, R62.H0_H0 ;  /* 0x2000003eff137230 */ /* 0x000fc40000004100 */
[C---:B------:R-:W-:Y:S01]  /*43c0*/  FADD.FTZ R30, -R10.reuse, R30 ;  /* 0x0000001e0a1e7221 */ /* 0x040fe20000010100 */
[----:B------:R0:W-:Y:S01]  /*43d0*/  @!P3 STS.64 [UR6+0x88], R32 ;  /* 0x00008820ff00b988 */ /* 0x0001e20008000a06 */
[----:B------:R-:W-:Y:S02]  /*43e0*/  HADD2.F32 R31, -RZ, R62.H1_H1 ;  /* 0x3000003eff1f7230 */ /* 0x000fe40000004100 */
[C---:B------:R-:W-:Y:S01]  /*43f0*/  FADD.FTZ R29, -R10.reuse, R29 ;  /* 0x0000001d0a1d7221 */ /* 0x040fe20000010100 */
[C---:B------:R-:W-:Y:S01]  /*4400*/  FADD.FTZ R28, -R10.reuse, R63 ;  /* 0x0000003f0a1c7221 */ /* 0x040fe20000010100 */
[----:B------:R-:W-:Y:S01]  /*4410*/  BAR.SYNC.DEFER_BLOCKING 0x0 ;  /* 0x0000000000007b1d */ /* 0x000fe20000010000 */
[C---:B------:R-:W-:Y:S01]  /*4420*/  FADD.FTZ R26, -R10.reuse, R55 ;  /* 0x000000370a1a7221 */ /* 0x040fe20000010100 */
[C---:B------:R-:W-:Y:S01]  /*4430*/  FADD.FTZ R23, -R10.reuse, R57 ;  /* 0x000000390a177221 */ /* 0x040fe20000010100 */
[C---:B------:R-:W-:Y:S01]  /*4440*/  FADD.FTZ R21, -R10.reuse, R59 ;  /* 0x0000003b0a157221 */ /* 0x040fe20000010100 */
[C---:B------:R-:W-:Y:S01]  /*4450*/  FADD.FTZ R20, -R10.reuse, R19 ;  /* 0x000000130a147221 */ /* 0x040fe20000010100 */
[----:B------:R-:W-:Y:S01]  /*4460*/  FADD.FTZ R10, -R10, R31 ;  /* 0x0000001f0a0a7221 */ /* 0x000fe20000010100 */
[----:B0--3--:R-:W-:Y:S01]  /*4470*/  IADD3 R33, PT, PT, R54, 0x10, RZ ;  /* 0x0000001036217810 */ /* 0x009fe20007ffe0ff */
[-C--:B------:R-:W-:Y:S01]  /*4480*/  FMUL.FTZ R19, R42, R11.reuse ;  /* 0x0000000b2a137220 */ /* 0x080fe20000410000 */
[----:B------:R-:W-:-:S02]  /*4490*/  FMUL.FTZ R18, R18, R11 ;  /* 0x0000000b12127220 */ /* 0x000fc40000410000 */
[----:B------:R-:W-:Y:S02]  /*44a0*/  ISETP.GE.U32.AND P1, PT, R33, UR14, PT ;  /* 0x0000000e21007c0c */ /* 0x000fe4000bf26070 */
[----:B------:R-:W-:Y:S01]  /*44b0*/  SHF.R.S32.HI R40, RZ, 0x1f, R33 ;  /* 0x0000001fff287819 */ /* 0x000fe20000011421 */
[----:B------:R-:W0:Y:S01]  /*44c0*/  LDS.64 R16, [UR6+0x88] ;  /* 0x00008806ff107984 */ /* 0x000e220008000a00 */
[----:B------:R-:W0:Y:S02]  /*44d0*/  LDCU UR6, c[0x0][0x42c] ;  /* 0x00008580ff0677ac */ /* 0x000e240008000800 */
[----:B0-----:R-:W-:Y:S01]  /*44e0*/  FMUL.FTZ R31, R16, UR6 ;  /* 0x00000006101f7c20 */ /* 0x001fe20008410000 */
[----:B------:R-:W-:Y:S01]  /*44f0*/  FMUL.FTZ R32, R17, UR6 ;  /* 0x0000000611207c20 */ /* 0x000fe20008410000 */
[--C-:B------:R-:W-:Y:S02]  /*4500*/  HADD2.F32 R17, -RZ, R41.reuse.H0_H0 ;  /* 0x20000029ff117230 */ /* 0x100fe40000004100 */
[----:B------:R-:W-:Y:S01]  /*4510*/  HADD2.F32 R16, -RZ, R41.H1_H1 ;  /* 0x30000029ff107230 */ /* 0x000fe20000004100 */
[----:B------:R-:W-:Y:S06]  /*4520*/  @!P2 BRA `(.L_x_682) ;  /* 0x000000000048a947 */ /* 0x000fec0003800000 */
        /* <DEDUP_REMOVED lines=10> */
[----:B0-----:R-:W-:Y:S01]  /*45d0*/  FMUL.FTZ R16, R16, R63 ;  /* 0x0000003f10107220 */ /* 0x001fe20000410000 */
[----:B-1----:R-:W-:Y:S01]  /*45e0*/  FMUL.FTZ R17, R17, R62 ;  /* 0x0000003e11117220 */ /* 0x002fe20000410000 */
[----:B------:R-:W-:Y:S01]  /*45f0*/  FADD.FTZ R69, -R62, 1 ;  /* 0x3f8000003e457421 */ /* 0x000fe20000010100 */
[----:B------:R-:W-:-:S03]  /*4600*/  FADD.FTZ R62, -R63, 1 ;  /* 0x3f8000003f3e7421 */ /* 0x000fc60000010100 */
[----:B------:R-:W-:Y:S01]  /*4610*/  FFMA.FTZ R42, R42, R69, 1 ;  /* 0x3f8000002a2a7423 */ /* 0x000fe20000010045 */
[----:B------:R-:W-:-:S03]  /*4620*/  FFMA.FTZ R41, R41, R62, 1 ;  /* 0x3f80000029297423 */ /* 0x000fc6000001003e */
[----:B------:R-:W-:Y:S01]  /*4630*/  FMUL.FTZ R17, R17, R42 ;  /* 0x0000002a11117220 */ /* 0x000fe20000410000 */
[----:B------:R-:W-:-:S07]  /*4640*/  FMUL.FTZ R16, R16, R41 ;  /* 0x0000002910107220 */ /* 0x000fce0000410000 */
.L_x_682:
[----:B------:R-:W-:Y:S04]  /*4650*/  BSSY.RECONVERGENT B0, `(.L_x_683) ;  /* 0x0000015000007945 */ /* 0x000fe80003800200 */
[----:B------:R-:W-:Y:S05]  /*4660*/  @P0 BRA `(.L_x_684) ;  /* 0x00000000004c0947 */ /* 0x000fea0003800000 */
[----:B------:R-:W0:Y:S01]  /*4670*/  LDCU.64 UR12, c[0x0][0x3f8] ;  /* 0x00007f00ff0c77ac */ /* 0x000e220008000a00 */
[C-C-:B------:R-:W-:Y:S01]  /*4680*/  FFMA.FTZ R19, R31.reuse, R19, R32.reuse ;  /* 0x000000131f137223 */ /* 0x140fe20000010020 */
[----:B------:R-:W-:Y:S01]  /*4690*/  FFMA.FTZ R42, R31, R18, R32 ;  /* 0x000000121f2a7223 */ /* 0x000fe20000010020 */
[----:B------:R-:W-:Y:S01]  /*46a0*/  SHF.R.S32.HI R41, RZ, 0x1f, R54 ;  /* 0x0000001fff297819 */ /* 0x000fe20000011436 */
[----:B------:R-:W1:Y:S01]  /*46b0*/  LDCU.64 UR6, c[0x0][0x380] ;  /* 0x00007000ff0677ac */ /* 0x000e620008000a00 */
[----:B------:R-:W-:Y:S01]  /*46c0*/  FFMA.FTZ R18, R14, R17, -R19 ;  /* 0x000000110e127223 */ /* 0x000fe20000010813 */
[----:B------:R-:W-:Y:S01]  /*46d0*/  FFMA.FTZ R62, R15, R16, -R42 ;  /* 0x000000100f3e7223 */ /* 0x000fe2000001082a */
[----:B------:R-:W-:Y:S02]  /*46e0*/  MOV R16, R66 ;  /* 0x0000004200107202 */ /* 0x000fe40000000f00 */
[----:B------:R-:W-:Y:S01]  /*46f0*/  MOV R17, R65 ;  /* 0x0000004100117202 */ /* 0x000fe20000000f00 */
[----:B------:R-:W-:Y:S01]  /*4700*/  FMUL.FTZ R42, R18, R11 ;  /* 0x0000000b122a7220 */ /* 0x000fe20000410000 */
[----:B0-----:R-:W-:-:S02]  /*4710*/  IMAD R19, R41, UR12, RZ ;  /* 0x0000000c29137c24 */ /* 0x001fc4000f8e02ff */
[----:B------:R-:W-:Y:S01]  /*4720*/  FMUL.FTZ R41, R62, R11 ;  /* 0x0000000b3e297220 */ /* 0x000fe20000410000 */
[----:B------:R-:W-:-:S04]  /*4730*/  IMAD.WIDE.U32 R16, R54, UR12, R16 ;  /* 0x0000000c36107c25 */ /* 0x000fc8000f8e0010 */
[----:B------:R-:W-:Y:S01]  /*4740*/  IMAD R19, R54, UR13, R19 ;  /* 0x0000000d36137c24 */ /* 0x000fe2000f8e0213 */
[----:B-1----:R-:W-:Y:S02]  /*4750*/  LEA R18, P0, R16, UR6, 0x1 ;  /* 0x0000000610127c11 */ /* 0x002fe4000f8008ff */
[----:B------:R-:W-:Y:S02]  /*4760*/  F2FP.F16.F32.PACK_AB R41, R41, R42 ;  /* 0x0000002a2929723e */ /* 0x000fe400000000ff */
[----:B------:R-:W-:-:S04]  /*4770*/  IADD3 R19, PT, PT, R17, R19, RZ ;  /* 0x0000001311137210 */ /* 0x000fc80007ffe0ff */
[----:B------:R-:W-:-:S05]  /*4780*/  LEA.HI.X R19, R16, UR7, R19, 0x1, P0 ;  /* 0x0000000710137c11 */ /* 0x000fca00080f0c13 */
[----:B------:R0:W-:Y:S02]  /*4790*/  STG.E desc[UR8][R18.64], R41 ;  /* 0x0000002912007986 */ /* 0x0001e4000c101908 */
.L_x_684:
[----:B------:R-:W-:Y:S05]  /*47a0*/  BSYNC.RECONVERGENT B0 ;  /* 0x0000000000007941 */ /* 0x000fea0003800200 */
.L_x_683:
[----:B------:R-:W-:Y:S01]  /*47b0*/  UISETP.NE.AND UP0, UPT, UR11, URZ, UPT ;  /* 0x000000ff0b00728c */ /* 0x000fe2000bf05270 */
[-C--:B0-----:R-:W-:Y:S01]  /*47c0*/  FMUL.FTZ R19, R38, R11.reuse ;  /* 0x0000000b26137220 */ /* 0x081fe20000410000 */
[----:B------:R-:W-:Y:S01]  /*47d0*/  FMUL.FTZ R18, R36, R11 ;  /* 0x0000000b24127220 */ /* 0x000fe20000410000 */
[--C-:B------:R-:W-:Y:S01]  /*47e0*/  HADD2.F32 R36, -RZ, R39.reuse.H0_H0 ;  /* 0x20000027ff247230 */ /* 0x100fe20000004100 */
[----:B------:R-:W-:Y:S01]  /*47f0*/  ISETP.GE.AND.EX P1, PT, R40, UR15, PT, P1 ;  /* 0x0000000f28007c0c */ /* 0x000fe2000bf26310 */
[C-C-:B------:R-:W-:Y:S01]  /*4800*/  FFMA.FTZ R17, R31.reuse, R19, R32.reuse ;  /* 0x000000131f117223 */ /* 0x140fe20000010020 */
[----:B------:R-:W-:Y:S01]  /*4810*/  FFMA.FTZ R16, R31, R18, R32 ;  /* 0x000000121f107223 */ /* 0x000fe20000010020 */
[----:B------:R-:W-:Y:S02]  /*4820*/  HADD2.F32 R39, -RZ, R39.H1_H1 ;  /* 0x30000027ff277230 */ /* 0x000fe40000004100 */
        /* <DEDUP_REMOVED lines=19> */
.L_x_685:
        /* <DEDUP_REMOVED lines=15> */
[----:B------:R-:W-:Y:S02]  /*4a50*/  F2FP.F16.F32.PACK_AB R33, R33, R36 ;  /* 0x000000242121723e */ /* 0x000fe400000000ff */
[----:B------:R-:W-:-:S05]  /*4a60*/  LEA.HI.X R19, R16, UR13, R19, 0x1, P0 ;  /* 0x0000000d10137c11 */ /* 0x000fca00080f0c13 */
[----:B------:R0:W-:Y:S02]  /*4a70*/  STG.E desc[UR8][R18.64], R33 ;  /* 0x0000002112007986 */ /* 0x0001e4000c101908 */
.L_x_687:
[----:B------:R-:W-:Y:S05]  /*4a80*/  BSYNC.RECONVERGENT B0 ;  /* 0x0000000000007941 */ /* 0x000fea0003800200 */
.L_x_686:
[----:B------:R-:W-:Y:S01]  /*4a90*/  SHF.R.S32.HI R17, RZ, 0x1f, R50 ;  /* 0x0000001fff117819 */ /* 0x000fe20000011432 */
[--C-:B------:R-:W-:Y:S01]  /*4aa0*/  HADD2.F32 R16, -RZ, R37.reuse.H0_H0 ;  /* 0x20000025ff107230 */ /* 0x100fe20000004100 */
[----:B------:R-:W-:Y:S01]  /*4ab0*/  ISETP.GE.U32.AND P1, PT, R50, UR14, PT ;  /* 0x0000000e32007c0c */ /* 0x000fe2000bf26070 */
[----:B------:R-:W-:Y:S01]  /*4ac0*/  HADD2.F32 R37, -RZ, R37.H1_H1 ;  /* 0x30000025ff257230 */ /* 0x000fe20000004100 */
[----:B------:R-:W-:Y:S01]  /*4ad0*/  ISETP.GE.U32.AND P0, PT, R49, UR14, PT ;  /* 0x0000000e31007c0c */ /* 0x000fe2000bf06070 */
[-C--:B0-----:R-:W-:Y:S01]  /*4ae0*/  FMUL.FTZ R19, R30, R11.reuse ;  /* 0x0000000b1e137220 */ /* 0x081fe20000410000 */
[----:B------:R-:W-:Y:S01]  /*4af0*/  ISETP.GE.U32.AND P4, PT, R48, UR14, PT ;  /* 0x0000000e30007c0c */ /* 0x000fe2000bf86070 */
[-C--:B------:R-:W-:Y:S01]  /*4b00*/  FMUL.FTZ R29, R29, R11.reuse ;  /* 0x0000000b1d1d7220 */ /* 0x080fe20000410000 */
[----:B------:R-:W-:Y:S01]  /*4b10*/  ISETP.GE.U32.AND P5, PT, R47, UR14, PT ;  /* 0x0000000e2f007c0c */ /* 0x000fe2000bfa6070 */
[-C--:B------:R-:W-:Y:S01]  /*4b20*/  FMUL.FTZ R28, R28, R11.reuse ;  /* 0x0000000b1c1c7220 */ /* 0x080fe20000410000 */
[----:B------:R-:W-:Y:S01]  /*4b30*/  ISETP.GE.U32.AND P3, PT, R46, UR14, PT ;  /* 0x0000000e2e007c0c */ /* 0x000fe2000bf66070 */
[-C--:B------:R-:W-:Y:S01]  /*4b40*/  FMUL.FTZ R27, R27, R11.reuse ;  /* 0x0000000b1b1b7220 */ /* 0x080fe20000410000 */
[----:B------:R-:W-:Y:S01]  /*4b50*/  ISETP.GE.U32.AND P2, PT, R45, UR14, PT ;  /* 0x0000000e2d007c0c */ /* 0x000fe2000bf46070 */
[-C--:B------:R-:W-:Y:S01]  /*4b60*/  FMUL.FTZ R26, R26, R11.reuse ;  /* 0x0000000b1a1a7220 */ /* 0x080fe20000410000 */
[----:B------:R-:W-:Y:S01]  /*4b70*/  ISETP.GE.AND.EX P1, PT, R17, UR15, PT, P1 ;  /* 0x0000000f11007c0c */ /* 0x000fe2000bf26310 */
        /* <DEDUP_REMOVED lines=9> */
[-C--:B------:R-:W-:Y:S01]  /*4c10*/  FMUL.FTZ R10, R10, R11.reuse ;  /* 0x0000000b0a0a7220 */ /* 0x080fe20000410000 */
[----:B------:R-:W-:Y:S01]  /*4c20*/  FMUL.FTZ R25, R25, R11 ;  /* 0x0000000b19197220 */ /* 0x000fe20000410000 */
[----:B------:R-:W-:Y:S09]  /*4c30*/  BRA.U !UP0, `(.L_x_688) ;  /* 0x0000000108487547 */ /* 0x000ff2000b800000 */
        /* <DEDUP_REMOVED lines=18> */
.L_x_688:
        /* <DEDUP_REMOVED lines=22> */
[----:B------:R-:W-:-:S03]  /*4ec0*/  MOV R17, R65 ;  /* 0x0000004100117202 */ /* 0x000fc60000000f00 */
[C---:B------:R-:W-:Y:S02]  /*4ed0*/  IMAD R19, R50.reuse, UR7, R19 ;  /* 0x0000000732137c24 */ /* 0x040fe4000f8e0213 */
[----:B------:R-:W-:-:S05]  /*4ee0*/  IMAD.WIDE.U32 R16, R50, UR6, R16 ;  /* 0x0000000632107c25 */ /* 0x000fca000f8e0010 */
[----:B------:R-:W-:Y:S02]  /*4ef0*/  IADD3 R19, PT, PT, R17, R19, RZ ;  /* 0x0000001311137210 */ /* 0x000fe40007ffe0ff */
[----:B-1----:R-:W-:Y:S02]  /*4f00*/  LEA R18, P1, R16, UR12, 0x1 ;  /* 0x0000000c10127c11 */ /* 0x002fe4000f8208ff */
[----:B------:R-:W-:Y:S02]  /*4f10*/  F2FP.F16.F32.PACK_AB R17, R32, R37 ;  /* 0x000000252011723e */ /* 0x000fe400000000ff */
[----:B------:R-:W-:-:S05]  /*4f20*/  LEA.HI.X R19, R16, UR13, R19, 0x1, P1 ;  /* 0x0000000d10137c11 */ /* 0x000fca00088f0c13 */
[----:B------:R0:W-:Y:S04]  /*4f30*/  STG.E desc[UR8][R18.64], R17 ;  /* 0x0000001112007986 */ /* 0x0001e8000c101908 */
.L_x_690:
[----:B------:R-:W-:Y:S05]  /*4f40*/  BSYNC.RECONVERGENT B0 ;  /* 0x0000000000007941 */ /* 0x000fea0003800200 */
.L_x_689:
[--C-:B------:R-:W-:Y:S02]  /*4f50*/  HADD2.F32 R16, -RZ, R35.reuse.H0_H0 ;  /* 0x20000023ff107230 */ /* 0x100fe40000004100 */
[----:B------:R-:W-:Y:S01]  /*4f60*/  HADD2.F32 R35, -RZ, R35.H1_H1 ;  /* 0x30000023ff237230 */ /* 0x000fe20000004100 */
        /* <DEDUP_REMOVED lines=19> */
.L_x_691:
        /* <DEDUP_REMOVED lines=15> */
[----:B------:R-:W-:Y:S02]  /*5190*/  F2FP.F16.F32.PACK_AB R17, R28, R29 ;  /* 0x0000001d1c11723e */ /* 0x000fe400000000ff */
[----:B------:R-:W-:-:S05]  /*51a0*/  LEA.HI.X R19, R16, UR13, R19, 0x1, P0 ;  /* 0x0000000d10137c11 */ /* 0x000fca00080f0c13 */
[----:B------:R0:W-:Y:S02]  /*51b0*/  STG.E desc[UR8][R18.64], R17 ;  /* 0x0000001112007986 */ /* 0x0001e4000c101908 */
.L_x_693:
[----:B------:R-:W-:Y:S05]  /*51c0*/  BSYNC.RECONVERGENT B0 ;  /* 0x0000000000007941 */ /* 0x000fea0003800200 */
.L_x_692:
[--C-:B------:R-:W-:Y:S02]  /*51d0*/  HADD2.F32 R16, -RZ, R56.reuse.H0_H0 ;  /* 0x20000038ff107230 */ /* 0x100fe40000004100 */
[----:B------:R-:W-:Y:S01]  /*51e0*/  HADD2.F32 R56, -RZ, R56.H1_H1 ;  /* 0x30000038ff387230 */ /* 0x000fe20000004100 */
        /* <DEDUP_REMOVED lines=19> */
.L_x_694:
        /* <DEDUP_REMOVED lines=9> */
[----:B------:R-:W-:-:S05]  /*53b0*/  FMUL.FTZ R25, R30, R11 ;  /* 0x0000000b1e197220 */ /* 0x000fca0000410000 */
        /* <DEDUP_REMOVED lines=8> */
.L_x_696:
[----:B------:R-:W-:Y:S05]  /*5440*/  BSYNC.RECONVERGENT B0 ;  /* 0x0000000000007941 */ /* 0x000fea0003800200 */
.L_x_695:
        /* <DEDUP_REMOVED lines=21> */
.L_x_697:
        /* <DEDUP_REMOVED lines=18> */
.L_x_699:
[----:B------:R-:W-:Y:S05]  /*56c0*/  BSYNC.RECONVERGENT B0 ;  /* 0x0000000000007941 */ /* 0x000fea0003800200 */
.L_x_698:
        /* <DEDUP_REMOVED lines=21> */
.L_x_700:
        /* <DEDUP_REMOVED lines=18> */
.L_x_702:
[----:B------:R-:W-:Y:S05]  /*5940*/  BSYNC.RECONVERGENT B0 ;  /* 0x0000000000007941 */ /* 0x000fea0003800200 */
.L_x_701:
[--C-:B------:R-:W-:Y:S02]  /*5950*/  HADD2.F32 R17, -RZ, R61.reuse.H0_H0 ;  /* 0x2000003dff117230 */ /* 0x100fe40000004100 */
[----:B------:R-:W-:Y:S01]  /*5960*/  HADD2.F32 R16, -RZ, R61.H1_H1 ;  /* 0x3000003dff107230 */ /* 0x000fe20000004100 */
[----:B------:R-:W-:Y:S06]  /*5970*/  BRA.U !UP0, `(.L_x_703) ;  /* 0x0000000108487547 */ /* 0x000fec000b800000 */
[----:B------:R-:W-:Y:S01]  /*5980*/  FFMA.FTZ R10, R15, R10, R13 ;  /* 0x0000000a0f0a7223 */ /* 0x000fe2000001000d */
[----:B------:R-:W-:-:S03]  /*5990*/  FFMA.FTZ R12, R14, R20, R12 ;  /* 0x000000140e0c7223 */ /* 0x000fc6000001000c */
[----:B01----:R-:W-:Y:S01]  /*59a0*/  FMUL.FTZ R19, R10, -1.4426950216293334961 ;  /* 0xbfb8aa3b0a137820 */ /* 0x003fe20000410000 */
        /* <DEDUP_REMOVED lines=15> */
.L_x_703:
[----:B------:R-:W-:Y:S01]  /*5aa0*/  ISETP.GE.AND.EX P2, PT, R9, UR15, PT, P2 ;  /* 0x0000000f09007c0c */ /* 0x000fe2000bf46320 */
[----:B------:R-:W-:Y:S01]  /*5ab0*/  FFMA.FTZ R40, R14, R17, -R40 ;  /* 0x000000110e287223 */ /* 0x000fe20000010828 */
[----:B------:R-:W-:Y:S01]  /*5ac0*/  FFMA.FTZ R16, R15, R16, -R31 ;  /* 0x000000100f107223 */ /* 0x000fe2000001081f */
[----:B------:R-:W-:Y:S02]  /*5ad0*/  BSSY.RECONVERGENT B0, `(.L_x_704) ;  /* 0x000000f000007945 */ /* 0x000fe40003800200 */
[-C--:B------:R-:W-:Y:S01]  /*5ae0*/  FMUL.FTZ R13, R40, R11.reuse ;  /* 0x0000000b280d7220 */ /* 0x080fe20000410000 */
[----:B------:R-:W-:-:S07]  /*5af0*/  FMUL.FTZ R16, R16, R11 ;  /* 0x0000000b10107220 */ /* 0x000fce0000410000 */
[----:B------:R-:W-:Y:S05]  /*5b00*/  @P2 BRA `(.L_x_705) ;  /* 0x00000000002c2947 */ /* 0x000fea0003800000 */
[----:B------:R-:W2:Y:S01]  /*5b10*/  LDCU.64 UR6, c[0x0][0x3f8] ;  /* 0x00007f00ff0677ac */ /* 0x000ea20008000a00 */
[----:B------:R-:W-:Y:S02]  /*5b20*/  MOV R64, R66 ;  /* 0x0000004200407202 */ /* 0x000fe40000000f00 */
[----:B------:R-:W-:Y:S01]  /*5b30*/  F2FP.F16.F32.PACK_AB R13, R16, R13 ;  /* 0x0000000d100d723e */ /* 0x000fe200000000ff */
        /* <DEDUP_REMOVED lines=8> */
.L_x_705:
[----:B------:R-:W-:Y:S05]  /*5bc0*/  BSYNC.RECONVERGENT B0 ;  /* 0x0000000000007941 */ /* 0x000fea0003800200 */
.L_x_704:
[----:B------:R-:W-:Y:S02]  /*5bd0*/  IADD3 R43, PT, PT, R3, R43, RZ ;  /* 0x0000002b032b7210 */ /* 0x000fe40007ffe0ff */
[----:B------:R-:W-:Y:S02]  /*5be0*/  IADD3 R44, PT, PT, R44, 0x1, RZ ;  /* 0x000000012c2c7810 */ /* 0x000fe40007ffe0ff */
[----:B------:R-:W-:-:S13]  /*5bf0*/  ISETP.GE.AND P0, PT, R43, UR4, PT ;  /* 0x000000042b007c0c */ /* 0x000fda000bf06270 */
[----:B------:R-:W-:Y:S05]  /*5c00*/  @!P0 BRA `(.L_x_706) ;  /* 0xffffffa400b48947 */ /* 0x000fea000383ffff */
.L_x_663:
[----:B------:R-:W3:Y:S01]  /*5c10*/  LDC R4, c[0x0][0x370] ;  /* 0x0000dc00ff047b82 */ /* 0x000ee20000000800 */
        /* <DEDUP_REMOVED lines=18> */
.L_x_708:
[----:B------:R-:W-:Y:S05]  /*5d40*/  BSYNC.RECONVERGENT B0 ;  /* 0x0000000000007941 */ /* 0x000fea0003800200 */
.L_x_707:
[----:B------:R-:W-:Y:S05]  /*5d50*/  @P0 EXIT ;  /* 0x000000000000094d */ /* 0x000fea0003800000 */
[----:B------:R-:W-:Y:S05]  /*5d60*/  @P2 BRA `(.L_x_709) ;  /* 0x0000000000202947 */ /* 0x000fea0003800000 */
[----:B------:R-:W-:-:S05]  /*5d70*/  IMAD R0, R4, R7, RZ ;  /* 0x0000000704007224 */ /* 0x000fca00078e02ff */
[----:B------:R-:W-:-:S13]  /*5d80*/  ISETP.NE.AND P0, PT, R0, -0x1, PT ;  /* 0xffffffff0000780c */ /* 0x000fda0003f05270 */
[----:B------:R-:W-:Y:S05]  /*5d90*/  @!P0 BRA `(.L_x_709) ;  /* 0x0000000000148947 */ /* 0x000fea0003800000 */
.L_x_710:
[----:B---3--:R-:W3:Y:S04]  /*5da0*/  LDG.E.STRONG.GPU R5, desc[UR8][R2.64] ;  /* 0x0000000802057981 */ /* 0x008ee8000c1ef900 */
[----:B---3--:R-:W-:Y:S01]  /*5db0*/  CCTL.IVALL ;  /* 0x00000000ff00798f */ /* 0x008fe20002000000 */
[----:B------:R-:W-:Y:S05]  /*5dc0*/  YIELD ;  /* 0x0000000000007946 */ /* 0x000fea0003800000 */
[----:B------:R-:W-:-:S13]  /*5dd0*/  ISETP.NE.AND P0, PT, R5, R0, PT ;  /* 0x000000000500720c */ /* 0x000fda0003f05270 */
[----:B------:R-:W-:Y:S05]  /*5de0*/  @P0 BRA `(.L_x_710) ;  /* 0xfffffffc00ec0947 */ /* 0x000fea000383ffff */
.L_x_709:
        /* <DEDUP_REMOVED lines=16> */
[----:B--2---:R-:W-:Y:S02]  /*5ef0*/  SEL R11, R3, R2, P0 ;  /* 0x00000002030b7207 */ /* 0x004fe40000000000 */
        /* <DEDUP_REMOVED lines=34> */
[C---:B-1----:R-:W-:Y:S01]  /*6120*/  SHF.L.U32 R21, R34.reuse, 0x3, RZ ;  /* 0x0000000322157819 */ /* 0x042fe200000006ff */
[----:B------:R-:W0:Y:S01]  /*6130*/  LDCU.64 UR6, c[0x0][0x390] ;  /* 0x00007200ff0677ac */ /* 0x000e220008000a00 */
[----:B------:R-:W-:Y:S02]  /*6140*/  LOP3.LUT R9, R9, 0x3, RZ, 0xc0, !PT ;  /* 0x0000000309097812 */ /* 0x000fe400078ec0ff */
[--C-:B------:R-:W-:Y:S01]  /*6150*/  SHF.L.U64.HI R22, R34, 0x3, R35.reuse ;  /* 0x0000000322167819 */ /* 0x100fe20000010223 */
[----:B------:R-:W1:Y:S01]  /*6160*/  LDCU.64 UR10, c[0x0][0x388] ;  /* 0x00007100ff0a77ac */ /* 0x000e620008000a00 */
[----:B------:R-:W-:Y:S01]  /*6170*/  SHF.L.U32 R29, R7, 0x2, RZ ;  /* 0x00000002071d7819 */ /* 0x000fe200000006ff */
[----:B------:R-:W-:Y:S01]  /*6180*/  IMAD.WIDE.U32 R4, R9, 0x1c0, R34 ;  /* 0x000001c009047825 */ /* 0x000fe200078e0022 */
[----:B------:R-:W-:-:S02]  /*6190*/  SHF.L.U64.HI R31, R3, 0x2, R0 ;  /* 0x00000002031f7819 */ /* 0x000fc40000010200 */
[----:B------:R-:W-:Y:S02]  /*61a0*/  SHF.L.U64.HI R27, R28, 0x2, R33 ;  /* 0x000000021c1b7819 */ /* 0x000fe40000010221 */
[C---:B--2---:R-:W-:Y:S01]  /*61b0*/  LEA R25, P1, R34.reuse, UR4, 0x2 ;  /* 0x0000000422197c11 */ /* 0x044fe2000f8210ff */
[----:B------:R-:W-:Y:S01]  /*61c0*/  UMOV UR4, URZ ;  /* 0x000000ff00047c82 */ /* 0x000fe20008000000 */
[----:B0-----:R-:W-:Y:S02]  /*61d0*/  IADD3 R23, P2, PT, R21, UR6, RZ ;  /* 0x0000000615177c10 */ /* 0x001fe4000ff5e0ff */
[----:B------:R-:W-:Y:S02]  /*61e0*/  LEA.HI.X R26, R34, UR5, R35, 0x2, P1 ;  /* 0x00000005221a7c11 */ /* 0x000fe400088f1423 */
[----:B------:R-:W-:Y:S02]  /*61f0*/  IADD3 R35, PT, PT, R5, UR4, RZ ;  /* 0x0000000405237c10 */ /* 0x000fe4000fffe0ff */
[----:B------:R-:W-:Y:S01]  /*6200*/  MOV R34, R4 ;  /* 0x0000000400227202 */ /* 0x000fe20000000f00 */
[----:B------:R-:W-:Y:S01]  /*6210*/  IMAD.WIDE.U32 R4, R6, 0x4, RZ ;  /* 0x0000000406047825 */ /* 0x000fe200078e00ff */
[----:B------:R-:W-:-:S02]  /*6220*/  IADD3.X R24, PT, PT, R22, UR7, RZ, P2, !PT ;  /* 0x0000000716187c10 */ /* 0x000fc400097fe4ff */
[----:B-1----:R-:W-:Y:S02]  /*6230*/  IADD3 R21, P1, PT, R21, UR10, RZ ;  /* 0x0000000a15157c10 */ /* 0x002fe4000ff3e0ff */
[----:B------:R-:W-:Y:S02]  /*6240*/  IADD3 R2, P2, PT, RZ, -R9, RZ ;  /* 0x80000009ff027210 */ /* 0x000fe40007f5e0ff */
[----:B------:R-:W-:Y:S02]  /*6250*/  IADD3.X R22, PT, PT, R22, UR11, RZ, P1, !PT ;  /* 0x0000000b16167c10 */ /* 0x000fe40008ffe4ff */
[----:B------:R-:W-:Y:S02]  /*6260*/  IADD3 R29, PT, PT, R5, R29, RZ ;  /* 0x0000001d051d7210 */ /* 0x000fe40007ffe0ff */
[----:B------:R-:W-:-:S07]  /*6270*/  IADD3.X R20, PT, PT, RZ, -0x1, RZ, P2, !PT ;  /* 0xffffffffff147810 */ /* 0x000fce00017fe4ff */
.L_x_713:
        /* <DEDUP_REMOVED lines=29> */
.L_x_712:
[----:B------:R-:W-:Y:S05]  /*6450*/  BSYNC.RECONVERGENT B0 ;  /* 0x0000000000007941 */ /* 0x000fea0003800200 */
.L_x_711:
[----:B------:R-:W-:Y:S05]  /*6460*/  @!P0 EXIT ;  /* 0x000000000000894d */ /* 0x000fea0003800000 */
[C---:B------:R-:W-:Y:S01]  /*6470*/  SHF.L.U64.HI R2, R6.reuse, 0x2, R7 ;  /* 0x0000000206027819 */ /* 0x040fe20000010207 */
[----:B------:R-:W3:Y:S01]  /*6480*/  LDCU.64 UR4, c[0x0][0x3d8] ;  /* 0x00007b00ff0477ac */ /* 0x000ee20008000a00 */
[----:B------:R-:W-:Y:S02]  /*6490*/  SHF.L.U32 R6, R6, 0x2, RZ ;  /* 0x0000000206067819 */ /* 0x000fe400000006ff */
[C---:B------:R-:W-:Y:S01]  /*64a0*/  SHF.L.U64.HI R7, R28.reuse, 0x2, R33 ;  /* 0x000000021c077819 */ /* 0x040fe20000010221 */
[----:B------:R-:W4:Y:S01]  /*64b0*/  LDCU.64 UR6, c[0x0][0x388] ;  /* 0x00007100ff0677ac */ /* 0x000f220008000a00 */
[----:B--2---:R-:W-:Y:S02]  /*64c0*/  SHF.L.U32 R8, R28, 0x2, RZ ;  /* 0x000000021c087819 */ /* 0x004fe400000006ff */
[C---:B------:R-:W-:Y:S01]  /*64d0*/  SHF.L.U64.HI R4, R3.reuse, 0x2, R0 ;  /* 0x0000000203047819 */ /* 0x040fe20000010200 */
[----:B------:R-:W2:Y:S01]  /*64e0*/  LDCU.64 UR10, c[0x0][0x390] ;  /* 0x00007200ff0a77ac */ /* 0x000ea20008000a00 */
[----:B------:R-:W-:-:S07]  /*64f0*/  SHF.L.U32 R5, R3, 0x2, RZ ;  /* 0x0000000203057819 */ /* 0x000fce00000006ff */
.L_x_714:
[C---:B------:R-:W-:Y:S02]  /*6500*/  SHF.L.U32 R9, R34.reuse, 0x2, RZ ;  /* 0x0000000222097819 */ /* 0x040fe400000006ff */
[----:B01----:R-:W-:Y:S02]  /*6510*/  SHF.L.U64.HI R19, R34, 0x2, R35 ;  /* 0x0000000222137819 */ /* 0x003fe40000010223 */
[----:B---3--:R-:W-:-:S04]  /*6520*/  IADD3 R10, P0, PT, R9, UR4, RZ ;  /* 0x00000004090a7c10 */ /* 0x008fc8000ff1e0ff */
[----:B------:R-:W-:Y:S02]  /*6530*/  IADD3.X R11, PT, PT, R19, UR5, RZ, P0, !PT ;  /* 0x00000005130b7c10 */ /* 0x000fe400087fe4ff */
[C---:B------:R-:W-:Y:S02]  /*6540*/  IADD3 R12, P0, PT, R10.reuse, R5, RZ ;  /* 0x000000050a0c7210 */ /* 0x040fe40007f1e0ff */
[C---:B------:R-:W-:Y:S01]  /*6550*/  IADD3 R16, P1, PT, R10.reuse, R8, RZ ;  /* 0x000000080a107210 */ /* 0x040fe20007f3e0ff */
[----:B------:R0:W3:Y:S01]  /*6560*/  LDG.E R22, desc[UR8][R10.64] ;  /* 0x000000080a167981 */ /* 0x0000e2000c1e1900 */
[C---:B------:R-:W-:Y:S02]  /*6570*/  IADD3.X R13, PT, PT, R11.reuse, R4, RZ, P0, !PT ;  /* 0x000000040b0d7210 */ /* 0x040fe400007fe4ff */
[----:B------:R-:W-:Y:S02]  /*6580*/  IADD3 R14, P0, PT, R10, R6, RZ ;  /* 0x000000060a0e7210 */ /* 0x000fe40007f1e0ff */
[C---:B------:R-:W-:Y:S01]  /*6590*/  IADD3.X R17, PT, PT, R11.reuse, R7, RZ, P1, !PT ;  /* 0x000000070b117210 */ /* 0x040fe20000ffe4ff */
[----:B------:R-:W3:Y:S01]  /*65a0*/  LDG.E R23, desc[UR8][R12.64] ;  /* 0x000000080c177981 */ /* 0x000ee2000c1e1900 */
        /* <DEDUP_REMOVED lines=8> */
[C---:B----4-:R-:W-:Y:S02]  /*6630*/  IADD3 R18, P0, PT, R20.reuse, UR6, RZ ;  /* 0x0000000614127c10 */ /* 0x050fe4000ff1e0ff */
[----:B0-----:R-:W-:Y:S02]  /*6640*/  LOP3.LUT R11, R19, 0x3, RZ, 0xc0, !PT ;  /* 0x00000003130b7812 */ /* 0x001fe400078ec0ff */
[----:B--2---:R-:W-:Y:S02]  /*6650*/  IADD3 R20, P1, PT, R20, UR10, RZ ;  /* 0x0000000a14147c10 */ /* 0x004fe4000ff3e0ff */
[----:B------:R-:W-:Y:S02]  /*6660*/  IADD3 R10, P2, PT, R9, UR4, RZ ;  /* 0x00000004090a7c10 */ /* 0x000fe4000ff5e0ff */
[----:B------:R-:W-:-:S02]  /*6670*/  IADD3.X R19, PT, PT, R21, UR7, RZ, P0, !PT ;  /* 0x0000000715137c10 */ /* 0x000fc400087fe4ff */
[----:B------:R-:W-:Y:S02]  /*6680*/  IADD3.X R21, PT, PT, R21, UR11, RZ, P1, !PT ;  /* 0x0000000b15157c10 */ /* 0x000fe40008ffe4ff */
[----:B------:R-:W-:Y:S02]  /*6690*/  IADD3.X R11, PT, PT, R11, UR5, RZ, P2, !PT ;  /* 0x000000050b0b7c10 */ /* 0x000fe400097fe4ff */
[C---:B-1----:R-:W-:Y:S02]  /*66a0*/  IADD3 R14, P0, PT, R10.reuse, R5, RZ ;  /* 0x000000050a0e7210 */ /* 0x042fe40007f1e0ff */
        /* <DEDUP_REMOVED lines=21> */
[----:B-1----:R-:W3:Y:S04]  /*6800*/  LDG.E R24, desc[UR8][R10.64+0xe00] ;  /* 0x000e00080a187981 */ /* 0x002ee8000c1e1900 */
[----:B------:R-:W3:Y:S04]  /*6810*/  LDG.E R25, desc[UR8][R14.64+0xe00] ;  /* 0x000e00080e197981 */ /* 0x000ee8000c1e1900 */
        /* <DEDUP_REMOVED lines=32> */
.L_x_715:
        /* <DEDUP_REMOVED lines=14> */
.L_x_4506:


//--------------------- .text._Z35group_norm_nhwc_bwd_one_pass_kernelI11Fp16IOFp32WLi256ELi56ELi448EEv26Group_norm_nhwc_bwd_params --------------------------
	.section	.text._Z35group_norm_nhwc_bwd_one_pass_kernelI11Fp16IOFp32WLi256ELi56ELi448EEv26Group_norm_nhwc_bwd_params,"ax",@progbits
	.align	128
        .global         _Z35group_norm_nhwc_bwd_one_pass_kernelI11Fp16IOFp32WLi256ELi56ELi448EEv26Group_norm_nhwc_bwd_params
        .type           _Z35group_norm_nhwc_bwd_one_pass_kernelI11Fp16IOFp32WLi256ELi56ELi448EEv26Group_norm_nhwc_bwd_params,@function
        .size           _Z35group_norm_nhwc_bwd_one_pass_kernelI11Fp16IOFp32WLi256ELi56ELi448EEv26Group_norm_nhwc_bwd_params,(.L_x_4507 - _Z35group_norm_nhwc_bwd_one_pass_kernelI11Fp16IOFp32WLi256ELi56ELi448EEv26Group_norm_nhwc_bwd_params)
        .other          _Z35group_norm_nhwc_bwd_one_pass_kernelI11Fp16IOFp32WLi256ELi56ELi448EEv26Group_norm_nhwc_bwd_params,@"STO_CUDA_ENTRY STV_DEFAULT"
_Z35group_norm_nhwc_bwd_one_pass_kernelI11Fp16IOFp32WLi256ELi56ELi448EEv26Group_norm_nhwc_bwd_params:
.text._Z35group_norm_nhwc_bwd_one_pass_kernelI11Fp16IOFp32WLi256ELi56ELi448EEv26Group_norm_nhwc_bwd_params:
        /* <DEDUP_REMOVED lines=9> */
[----:B------:R-:W-:Y:S01]  /*0090*/  UMOV UR4, URZ ;  /* 0x000000ff00047c82 */ /* 0x000fe20008000000 */
[----:B0-----:R-:W-:-:S05]  /*00a0*/  LOP3.LUT R0, R3, 0xffff, RZ, 0xc0, !PT ;  /* 0x0000ffff03007812 */ /* 0x001fca00078ec0ff */
[----:B------:R-:W-:-:S05]  /*00b0*/  IMAD R0, R0, 0x925, RZ ;  /* 0x0000092500007824 */ /* 0x000fca00078e02ff */
[----:B------:R-:W-:Y:S02]  /*00c0*/  SHF.R.U32.HI R51, RZ, 0x10, R0 ;  /* 0x00000010ff337819 */ /* 0x000fe40000011600 */
[----:B------:R-:W0:Y:S02]  /*00d0*/  S2R R0, SR_LANEID ;  /* 0x0000000000007919 */ /* 0x000e240000000000 */
[----:B------:R-:W-:-:S05]  /*00e0*/  PRMT R2, R51, 0x9910, RZ ;  /* 0x0000991033027816 */ /* 0x000fca00000000ff */
[----:B------:R-:W-:-:S05]  /*00f0*/  IMAD R2, R2, 0x1c, RZ ;  /* 0x0000001c02027824 */ /* 0x000fca00078e02ff */
[----:B------:R-:W-:-:S04]  /*0100*/  IADD3 R2, PT, PT, RZ, -R2, RZ ;  /* 0x80000002ff027210 */ /* 0x000fc80007ffe0ff */
[----:B------:R-:W-:-:S04]  /*0110*/  PRMT R50, R2, 0x7710, RZ ;  /* 0x0000771002327816 */ /* 0x000fc800000000ff */
[----:B------:R-:W-:-:S04]  /*0120*/  IADD3 R50, PT, PT, R50, R3, RZ ;  /* 0x0000000332327210 */ /* 0x000fc80007ffe0ff */
[----:B------:R-:W-:-:S04]  /*0130*/  SHF.L.U32 R50, R50, 0x1, RZ ;  /* 0x0000000132327819 */ /* 0x000fc800000006ff */
[----:B------:R-:W-:-:S07]  /*0140*/  LOP3.LUT R54, R50, 0xffff, RZ, 0xc0, !PT ;  /* 0x0000ffff32367812 */ /* 0x000fce00078ec0ff */
.L_x_783:
[----:B------:R-:W1:Y:S01]  /*0150*/  LDC R8, c[0x0][0x410] ;  /* 0x00010400ff087b82 */ /* 0x000e620000000800 */
[----:B0-----:R-:W-:Y:S01]  /*0160*/  HFMA2 R2, -RZ, RZ, 0, 0 ;  /* 0x00000000ff027431 */ /* 0x001fe200000001ff */
[----:B------:R-:W-:Y:S01]  /*0170*/  IABS R7, UR6 ;  /* 0x0000000600077c13 */ /* 0x000fe20008000000 */
[----:B------:R-:W2:Y:S01]  /*0180*/  LDCU UR5, c[0x0][0x41c] ;  /* 0x00008380ff0577ac */ /* 0x000ea20008000800 */
[----:B------:R-:W-:Y:S02]  /*0190*/  ISETP.LE.AND P1, PT, RZ, UR6, PT ;  /* 0x00000006ff007c0c */ /* 0x000fe4000bf23270 */
[----:B------:R-:W-:Y:S01]  /*01a0*/  CS2R R48, SRZ ;  /* 0x0000000000307805 */ /* 0x000fe2000001ff00 */
[----:B------:R-:W3:Y:S01]  /*01b0*/  LDCU.128 UR12, c[0x0][0x400] ;  /* 0x00008000ff0c77ac */ /* 0x000ee20008000c00 */
[----:B------:R-:W-:Y:S02]  /*01c0*/  CS2R R46, SRZ ;  /* 0x00000000002e7805 */ /* 0x000fe4000001ff00 */
[----:B------:R-:W-:-:S02]  /*01d0*/  CS2R R44, SRZ ;  /* 0x00000000002c7805 */ /* 0x000fc4000001ff00 */
[----:B------:R-:W-:Y:S02]  /*01e0*/  CS2R R42, SRZ ;  /* 0x00000000002a7805 */ /* 0x000fe4000001ff00 */
[----:B------:R-:W-:Y:S02]  /*01f0*/  CS2R R40, SRZ ;  /* 0x0000000000287805 */ /* 0x000fe4000001ff00 */
[----:B------:R-:W-:Y:S02]  /*0200*/  CS2R R38, SRZ ;  /* 0x0000000000267805 */ /* 0x000fe4000001ff00 */
[----:B------:R-:W-:Y:S02]  /*0210*/  CS2R R36, SRZ ;  /* 0x0000000000247805 */ /* 0x000fe4000001ff00 */
[----:B------:R-:W-:Y:S02]  /*0220*/  CS2R R34, SRZ ;  /* 0x0000000000227805 */ /* 0x000fe4000001ff00 */
[----:B------:R-:W-:Y:S01]  /*0230*/  CS2R R32, SRZ ;  /* 0x0000000000207805 */ /* 0x000fe2000001ff00 */
[----:B------:R-:W4:Y:S01]  /*0240*/  LDCU.64 UR8, c[0x0][0x3b8] ;  /* 0x00007700ff0877ac */ /* 0x000f220008000a00 */
[----:B------:R-:W0:Y:S01]  /*0250*/  LDCU.U8 UR7, c[0x0][0x414] ;  /* 0x00008280ff0777ac */ /* 0x000e220008000000 */
[----:B-1----:R-:W-:-:S04]  /*0260*/  IABS R6, R8 ;  /* 0x0000000800067213 */ /* 0x002fc80000000000 */
[----:B------:R-:W1:Y:S08]  /*0270*/  I2F.RP R4, R6 ;  /* 0x0000000600047306 */ /* 0x000e700000209400 */
[----:B-1----:R-:W1:Y:S02]  /*0280*/  MUFU.RCP R4, R4 ;  /* 0x0000000400047308 */ /* 0x002e640000001000 */
[----:B-1----:R-:W-:-:S06]  /*0290*/  IADD3 R3, PT, PT, R4, 0xffffffe, RZ ;  /* 0x0ffffffe04037810 */ /* 0x002fcc0007ffe0ff */
[----:B------:R-:W1:Y:S02]  /*02a0*/  F2I.FTZ.U32.TRUNC.NTZ R3, R3 ;  /* 0x0000000300037305 */ /* 0x000e64000021f000 */
[----:B-1----:R-:W-:-:S05]  /*02b0*/  IADD3 R5, PT, PT, RZ, -R3, RZ ;  /* 0x80000003ff057210 */ /* 0x002fca0007ffe0ff */
[----:B------:R-:W-:-:S04]  /*02c0*/  IMAD R5, R5, R6, RZ ;  /* 0x0000000605057224 */ /* 0x000fc800078e02ff */
[----:B------:R-:W-:Y:S02]  /*02d0*/  IMAD.HI.U32 R5, R3, R5, R2 ;  /* 0x0000000503057227 */ /* 0x000fe400078e0002 */
[----:B------:R-:W2:Y:S04]  /*02e0*/  S2R R2, SR_CTAID.X ;  /* 0x0000000000027919 */ /* 0x000ea80000002500 */
[----:B------:R-:W-:-:S05]  /*02f0*/  IMAD.HI.U32 R5, R5, R7, RZ ;  /* 0x0000000705057227 */ /* 0x000fca00078e00ff */
[----:B------:R-:W-:-:S05]  /*0300*/  IADD3 R4, PT, PT, -R5, RZ, RZ ;  /* 0x000000ff05047210 */ /* 0x000fca0007ffe1ff */
[----:B------:R-:W-:Y:S01]  /*0310*/  IMAD R3, R6, R4, R7 ;  /* 0x0000000406037224 */ /* 0x000fe200078e0207 */
[----:B------:R-:W-:-:S04]  /*0320*/  LOP3.LUT R7, R8, UR6, RZ, 0x3c, !PT ;  /* 0x0000000608077c12 */ /* 0x000fc8000f8e3cff */
[----:B------:R-:W-:Y:S02]  /*0330*/  ISETP.GT.U32.AND P4, PT, R6, R3, PT ;  /* 0x000000030600720c */ /* 0x000fe40003f84070 */
[----:B------:R-:W-:Y:S01]  /*0340*/  ISETP.GE.AND P2, PT, R7, RZ, PT ;  /* 0x000000ff0700720c */ /* 0x000fe20003f46270 */
[----:B--2---:R-:W-:-:S10]  /*0350*/  IMAD R19, R2, UR5, R51 ;  /* 0x0000000502137c24 */ /* 0x004fd4000f8e0233 */
[-C--:B------:R-:W-:Y:S02]  /*0360*/  @!P4 IADD3 R3, PT, PT, R3, -R6.reuse, RZ ;  /* 0x800000060303c210 */ /* 0x080fe40007ffe0ff */
[----:B------:R-:W-:Y:S02]  /*0370*/  @!P4 IADD3 R5, PT, PT, R5, 0x1, RZ ;  /* 0x000000010505c810 */ /* 0x000fe40007ffe0ff */
[----:B---3--:R-:W-:Y:S02]  /*0380*/  ISETP.GE.U32.AND P3, PT, R19, UR12, PT ;  /* 0x0000000c13007c0c */ /* 0x008fe4000bf66070 */
[----:B------:R-:W-:Y:S02]  /*0390*/  SHF.R.S32.HI R9, RZ, 0x1f, R19 ;  /* 0x0000001fff097819 */ /* 0x000fe40000011413 */
[----:B------:R-:W-:Y:S02]  /*03a0*/  ISETP.GE.U32.AND P0, PT, R3, R6, PT ;  /* 0x000000060300720c */ /* 0x000fe40003f06070 */
[----:B------:R-:W-:-:S02]  /*03b0*/  ISETP.GE.AND.EX P3, PT, R9, UR13, PT, P3 ;  /* 0x0000000d09007c0c */ /* 0x000fc4000bf66330 */
[-C--:B------:R-:W-:Y:S02]  /*03c0*/  ISETP.GT.U32.AND P5, PT, R6, R3.reuse, PT ;  /* 0x000000030600720c */ /* 0x080fe40003fa4070 */
[----:B------:R-:W-:Y:S02]  /*03d0*/  IADD3 R4, PT, PT, R3, -R6, RZ ;  /* 0x8000000603047210 */ /* 0x000fe40007ffe0ff */
[----:B------:R-:W-:Y:S02]  /*03e0*/  ISETP.NE.AND P4, PT, R8, RZ, PT ;  /* 0x000000ff0800720c */ /* 0x000fe40003f85270 */
[----:B------:R-:W-:Y:S02]  /*03f0*/  SEL R3, R4, R3, !P5 ;  /* 0x0000000304037207 */ /* 0x000fe40006800000 */
[----:B------:R-:W-:Y:S02]  /*0400*/  LOP3.LUT R4, RZ, R8, RZ, 0x33, !PT ;  /* 0x00000008ff047212 */ /* 0x000fe400078e33ff */
[----:B------:R-:W-:Y:S01]  /*0410*/  @!P1 IADD3 R3, PT, PT, -R3, RZ, RZ ;  /* 0x000000ff03039210 */ /* 0x000fe20007ffe1ff */
[----:B------:R-:W1:Y:S01]  /*0420*/  @!P3 LDC.64 R14, c[0x0][0x3f8] ;  /* 0x0000fe00ff0ebb82 */ /* 0x000e620000000a00 */
[----:B------:R-:W-:-:S02]  /*0430*/  IADD3 R13, PT, PT, R19, 0x10, RZ ;  /* 0x00000010130d7810 */ /* 0x000fc40007ffe0ff */
[----:B------:R-:W-:Y:S02]  /*0440*/  @P0 IADD3 R5, PT, PT, R5, 0x1, RZ ;  /* 0x0000000105050810 */ /* 0x000fe40007ffe0ff */
[----:B------:R-:W-:Y:S02]  /*0450*/  SEL R67, R4, R3, !P4 ;  /* 0x0000000304437207 */ /* 0x000fe40006000000 */
[----:B------:R-:W-:Y:S01]  /*0460*/  ISETP.GE.U32.AND P0, PT, R13, UR12, PT ;  /* 0x0000000c0d007c0c */ /* 0x000fe2000bf06070 */
[----:B------:R-:W2:Y:S01]  /*0470*/  @!P3 LDC.64 R20, c[0x0][0x3a0] ;  /* 0x0000e800ff14bb82 */ /* 0x000ea20000000a00 */
[----:B------:R-:W-:Y:S01]  /*0480*/  SHF.R.S32.HI R11, RZ, 0x1f, R13 ;  /* 0x0000001fff0b7819 */ /* 0x000fe2000001140d */
[----:B------:R-:W-:Y:S01]  /*0490*/  IMAD R3, R67, 0x38, RZ ;  /* 0x0000003843037824 */ /* 0x000fe200078e02ff */
[----:B------:R-:W-:Y:S02]  /*04a0*/  @!P2 IADD3 R5, PT, PT, -R5, RZ, RZ ;  /* 0x000000ff0505a210 */ /* 0x000fe40007ffe1ff */
[----:B------:R-:W-:-:S02]  /*04b0*/  ISETP.GE.AND.EX P0, PT, R11, UR13, PT, P0 ;  /* 0x0000000d0b007c0c */ /* 0x000fc4000bf06300 */
[----:B------:R-:W-:Y:S01]  /*04c0*/  SEL R5, R4, R5, !P4 ;  /* 0x0000000504057207 */ /* 0x000fe20006000000 */
[----:B------:R-:W3:Y:S01]  /*04d0*/  @!P3 LDC.64 R26, c[0x0][0x398] ;  /* 0x0000e600ff1abb82 */ /* 0x000ee20000000a00 */
[C---:B------:R-:W-:Y:S02]  /*04e0*/  IADD3 R62, P1, PT, R3.reuse, R54, RZ ;  /* 0x00000036033e7210 */ /* 0x040fe40007f3e0ff */
[----:B------:R-:W-:Y:S02]  /*04f0*/  SHF.R.S32.HI R4, RZ, 0x1f, R5 ;  /* 0x0000001fff047819 */ /* 0x000fe40000011405 */
[----:B------:R-:W-:Y:S02]  /*0500*/  LEA.HI.X.SX32 R63, R3, RZ, 0x1, P1 ;  /* 0x000000ff033f7211 */ /* 0x000fe400008f0eff */
[----:B------:R-:W-:Y:S01]  /*0510*/  IADD3 R17, PT, PT, R19, 0x20, RZ ;  /* 0x0000002013117810 */ /* 0x000fe20007ffe0ff */
[----:B------:R-:W-:Y:S02]  /*0520*/  IMAD R4, R4, UR14, RZ ;  /* 0x0000000e04047c24 */ /* 0x000fe4000f8e02ff */
[----:B------:R-:W4:Y:S01]  /*0530*/  @!P0 LDC.64 R6, c[0x0][0x3f8] ;  /* 0x0000fe00ff068b82 */ /* 0x000f220000000a00 */
[----:B------:R-:W-:Y:S01]  /*0540*/  IMAD.WIDE.U32 R62, R5, UR14, R62 ;  /* 0x0000000e053e7c25 */ /* 0x000fe2000f8e003e */
[----:B------:R-:W-:-:S02]  /*0550*/  ISETP.GE.U32.AND P1, PT, R17, UR12, PT ;  /* 0x0000000c11007c0c */ /* 0x000fc4000bf26070 */
[----:B------:R-:W-:Y:S01]  /*0560*/  SHF.R.S32.HI R25, RZ, 0x1f, R17 ;  /* 0x0000001fff197819 */ /* 0x000fe20000011411 */
[----:B------:R-:W-:Y:S01]  /*0570*/  IMAD R65, R5, UR15, R4 ;  /* 0x0000000f05417c24 */ /* 0x000fe2000f8e0204 */
[----:B------:R-:W-:Y:S01]  /*0580*/  @!P3 MOV R64, R62 ;  /* 0x0000003e0040b202 */ /* 0x000fe20000000f00 */
[-C--:B-1----:R-:W-:Y:S01]  /*0590*/  @!P3 IMAD R4, R9, R14.reuse, RZ ;  /* 0x0000000e0904b224 */ /* 0x082fe200078e02ff */
[----:B------:R-:W-:Y:S02]  /*05a0*/  ISETP.GE.AND.EX P1, PT, R25, UR13, PT, P1 ;  /* 0x0000000d19007c0c */ /* 0x000fe4000bf26310 */
[----:B------:R-:W-:Y:S01]  /*05b0*/  IADD3 R65, PT, PT, R63, R65, RZ ;  /* 0x000000413f417210 */ /* 0x000fe20007ffe0ff */
[C---:B------:R-:W-:Y:S02]  /*05c0*/  @!P3 IMAD R3, R19.reuse, R15, R4 ;  /* 0x0000000f1303b224 */ /* 0x040fe400078e0204 */
[----:B------:R-:W-:Y:S02]  /*05d0*/  @!P3 IMAD.WIDE.U32 R4, R19, R14, R64 ;  /* 0x0000000e1304b225 */ /* 0x000fe400078e0040 */
[----:B------:R-:W1:Y:S03]  /*05e0*/  @!P0 LDC.64 R14, c[0x0][0x3a0] ;  /* 0x0000e800ff0e8b82 */ /* 0x000e660000000a00 */
[----:B------:R-:W-:-:S02]  /*05f0*/  @!P3 IADD3 R3, PT, PT, R5, R3, RZ ;  /* 0x000000030503b210 */ /* 0x000fc40007ffe0ff */
[C---:B------:R-:W-:Y:S02]  /*0600*/  @!P3 SHF.L.U32 R23, R4.reuse, 0x1, RZ ;  /* 0x000000010417b819 */ /* 0x040fe400000006ff */
[----:B------:R-:W-:Y:S01]  /*0610*/  @!P3 SHF.L.U64.HI R10, R4, 0x1, R3 ;  /* 0x00000001040ab819 */ /* 0x000fe20000010203 */
[----:B------:R-:W0:Y:S01]  /*0620*/  @!P1 LDC.64 R8, c[0x0][0x3f8] ;  /* 0x0000fe00ff089b82 */ /* 0x000e220000000a00 */
[----:B--2---:R-:W-:Y:S01]  /*0630*/  @!P3 IADD3 R20, P2, PT, R23, R20, RZ ;  /* 0x000000141714b210 */ /* 0x004fe20007f5e0ff */
[----:B----4-:R-:W-:Y:S01]  /*0640*/  @!P0 IMAD R12, R11, R6, RZ ;  /* 0x000000060b0c8224 */ /* 0x010fe200078e02ff */
[----:B---3--:R-:W-:Y:S02]  /*0650*/  @!P3 IADD3 R22, P4, PT, R23, R26, RZ ;  /* 0x0000001a1716b210 */ /* 0x008fe40007f9e0ff */
[----:B------:R-:W-:Y:S02]  /*0660*/  IADD3 R3, PT, PT, R19, 0x30, RZ ;  /* 0x0000003013037810 */ /* 0x000fe40007ffe0ff */
[C---:B------:R-:W-:Y:S01]  /*0670*/  @!P3 IADD3.X R21, PT, PT, R10.reuse, R21, RZ, P2, !PT ;  /* 0x000000150a15b210 */ /* 0x040fe200017fe4ff */
[----:B------:R-:W2:Y:S01]  /*0680*/  @!P0 LDC.64 R4, c[0x0][0x398] ;  /* 0x0000e600ff048b82 */ /* 0x000ea20000000a00 */
[----:B------:R-:W-:Y:S01]  /*0690*/  @!P3 IADD3.X R23, PT, PT, R10, R27, RZ, P4, !PT ;  /* 0x0000001b0a17b210 */ /* 0x000fe200027fe4ff */
[----:B------:R-:W-:Y:S01]  /*06a0*/  @!P0 IMAD R27, R13, R7, R12 ;  /* 0x000000070d1b8224 */ /* 0x000fe200078e020c */
[----:B------:R-:W-:Y:S01]  /*06b0*/  ISETP.GE.U32.AND P2, PT, R3, UR12, PT ;  /* 0x0000000c03007c0c */ /* 0x000fe2000bf46070 */
[----:B------:R3:W5:Y:S01]  /*06c0*/  @!P3 LDG.E R49, desc[UR10][R20.64] ;  /* 0x0000000a1431b981 */ /* 0x000762000c1e1900 */
[----:B------:R-:W-:-:S02]  /*06d0*/  SHF.R.S32.HI R29, RZ, 0x1f, R3 ;  /* 0x0000001fff1d7819 */ /* 0x000fc40000011403 */
[----:B------:R-:W-:Y:S01]  /*06e0*/  @!P0 MOV R10, R62 ;  /* 0x0000003e000a8202 */ /* 0x000fe20000000f00 */
[----:B------:R-:W5:Y:S01]  /*06f0*/  @!P3 LDG.E R48, desc[UR10][R22.64] ;  /* 0x0000000a1630b981 */ /* 0x000f62000c1e1900 */
[----:B------:R-:W-:Y:S02]  /*0700*/  @!P0 MOV R11, R65 ;  /* 0x00000041000b8202 */ /* 0x000fe40000000f00 */
[----:B------:R-:W-:Y:S01]  /*0710*/  ISETP.GE.AND.EX P2, PT, R29, UR13, PT, P2 ;  /* 0x0000000d1d007c0c */ /* 0x000fe2000bf46320 */
[----:B------:R-:W-:Y:S02]  /*0720*/  @!P0 IMAD.WIDE.U32 R6, R13, R6, R10 ;  /* 0x000000060d068225 */ /* 0x000fe400078e000a */
[----:B------:R-:W4:Y:S03]  /*0730*/  @!P1 LDC.64 R12, c[0x0][0x3a0] ;  /* 0x0000e800ff0c9b82 */ /* 0x000f260000000a00 */
[----:B------:R-:W-:-:S02]  /*0740*/  @!P0 IADD3 R7, PT, PT, R7, R27, RZ ;  /* 0x0000001b07078210 */ /* 0x000fc40007ffe0ff */
[C---:B------:R-:W-:Y:S02]  /*0750*/  @!P0 SHF.L.U32 R27, R6.reuse, 0x1, RZ ;  /* 0x00000001061b8819 */ /* 0x040fe400000006ff */
[----:B------:R-:W-:Y:S01]  /*0760*/  @!P0 SHF.L.U64.HI R18, R6, 0x1, R7 ;  /* 0x0000000106128819 */ /* 0x000fe20000010207 */
[----:B0-----:R-:W-:Y:S01]  /*0770*/  @!P1 IMAD R16, R25, R8, RZ ;  /* 0x0000000819109224 */ /* 0x001fe200078e02ff */
[----:B------:R-:W0:Y:S01]  /*0780*/  @!P1 LDC.64 R6, c[0x0][0x398] ;  /* 0x0000e600ff069b82 */ /* 0x000e220000000a00 */
[----:B---3--:R-:W-:Y:S02]  /*0790*/  @!P1 MOV R20, R62 ;  /* 0x0000003e00149202 */ /* 0x008fe40000000f00 */
[----:B------:R-:W-:Y:S01]  /*07a0*/  @!P1 MOV R21, R65 ;  /* 0x0000004100159202 */ /* 0x000fe20000000f00 */
[----:B------:R-:W-:-:S04]  /*07b0*/  @!P1 IMAD R25, R17, R9, R16 ;  /* 0x0000000911199224 */ /* 0x000fc800078e0210 */
[----:B------:R-:W3:Y:S01]  /*07c0*/  @!P2 LDC.64 R10, c[0x0][0x3f8] ;  /* 0x0000fe00ff0aab82 */ /* 0x000ee20000000a00 */
[----:B-1----:R-:W-:Y:S02]  /*07d0*/  @!P0 IADD3 R14, P3, PT, R27, R14, RZ ;  /* 0x0000000e1b0e8210 */ /* 0x002fe40007f7e0ff */
[----:B------:R-:W-:Y:S01]  /*07e0*/  IADD3 R16, PT, PT, R19, 0x40, RZ ;  /* 0x0000004013107810 */ /* 0x000fe20007ffe0ff */
[----:B------:R-:W-:Y:S01]  /*07f0*/  @!P1 IMAD.WIDE.U32 R8, R17, R8, R20 ;  /* 0x0000000811089225 */ /* 0x000fe200078e0014 */
[----:B------:R-:W-:Y:S02]  /*0800*/  @!P0 IADD3.X R15, PT, PT, R18, R15, RZ, P3, !PT ;  /* 0x0000000f120f8210 */ /* 0x000fe40001ffe4ff */
[----:B------:R-:W-:Y:S02]  /*0810*/  ISETP.GE.U32.AND P3, PT, R16, UR12, PT ;  /* 0x0000000c10007c0c */ /* 0x000fe4000bf66070 */
[----:B------:R-:W-:Y:S01]  /*0820*/  SHF.R.S32.HI R21, RZ, 0x1f, R16 ;  /* 0x0000001fff157819 */ /* 0x000fe20000011410 */
[----:B------:R1:W5:Y:S01]  /*0830*/  @!P0 LDG.E R47, desc[UR10][R14.64] ;  /* 0x0000000a0e2f8981 */ /* 0x000362000c1e1900 */
[----:B--2---:R-:W-:-:S02]  /*0840*/  @!P0 IADD3 R26, P4, PT, R27, R4, RZ ;  /* 0x000000041b1a8210 */ /* 0x004fc40007f9e0ff */
[----:B------:R-:W-:Y:S02]  /*0850*/  ISETP.GE.AND.EX P3, PT, R21, UR13, PT, P3 ;  /* 0x0000000d15007c0c */ /* 0x000fe4000bf66330 */
[----:B------:R-:W-:Y:S02]  /*0860*/  @!P0 IADD3.X R27, PT, PT, R18, R5, RZ, P4, !PT ;  /* 0x00000005121b8210 */ /* 0x000fe400027fe4ff */
[----:B------:R-:W-:Y:S02]  /*0870*/  @!P1 IADD3 R9, PT, PT, R9, R25, RZ ;  /* 0x0000001909099210 */ /* 0x000fe40007ffe0ff */
[C---:B------:R-:W-:Y:S01]  /*0880*/  @!P1 SHF.L.U32 R5, R8.reuse, 0x1, RZ ;  /* 0x0000000108059819 */ /* 0x040fe200000006ff */
[----:B------:R2:W5:Y:S01]  /*0890*/  @!P0 LDG.E R46, desc[UR10][R26.64] ;  /* 0x0000000a1a2e8981 */ /* 0x000562000c1e1900 */
[----:B------:R-:W-:Y:S01]  /*08a0*/  @!P1 SHF.L.U64.HI R18, R8, 0x1, R9 ;  /* 0x0000000108129819 */ /* 0x000fe20000010209 */
[----:B-1----:R-:W1:Y:S01]  /*08b0*/  @!P2 LDC.64 R14, c[0x0][0x3a0] ;  /* 0x0000e800ff0eab82 */ /* 0x002e620000000a00 */
[----:B----4-:R-:W-:-:S02]  /*08c0*/  @!P1 IADD3 R22, P4, PT, R5, R12, RZ ;  /* 0x0000000c05169210 */ /* 0x010fc40007f9e0ff */
[----:B------:R-:W-:Y:S02]  /*08d0*/  IADD3 R17, PT, PT, R19, 0x50, RZ ;  /* 0x0000005013117810 */ /* 0x000fe40007ffe0ff */
[----:B0-----:R-:W-:Y:S01]  /*08e0*/  @!P1 IADD3 R28, P5, PT, R5, R6, RZ ;  /* 0x00000006051c9210 */ /* 0x001fe20007fbe0ff */
[----:B---3--:R-:W-:Y:S01]  /*08f0*/  @!P2 IMAD R6, R29, R10, RZ ;  /* 0x0000000a1d06a224 */ /* 0x008fe200078e02ff */
[----:B------:R-:W-:Y:S01]  /*0900*/  ISETP.GE.U32.AND P0, PT, R17, UR12, PT ;  /* 0x0000000c11007c0c */ /* 0x000fe2000bf06070 */
[----:B------:R-:W0:Y:S01]  /*0910*/  @!P2 LDC.64 R8, c[0x0][0x398] ;  /* 0x0000e600ff08ab82 */ /* 0x000e220000000a00 */
[----:B------:R-:W-:Y:S02]  /*0920*/  SHF.R.S32.HI R25, RZ, 0x1f, R17 ;  /* 0x0000001fff197819 */ /* 0x000fe40000011411 */
[----:B------:R-:W-:Y:S02]  /*0930*/  @!P1 IADD3.X R23, PT, PT, R18, R13, RZ, P4, !PT ;  /* 0x0000000d12179210 */ /* 0x000fe400027fe4ff */
[----:B------:R-:W-:-:S02]  /*0940*/  @!P2 MOV R12, R62 ;  /* 0x0000003e000ca202 */ /* 0x000fc40000000f00 */
[----:B------:R-:W-:Y:S01]  /*0950*/  @!P2 MOV R13, R65 ;  /* 0x00000041000da202 */ /* 0x000fe20000000f00 */
[----:B------:R-:W3:Y:S01]  /*0960*/  @!P3 LDC.64 R4, c[0x0][0x3f8] ;  /* 0x0000fe00ff04bb82 */ /* 0x000ee20000000a00 */
[----:B------:R-:W-:Y:S01]  /*0970*/  ISETP.GE.AND.EX P0, PT, R25, UR13, PT, P0 ;  /* 0x0000000d19007c0c */ /* 0x000fe2000bf06300 */
[C---:B--2---:R-:W-:Y:S01]  /*0980*/  @!P2 IMAD R27, R3.reuse, R11, R6 ;  /* 0x0000000b031ba224 */ /* 0x044fe200078e0206 */
[----:B------:R-:W-:Y:S01]  /*0990*/  @!P1 IADD3.X R29, PT, PT, R18, R7, RZ, P5, !PT ;  /* 0x00000007121d9210 */ /* 0x000fe20002ffe4ff */
[----:B------:R-:W-:Y:S01]  /*09a0*/  @!P2 IMAD.WIDE.U32 R10, R3, R10, R12 ;  /* 0x0000000a030aa225 */ /* 0x000fe200078e000c */
[----:B------:R2:W5:Y:S03]  /*09b0*/  @!P1 LDG.E R45, desc[UR10][R22.64] ;  /* 0x0000000a162d9981 */ /* 0x000566000c1e1900 */
[----:B------:R-:W4:Y:S01]  /*09c0*/  @!P3 LDC.64 R6, c[0x0][0x398] ;  /* 0x0000e600ff06bb82 */ /* 0x000f220000000a00 */
[----:B------:R-:W-:Y:S01]  /*09d0*/  @!P2 IADD3 R3, PT, PT, R11, R27, RZ ;  /* 0x0000001b0b03a210 */ /* 0x000fe20007ffe0ff */
[----:B------:R3:W5:Y:S03]  /*09e0*/  @!P1 LDG.E R44, desc[UR10][R28.64] ;  /* 0x0000000a1c2c9981 */ /* 0x000766000c1e1900 */
[----:B------:R-:W-:-:S02]  /*09f0*/  @!P2 SHF.L.U64.HI R18, R10, 0x1, R3 ;  /* 0x000000010a12a819 */ /* 0x000fc40000010203 */
[----:B------:R-:W-:Y:S01]  /*0a00*/  IADD3 R3, PT, PT, R19, 0x60, RZ ;  /* 0x0000006013037810 */ /* 0x000fe20007ffe0ff */
[----:B------:R-:W4:Y:S01]  /*0a10*/  @!P0 LDC.64 R12, c[0x0][0x3f8] ;  /* 0x0000fe00ff0c8b82 */ /* 0x000f220000000a00 */
[----:B------:R-:W-:Y:S02]  /*0a20*/  @!P2 SHF.L.U32 R27, R10, 0x1, RZ ;  /* 0x000000010a1ba819 */ /* 0x000fe400000006ff */
[----:B------:R-:W-:Y:S02]  /*0a30*/  ISETP.GE.U32.AND P1, PT, R3, UR12, PT ;  /* 0x0000000c03007c0c */ /* 0x000fe4000bf26070 */
[----:B--2---:R-:W-:-:S03]  /*0a40*/  SHF.R.S32.HI R23, RZ, 0x1f, R3 ;  /* 0x0000001fff177819 */ /* 0x004fc60000011403 */
[----:B------:R-:W2:Y:S01]  /*0a50*/  @!P3 LDC.64 R10, c[0x0][0x3a0] ;  /* 0x0000e800ff0abb82 */ /* 0x000ea20000000a00 */
[----:B------:R-:W-:Y:S02]  /*0a60*/  ISETP.GE.AND.EX P1, PT, R23, UR13, PT, P1 ;  /* 0x0000000d17007c0c */ /* 0x000fe4000bf26310 */
[C---:B-1----:R-:W-:Y:S02]  /*0a70*/  @!P2 IADD3 R14, P4, PT, R27.reuse, R14, RZ ;  /* 0x0000000e1b0ea210 */ /* 0x042fe40007f9e0ff */
[----:B0-----:R-:W-:Y:S01]  /*0a80*/  @!P2 IADD3 R20, P5, PT, R27, R8, RZ ;  /* 0x000000081b14a210 */ /* 0x001fe20007fbe0ff */
[----:B---3--:R-:W-:Y:S01]  /*0a90*/  @!P3 IMAD R8, R21, R4, RZ ;  /* 0x000000041508b224 */ /* 0x008fe200078e02ff */
[----:B------:R-:W-:Y:S02]  /*0aa0*/  @!P3 MOV R26, R62 ;  /* 0x0000003e001ab202 */ /* 0x000fe40000000f00 */
[----:B------:R-:W-:Y:S01]  /*0ab0*/  @!P3 MOV R27, R65 ;  /* 0x00000041001bb202 */ /* 0x000fe20000000f00 */
[----:B------:R-:W-:-:S02]  /*0ac0*/  @!P3 IMAD R5, R16, R5, R8 ;  /* 0x000000051005b224 */ /* 0x000fc400078e0208 */
[----:B------:R-:W-:Y:S01]  /*0ad0*/  @!P3 IMAD.WIDE.U32 R26, R16, R4, R26 ;  /* 0x00000004101ab225 */ /* 0x000fe200078e001a */
[C---:B------:R-:W-:Y:S02]  /*0ae0*/  @!P2 IADD3.X R15, PT, PT, R18.reuse, R15, RZ, P4, !PT ;  /* 0x0000000f120fa210 */ /* 0x040fe400027fe4ff */
[----:B------:R-:W-:Y:S02]  /*0af0*/  @!P2 IADD3.X R21, PT, PT, R18, R9, RZ, P5, !PT ;  /* 0x000000091215a210 */ /* 0x000fe40002ffe4ff */
[----:B------:R-:W-:Y:S01]  /*0b00*/  @!P3 IADD3 R29, PT, PT, R27, R5, RZ ;  /* 0x000000051b1db210 */ /* 0x000fe20007ffe0ff */
[----:B----4-:R-:W-:Y:S01]  /*0b10*/  @!P0 IMAD R18, R25, R12, RZ ;  /* 0x0000000c19128224 */ /* 0x010fe200078e02ff */
[----:B------:R-:W0:Y:S01]  /*0b20*/  @!P1 LDC.64 R4, c[0x0][0x3f8] ;  /* 0x0000fe00ff049b82 */ /* 0x000e220000000a00 */
[C---:B------:R-:W-:Y:S01]  /*0b30*/  @!P3 SHF.L.U32 R27, R26.reuse, 0x1, RZ ;  /* 0x000000011a1bb819 */ /* 0x040fe200000006ff */
[----:B------:R1:W5:Y:S01]  /*0b40*/  @!P2 LDG.E R43, desc[UR10][R14.64] ;  /* 0x0000000a0e2ba981 */ /* 0x000362000c1e1900 */
[----:B------:R-:W-:-:S02]  /*0b50*/  @!P3 SHF.L.U64.HI R26, R26, 0x1, R29 ;  /* 0x000000011a1ab819 */ /* 0x000fc4000001021d */
[C---:B------:R-:W-:Y:S01]  /*0b60*/  @!P3 IADD3 R16, P4, PT, R27.reuse, R6, RZ ;  /* 0x000000061b10b210 */ /* 0x040fe20007f9e0ff */
[----:B------:R3:W5:Y:S01]  /*0b70*/  @!P2 LDG.E R42, desc[UR10][R20.64] ;  /* 0x0000000a142aa981 */ /* 0x000762000c1e1900 */
[----:B--2---:R-:W-:Y:S01]  /*0b80*/  @!P3 IADD3 R24, P2, PT, R27, R10, RZ ;  /* 0x0000000a1b18b210 */ /* 0x004fe20007f5e0ff */
[----:B------:R-:W-:Y:S01]  /*0b90*/  @!P0 IMAD R27, R17, R13, R18 ;  /* 0x0000000d111b8224 */ /* 0x000fe200078e0212 */
[----:B------:R-:W2:Y:S01]  /*0ba0*/  @!P0 LDC.64 R8, c[0x0][0x3a0] ;  /* 0x0000e800ff088b82 */ /* 0x000ea20000000a00 */
[----:B------:R-:W-:Y:S02]  /*0bb0*/  IADD3 R18, PT, PT, R19, 0x70, RZ ;  /* 0x0000007013127810 */ /* 0x000fe40007ffe0ff */
[----:B-1----:R-:W-:Y:S02]  /*0bc0*/  @!P0 MOV R14, R62 ;  /* 0x0000003e000e8202 */ /* 0x002fe40000000f00 */
[----:B------:R-:W-:Y:S02]  /*0bd0*/  @!P0 MOV R15, R65 ;  /* 0x00000041000f8202 */ /* 0x000fe40000000f00 */
[----:B------:R-:W-:-:S02]  /*0be0*/  @!P3 IADD3.X R25, PT, PT, R26, R11, RZ, P2, !PT ;  /* 0x0000000b1a19b210 */ /* 0x000fc400017fe4ff */
[----:B------:R-:W-:Y:S01]  /*0bf0*/  ISETP.GE.U32.AND P2, PT, R18, UR12, PT ;  /* 0x0000000c12007c0c */ /* 0x000fe2000bf46070 */
[----:B------:R-:W-:Y:S01]  /*0c00*/  @!P0 IMAD.WIDE.U32 R12, R17, R12, R14 ;  /* 0x0000000c110c8225 */ /* 0x000fe200078e000e */
[----:B---3--:R-:W-:Y:S01]  /*0c10*/  SHF.R.S32.HI R21, RZ, 0x1f, R18 ;  /* 0x0000001fff157819 */ /* 0x008fe20000011412 */
[----:B------:R-:W1:Y:S01]  /*0c20*/  @!P0 LDC.64 R14, c[0x0][0x398] ;  /* 0x0000e600ff0e8b82 */ /* 0x000e620000000a00 */
[----:B------:R3:W5:Y:S02]  /*0c30*/  @!P3 LDG.E R41, desc[UR10][R24.64] ;  /* 0x0000000a1829b981 */ /* 0x000764000c1e1900 */
[----:B------:R-:W-:Y:S02]  /*0c40*/  ISETP.GE.AND.EX P2, PT, R21, UR13, PT, P2 ;  /* 0x0000000d15007c0c */ /* 0x000fe4000bf46320 */
[----:B------:R-:W-:Y:S02]  /*0c50*/  @!P0 IADD3 R11, PT, PT, R13, R27, RZ ;  /* 0x0000001b0d0b8210 */ /* 0x000fe40007ffe0ff */
[----:B------:R-:W-:-:S02]  /*0c60*/  @!P0 SHF.L.U32 R27, R12, 0x1, RZ ;  /* 0x000000010c1b8819 */ /* 0x000fc400000006ff */
[----:B------:R-:W-:Y:S01]  /*0c70*/  @!P0 SHF.L.U64.HI R20, R12, 0x1, R11 ;  /* 0x000000010c148819 */ /* 0x000fe2000001020b */
[----:B0-----:R-:W-:Y:S01]  /*0c80*/  @!P1 IMAD R12, R23, R4, RZ ;  /* 0x00000004170c9224 */ /* 0x001fe200078e02ff */
[----:B------:R-:W-:Y:S01]  /*0c90*/  @!P3 IADD3.X R17, PT, PT, R26, R7, RZ, P4, !PT ;  /* 0x000000071a11b210 */ /* 0x000fe200027fe4ff */
[----:B------:R-:W0:Y:S02]  /*0ca0*/  @!P1 LDC.64 R10, c[0x0][0x398] ;  /* 0x0000e600ff0a9b82 */ /* 0x000e240000000a00 */
[----:B------:R-:W-:Y:S01]  /*0cb0*/  @!P1 IMAD R23, R3, R5, R12 ;  /* 0x0000000503179224 */ /* 0x000fe200078e020c */
[----:B--2---:R-:W-:Y:S01]  /*0cc0*/  @!P0 IADD3 R8, P4, PT, R27, R8, RZ ;  /* 0x000000081b088210 */ /* 0x004fe20007f9e0ff */
[----:B------:R2:W5:Y:S04]  /*0cd0*/  @!P3 LDG.E R40, desc[UR10][R16.64] ;  /* 0x0000000a1028b981 */ /* 0x000568000c1e1900 */
[----:B------:R-:W4:Y:S01]  /*0ce0*/  @!P1 LDC.64 R6, c[0x0][0x3a0] ;  /* 0x0000e800ff069b82 */ /* 0x000f220000000a00 */
[----:B---3--:R-:W-:-:S07]  /*0cf0*/  IADD3 R25, PT, PT, R19, 0x80, RZ ;  /* 0x0000008013197810 */ /* 0x008fce0007ffe0ff */
[----:B------:R-:W3:Y:S01]  /*0d00*/  @!P2 LDC.64 R12, c[0x0][0x3f8] ;  /* 0x0000fe00ff0cab82 */ /* 0x000ee20000000a00 */
[----:B------:R-:W-:Y:S02]  /*0d10*/  @!P0 IADD3.X R9, PT, PT, R20, R9, RZ, P4, !PT ;  /* 0x0000000914098210 */ /* 0x000fe400027fe4ff */
[----:B------:R-:W-:Y:S02]  /*0d20*/  ISETP.GE.U32.AND P4, PT, R25, UR12, PT ;  /* 0x0000000c19007c0c */ /* 0x000fe4000bf86070 */
[----:B------:R-:W-:Y:S01]  /*0d30*/  SHF.R.S32.HI R29, RZ, 0x1f, R25 ;  /* 0x0000001fff1d7819 */ /* 0x000fe20000011419 */
[----:B------:R1:W5:Y:S01]  /*0d40*/  @!P0 LDG.E R39, desc[UR10][R8.64] ;  /* 0x0000000a08278981 */ /* 0x000362000c1e1900 */
[----:B--2---:R-:W-:Y:S02]  /*0d50*/  @!P1 MOV R16, R62 ;  /* 0x0000003e00109202 */ /* 0x004fe40000000f00 */
[----:B------:R-:W-:Y:S02]  /*0d60*/  @!P1 MOV R17, R65 ;  /* 0x0000004100119202 */ /* 0x000fe40000000f00 */
[----:B------:R-:W-:Y:S01]  /*0d70*/  ISETP.GE.AND.EX P4, PT, R29, UR13, PT, P4 ;  /* 0x0000000d1d007c0c */ /* 0x000fe2000bf86340 */
[----:B------:R-:W-:Y:S01]  /*0d80*/  @!P1 IMAD.WIDE.U32 R4, R3, R4, R16 ;  /* 0x0000000403049225 */ /* 0x000fe200078e0010 */
[----:B-1----:R-:W-:Y:S01]  /*0d90*/  @!P0 IADD3 R14, P3, PT, R27, R14, RZ ;  /* 0x0000000e1b0e8210 */ /* 0x002fe20007f7e0ff */
[----:B------:R-:W1:Y:S03]  /*0da0*/  @!P2 LDC.64 R8, c[0x0][0x3a0] ;  /* 0x0000e800ff08ab82 */ /* 0x000e660000000a00 */
[----:B------:R-:W-:-:S02]  /*0db0*/  @!P1 IADD3 R17, PT, PT, R5, R23, RZ ;  /* 0x0000001705119210 */ /* 0x000fc40007ffe0ff */
[----:B------:R-:W-:Y:S02]  /*0dc0*/  @!P1 SHF.L.U32 R5, R4, 0x1, RZ ;  /* 0x0000000104059819 */ /* 0x000fe400000006ff */
[----:B------:R-:W-:Y:S02]  /*0dd0*/  @!P0 IADD3.X R15, PT, PT, R20, R15, RZ, P3, !PT ;  /* 0x0000000f140f8210 */ /* 0x000fe40001ffe4ff */
[----:B------:R-:W-:Y:S02]  /*0de0*/  IADD3 R3, PT, PT, R19, 0x90, RZ ;  /* 0x0000009013037810 */ /* 0x000fe40007ffe0ff */
[----:B------:R-:W-:Y:S01]  /*0df0*/  @!P1 SHF.L.U64.HI R24, R4, 0x1, R17 ;  /* 0x0000000104189819 */ /* 0x000fe20000010211 */
[----:B------:R1:W5:Y:S01]  /*0e00*/  @!P0 LDG.E R38, desc[UR10][R14.64] ;  /* 0x0000000a0e268981 */ /* 0x000362000c1e1900 */
[----:B----4-:R-:W-:Y:S01]  /*0e10*/  @!P1 IADD3 R22, P6, PT, R5, R6, RZ ;  /* 0x0000000605169210 */ /* 0x010fe20007fde0ff */
[----:B---3--:R-:W-:Y:S01]  /*0e20*/  @!P2 IMAD R6, R21, R12, RZ ;  /* 0x0000000c1506a224 */ /* 0x008fe200078e02ff */
[----:B0-----:R-:W-:Y:S01]  /*0e30*/  @!P1 IADD3 R20, P5, PT, R5, R10, RZ ;  /* 0x0000000a05149210 */ /* 0x001fe20007fbe0ff */
[----:B------:R-:W0:Y:S01]  /*0e40*/  @!P2 LDC.64 R16, c[0x0][0x398] ;  /* 0x0000e600ff10ab82 */ /* 0x000e220000000a00 */
[----:B------:R-:W-:-:S02]  /*0e50*/  ISETP.GE.U32.AND P3, PT, R3, UR12, PT ;  /* 0x0000000c03007c0c */ /* 0x000fc4000bf66070 */
[----:B------:R-:W-:Y:S02]  /*0e60*/  SHF.R.S32.HI R27, RZ, 0x1f, R3 ;  /* 0x0000001fff1b7819 */ /* 0x000fe40000011403 */
[----:B------:R-:W-:-:S03]  /*0e70*/  @!P1 IADD3.X R21, PT, PT, R24, R11, RZ, P5, !PT ;  /* 0x0000000b18159210 */ /* 0x000fc60002ffe4ff */
[----:B------:R-:W2:Y:S01]  /*0e80*/  @!P4 LDC.64 R4, c[0x0][0x3f8] ;  /* 0x0000fe00ff04cb82 */ /* 0x000ea20000000a00 */
[----:B------:R-:W-:Y:S01]  /*0e90*/  @!P1 IADD3.X R23, PT, PT, R24, R7, RZ, P6, !PT ;  /* 0x0000000718179210 */ /* 0x000fe200037fe4ff */
[C---:B------:R-:W-:Y:S01]  /*0ea0*/  @!P2 IMAD R11, R18.reuse, R13, R6 ;  /* 0x0000000d120ba224 */ /* 0x040fe200078e0206 */
[----:B------:R-:W-:Y:S01]  /*0eb0*/  @!P2 MOV R6, R62 ;  /* 0x0000003e0006a202 */ /* 0x000fe20000000f00 */
[----:B------:R-:W5:Y:S01]  /*0ec0*/  @!P1 LDG.E R36, desc[UR10][R20.64] ;  /* 0x0000000a14249981 */ /* 0x000f62000c1e1900 */
[----:B------:R-:W-:Y:S02]  /*0ed0*/  @!P2 MOV R7, R65 ;  /* 0x000000410007a202 */ /* 0x000fe40000000f00 */
[----:B------:R-:W-:Y:S01]  /*0ee0*/  ISETP.GE.AND.EX P3, PT, R27, UR13, PT, P3 ;  /* 0x0000000d1b007c0c */ /* 0x000fe2000bf66330 */
[----:B------:R3:W5:Y:S01]  /*0ef0*/  @!P1 LDG.E R37, desc[UR10][R22.64] ;  /* 0x0000000a16259981 */ /* 0x000762000c1e1900 */
[----:B------:R-:W-:-:S05]  /*0f00*/  @!P2 IMAD.WIDE.U32 R12, R18, R12, R6 ;  /* 0x0000000c120ca225 */ /* 0x000fca00078e0006 */
[----:B------:R-:W-:Y:S02]  /*0f10*/  @!P2 IADD3 R11, PT, PT, R13, R11, RZ ;  /* 0x0000000b0d0ba210 */ /* 0x000fe40007ffe0ff */
[C---:B------:R-:W-:Y:S02]  /*0f20*/  @!P2 SHF.L.U32 R13, R12.reuse, 0x1, RZ ;  /* 0x000000010c0da819 */ /* 0x040fe400000006ff */
[----:B------:R-:W-:Y:S02]  /*0f30*/  @!P2 SHF.L.U64.HI R24, R12, 0x1, R11 ;  /* 0x000000010c18a819 */ /* 0x000fe4000001020b */
[----:B------:R-:W4:Y:S01]  /*0f40*/  @!P3 LDC.64 R6, c[0x0][0x3f8] ;  /* 0x0000fe00ff06bb82 */ /* 0x000f220000000a00 */
[----:B-1----:R-:W-:Y:S01]  /*0f50*/  @!P2 IADD3 R14, P0, PT, R13, R8, RZ ;  /* 0x000000080d0ea210 */ /* 0x002fe20007f1e0ff */
[----:B--2---:R-:W-:-:S06]  /*0f60*/  @!P4 IMAD R12, R29, R4, RZ ;  /* 0x000000041d0cc224 */ /* 0x004fcc00078e02ff */
[----:B------:R-:W1:Y:S01]  /*0f70*/  @!P4 LDC.64 R10, c[0x0][0x3a0] ;  /* 0x0000e800ff0acb82 */ /* 0x000e620000000a00 */
[----:B------:R-:W-:Y:S01]  /*0f80*/  @!P2 IADD3.X R15, PT, PT, R24, R9, RZ, P0, !PT ;  /* 0x00000009180fa210 */ /* 0x000fe200007fe4ff */
[----:B------:R-:W-:Y:S01]  /*0f90*/  @!P4 IMAD R5, R25, R5, R12 ;  /* 0x000000051905c224 */ /* 0x000fe200078e020c */
[----:B0-----:R-:W-:-:S05]  /*0fa0*/  @!P2 IADD3 R16, P1, PT, R13, R16, RZ ;  /* 0x000000100d10a210 */ /* 0x001fca0007f3e0ff */
[----:B------:R-:W0:Y:S01]  /*0fb0*/  @!P4 LDC.64 R8, c[0x0][0x398] ;  /* 0x0000e600ff08cb82 */ /* 0x000e220000000a00 */
[----:B------:R-:W-:Y:S01]  /*0fc0*/  @!P4 MOV R12, R62 ;  /* 0x0000003e000cc202 */ /* 0x000fe20000000f00 */
[----:B------:R2:W5:Y:S01]  /*0fd0*/  @!P2 LDG.E R35, desc[UR10][R14.64] ;  /* 0x0000000a0e23a981 */ /* 0x000562000c1e1900 */
[----:B------:R-:W-:Y:S02]  /*0fe0*/  @!P4 MOV R13, R65 ;  /* 0x00000041000dc202 */ /* 0x000fe40000000f00 */
[----:B------:R-:W-:Y:S01]  /*0ff0*/  IADD3 R18, PT, PT, R19, 0xa0, RZ ;  /* 0x000000a013127810 */ /* 0x000fe20007ffe0ff */
[----:B------:R-:W-:-:S03]  /*1000*/  @!P4 IMAD.WIDE.U32 R12, R25, R4, R12 ;  /* 0x00000004190cc225 */ /* 0x000fc600078e000c */
[----:B------:R-:W-:Y:S02]  /*1010*/  ISETP.GE.U32.AND P0, PT, R18, UR12, PT ;  /* 0x0000000c12007c0c */ /* 0x000fe4000bf06070 */
[----:B---3--:R-:W-:Y:S02]  /*1020*/  SHF.R.S32.HI R23, RZ, 0x1f, R18 ;  /* 0x0000001fff177819 */ /* 0x008fe40000011412 */
[----:B------:R-:W-:Y:S02]  /*1030*/  @!P4 IADD3 R13, PT, PT, R13, R5, RZ ;  /* 0x000000050d0dc210 */ /* 0x000fe40007ffe0ff */
[----:B------:R-:W3:Y:S01]  /*1040*/  @!P3 LDC.64 R4, c[0x0][0x3a0] ;  /* 0x0000e800ff04bb82 */ /* 0x000ee20000000a00 */
[----:B------:R-:W-:Y:S01]  /*1050*/  @!P4 SHF.L.U32 R25, R12, 0x1, RZ ;  /* 0x000000010c19c819 */ /* 0x000fe200000006ff */
[----:B----4-:R-:W-:Y:S01]  /*1060*/  @!P3 IMAD R20, R27, R6, RZ ;  /* 0x000000061b14b224 */ /* 0x010fe200078e02ff */
[----:B------:R-:W-:Y:S02]  /*1070*/  ISETP.GE.AND.EX P0, PT, R23, UR13, PT, P0 ;  /* 0x0000000d17007c0c */ /* 0x000fe4000bf06300 */
[----:B------:R-:W-:-:S02]  /*1080*/  @!P2 IADD3.X R17, PT, PT, R24, R17, RZ, P1, !PT ;  /* 0x000000111811a210 */ /* 0x000fc40000ffe4ff */
[----:B------:R-:W-:Y:S02]  /*1090*/  @!P4 SHF.L.U64.HI R22, R12, 0x1, R13 ;  /* 0x000000010c16c819 */ /* 0x000fe4000001020d */
[----:B-1----:R-:W-:Y:S01]  /*10a0*/  @!P4 IADD3 R10, P1, PT, R25, R10, RZ ;  /* 0x0000000a190ac210 */ /* 0x002fe20007f3e0ff */
[----:B------:R-:W-:Y:S01]  /*10b0*/  @!P3 IMAD R27, R3, R7, R20 ;  /* 0x00000007031bb224 */ /* 0x000fe200078e0214 */
[----:B------:R-:W-:Y:S01]  /*10c0*/  @!P3 MOV R20, R62 ;  /* 0x0000003e0014b202 */ /* 0x000fe20000000f00 */
[----:B------:R-:W1:Y:S01]  /*10d0*/  @!P3 LDC.64 R12, c[0x0][0x398] ;  /* 0x0000e600ff0cbb82 */ /* 0x000e620000000a00 */
[----:B------:R-:W-:Y:S01]  /*10e0*/  @!P3 MOV R21, R65 ;  /* 0x000000410015b202 */ /* 0x000fe20000000f00 */
[----:B------:R-:W5:Y:S01]  /*10f0*/  @!P2 LDG.E R34, desc[UR10][R16.64] ;  /* 0x0000000a1022a981 */ /* 0x000f62000c1e1900 */
[----:B------:R-:W-:Y:S02]  /*1100*/  @!P4 IADD3.X R11, PT, PT, R22, R11, RZ, P1, !PT ;  /* 0x0000000b160bc210 */ /* 0x000fe40000ffe4ff */
[----:B0-----:R-:W-:-:S02]  /*1110*/  @!P4 IADD3 R8, P1, PT, R25, R8, RZ ;  /* 0x000000081908c210 */ /* 0x001fc40007f3e0ff */
[----:B------:R-:W-:Y:S01]  /*1120*/  IADD3 R31, PT, PT, R19, 0xb0, RZ ;  /* 0x000000b0131f7810 */ /* 0x000fe20007ffe0ff */
[----:B------:R-:W-:Y:S01]  /*1130*/  @!P3 IMAD.WIDE.U32 R6, R3, R6, R20 ;  /* 0x000000060306b225 */ /* 0x000fe200078e0014 */
[----:B------:R-:W-:Y:S01]  /*1140*/  @!P4 IADD3.X R9, PT, PT, R22, R9, RZ, P1, !PT ;  /* 0x000000091609c210 */ /* 0x000fe20000ffe4ff */
[----:B--2---:R-:W0:Y:S01]  /*1150*/  @!P0 LDC.64 R14, c[0x0][0x3f8] ;  /* 0x0000fe00ff0e8b82 */ /* 0x004e220000000a00 */
[----:B------:R-:W-:Y:S01]  /*1160*/  ISETP.GE.U32.AND P1, PT, R31, UR12, PT ;  /* 0x0000000c1f007c0c */ /* 0x000fe2000bf26070 */
[----:B------:R2:W5:Y:S01]  /*1170*/  @!P4 LDG.E R33, desc[UR10][R10.64] ;  /* 0x0000000a0a21c981 */ /* 0x000562000c1e1900 */
[----:B------:R-:W-:Y:S02]  /*1180*/  SHF.R.S32.HI R21, RZ, 0x1f, R31 ;  /* 0x0000001fff157819 */ /* 0x000fe4000001141f */
[----:B------:R-:W-:Y:S01]  /*1190*/  @!P3 IADD3 R3, PT, PT, R7, R27, RZ ;  /* 0x0000001b0703b210 */ /* 0x000fe20007ffe0ff */
[----:B------:R4:W5:Y:S01]  /*11a0*/  @!P4 LDG.E R32, desc[UR10][R8.64] ;  /* 0x0000000a0820c981 */ /* 0x000962000c1e1900 */
[----:B------:R-:W-:-:S02]  /*11b0*/  ISETP.GE.AND.EX P1, PT, R21, UR13, PT, P1 ;  /* 0x0000000d15007c0c */ /* 0x000fc4000bf26310 */
[C---:B------:R-:W-:Y:S02]  /*11c0*/  @!P3 SHF.L.U32 R25, R6.reuse, 0x1, RZ ;  /* 0x000000010619b819 */ /* 0x040fe400000006ff */
[----:B------:R-:W-:Y:S01]  /*11d0*/  @!P3 SHF.L.U64.HI R20, R6, 0x1, R3 ;  /* 0x000000010614b819 */ /* 0x000fe20000010203 */
[----:B--2---:R-:W2:Y:S01]  /*11e0*/  @!P0 LDC.64 R10, c[0x0][0x3a0] ;  /* 0x0000e800ff0a8b82 */ /* 0x004ea20000000a00 */
[----:B---3--:R-:W-:Y:S01]  /*11f0*/  @!P3 IADD3 R6, P2, PT, R25, R4, RZ ;  /* 0x000000041906b210 */ /* 0x008fe20007f5e0ff */
[----:B------:R-:W-:-:S03]  /*1200*/  HFMA2 R3, -RZ, RZ, 0, 0 ;  /* 0x00000000ff037431 */ /* 0x000fc600000001ff */
[----:B------:R-:W-:-:S03]  /*1210*/  @!P3 IADD3.X R7, PT, PT, R20, R5, RZ, P2, !PT ;  /* 0x000000051407b210 */ /* 0x000fc600017fe4ff */
[----:B----4-:R-:W3:Y:S01]  /*1220*/  @!P1 LDC.64 R8, c[0x0][0x3f8] ;  /* 0x0000fe00ff089b82 */ /* 0x010ee20000000a00 */
[----:B-1----:R-:W-:Y:S01]  /*1230*/  @!P3 IADD3 R12, P2, PT, R25, R12, RZ ;  /* 0x0000000c190cb210 */ /* 0x002fe20007f5e0ff */
[----:B------:R1:W5:Y:S01]  /*1240*/  @!P3 LDG.E R3, desc[UR10][R6.64] ;  /* 0x0000000a0603b981 */ /* 0x000362000c1e1900 */
[----:B------:R-:W-:Y:S02]  /*1250*/  IADD3 R55, PT, PT, R19, 0xc0, RZ ;  /* 0x000000c013377810 */ /* 0x000fe40007ffe0ff */
[----:B------:R-:W-:Y:S01]  /*1260*/  @!P3 IADD3.X R13, PT, PT, R20, R13, RZ, P2, !PT ;  /* 0x0000000d140db210 */ /* 0x000fe200017fe4ff */
[----:B0-----:R-:W-:Y:S01]  /*1270*/  @!P0 IMAD R23, R23, R14, RZ ;  /* 0x0000000e17178224 */ /* 0x001fe200078e02ff */
[----:B------:R-:W-:Y:S01]  /*1280*/  ISETP.GE.U32.AND P2, PT, R55, UR12, PT ;  /* 0x0000000c37007c0c */ /* 0x000fe2000bf46070 */
[----:B-1----:R-:W0:Y:S01]  /*1290*/  @!P0 LDC.64 R6, c[0x0][0x398] ;  /* 0x0000e600ff068b82 */ /* 0x002e220000000a00 */
[----:B------:R-:W-:Y:S02]  /*12a0*/  SHF.R.S32.HI R57, RZ, 0x1f, R55 ;  /* 0x0000001fff397819 */ /* 0x000fe40000011437 */
[----:B------:R-:W-:-:S02]  /*12b0*/  @!P0 MOV R4, R62 ;  /* 0x0000003e00048202 */ /* 0x000fc40000000f00 */
[----:B------:R-:W-:Y:S01]  /*12c0*/  @!P0 MOV R5, R65 ;  /* 0x0000004100058202 */ /* 0x000fe20000000f00 */
[C---:B------:R-:W-:Y:S01]  /*12d0*/  @!P0 IMAD R23, R18.reuse, R15, R23 ;  /* 0x0000000f12178224 */ /* 0x040fe200078e0217 */
[----:B------:R-:W-:Y:S01]  /*12e0*/  ISETP.GE.AND.EX P2, PT, R57, UR13, PT, P2 ;  /* 0x0000000d39007c0c */ /* 0x000fe2000bf46320 */
[----:B------:R-:W-:Y:S01]  /*12f0*/  @!P0 IMAD.WIDE.U32 R14, R18, R14, R4 ;  /* 0x0000000e120e8225 */ /* 0x000fe200078e0004 */
[C---:B------:R-:W-:Y:S02]  /*1300*/  IADD3 R27, PT, PT, R19.reuse, 0xd0, RZ ;  /* 0x000000d0131b7810 */ /* 0x040fe40007ffe0ff */
[----:B------:R-:W-:Y:S02]  /*1310*/  IADD3 R24, PT, PT, R19, 0xe0, RZ ;  /* 0x000000e013187810 */ /* 0x000fe40007ffe0ff */
[----:B------:R-:W-:Y:S02]  /*1320*/  @!P0 IADD3 R15, PT, PT, R15, R23, RZ ;  /* 0x000000170f0f8210 */ /* 0x000fe40007ffe0ff */
[----:B------:R-:W-:-:S02]  /*1330*/  @!P0 SHF.L.U32 R5, R14, 0x1, RZ ;  /* 0x000000010e058819 */ /* 0x000fc400000006ff */
[----:B------:R-:W-:-:S03]  /*1340*/  IADD3 R22, PT, PT, R19, 0xf0, RZ ;  /* 0x000000f013167810 */ /* 0x000fc60007ffe0ff */
[----:B------:R-:W1:Y:S01]  /*1350*/  @!P2 LDC.64 R16, c[0x0][0x3f8] ;  /* 0x0000fe00ff10ab82 */ /* 0x000e620000000a00 */
[----:B------:R-:W-:Y:S02]  /*1360*/  ISETP.GE.U32.AND P4, PT, R27, UR12, PT ;  /* 0x0000000c1b007c0c */ /* 0x000fe4000bf86070 */
[----:B------:R-:W-:Y:S01]  /*1370*/  SHF.R.S32.HI R29, RZ, 0x1f, R27 ;  /* 0x0000001fff1d7819 */ /* 0x000fe2000001141b */
[----:B------:R-:W-:Y:S01]  /*1380*/  HFMA2 R4, -RZ, RZ, 0, 0 ;  /* 0x00000000ff047431 */ /* 0x000fe200000001ff */
[----:B------:R-:W-:-:S03]  /*1390*/  @!P0 SHF.L.U64.HI R14, R14, 0x1, R15 ;  /* 0x000000010e0e8819 */ /* 0x000fc6000001020f */
[----:B------:R-:W4:Y:S01]  /*13a0*/  @!P1 LDC.64 R18, c[0x0][0x3a0] ;  /* 0x0000e800ff129b82 */ /* 0x000f220000000a00 */
[----:B--2---:R-:W-:Y:S01]  /*13b0*/  @!P0 IADD3 R52, P6, PT, R5, R10, RZ ;  /* 0x0000000a05348210 */ /* 0x004fe20007fde0ff */
[----:B---3--:R-:W-:Y:S01]  /*13c0*/  @!P1 IMAD R10, R21, R8, RZ ;  /* 0x00000008150a9224 */ /* 0x008fe200078e02ff */
[----:B------:R-:W-:Y:S01]  /*13d0*/  ISETP.GE.AND.EX P4, PT, R29, UR13, PT, P4 ;  /* 0x0000000d1d007c0c */ /* 0x000fe2000bf86340 */
[----:B------:R-:W-:Y:S01]  /*13e0*/  UIMAD.WIDE UR8, UR6, 0x8, UR8 ;  /* 0x00000008060878a5 */ /* 0x000fe2000f8e0208 */
[----:B------:R-:W-:Y:S01]  /*13f0*/  @!P1 MOV R20, R62 ;  /* 0x0000003e00149202 */ /* 0x000fe20000000f00 */
[----:B------:R2:W5:Y:S01]  /*1400*/  @!P3 LDG.E R4, desc[UR10][R12.64] ;  /* 0x0000000a0c04b981 */ /* 0x000562000c1e1900 */
[----:B------:R-:W-:Y:S02]  /*1410*/  @!P1 MOV R21, R65 ;  /* 0x0000004100159202 */ /* 0x000fe40000000f00 */
[----:B------:R-:W-:Y:S02]  /*1420*/  @!P0 IADD3.X R53, PT, PT, R14, R11, RZ, P6, !PT ;  /* 0x0000000b0e358210 */ /* 0x000fe400037fe4ff */
[----:B0-----:R-:W-:Y:S01]  /*1430*/  @!P0 IADD3 R30, P6, PT, R5, R6, RZ ;  /* 0x00000006051e8210 */ /* 0x001fe20007fde0ff */
[----:B------:R-:W-:Y:S01]  /*1440*/  @!P1 IMAD.WIDE.U32 R20, R31, R8, R20 ;  /* 0x000000081f149225 */ /* 0x000fe200078e0014 */
[----:B------:R-:W-:-:S03]  /*1450*/  MOV R15, UR9 ;  /* 0x00000009000f7c02 */ /* 0x000fc60008000f00 */
[----:B--2---:R-:W-:Y:S01]  /*1460*/  @!P1 IMAD R13, R31, R9, R10 ;  /* 0x000000091f0d9224 */ /* 0x004fe200078e020a */
[----:B------:R-:W-:Y:S01]  /*1470*/  @!P0 IADD3.X R31, PT, PT, R14, R7, RZ, P6, !PT ;  /* 0x000000070e1f8210 */ /* 0x000fe200037fe4ff */
[----:B------:R-:W0:Y:S01]  /*1480*/  @!P1 LDC.64 R8, c[0x0][0x398] ;  /* 0x0000e600ff089b82 */ /* 0x000e220000000a00 */
[----:B------:R-:W-:Y:S02]  /*1490*/  MOV R14, UR8 ;  /* 0x00000008000e7c02 */ /* 0x000fe40008000f00 */
[----:B------:R-:W-:Y:S02]  /*14a0*/  MOV R5, RZ ;  /* 0x000000ff00057202 */ /* 0x000fe40000000f00 */
[----:B------:R-:W-:Y:S02]  /*14b0*/  @!P1 IADD3 R7, PT, PT, R21, R13, RZ ;  /* 0x0000000d15079210 */ /* 0x000fe40007ffe0ff */
[----:B------:R-:W2:Y:S01]  /*14c0*/  LDG.E.64 R14, desc[UR10][R14.64] ;  /* 0x0000000a0e0e7981 */ /* 0x000ea2000c1e1b00 */
[----:B------:R-:W3:Y:S01]  /*14d0*/  @!P4 LDC.64 R10, c[0x0][0x3f8] ;  /* 0x0000fe00ff0acb82 */ /* 0x000ee20000000a00 */
[----:B------:R-:W-:-:S02]  /*14e0*/  @!P1 SHF.L.U32 R21, R20, 0x1, RZ ;  /* 0x0000000114159819 */ /* 0x000fc400000006ff */
[----:B------:R4:W5:Y:S05]  /*14f0*/  @!P0 LDG.E R5, desc[UR10][R52.64] ;  /* 0x0000000a34058981 */ /* 0x00096a000c1e1900 */
[----:B------:R-:W3:Y:S01]  /*1500*/  @!P2 LDC.64 R12, c[0x0][0x3a0] ;  /* 0x0000e800ff0cab82 */ /* 0x000ee20000000a00 */
[----:B------:R-:W-:Y:S02]  /*1510*/  @!P1 SHF.L.U64.HI R26, R20, 0x1, R7 ;  /* 0x00000001141a9819 */ /* 0x000fe40000010207 */
[----:B----4-:R-:W-:Y:S01]  /*1520*/  @!P1 IADD3 R52, P6, PT, R21, R18, RZ ;  /* 0x0000001215349210 */ /* 0x010fe20007fde0ff */
[----:B-1----:R-:W-:Y:S01]  /*1530*/  @!P2 IMAD R20, R57, R16, RZ ;  /* 0x000000103914a224 */ /* 0x002fe200078e02ff */
[----:B------:R-:W-:-:S02]  /*1540*/  @!P2 MOV R18, R62 ;  /* 0x0000003e0012a202 */ /* 0x000fc40000000f00 */
[----:B------:R-:W-:Y:S02]  /*1550*/  @!P1 IADD3.X R53, PT, PT, R26, R19, RZ, P6, !PT ;  /* 0x000000131a359210 */ /* 0x000fe400037fe4ff */
[----:B------:R-:W-:Y:S02]  /*1560*/  @!P2 MOV R19, R65 ;  /* 0x000000410013a202 */ /* 0x000fe40000000f00 */
[----:B------:R-:W-:Y:S01]  /*1570*/  CS2R R6, SRZ ;  /* 0x0000000000067805 */ /* 0x000fe2000001ff00 */
[C---:B------:R-:W-:Y:S01]  /*1580*/  @!P2 IMAD R57, R55.reuse, R17, R20 ;  /* 0x000000113739a224 */ /* 0x040fe200078e0214 */
[----:B------:R-:W-:Y:S01]  /*1590*/  ISETP.GE.U32.AND P5, PT, R24, UR12, PT ;  /* 0x0000000c18007c0c */ /* 0x000fe2000bfa6070 */
[----:B------:R-:W-:Y:S01]  /*15a0*/  @!P2 IMAD.WIDE.U32 R16, R55, R16, R18 ;  /* 0x000000103710a225 */ /* 0x000fe200078e0012 */
[----:B------:R-:W-:Y:S02]  /*15b0*/  SHF.R.S32.HI R25, RZ, 0x1f, R24 ;  /* 0x0000001fff197819 */ /* 0x000fe40000011418 */
[----:B------:R1:W5:Y:S01]  /*15c0*/  @!P0 LDG.E R6, desc[UR10][R30.64] ;  /* 0x0000000a1e068981 */ /* 0x000362000c1e1900 */
[----:B0-----:R-:W-:Y:S01]  /*15d0*/  @!P1 IADD3 R28, P0, PT, R21, R8, RZ ;  /* 0x00000008151c9210 */ /* 0x001fe20007f1e0ff */
[----:B------:R-:W0:Y:S01]  /*15e0*/  @!P2 LDC.64 R18, c[0x0][0x398] ;  /* 0x0000e600ff12ab82 */ /* 0x000e220000000a00 */
[----:B------:R-:W-:Y:S01]  /*15f0*/  @!P2 IADD3 R17, PT, PT, R17, R57, RZ ;  /* 0x000000391111a210 */ /* 0x000fe20007ffe0ff */
[----:B------:R4:W5:Y:S01]  /*1600*/  @!P1 LDG.E R7, desc[UR10][R52.64] ;  /* 0x0000000a34079981 */ /* 0x000962000c1e1900 */
[----:B------:R-:W-:Y:S01]  /*1610*/  @!P2 SHF.L.U32 R59, R16, 0x1, RZ ;  /* 0x00000001103ba819 */ /* 0x000fe200000006ff */
[----:B---3--:R-:W-:Y:S01]  /*1620*/  @!P4 IMAD R8, R29, R10, RZ ;  /* 0x0000000a1d08c224 */ /* 0x008fe200078e02ff */
[----:B------:R-:W-:-:S02]  /*1630*/  ISETP.GE.AND.EX P5, PT, R25, UR13, PT, P5 ;  /* 0x0000000d19007c0c */ /* 0x000fc4000bfa6350 */
[----:B------:R-:W-:Y:S01]  /*1640*/  @!P1 IADD3.X R29, PT, PT, R26, R9, RZ, P0, !PT ;  /* 0x000000091a1d9210 */ /* 0x000fe200007fe4ff */
[----:B------:R-:W3:Y:S01]  /*1650*/  @!P4 LDC.64 R20, c[0x0][0x3a0] ;  /* 0x0000e800ff14cb82 */ /* 0x000ee20000000a00 */
[----:B-1----:R-:W-:Y:S02]  /*1660*/  @!P2 SHF.L.U64.HI R30, R16, 0x1, R17 ;  /* 0x00000001101ea819 */ /* 0x002fe40000010211 */
[----:B------:R-:W-:Y:S01]  /*1670*/  @!P2 IADD3 R54, P0, PT, R59, R12, RZ ;  /* 0x0000000c3b36a210 */ /* 0x000fe20007f1e0ff */
[----:B------:R-:W-:Y:S01]  /*1680*/  @!P4 IMAD R31, R27, R11, R8 ;  /* 0x0000000b1b1fc224 */ /* 0x000fe200078e0208 */
[----:B------:R-:W-:Y:S02]  /*1690*/  ISETP.GE.U32.AND P3, PT, R22, UR12, PT ;  /* 0x0000000c16007c0c */ /* 0x000fe4000bf66070 */
[----:B------:R-:W-:Y:S02]  /*16a0*/  SHF.R.S32.HI R23, RZ, 0x1f, R22 ;  /* 0x0000001fff177819 */ /* 0x000fe40000011416 */
[----:B------:R-:W-:Y:S01]  /*16b0*/  @!P4 MOV R8, R62 ;  /* 0x0000003e0008c202 */ /* 0x000fe20000000f00 */
[----:B------:R-:W1:Y:S01]  /*16c0*/  @!P5 LDC.64 R16, c[0x0][0x3f8] ;  /* 0x0000fe00ff10db82 */ /* 0x000e620000000a00 */
[----:B------:R-:W-:-:S02]  /*16d0*/  @!P4 MOV R9, R65 ;  /* 0x000000410009c202 */ /* 0x000fc40000000f00 */
[----:B------:R-:W-:Y:S02]  /*16e0*/  @!P2 IADD3.X R55, PT, PT, R30, R13, RZ, P0, !PT ;  /* 0x0000000d1e37a210 */ /* 0x000fe400007fe4ff */
[----:B------:R-:W-:-:S03]  /*16f0*/  ISETP.GE.AND.EX P3, PT, R23, UR13, PT, P3 ;  /* 0x0000000d17007c0c */ /* 0x000fc6000bf66330 */
[----:B------:R-:W1:Y:S01]  /*1700*/  @!P4 LDC.64 R12, c[0x0][0x398] ;  /* 0x0000e600ff0ccb82 */ /* 0x000e620000000a00 */
[----:B------:R-:W-:Y:S01]  /*1710*/  @!P4 IMAD.WIDE.U32 R10, R27, R10, R8 ;  /* 0x0000000a1b0ac225 */ /* 0x000fe200078e0008 */
[----:B------:R-:W-:-:S04]  /*1720*/  CS2R R8, SRZ ;  /* 0x0000000000087805 */ /* 0x000fc8000001ff00 */
[----:B------:R-:W-:Y:S02]  /*1730*/  @!P4 IADD3 R11, PT, PT, R11, R31, RZ ;  /* 0x0000001f0b0bc210 */ /* 0x000fe40007ffe0ff */
[C---:B------:R-:W-:Y:S01]  /*1740*/  @!P4 SHF.L.U32 R61, R10.reuse, 0x1, RZ ;  /* 0x000000010a3dc819 */ /* 0x040fe200000006ff */
[----:B------:R1:W5:Y:S01]  /*1750*/  @!P1 LDG.E R8, desc[UR10][R28.64] ;  /* 0x0000000a1c089981 */ /* 0x000362000c1e1900 */
[----:B------:R-:W-:Y:S02]  /*1760*/  @!P4 SHF.L.U64.HI R60, R10, 0x1, R11 ;  /* 0x000000010a3cc819 */ /* 0x000fe4000001020b */
[----:B----4-:R-:W-:Y:S01]  /*1770*/  CS2R R52, SRZ ;  /* 0x0000000000347805 */ /* 0x010fe2000001ff00 */
[----:B------:R-:W4:Y:S01]  /*1780*/  @!P3 LDC.64 R10, c[0x0][0x3f8] ;  /* 0x0000fe00ff0abb82 */ /* 0x000f220000000a00 */
[----:B0-----:R-:W-:Y:S01]  /*1790*/  @!P2 IADD3 R58, P1, PT, R59, R18, RZ ;  /* 0x000000123b3aa210 */ /* 0x001fe20007f3e0ff */
[----:B------:R-:W5:Y:S01]  /*17a0*/  @!P2 LDG.E R9, desc[UR10][R54.64] ;  /* 0x0000000a3609a981 */ /* 0x000f62000c1e1900 */
[----:B------:R-:W-:-:S02]  /*17b0*/  ISETP.NE.AND P0, PT, RZ, UR7, PT ;  /* 0x00000007ff007c0c */ /* 0x000fc4000bf05270 */
[----:B------:R-:W-:Y:S02]  /*17c0*/  @!P2 IADD3.X R59, PT, PT, R30, R19, RZ, P1, !PT ;  /* 0x000000131e3ba210 */ /* 0x000fe40000ffe4ff */
[----:B---3--:R-:W-:Y:S01]  /*17d0*/  @!P4 IADD3 R56, P6, PT, R61, R20, RZ ;  /* 0x000000143d38c210 */ /* 0x008fe20007fde0ff */
[----:B------:R-:W0:Y:S01]  /*17e0*/  @!P5 LDC.64 R18, c[0x0][0x3a0] ;  /* 0x0000e800ff12db82 */ /* 0x000e220000000a00 */
[----:B-1----:R-:W-:Y:S01]  /*17f0*/  @!P5 IMAD R25, R25, R16, RZ ;  /* 0x000000101919d224 */ /* 0x002fe200078e02ff */
[----:B------:R-:W5:Y:S01]  /*1800*/  @!P2 LDG.E R52, desc[UR10][R58.64] ;  /* 0x0000000a3a34a981 */ /* 0x000f62000c1e1900 */
[----:B------:R-:W-:Y:S02]  /*1810*/  @!P4 IADD3 R28, P1, PT, R61, R12, RZ ;  /* 0x0000000c3d1cc210 */ /* 0x000fe40007f3e0ff */
[C---:B------:R-:W-:Y:S02]  /*1820*/  @!P4 IADD3.X R57, PT, PT, R60.reuse, R21, RZ, P6, !PT ;  /* 0x000000153c39c210 */ /* 0x040fe400037fe4ff */
[----:B------:R-:W-:Y:S01]  /*1830*/  @!P4 IADD3.X R29, PT, PT, R60, R13, RZ, P1, !PT ;  /* 0x0000000d3c1dc210 */ /* 0x000fe20000ffe4ff */
[----:B------:R-:W1:Y:S01]  /*1840*/  @!P5 LDC.64 R20, c[0x0][0x398] ;  /* 0x0000e600ff14db82 */ /* 0x000e620000000a00 */
[----:B------:R-:W-:Y:S01]  /*1850*/  @!P5 MOV R12, R62 ;  /* 0x0000003e000cd202 */ /* 0x000fe20000000f00 */
[C---:B------:R-:W-:Y:S01]  /*1860*/  @!P5 IMAD R61, R24.reuse, R17, R25 ;  /* 0x00000011183dd224 */ /* 0x040fe200078e0219 */
[----:B------:R-:W-:Y:S01]  /*1870*/  @!P5 MOV R13, R65 ;  /* 0x00000041000dd202 */ /* 0x000fe20000000f00 */
[----:B------:R4:W5:Y:S02]  /*1880*/  @!P4 LDG.E R53, desc[UR10][R56.64] ;  /* 0x0000000a3835c981 */ /* 0x000964000c1e1900 */
[----:B------:R-:W-:-:S02]  /*1890*/  @!P5 IMAD.WIDE.U32 R24, R24, R16, R12 ;  /* 0x000000101818d225 */ /* 0x000fc400078e000c */
[----:B------:R-:W3:Y:S08]  /*18a0*/  LDC.64 R26, c[0x0][0x3a8] ;  /* 0x0000ea00ff1a7b82 */ /* 0x000ef00000000a00 */
[----:B------:R-:W3:Y:S01]  /*18b0*/  @!P3 LDC.64 R12, c[0x0][0x3a0] ;  /* 0x0000e800ff0cbb82 */ /* 0x000ee20000000a00 */
[----:B----4-:R-:W-:-:S07]  /*18c0*/  @!P3 IMAD R56, R23, R10, RZ ;  /* 0x0000000a1738b224 */ /* 0x010fce00078e02ff */
[----:B------:R-:W4:Y:S01]  /*18d0*/  @!P3 LDC.64 R16, c[0x0][0x398] ;  /* 0x0000e600ff10bb82 */ /* 0x000f220000000a00 */
[----:B------:R-:W-:-:S07]  /*18e0*/  @!P3 IMAD R59, R22, R11, R56 ;  /* 0x0000000b163bb224 */ /* 0x000fce00078e0238 */
[----:B------:R-:W4:Y:S01]  /*18f0*/  @P0 LDC.64 R30, c[0x0][0x3b0] ;  /* 0x0000ec00ff1e0b82 */ /* 0x000f220000000a00 */
[----:B------:R-:W-:Y:S02]  /*1900*/  @!P5 IADD3 R25, PT, PT, R25, R61, RZ ;  /* 0x0000003d1919d210 */ /* 0x000fe40007ffe0ff */
[----:B------:R-:W-:Y:S02]  /*1910*/  @!P3 MOV R56, R62 ;  /* 0x0000003e0038b202 */ /* 0x000fe40000000f00 */
[----:B------:R-:W-:Y:S02]  /*1920*/  @!P3 MOV R57, R65 ;  /* 0x000000410039b202 */ /* 0x000fe40000000f00 */
[C---:B------:R-:W-:Y:S02]  /*1930*/  @!P5 SHF.L.U32 R23, R24.reuse, 0x1, RZ ;  /* 0x000000011817d819 */ /* 0x040fe400000006ff */
[----:B------:R-:W-:Y:S01]  /*1940*/  @!P5 SHF.L.U64.HI R58, R24, 0x1, R25 ;  /* 0x00000001183ad819 */ /* 0x000fe20000010219 */
[----:B------:R-:W-:Y:S01]  /*1950*/  @!P3 IMAD.WIDE.U32 R10, R22, R10, R56 ;  /* 0x0000000a160ab225 */ /* 0x000fe200078e0038 */
[----:B0-----:R-:W-:-:S02]  /*1960*/  @!P5 IADD3 R24, P1, PT, R23, R18, RZ ;  /* 0x000000121718d210 */ /* 0x001fc40007f3e0ff */
[----:B------:R-:W-:Y:S02]  /*1970*/  LOP3.LUT R54, R50, 0xffff, RZ, 0xc0, !PT ;  /* 0x0000ffff32367812 */ /* 0x000fe400078ec0ff */
[----:B------:R-:W-:Y:S02]  /*1980*/  @!P5 IADD3.X R25, PT, PT, R58, R19, RZ, P1, !PT ;  /* 0x000000133a19d210 */ /* 0x000fe40000ffe4ff */
[----:B-1----:R-:W-:Y:S02]  /*1990*/  @!P5 IADD3 R20, P1, PT, R23, R20, RZ ;  /* 0x000000141714d210 */ /* 0x002fe40007f3e0ff */
[----:B------:R-:W-:Y:S02]  /*19a0*/  @!P3 IADD3 R19, PT, PT, R11, R59, RZ ;  /* 0x0000003b0b13b210 */ /* 0x000fe40007ffe0ff */
[----:B------:R-:W-:Y:S01]  /*19b0*/  @!P3 SHF.L.U32 R11, R10, 0x1, RZ ;  /* 0x000000010a0bb819 */ /* 0x000fe200000006ff */
[----:B------:R-:W-:Y:S01]  /*19c0*/  IMAD R55, R67, 0x38, R54 ;  /* 0x0000003843377824 */ /* 0x000fe200078e0236 */
[----:B------:R-:W-:-:S02]  /*19d0*/  @!P5 IADD3.X R21, PT, PT, R58, R21, RZ, P1, !PT ;  /* 0x000000153a15d210 */ /* 0x000fc40000ffe4ff */
[----:B------:R-:W-:Y:S02]  /*19e0*/  @!P3 SHF.L.U64.HI R10, R10, 0x1, R19 ;  /* 0x000000010a0ab819 */ /* 0x000fe40000010213 */
[C---:B---3--:R-:W-:Y:S02]  /*19f0*/  @!P3 IADD3 R18, P1, PT, R11.reuse, R12, RZ ;  /* 0x0000000c0b12b210 */ /* 0x048fe40007f3e0ff */
[----:B----4-:R-:W-:Y:S01]  /*1a00*/  @!P3 IADD3 R16, P2, PT, R11, R16, RZ ;  /* 0x000000100b10b210 */ /* 0x010fe20007f5e0ff */
[C---:B------:R-:W-:Y:S01]  /*1a10*/  IMAD.WIDE R26, R55.reuse, 0x4, R26 ;  /* 0x00000004371a7825 */ /* 0x040fe200078e021a */
[----:B------:R-:W-:Y:S02]  /*1a20*/  CS2R R56, SRZ ;  /* 0x0000000000387805 */ /* 0x000fe4000001ff00 */
[----:B------:R-:W-:Y:S01]  /*1a30*/  CS2R R58, SRZ ;  /* 0x00000000003a7805 */ /* 0x000fe2000001ff00 */
[----:B------:R-:W-:-:S04]  /*1a40*/  @P0 IMAD.WIDE R30, R55, 0x4, R30 ;  /* 0x00000004371e0825 */ /* 0x000fc800078e021e */
[----:B------:R-:W-:Y:S01]  /*1a50*/  HFMA2 R55, -RZ, RZ, 0, 0 ;  /* 0x00000000ff377431 */ /* 0x000fe200000001ff */
[C---:B------:R-:W-:Y:S01]  /*1a60*/  @!P3 IADD3.X R19, PT, PT, R10.reuse, R13, RZ, P1, !PT ;  /* 0x0000000d0a13b210 */ /* 0x040fe20000ffe4ff */
[----:B------:R0:W5:Y:S01]  /*1a70*/  @!P5 LDG.E R56, desc[UR10][R24.64] ;  /* 0x0000000a1838d981 */ /* 0x000162000c1e1900 */
[----:B------:R-:W-:-:S03]  /*1a80*/  @!P3 IADD3.X R17, PT, PT, R10, R17, RZ, P2, !PT ;  /* 0x000000110a11b210 */ /* 0x000fc600017fe4ff */
[----:B------:R0:W5:Y:S04]  /*1a90*/  @!P4 LDG.E R55, desc[UR10][R28.64] ;  /* 0x0000000a1c37c981 */ /* 0x000168000c1e1900 */
[----:B------:R0:W5:Y:S04]  /*1aa0*/  @!P5 LDG.E R57, desc[UR10][R20.64] ;  /* 0x0000000a1439d981 */ /* 0x000168000c1e1900 */
[----:B------:R0:W5:Y:S04]  /*1ab0*/  @!P3 LDG.E R59, desc[UR10][R18.64] ;  /* 0x0000000a123bb981 */ /* 0x000168000c1e1900 */
[----:B------:R0:W5:Y:S04]  /*1ac0*/  @!P3 LDG.E R58, desc[UR10][R16.64] ;  /* 0x0000000a103ab981 */ /* 0x000168000c1e1900 */
[----:B------:R0:W5:Y:S01]  /*1ad0*/  LDG.E.64 R12, desc[UR10][R26.64] ;  /* 0x0000000a1a0c7981 */ /* 0x000162000c1e1b00 */
[----:B------:R-:W-:-:S06]  /*1ae0*/  CS2R R10, SRZ ;  /* 0x00000000000a7805 */ /* 0x000fcc000001ff00 */
[----:B------:R0:W5:Y:S01]  /*1af0*/  @P0 LDG.E.64 R10, desc[UR10][R30.64] ;  /* 0x0000000a1e0a0981 */ /* 0x000162000c1e1b00 */
[----:B------:R-:W-:Y:S01]  /*1b00*/  UISETP.NE.AND UP1, UPT, UR7, URZ, UPT ;  /* 0x000000ff0700728c */ /* 0x000fe2000bf25270 */
[----:B------:R-:W-:Y:S01]  /*1b10*/  UMOV UR12, 0x3f800000 ;  /* 0x3f800000000c7882 */ /* 0x000fe20000000000 */
[----:B--2---:R-:W-:-:S13]  /*1b20*/  R2UR UR9, R14 ;  /* 0x000000000e0972ca */ /* 0x004fda00000e0000 */
[----:B------:R-:W-:-:S05]  /*1b30*/  MOV R14, UR9 ;  /* 0x00000009000e7c02 */ /* 0x000fca0008000f00 */
[----:B------:R-:W-:-:S05]  /*1b40*/  FFMA.FTZ R15, -R14, UR9, R15 ;  /* 0x000000090e0f7c23 */ /* 0x000fca000801010f */
[----:B------:R-:W-:-:S13]  /*1b50*/  FSETP.GTU.FTZ.AND P0, PT, R15, RZ, PT ;  /* 0x000000ff0f00720b */ /* 0x000fda0003f1c000 */
[----:B------:R-:W-:-:S05]  /*1b60*/  VOTEU.ANY UP0, P0 ;  /* 0x0000000000ff7886 */ /* 0x000fca0000000100 */
[----:B------:R-:W1:Y:S01]  /*1b70*/  @UP0 LDCU UR5, c[0x0][0x3c0] ;  /* 0x00007800ff0507ac */ /* 0x000e620008000800 */
[----:B------:R-:W-:-:S13]  /*1b80*/  PLOP3.LUT P0, PT, PT, PT, UP0, 0x80, 0x8 ;  /* 0x000000000008781c */ /* 0x000fda0003f0f008 */
[----:B-1----:R-:W-:-:S06]  /*1b90*/  @P0 FADD.FTZ R14, R15, UR5 ;  /* 0x000000050f0e0e21 */ /* 0x002fcc0008010000 */
[----:B------:R-:W1:Y:S02]  /*1ba0*/  @P0 MUFU.RSQ R14, R14 ;  /* 0x0000000e000e0308 */ /* 0x000e640000001400 */
[----:B-1----:R-:W-:-:S13]  /*1bb0*/  @P0 R2UR UR5, R14 ;  /* 0x000000000e0502ca */ /* 0x002fda00000e0000 */
[----:B------:R-:W-:Y:S01]  /*1bc0*/  @UP0 UMOV UR12, UR5 ;  /* 0x00000005000c0c82 */ /* 0x000fe20008000000 */
[----:B0-----:R-:W-:Y:S05]  /*1bd0*/  BRA.U UP1, `(.L_x_717) ;  /* 0x0000001101847547 */ /* 0x001fea000b800000 */
[--C-:B-----5:R-:W-:Y:S02]  /*1be0*/  HADD2.F32 R16, -RZ, R49.reuse.H0_H0 ;  /* 0x20000031ff107230 */ /* 0x120fe40000004100 */
[--C-:B------:R-:W-:Y:S02]  /*1bf0*/  HADD2.F32 R15, -RZ, R48.reuse.H0_H0 ;  /* 0x20000030ff0f7230 */ /* 0x100fe40000004100 */
[----:B------:R-:W-:Y:S02]  /*1c00*/  HADD2.F32 R17, -RZ, R49.H1_H1 ;  /* 0x30000031ff117230 */ /* 0x000fe40000004100 */
[----:B------:R-:W-:Y:S01]  /*1c10*/  FADD.FTZ R16, R16, -UR9 ;  /* 0x8000000910107e21 */ /* 0x000fe20008010000 */
[----:B------:R-:W-:Y:S02]  /*1c20*/  HADD2.F32 R18, -RZ, R47.H0_H0 ;  /* 0x2000002fff127230 */ /* 0x000fe40000004100 */
[----:B------:R-:W-:Y:S01]  /*1c30*/  FMUL.FTZ R19, R12, R15 ;  /* 0x0000000f0c137220 */ /* 0x000fe20000410000 */
[----:B------:R-:W-:-:S02]  /*1c40*/  HADD2.F32 R14, -RZ, R48.H1_H1 ;  /* 0x30000030ff0e7230 */ /* 0x000fc40000004100 */
[----:B------:R-:W-:Y:S01]  /*1c50*/  FADD.FTZ R17, R17, -UR9 ;  /* 0x8000000911117e21 */ /* 0x000fe20008010000 */
[----:B------:R-:W-:Y:S01]  /*1c60*/  FMUL.FTZ R16, R16, UR12 ;  /* 0x0000000c10107c20 */ /* 0x000fe20008410000 */
[----:B------:R-:W-:Y:S01]  /*1c70*/  FADD.FTZ R22, R18, -UR9 ;  /* 0x8000000912167e21 */ /* 0x000fe20008010000 */
[----:B------:R-:W-:Y:S02]  /*1c80*/  HADD2.F32 R23, -RZ, R46.H0_H0 ;  /* 0x2000002eff177230 */ /* 0x000fe40000004100 */
[----:B------:R-:W-:Y:S01]  /*1c90*/  FMUL.FTZ R18, R13, R14 ;  /* 0x0000000e0d127220 */ /* 0x000fe20000410000 */
[----:B------:R-:W-:Y:S01]  /*1ca0*/  FADD.FTZ R21, RZ, R19 ;  /* 0x00000013ff157221 */ /* 0x000fe20000010000 */
[----:B------:R-:W-:Y:S01]  /*1cb0*/  FMUL.FTZ R17, R17, UR12 ;  /* 0x0000000c11117c20 */ /* 0x000fe20008410000 */
[----:B------:R-:W-:Y:S01]  /*1cc0*/  FFMA.FTZ R20, R16, R19, RZ ;  /* 0x0000001310147223 */ /* 0x000fe200000100ff */
[----:B------:R-:W-:Y:S01]  /*1cd0*/  FFMA.FTZ R24, R15, R16, RZ ;  /* 0x000000100f187223 */ /* 0x000fe200000100ff */
[----:B------:R-:W-:Y:S01]  /*1ce0*/  FADD.FTZ R26, RZ, R15 ;  /* 0x0000000fff1a7221 */ /* 0x000fe20000010000 */
[----:B------:R-:W-:Y:S01]  /*1cf0*/  FMUL.FTZ R22, R22, UR12 ;  /* 0x0000000c16167c20 */ /* 0x000fe20008410000 */
[----:B------:R-:W-:Y:S01]  /*1d00*/  FADD.FTZ R16, R18, R21 ;  /* 0x0000001512107221 */ /* 0x000fe20000010000 */
[----:B------:R-:W-:Y:S01]  /*1d10*/  FFMA.FTZ R19, R17, R18, R20 ;  /* 0x0000001211137223 */ /* 0x000fe20000010014 */
[----:B------:R-:W-:Y:S01]  /*1d20*/  FMUL.FTZ R21, R12, R23 ;  /* 0x000000170c157220 */ /* 0x000fe20000410000 */
[C---:B------:R-:W-:Y:S01]  /*1d30*/  FADD.FTZ R15, R23.reuse, R26 ;  /* 0x0000001a170f7221 */ /* 0x040fe20000010000 */
[----:B------:R-:W-:Y:S01]  /*1d40*/  FFMA.FTZ R18, R23, R22, R24 ;  /* 0x0000001617127223 */ /* 0x000fe20000010018 */
[----:B------:R-:W-:-:S02]  /*1d50*/  HADD2.F32 R20, -RZ, R47.H1_H1 ;  /* 0x3000002fff147230 */ /* 0x000fc40000004100 */
[----:B------:R-:W-:Y:S01]  /*1d60*/  FFMA.FTZ R19, R22, R21, R19 ;  /* 0x0000001516137223 */ /* 0x000fe20000010013 */
[----:B------:R-:W-:Y:S02]  /*1d70*/  HADD2.F32 R23, -RZ, R45.H0_H0 ;  /* 0x2000002dff177230 */ /* 0x000fe40000004100 */
[----:B------:R-:W-:Y:S01]  /*1d80*/  FADD.FTZ R16, R16, R21 ;  /* 0x0000001510107221 */ /* 0x000fe20000010000 */
[----:B------:R-:W-:Y:S02]  /*1d90*/  HADD2.F32 R22, -RZ, R46.H1_H1 ;  /* 0x3000002eff167230 */ /* 0x000fe40000004100 */
[----:B------:R-:W-:Y:S01]  /*1da0*/  FADD.FTZ R21, RZ, R14 ;  /* 0x0000000eff157221 */ /* 0x000fe20000010000 */
[----:B------:R-:W-:Y:S01]  /*1db0*/  FADD.FTZ R20, R20, -UR9 ;  /* 0x8000000914147e21 */ /* 0x000fe20008010000 */
[----:B------:R-:W-:Y:S01]  /*1dc0*/  FADD.FTZ R24, R23, -UR9 ;  /* 0x8000000917187e21 */ /* 0x000fe20008010000 */
[----:B------:R-:W-:Y:S01]  /*1dd0*/  FFMA.FTZ R17, R14, R17, RZ ;  /* 0x000000110e117223 */ /* 0x000fe200000100ff */
[----:B------:R-:W-:-:S02]  /*1de0*/  HADD2.F32 R25, -RZ, R44.H0_H0 ;  /* 0x2000002cff197230 */ /* 0x000fc40000004100 */
[----:B------:R-:W-:Y:S01]  /*1df0*/  FADD.FTZ R14, R22, R21 ;  /* 0x00000015160e7221 */ /* 0x000fe20000010000 */
[----:B------:R-:W-:Y:S02]  /*1e00*/  HADD2.F32 R23, -RZ, R45.H1_H1 ;  /* 0x3000002dff177230 */ /* 0x000fe40000004100 */
[----:B------:R-:W-:Y:S01]  /*1e10*/  FMUL.FTZ R20, R20, UR12 ;  /* 0x0000000c14147c20 */ /* 0x000fe20008410000 */
[----:B------:R-:W-:Y:S01]  /*1e20*/  FMUL.FTZ R24, R24, UR12 ;  /* 0x0000000c18187c20 */ /* 0x000fe20008410000 */
[----:B------:R-:W-:Y:S01]  /*1e30*/  FMUL.FTZ R21, R13, R22 ;  /* 0x000000160d157220 */ /* 0x000fe20000410000 */
[----:B------:R-:W-:Y:S01]  /*1e40*/  FADD.FTZ R15, R15, R25 ;  /* 0x000000190f0f7221 */ /* 0x000fe20000010000 */
[----:B------:R-:W-:Y:S01]  /*1e50*/  FFMA.FTZ R17, R22, R20, R17 ;  /* 0x0000001416117223 */ /* 0x000fe20000010011 */
[----:B------:R-:W-:Y:S01]  /*1e60*/  FFMA.FTZ R18, R25, R24, R18 ;  /* 0x0000001819127223 */ /* 0x000fe20000010012 */
[----:B------:R-:W-:Y:S01]  /*1e70*/  FFMA.FTZ R19, R20, R21, R19 ;  /* 0x0000001514137223 */ /* 0x000fe20000010013 */
[----:B------:R-:W-:Y:S01]  /*1e80*/  FADD.FTZ R23, R23, -UR9 ;  /* 0x8000000917177e21 */ /* 0x000fe20008010000 */
[----:B------:R-:W-:Y:S01]  /*1e90*/  FMUL.FTZ R25, R12, R25 ;  /* 0x000000190c197220 */ /* 0x000fe20000410000 */
[----:B------:R-:W-:-:S02]  /*1ea0*/  HADD2.F32 R20, -RZ, R44.H1_H1 ;  /* 0x3000002cff147230 */ /* 0x000fc40000004100 */
[----:B------:R-:W-:Y:S01]  /*1eb0*/  FADD.FTZ R16, R21, R16 ;  /* 0x0000001015107221 */ /* 0x000fe20000010000 */
[----:B------:R-:W-:Y:S01]  /*1ec0*/  FMUL.FTZ R23, R23, UR12 ;  /* 0x0000000c17177c20 */ /* 0x000fe20008410000 */
[----:B------:R-:W-:Y:S01]  /*1ed0*/  FFMA.FTZ R24, R24, R25, R19 ;  /* 0x0000001918187223 */ /* 0x000fe20000010013 */
[--C-:B------:R-:W-:Y:S02]  /*1ee0*/  HADD2.F32 R19, -RZ, R43.reuse.H0_H0 ;  /* 0x2000002bff137230 */ /* 0x100fe40000004100 */
[----:B------:R-:W-:Y:S01]  /*1ef0*/  FADD.FTZ R21, R16, R25 ;  /* 0x0000001910157221 */ /* 0x000fe20000010000 */
[----:B------:R-:W-:Y:S01]  /*1f00*/  FMUL.FTZ R22, R13, R20 ;  /* 0x000000140d167220 */ /* 0x000fe20000410000 */
[----:B------:R-:W-:Y:S01]  /*1f10*/  FADD.FTZ R16, R14, R20 ;  /* 0x000000140e107221 */ /* 0x000fe20000010000 */
[----:B------:R-:W-:Y:S01]  /*1f20*/  FFMA.FTZ R20, R20, R23, R17 ;  /* 0x0000001714147223 */ /* 0x000fe20000010011 */
[----:B------:R-:W-:Y:S02]  /*1f30*/  HADD2.F32 R17, -RZ, R43.H1_H1 ;  /* 0x3000002bff117230 */ /* 0x000fe40000004100 */
[----:B------:R-:W-:Y:S01]  /*1f40*/  FADD.FTZ R14, R22, R21 ;  /* 0x00000015160e7221 */ /* 0x000fe20000010000 */
[----:B------:R-:W-:Y:S01]  /*1f50*/  FFMA.FTZ R24, R23, R22, R24 ;  /* 0x0000001617187223 */ /* 0x000fe20000010018 */
[----:B------:R-:W-:Y:S01]  /*1f60*/  FADD.FTZ R22, R19, -UR9 ;  /* 0x8000000913167e21 */ /* 0x000fe20008010000 */
[----:B------:R-:W-:-:S02]  /*1f70*/  HADD2.F32 R19, -RZ, R42.H0_H0 ;  /* 0x2000002aff137230 */ /* 0x000fc40000004100 */
[----:B------:R-:W-:Y:S01]  /*1f80*/  FADD.FTZ R17, R17, -UR9 ;  /* 0x8000000911117e21 */ /* 0x000fe20008010000 */
[----:B------:R-:W-:Y:S02]  /*1f90*/  HADD2.F32 R21, -RZ, R42.H1_H1 ;  /* 0x3000002aff157230 */ /* 0x000fe40000004100 */
[----:B------:R-:W-:Y:S01]  /*1fa0*/  FMUL.FTZ R23, R22, UR12 ;  /* 0x0000000c16177c20 */ /* 0x000fe20008410000 */
[----:B------:R-:W-:Y:S02]  /*1fb0*/  HADD2.F32 R25, -RZ, R41.H0_H0 ;  /* 0x20000029ff197230 */ /* 0x000fe40000004100 */
        /* <DEDUP_REMOVED lines=9> */
[----:B------:R-:W-:Y:S01]  /*2050*/  FADD.FTZ R25, R25, -UR9 ;  /* 0x8000000919197e21 */ /* 0x000fe20008010000 */
[----:B------:R-:W-:-:S02]  /*2060*/  HADD2.F32 R23, -RZ, R40.H0_H0 ;  /* 0x20000028ff177230 */ /* 0x000fc40000004100 */
[----:B------:R-:W-:Y:S01]  /*2070*/  FADD.FTZ R14, R21, R14 ;  /* 0x0000000e150e7221 */ /* 0x000fe20000010000 */
[----:B------:R-:W-:Y:S01]  /*2080*/  FFMA.FTZ R19, R22, R21, R19 ;  /* 0x0000001516137223 */ /* 0x000fe20000010013 */
[----:B------:R-:W-:Y:S01]  /*2090*/  FMUL.FTZ R22, R25, UR12 ;  /* 0x0000000c19167c20 */ /* 0x000fe20008410000 */
[----:B------:R-:W-:Y:S02]  /*20a0*/  HADD2.F32 R20, -RZ, R41.H1_H1 ;  /* 0x30000029ff147230 */ /* 0x000fe40000004100 */
[----:B------:R-:W-:Y:S01]  /*20b0*/  FMUL.FTZ R21, R12, R23 ;  /* 0x000000170c157220 */ /* 0x000fe20000410000 */
[----:B------:R-:W-:Y:S01]  /*20c0*/  FADD.FTZ R17, R17, R23 ;  /* 0x0000001711117221 */ /* 0x000fe20000010000 */
[----:B------:R-:W-:Y:S01]  /*20d0*/  FFMA.FTZ R23, R23, R22, R18 ;  /* 0x0000001617177223 */ /* 0x000fe20000010012 */
[----:B------:R-:W-:Y:S02]  /*20e0*/  HADD2.F32 R24, -RZ, R39.H0_H0 ;  /* 0x20000027ff187230 */ /* 0x000fe40000004100 */
[----:B------:R-:W-:Y:S01]  /*20f0*/  FADD.FTZ R18, R20, -UR9 ;  /* 0x8000000914127e21 */ /* 0x000fe20008010000 */
[----:B------:R-:W-:-:S02]  /*2100*/  HADD2.F32 R20, -RZ, R40.H1_H1 ;  /* 0x30000028ff147230 */ /* 0x000fc40000004100 */
[----:B------:R-:W-:Y:S01]  /*2110*/  FFMA.FTZ R22, R22, R21, R19 ;  /* 0x0000001516167223 */ /* 0x000fe20000010013 */
[----:B------:R-:W-:Y:S01]  /*2120*/  FADD.FTZ R14, R14, R21 ;  /* 0x000000150e0e7221 */ /* 0x000fe20000010000 */
[----:B------:R-:W-:Y:S01]  /*2130*/  FMUL.FTZ R19, R18, UR12 ;  /* 0x0000000c12137c20 */ /* 0x000fe20008410000 */
[----:B------:R-:W-:Y:S01]  /*2140*/  FADD.FTZ R25, R24, -UR9 ;  /* 0x8000000918197e21 */ /* 0x000fe20008010000 */
[----:B------:R-:W-:Y:S02]  /*2150*/  HADD2.F32 R21, -RZ, R39.H1_H1 ;  /* 0x30000027ff157230 */ /* 0x000fe40000004100 */
[----:B------:R-:W-:Y:S01]  /*2160*/  FADD.FTZ R18, R16, R20 ;  /* 0x0000001410127221 */ /* 0x000fe20000010000 */
[----:B------:R-:W-:Y:S01]  /*2170*/  FFMA.FTZ R16, R20, R19, R15 ;  /* 0x0000001314107223 */ /* 0x000fe2000001000f */
[----:B------:R-:W-:Y:S02]  /*2180*/  HADD2.F32 R24, -RZ, R38.H0_H0 ;  /* 0x20000026ff187230 */ /* 0x000fe40000004100 */
[----:B------:R-:W-:Y:S01]  /*2190*/  FMUL.FTZ R20, R13, R20 ;  /* 0x000000140d147220 */ /* 0x000fe20000410000 */
[----:B------:R-:W-:Y:S01]  /*21a0*/  FMUL.FTZ R25, R25, UR12 ;  /* 0x0000000c19197c20 */ /* 0x000fe20008410000 */
[----:B------:R-:W-:Y:S01]  /*21b0*/  FADD.FTZ R21, R21, -UR9 ;  /* 0x8000000915157e21 */ /* 0x000fe20008010000 */
[----:B------:R-:W-:-:S02]  /*21c0*/  HADD2.F32 R26, -RZ, R35.H0_H0 ;  /* 0x20000023ff1a7230 */ /* 0x000fc40000004100 */
[----:B------:R-:W-:Y:S01]  /*21d0*/  FFMA.FTZ R22, R19, R20, R22 ;  /* 0x0000001413167223 */ /* 0x000fe20000010016 */
[----:B------:R-:W-:Y:S01]  /*21e0*/  FFMA.FTZ R15, R24, R25, R23 ;  /* 0x00000019180f7223 */ /* 0x000fe20000010017 */
[----:B------:R-:W-:Y:S02]  /*21f0*/  HADD2.F32 R19, -RZ, R38.H1_H1 ;  /* 0x30000026ff137230 */ /* 0x000fe40000004100 */
[----:B------:R-:W-:Y:S01]  /*2200*/  FMUL.FTZ R23, R12, R24 ;  /* 0x000000180c177220 */ /* 0x000fe20000410000 */
[----:B------:R-:W-:Y:S01]  /*2210*/  FADD.FTZ R14, R20, R14 ;  /* 0x0000000e140e7221 */ /* 0x000fe20000010000 */
[----:B------:R-:W-:Y:S01]  /*2220*/  FMUL.FTZ R21, R21, UR12 ;  /* 0x0000000c15157c20 */ /* 0x000fe20008410000 */
[----:B------:R-:W-:Y:S01]  /*2230*/  FADD.FTZ R17, R17, R24 ;  /* 0x0000001811117221 */ /* 0x000fe20000010000 */
[----:B------:R-:W-:Y:S01]  /*2240*/  FFMA.FTZ R22, R25, R23, R22 ;  /* 0x0000001719167223 */ /* 0x000fe20000010016 */
[----:B------:R-:W-:Y:S01]  /*2250*/  FADD.FTZ R27, R14, R23 ;  /* 0x000000170e1b7221 */ /* 0x000fe20000010000 */
[----:B------:R-:W-:Y:S01]  /*2260*/  FMUL.FTZ R20, R13, R19 ;  /* 0x000000130d147220 */ /* 0x000fe20000410000 */
[----:B------:R-:W-:Y:S01]  /*2270*/  FADD.FTZ R18, R18, R19 ;  /* 0x0000001312127221 */ /* 0x000fe20000010000 */
[----:B------:R-:W-:-:S02]  /*2280*/  HADD2.F32 R23, -RZ, R37.H0_H0 ;  /* 0x20000025ff177230 */ /* 0x000fc40000004100 */
[----:B------:R-:W-:Y:S01]  /*2290*/  FFMA.FTZ R19, R19, R21, R16 ;  /* 0x0000001513137223 */ /* 0x000fe20000010010 */
[----:B------:R-:W-:Y:S02]  /*22a0*/  HADD2.F32 R16, -RZ, R37.H1_H1 ;  /* 0x30000025ff107230 */ /* 0x000fe40000004100 */
[----:B------:R-:W-:Y:S01]  /*22b0*/  FADD.FTZ R14, R20, R27 ;  /* 0x0000001b140e7221 */ /* 0x000fe20000010000 */
[----:B------:R-:W-:Y:S01]  /*22c0*/  FFMA.FTZ R22, R21, R20, R22 ;  /* 0x0000001415167223 */ /* 0x000fe20000010016 */
[----:B------:R-:W-:Y:S01]  /*22d0*/  FADD.FTZ R23, R23, -UR9 ;  /* 0x8000000917177e21 */ /* 0x000fe20008010000 */
[--C-:B------:R-:W-:Y:S02]  /*22e0*/  HADD2.F32 R20, -RZ, R36.reuse.H0_H0 ;  /* 0x20000024ff147230 */ /* 0x100fe40000004100 */
[----:B------:R-:W-:Y:S01]  /*22f0*/  FADD.FTZ R16, R16, -UR9 ;  /* 0x8000000910107e21 */ /* 0x000fe20008010000 */
[----:B------:R-:W-:Y:S02]  /*2300*/  HADD2.F32 R24, -RZ, R36.H1_H1 ;  /* 0x30000024ff187230 */ /* 0x000fe40000004100 */
[----:B------:R-:W-:Y:S01]  /*2310*/  FMUL.FTZ R23, R23, UR12 ;  /* 0x0000000c17177c20 */ /* 0x000fe20008410000 */
[----:B------:R-:W-:Y:S01]  /*2320*/  FADD.FTZ R26, R26, -UR9 ;  /* 0x800000091a1a7e21 */ /* 0x000fe20008010000 */
[----:B------:R-:W-:Y:S01]  /*2330*/  FMUL.FTZ R21, R16, UR12 ;  /* 0x0000000c10157c20 */ /* 0x000fe20008410000 */
[----:B------:R-:W-:Y:S01]  /*2340*/  FMUL.FTZ R25, R12, R20 ;  /* 0x000000140c197220 */ /* 0x000fe20000410000 */
[----:B------:R-:W-:Y:S01]  /*2350*/  FFMA.FTZ R16, R20, R23, R15 ;  /* 0x0000001714107223 */ /* 0x000fe2000001000f */
[----:B------:R-:W-:Y:S01]  /*2360*/  FADD.FTZ R18, R18, R24 ;  /* 0x0000001812127221 */ /* 0x000fe20000010000 */
[----:B------:R-:W-:Y:S01]  /*2370*/  FFMA.FTZ R15, R24, R21, R19 ;  /* 0x00000015180f7223 */ /* 0x000fe20000010013 */
[----:B------:R-:W-:Y:S01]  /*2380*/  FMUL.FTZ R24, R13, R24 ;  /* 0x000000180d187220 */ /* 0x000fe20000410000 */
[----:B------:R-:W-:Y:S01]  /*2390*/  FFMA.FTZ R22, R23, R25, R22 ;  /* 0x0000001917167223 */ /* 0x000fe20000010016 */
[----:B------:R-:W-:Y:S01]  /*23a0*/  FADD.FTZ R19, R14, R25 ;  /* 0x000000190e137221 */ /* 0x000fe20000010000 */
[----:B------:R-:W-:-:S02]  /*23b0*/  HADD2.F32 R23, -RZ, R34.H0_H0 ;  /* 0x20000022ff177230 */ /* 0x000fc40000004100 */
[----:B------:R-:W-:Y:S01]  /*23c0*/  FADD.FTZ R17, R17, R20 ;  /* 0x0000001411117221 */ /* 0x000fe20000010000 */
[----:B------:R-:W-:Y:S01]  /*23d0*/  FFMA.FTZ R22, R21, R24, R22 ;  /* 0x0000001815167223 */ /* 0x000fe20000010016 */
[----:B------:R-:W-:Y:S01]  /*23e0*/  FMUL.FTZ R21, R26, UR12 ;  /* 0x0000000c1a157c20 */ /* 0x000fe20008410000 */
[----:B------:R-:W-:Y:S01]  /*23f0*/  FADD.FTZ R14, R24, R19 ;  /* 0x00000013180e7221 */ /* 0x000fe20000010000 */
[----:B------:R-:W-:Y:S02]  /*2400*/  HADD2.F32 R19, -RZ, R35.H1_H1 ;  /* 0x30000023ff137230 */ /* 0x000fe40000004100 */
[----:B------:R-:W-:Y:S01]  /*2410*/  FMUL.FTZ R25, R12, R23 ;  /* 0x000000170c197220 */ /* 0x000fe20000410000 */
[----:B------:R-:W-:Y:S01]  /*2420*/  FADD.FTZ R17, R17, R23 ;  /* 0x0000001711117221 */ /* 0x000fe20000010000 */
[----:B------:R-:W-:Y:S01]  /*2430*/  FFMA.FTZ R23, R23, R21, R16 ;  /* 0x0000001517177223 */ /* 0x000fe20000010010 */
[----:B------:R-:W-:Y:S02]  /*2440*/  HADD2.F32 R16, -RZ, R33.H0_H0 ;  /* 0x20000021ff107230 */ /* 0x000fe40000004100 */
[----:B------:R-:W-:Y:S01]  /*2450*/  FADD.FTZ R19, R19, -UR9 ;  /* 0x8000000913137e21 */ /* 0x000fe20008010000 */
[----:B------:R-:W-:-:S02]  /*2460*/  HADD2.F32 R20, -RZ, R34.H1_H1 ;  /* 0x30000022ff147230 */ /* 0x000fc40000004100 */
[----:B------:R-:W-:Y:S01]  /*2470*/  FADD.FTZ R14, R14, R25 ;  /* 0x000000190e0e7221 */ /* 0x000fe20000010000 */
[----:B------:R-:W-:Y:S01]  /*2480*/  FFMA.FTZ R22, R21, R25, R22 ;  /* 0x0000001915167223 */ /* 0x000fe20000010016 */
[----:B------:R-:W-:Y:S01]  /*2490*/  FADD.FTZ R16, R16, -UR9 ;  /* 0x8000000910107e21 */ /* 0x000fe20008010000 */
[----:B------:R-:W-:Y:S01]  /*24a0*/  FMUL.FTZ R19, R19, UR12 ;  /* 0x0000000c13137c20 */ /* 0x000fe20008410000 */
[----:B------:R-:W-:Y:S02]  /*24b0*/  HADD2.F32 R21, -RZ, R33.H1_H1 ;  /* 0x30000021ff157230 */ /* 0x000fe40000004100 */
[----:B------:R-:W-:Y:S01]  /*24c0*/  FADD.FTZ R18, R18, R20 ;  /* 0x0000001412127221 */ /* 0x000fe20000010000 */
[----:B------:R-:W-:Y:S01]  /*24d0*/  FMUL.FTZ R25, R16, UR12 ;  /* 0x0000000c10197c20 */ /* 0x000fe20008410000 */
[----:B------:R-:W-:Y:S01]  /*24e0*/  FFMA.FTZ R16, R20, R19, R15 ;  /* 0x0000001314107223 */ /* 0x000fe2000001000f */
[----:B------:R-:W-:Y:S02]  /*24f0*/  HADD2.F32 R24, -RZ, R32.H0_H0 ;  /* 0x20000020ff187230 */ /* 0x000fe40000004100 */
[----:B------:R-:W-:Y:S01]  /*2500*/  FMUL.FTZ R20, R13, R20 ;  /* 0x000000140d147220 */ /* 0x000fe20000410000 */
        /* <DEDUP_REMOVED lines=48> */
[----:B------:R-:W-:Y:S02]  /*2810*/  HADD2.F32 R24, -RZ, R8.H0_H0 ;  /* 0x20000008ff187230 */ /* 0x000fe40000004100 */
[----:B------:R-:W-:Y:S01]  /*2820*/  FADD.FTZ R18, R18, R20 ;  /* 0x0000001412127221 */ /* 0x000fe20000010000 */
[----:B------:R-:W-:Y:S01]  /*2830*/  FMUL.FTZ R25, R16, UR12 ;  /* 0x0000000c10197c20 */ /* 0x000fe20008410000 */
[----:B------:R-:W-:Y:S01]  /*2840*/  FFMA.FTZ R16, R20, R19, R15 ;  /* 0x0000001314107223 */ /* 0x000fe2000001000f */
[----:B------:R-:W-:Y:S01]  /*2850*/  FMUL.FTZ R20, R13, R20 ;  /* 0x000000140d147220 */ /* 0x000fe20000410000 */
[----:B------:R-:W-:-:S02]  /*2860*/  HADD2.F32 R21, -RZ, R7.H1_H1 ;  /* 0x30000007ff157230 */ /* 0x000fc40000004100 */
[----:B------:R-:W-:Y:S01]  /*2870*/  FFMA.FTZ R15, R24, R25, R23 ;  /* 0x00000019180f7223 */ /* 0x000fe20000010017 */
[----:B------:R-:W-:Y:S01]  /*2880*/  FMUL.FTZ R23, R12, R24 ;  /* 0x000000180c177220 */ /* 0x000fe20000410000 */
[----:B------:R-:W-:Y:S01]  /*2890*/  FFMA.FTZ R22, R19, R20, R22 ;  /* 0x0000001413167223 */ /* 0x000fe20000010016 */
[----:B------:R-:W-:Y:S01]  /*28a0*/  FADD.FTZ R14, R20, R14 ;  /* 0x0000000e140e7221 */ /* 0x000fe20000010000 */
[----:B------:R-:W-:Y:S02]  /*28b0*/  HADD2.F32 R19, -RZ, R8.H1_H1 ;  /* 0x30000008ff137230 */ /* 0x000fe40000004100 */
[----:B------:R-:W-:Y:S01]  /*28c0*/  FADD.FTZ R21, R21, -UR9 ;  /* 0x8000000915157e21 */ /* 0x000fe20008010000 */
[----:B------:R-:W-:Y:S01]  /*28d0*/  FFMA.FTZ R22, R25, R23, R22 ;  /* 0x0000001719167223 */ /* 0x000fe20000010016 */
[----:B------:R-:W-:Y:S01]  /*28e0*/  FADD.FTZ R27, R14, R23 ;  /* 0x000000170e1b7221 */ /* 0x000fe20000010000 */
[--C-:B------:R-:W-:Y:S02]  /*28f0*/  HADD2.F32 R23, -RZ, R9.reuse.H0_H0 ;  /* 0x20000009ff177230 */ /* 0x100fe40000004100 */
[----:B------:R-:W-:Y:S01]  /*2900*/  FMUL.FTZ R21, R21, UR12 ;  /* 0x0000000c15157c20 */ /* 0x000fe20008410000 */
[----:B------:R-:W-:Y:S01]  /*2910*/  FADD.FTZ R14, R18, R19 ;  /* 0x00000013120e7221 */ /* 0x000fe20000010000 */
[----:B------:R-:W-:Y:S01]  /*2920*/  FMUL.FTZ R20, R13, R19 ;  /* 0x000000130d147220 */ /* 0x000fe20000410000 */
[----:B------:R-:W-:-:S02]  /*2930*/  HADD2.F32 R18, -RZ, R9.H1_H1 ;  /* 0x30000009ff127230 */ /* 0x000fc40000004100 */
[----:B------:R-:W-:Y:S01]  /*2940*/  FFMA.FTZ R19, R19, R21, R16 ;  /* 0x0000001513137223 */ /* 0x000fe20000010010 */
[----:B------:R-:W-:Y:S01]  /*2950*/  FADD.FTZ R23, R23, -UR9 ;  /* 0x8000000917177e21 */ /* 0x000fe20008010000 */
[----:B------:R-:W-:Y:S01]  /*2960*/  FADD.FTZ R16, R20, R27 ;  /* 0x0000001b14107221 */ /* 0x000fe20000010000 */
[----:B------:R-:W-:Y:S01]  /*2970*/  FFMA.FTZ R22, R21, R20, R22 ;  /* 0x0000001415167223 */ /* 0x000fe20000010016 */
[--C-:B------:R-:W-:Y:S02]  /*2980*/  HADD2.F32 R20, -RZ, R52.reuse.H0_H0 ;  /* 0x20000034ff147230 */ /* 0x100fe40000004100 */
[----:B------:R-:W-:Y:S01]  /*2990*/  FADD.FTZ R18, R18, -UR9 ;  /* 0x8000000912127e21 */ /* 0x000fe20008010000 */
[----:B------:R-:W-:Y:S01]  /*29a0*/  FADD.FTZ R17, R17, R24 ;  /* 0x0000001811117221 */ /* 0x000fe20000010000 */
[----:B------:R-:W-:Y:S02]  /*29b0*/  HADD2.F32 R24, -RZ, R52.H1_H1 ;  /* 0x30000034ff187230 */ /* 0x000fe40000004100 */
[----:B------:R-:W-:Y:S01]  /*29c0*/  FMUL.FTZ R23, R23, UR12 ;  /* 0x0000000c17177c20 */ /* 0x000fe20008410000 */
[----:B------:R-:W-:Y:S01]  /*29d0*/  FMUL.FTZ R21, R18, UR12 ;  /* 0x0000000c12157c20 */ /* 0x000fe20008410000 */
[----:B------:R-:W-:-:S02]  /*29e0*/  HADD2.F32 R26, -RZ, R53.H0_H0 ;  /* 0x20000035ff1a7230 */ /* 0x000fc40000004100 */
[----:B------:R-:W-:Y:S01]  /*29f0*/  FMUL.FTZ R25, R12, R20 ;  /* 0x000000140c197220 */ /* 0x000fe20000410000 */
[----:B------:R-:W-:Y:S01]  /*2a00*/  FFMA.FTZ R18, R20, R23, R15 ;  /* 0x0000001714127223 */ /* 0x000fe2000001000f */
[----:B------:R-:W-:Y:S01]  /*2a10*/  FADD.FTZ R14, R14, R24 ;  /* 0x000000180e0e7221 */ /* 0x000fe20000010000 */
[----:B------:R-:W-:Y:S01]  /*2a20*/  FFMA.FTZ R15, R24, R21, R19 ;  /* 0x00000015180f7223 */ /* 0x000fe20000010013 */
[----:B------:R-:W-:Y:S01]  /*2a30*/  FMUL.FTZ R24, R13, R24 ;  /* 0x000000180d187220 */ /* 0x000fe20000410000 */
[----:B------:R-:W-:Y:S01]  /*2a40*/  FFMA.FTZ R22, R23, R25, R22 ;  /* 0x0000001917167223 */ /* 0x000fe20000010016 */
[----:B------:R-:W-:Y:S01]  /*2a50*/  FADD.FTZ R19, R16, R25 ;  /* 0x0000001910137221 */ /* 0x000fe20000010000 */
[----:B------:R-:W-:Y:S01]  /*2a60*/  FADD.FTZ R26, R26, -UR9 ;  /* 0x800000091a1a7e21 */ /* 0x000fe20008010000 */
[----:B------:R-:W-:Y:S02]  /*2a70*/  HADD2.F32 R23, -RZ, R55.H0_H0 ;  /* 0x20000037ff177230 */ /* 0x000fe40000004100 */
[----:B------:R-:W-:Y:S01]  /*2a80*/  FFMA.FTZ R22, R21, R24, R22 ;  /* 0x0000001815167223 */ /* 0x000fe20000010016 */
[----:B------:R-:W-:Y:S01]  /*2a90*/  FADD.FTZ R17, R17, R20 ;  /* 0x0000001411117221 */ /* 0x000fe20000010000 */
[----:B------:R-:W-:Y:S01]  /*2aa0*/  FADD.FTZ R19, R24, R19 ;  /* 0x0000001318137221 */ /* 0x000fe20000010000 */
[----:B------:R-:W-:Y:S01]  /*2ab0*/  FMUL.FTZ R21, R26, UR12 ;  /* 0x0000000c1a157c20 */ /* 0x000fe20008410000 */
[----:B------:R-:W-:-:S02]  /*2ac0*/  HADD2.F32 R20, -RZ, R53.H1_H1 ;  /* 0x30000035ff147230 */ /* 0x000fc40000004100 */
[----:B------:R-:W-:Y:S01]  /*2ad0*/  FMUL.FTZ R24, R12, R23 ;  /* 0x000000170c187220 */ /* 0x000fe20000410000 */
[----:B------:R-:W-:Y:S01]  /*2ae0*/  FADD.FTZ R17, R17, R23 ;  /* 0x0000001711117221 */ /* 0x000fe20000010000 */
[----:B------:R-:W-:Y:S01]  /*2af0*/  FFMA.FTZ R18, R23, R21, R18 ;  /* 0x0000001517127223 */ /* 0x000fe20000010012 */
[----:B------:R-:W-:Y:S02]  /*2b00*/  HADD2.F32 R16, -RZ, R55.H1_H1 ;  /* 0x30000037ff107230 */ /* 0x000fe40000004100 */
[----:B------:R-:W-:Y:S01]  /*2b10*/  FADD.FTZ R26, R19, R24 ;  /* 0x00000018131a7221 */ /* 0x000fe20000010000 */
[----:B------:R-:W-:Y:S01]  /*2b20*/  FFMA.FTZ R23, R21, R24, R22 ;  /* 0x0000001815177223 */ /* 0x000fe20000010016 */
[----:B------:R-:W-:Y:S01]  /*2b30*/  FADD.FTZ R20, R20, -UR9 ;  /* 0x8000000914147e21 */ /* 0x000fe20008010000 */
[----:B------:R-:W-:Y:S02]  /*2b40*/  HADD2.F32 R24, -RZ, R56.H0_H0 ;  /* 0x20000038ff187230 */ /* 0x000fe40000004100 */
[----:B------:R-:W-:Y:S01]  /*2b50*/  FMUL.FTZ R21, R13, R16 ;  /* 0x000000100d157220 */ /* 0x000fe20000410000 */
[----:B------:R-:W-:-:S02]  /*2b60*/  HADD2.F32 R19, -RZ, R57.H0_H0 ;  /* 0x20000039ff137230 */ /* 0x000fc40000004100 */
[----:B------:R-:W-:Y:S01]  /*2b70*/  FMUL.FTZ R22, R20, UR12 ;  /* 0x0000000c14167c20 */ /* 0x000fe20008410000 */
[----:B------:R-:W-:Y:S02]  /*2b80*/  HADD2.F32 R25, -RZ, R56.H1_H1 ;  /* 0x30000038ff197230 */ /* 0x000fe40000004100 */
[----:B------:R-:W-:Y:S01]  /*2b90*/  FADD.FTZ R20, R24, -UR9 ;  /* 0x8000000918147e21 */ /* 0x000fe20008010000 */
[----:B------:R-:W-:Y:S01]  /*2ba0*/  FADD.FTZ R26, R21, R26 ;  /* 0x0000001a151a7221 */ /* 0x000fe20000010000 */
[----:B------:R-:W-:Y:S01]  /*2bb0*/  FFMA.FTZ R24, R22, R21, R23 ;  /* 0x0000001516187223 */ /* 0x000fe20000010017 */
[----:B------:R-:W-:Y:S01]  /*2bc0*/  FMUL.FTZ R27, R12, R19 ;  /* 0x000000130c1b7220 */ /* 0x000fe20000410000 */
[----:B------:R-:W-:Y:S01]  /*2bd0*/  FMUL.FTZ R21, R20, UR12 ;  /* 0x0000000c14157c20 */ /* 0x000fe20008410000 */
[----:B------:R-:W-:Y:S02]  /*2be0*/  HADD2.F32 R20, -RZ, R57.H1_H1 ;  /* 0x30000039ff147230 */ /* 0x000fe40000004100 */
[----:B------:R-:W-:Y:S01]  /*2bf0*/  FADD.FTZ R23, R25, -UR9 ;  /* 0x8000000919177e21 */ /* 0x000fe20008010000 */
[----:B------:R-:W-:Y:S01]  /*2c00*/  FADD.FTZ R29, R26, R27 ;  /* 0x0000001b1a1d7221 */ /* 0x000fe20000010000 */
[----:B------:R-:W-:Y:S01]  /*2c10*/  FFMA.FTZ R26, R21, R27, R24 ;  /* 0x0000001b151a7223 */ /* 0x000fe20000010018 */
[----:B------:R-:W-:-:S02]  /*2c20*/  HADD2.F32 R30, -RZ, R59.H0_H0 ;  /* 0x2000003bff1e7230 */ /* 0x000fc40000004100 */
[----:B------:R-:W-:Y:S01]  /*2c30*/  FMUL.FTZ R24, R13, R20 ;  /* 0x000000140d187220 */ /* 0x000fe20000410000 */
[----:B------:R-:W-:Y:S01]  /*2c40*/  FMUL.FTZ R23, R23, UR12 ;  /* 0x0000000c17177c20 */ /* 0x000fe20008410000 */
[----:B------:R-:W-:Y:S01]  /*2c50*/  FFMA.FTZ R27, R16, R22, R15 ;  /* 0x00000016101b7223 */ /* 0x000fe2000001000f */
[--C-:B------:R-:W-:Y:S02]  /*2c60*/  HADD2.F32 R15, -RZ, R58.reuse.H0_H0 ;  /* 0x2000003aff0f7230 */ /* 0x100fe40000004100 */
[----:B------:R-:W-:Y:S01]  /*2c70*/  FADD.FTZ R28, R24, R29 ;  /* 0x0000001d181c7221 */ /* 0x000fe20000010000 */
[----:B------:R-:W-:Y:S01]  /*2c80*/  FFMA.FTZ R29, R23, R24, R26 ;  /* 0x00000018171d7223 */ /* 0x000fe2000001001a */
[----:B------:R-:W-:Y:S01]  /*2c90*/  FADD.FTZ R25, R14, R16 ;  /* 0x000000100e197221 */ /* 0x000fe20000010000 */
[----:B------:R-:W-:Y:S02]  /*2ca0*/  HADD2.F32 R26, -RZ, R59.H1_H1 ;  /* 0x3000003bff1a7230 */ /* 0x000fe40000004100 */
[----:B------:R-:W-:Y:S01]  /*2cb0*/  FADD.FTZ R16, R30, -UR9 ;  /* 0x800000091e107e21 */ /* 0x000fe20008010000 */
[----:B------:R-:W-:-:S02]  /*2cc0*/  HADD2.F32 R14, -RZ, R58.H1_H1 ;  /* 0x3000003aff0e7230 */ /* 0x000fc40000004100 */
[----:B------:R-:W-:Y:S01]  /*2cd0*/  FMUL.FTZ R31, R12, R15 ;  /* 0x0000000f0c1f7220 */ /* 0x000fe20000410000 */
[----:B------:R-:W-:Y:S01]  /*2ce0*/  FADD.FTZ R22, R17, R19 ;  /* 0x0000001311167221 */ /* 0x000fe20000010000 */
[----:B------:R-:W-:Y:S01]  /*2cf0*/  FMUL.FTZ R16, R16, UR12 ;  /* 0x0000000c10107c20 */ /* 0x000fe20008410000 */
[----:B------:R-:W-:Y:S01]  /*2d00*/  FADD.FTZ R26, R26, -UR9 ;  /* 0x800000091a1a7e21 */ /* 0x000fe20008010000 */
[----:B------:R-:W-:Y:S01]  /*2d10*/  FFMA.FTZ R24, R19, R21, R18 ;  /* 0x0000001513187223 */ /* 0x000fe20000010012 */
[----:B------:R-:W-:Y:S01]  /*2d20*/  FADD.FTZ R28, R28, R31 ;  /* 0x0000001f1c1c7221 */ /* 0x000fe20000010000 */
[----:B------:R-:W-:Y:S01]  /*2d30*/  FMUL.FTZ R19, R13, R14 ;  /* 0x0000000e0d137220 */ /* 0x000fe20000410000 */
[----:B------:R-:W-:Y:S01]  /*2d40*/  FFMA.FTZ R29, R16, R31, R29 ;  /* 0x0000001f101d7223 */ /* 0x000fe2000001001d */
[----:B------:R-:W-:Y:S01]  /*2d50*/  FMUL.FTZ R26, R26, UR12 ;  /* 0x0000000c1a1a7c20 */ /* 0x000fe20008410000 */
[----:B------:R-:W-:Y:S01]  /*2d60*/  FADD.FTZ R25, R25, R20 ;  /* 0x0000001419197221 */ /* 0x000fe20000010000 */
[----:B------:R-:W-:Y:S01]  /*2d70*/  FFMA.FTZ R27, R20, R23, R27 ;  /* 0x00000017141b7223 */ /* 0x000fe2000001001b */
[----:B------:R-:W-:Y:S01]  /*2d80*/  FADD.FTZ R18, R19, R28 ;  /* 0x0000001c13127221 */ /* 0x000fe20000010000 */
[----:B------:R-:W-:Y:S01]  /*2d90*/  FFMA.FTZ R19, R26, R19, R29 ;  /* 0x000000131a137223 */ /* 0x000fe2000001001d */
[----:B------:R-:W-:Y:S01]  /*2da0*/  FADD.FTZ R22, R22, R15 ;  /* 0x0000000f16167221 */ /* 0x000fe20000010000 */
[----:B------:R-:W-:Y:S01]  /*2db0*/  FFMA.FTZ R20, R15, R16, R24 ;  /* 0x000000100f147223 */ /* 0x000fe20000010018 */
[----:B------:R-:W-:Y:S01]  /*2dc0*/  FADD.FTZ R23, R25, R14 ;  /* 0x0000000e19177221 */ /* 0x000fe20000010000 */
[----:B------:R-:W-:Y:S01]  /*2dd0*/  FFMA.FTZ R21, R14, R26, R27 ;  /* 0x0000001a0e157223 */ /* 0x000fe2000001001b */
[----:B------:R-:W-:Y:S06]  /*2de0*/  BRA `(.L_x_718) ;  /* 0x0000002400007947 */ /* 0x000fec0003800000 */
.L_x_717:
[----:B-----5:R-:W-:Y:S02]  /*2df0*/  HADD2.F32 R14, -RZ, R49.H0_H0 ;  /* 0x20000031ff0e7230 */ /* 0x020fe40000004100 */
[--C-:B------:R-:W-:Y:S02]  /*2e00*/  HADD2.F32 R19, -RZ, R47.reuse.H0_H0 ;  /* 0x2000002fff137230 */ /* 0x100fe40000004100 */
[----:B------:R-:W-:Y:S02]  /*2e10*/  HADD2.F32 R24, -RZ, R47.H1_H1 ;  /* 0x3000002fff187230 */ /* 0x000fe40000004100 */
[----:B------:R-:W-:Y:S01]  /*2e20*/  FADD.FTZ R15, R14, -UR9 ;  /* 0x800000090e0f7e21 */ /* 0x000fe20008010000 */
[----:B------:R-:W-:Y:S02]  /*2e30*/  HADD2.F32 R14, -RZ, R49.H1_H1 ;  /* 0x30000031ff0e7230 */ /* 0x000fe40000004100 */
[----:B------:R-:W-:Y:S01]  /*2e40*/  FADD.FTZ R19, R19, -UR9 ;  /* 0x8000000913137e21 */ /* 0x000fe20008010000 */
[----:B------:R-:W-:-:S02]  /*2e50*/  HADD2.F32 R28, -RZ, R48.H0_H0 ;  /* 0x20000030ff1c7230 */ /* 0x000fc40000004100 */
[----:B------:R-:W-:Y:S01]  /*2e60*/  FMUL.FTZ R15, R15, UR12 ;  /* 0x0000000c0f0f7c20 */ /* 0x000fe20008410000 */
[----:B------:R-:W-:Y:S02]  /*2e70*/  HADD2.F32 R25, -RZ, R45.H0_H0 ;  /* 0x2000002dff197230 */ /* 0x000fe40000004100 */
[----:B------:R-:W-:Y:S01]  /*2e80*/  FADD.FTZ R14, R14, -UR9 ;  /* 0x800000090e0e7e21 */ /* 0x000fe20008010000 */
[----:B------:R-:W-:Y:S01]  /*2e90*/  FMUL.FTZ R19, R19, UR12 ;  /* 0x0000000c13137c20 */ /* 0x000fe20008410000 */
[--C-:B------:R-:W-:Y:S01]  /*2ea0*/  FFMA.FTZ R16, R12, R15, R10.reuse ;  /* 0x0000000f0c107223 */ /* 0x100fe2000001000a */
[----:B------:R-:W-:Y:S02]  /*2eb0*/  HADD2.F32 R60, -RZ, R48.H1_H1 ;  /* 0x30000030ff3c7230 */ /* 0x000fe40000004100 */
[----:B------:R-:W-:Y:S01]  /*2ec0*/  FMUL.FTZ R14, R14, UR12 ;  /* 0x0000000c0e0e7c20 */ /* 0x000fe20008410000 */
[----:B------:R-:W-:Y:S01]  /*2ed0*/  FFMA.FTZ R20, R12, R19, R10 ;  /* 0x000000130c147223 */ /* 0x000fe2000001000a */
[----:B------:R-:W-:Y:S01]  /*2ee0*/  FMUL.FTZ R17, R16, -1.4426950216293334961 ;  /* 0xbfb8aa3b10117820 */ /* 0x000fe20000410000 */
[----:B------:R-:W-:Y:S01]  /*2ef0*/  FADD.FTZ R25, R25, -UR9 ;  /* 0x8000000919197e21 */ /* 0x000fe20008010000 */
[----:B------:R-:W-:Y:S01]  /*2f00*/  FFMA.FTZ R18, R13, R14, R11 ;  /* 0x0000000e0d127223 */ /* 0x000fe2000001000b */
[----:B------:R-:W-:-:S02]  /*2f10*/  HADD2.F32 R61, -RZ, R46.H0_H0 ;  /* 0x2000002eff3d7230 */ /* 0x000fc40000004100 */
[----:B------:R-:W-:Y:S01]  /*2f20*/  FMUL.FTZ R25, R25, UR12 ;  /* 0x0000000c19197c20 */ /* 0x000fe20008410000 */
[----:B------:R-:W0:Y:S01]  /*2f30*/  MUFU.EX2 R17, R17 ;  /* 0x0000001100117308 */ /* 0x000e220000000800 */
[----:B------:R-:W-:-:S06]  /*2f40*/  FMUL.FTZ R22, R18, -1.4426950216293334961 ;  /* 0xbfb8aa3b12167820 */ /* 0x000fcc0000410000 */
[----:B------:R-:W1:Y:S01]  /*2f50*/  MUFU.EX2 R22, R22 ;  /* 0x0000001600167308 */ /* 0x000e620000000800 */
[----:B0-----:R-:W-:Y:S01]  /*2f60*/  FADD.FTZ R23, R17, 1 ;  /* 0x3f80000011177421 */ /* 0x001fe20000010000 */
[----:B------:R-:W-:Y:S01]  /*2f70*/  FADD.FTZ R17, R24, -UR9 ;  /* 0x8000000918117e21 */ /* 0x000fe20008010000 */
[----:B------:R-:W-:-:S04]  /*2f80*/  FMUL.FTZ R24, R20, -1.4426950216293334961 ;  /* 0xbfb8aa3b14187820 */ /* 0x000fc80000410000 */
[----:B------:R-:W0:Y:S01]  /*2f90*/  MUFU.RCP R23, R23 ;  /* 0x0000001700177308 */ /* 0x000e220000001000 */
[----:B-1----:R-:W-:Y:S01]  /*2fa0*/  FADD.FTZ R21, R22, 1 ;  /* 0x3f80000016157421 */ /* 0x002fe20000010000 */
[----:B------:R-:W-:-:S04]  /*2fb0*/  FMUL.FTZ R22, R17, UR12 ;  /* 0x0000000c11167c20 */ /* 0x000fc80008410000 */
[----:B------:R-:W-:Y:S02]  /*2fc0*/  FFMA.FTZ R17, R13, R22, R11 ;  /* 0x000000160d117223 */ /* 0x000fe4000001000b */
[----:B------:R-:W1:Y:S02]  /*2fd0*/  MUFU.EX2 R24, R24 ;  /* 0x0000001800187308 */ /* 0x000e640000000800 */
[----:B------:R-:W-:Y:S02]  /*2fe0*/  FMUL.FTZ R30, R17, -1.4426950216293334961 ;  /* 0xbfb8aa3b111e7820 */ /* 0x000fe40000410000 */
[----:B------:R-:W2:Y:S01]  /*2ff0*/  MUFU.RCP R21, R21 ;  /* 0x0000001500157308 */ /* 0x000ea20000001000 */
[----:B0-----:R-:W-:Y:S01]  /*3000*/  FADD.FTZ R27, -R23, 1 ;  /* 0x3f800000171b7421 */ /* 0x001fe20000010100 */
[----:B------:R-:W-:-:S06]  /*3010*/  FMUL.FTZ R28, R28, R23 ;  /* 0x000000171c1c7220 */ /* 0x000fcc0000410000 */
[----:B------:R-:W0:Y:S01]  /*3020*/  MUFU.EX2 R23, R30 ;  /* 0x0000001e00177308 */ /* 0x000e220000000800 */
[----:B-1----:R-:W-:Y:S01]  /*3030*/  FADD.FTZ R26, R24, 1 ;  /* 0x3f800000181a7421 */ /* 0x002fe20000010000 */
[----:B------:R-:W-:Y:S02]  /*3040*/  HADD2.F32 R24, -RZ, R45.H1_H1 ;  /* 0x3000002dff187230 */ /* 0x000fe40000004100 */
[----:B------:R-:W-:Y:S01]  /*3050*/  FFMA.FTZ R27, R16, R27, 1 ;  /* 0x3f800000101b7423 */ /* 0x000fe2000001001b */
[----:B------:R-:W-:Y:S02]  /*3060*/  FFMA.FTZ R16, R12, R25, R10 ;  /* 0x000000190c107223 */ /* 0x000fe4000001000a */
[----:B------:R-:W-:Y:S01]  /*3070*/  FADD.FTZ R24, R24, -UR9 ;  /* 0x8000000918187e21 */ /* 0x000fe20008010000 */
[----:B------:R-:W1:Y:S01]  /*3080*/  MUFU.RCP R26, R26 ;  /* 0x0000001a001a7308 */ /* 0x000e620000001000 */
[----:B--2---:R-:W-:Y:S01]  /*3090*/  FADD.FTZ R29, -R21, 1 ;  /* 0x3f800000151d7421 */ /* 0x004fe20000010100 */
[----:B------:R-:W-:Y:S01]  /*30a0*/  FMUL.FTZ R28, R28, R27 ;  /* 0x0000001b1c1c7220 */ /* 0x000fe20000410000 */
[----:B------:R-:W-:Y:S01]  /*30b0*/  FMUL.FTZ R24, R24, UR12 ;  /* 0x0000000c18187c20 */ /* 0x000fe20008410000 */
[----:B------:R-:W-:Y:S01]  /*30c0*/  FMUL.FTZ R31, R16, -1.4426950216293334961 ;  /* 0xbfb8aa3b101f7820 */ /* 0x000fe20000410000 */
[----:B------:R-:W-:Y:S01]  /*30d0*/  FFMA.FTZ R29, R18, R29, 1 ;  /* 0x3f800000121d7423 */ /* 0x000fe2000001001d */
[----:B0-----:R-:W-:Y:S01]  /*30e0*/  FADD.FTZ R27, R23, 1 ;  /* 0x3f800000171b7421 */ /* 0x001fe20000010000 */
[----:B------:R-:W-:Y:S01]  /*30f0*/  FFMA.FTZ R18, R13, R24, R11 ;  /* 0x000000180d127223 */ /* 0x000fe2000001000b */
[----:B------:R-:W0:Y:S01]  /*3100*/  MUFU.EX2 R30, R31 ;  /* 0x0000001f001e7308 */ /* 0x000e220000000800 */
[----:B------:R-:W-:-:S02]  /*3110*/  FMUL.FTZ R60, R60, R21 ;  /* 0x000000153c3c7220 */ /* 0x000fc40000410000 */
[----:B------:R-:W-:Y:S01]  /*3120*/  FMUL.FTZ R23, R18, -1.4426950216293334961 ;  /* 0xbfb8aa3b12177820 */ /* 0x000fe20000410000 */
[----:B------:R-:W2:Y:S01]  /*3130*/  MUFU.RCP R27, R27 ;  /* 0x0000001b001b7308 */ /* 0x000ea20000001000 */
[----:B------:R-:W-:Y:S01]  /*3140*/  FMUL.FTZ R29, R60, R29 ;  /* 0x0000001d3c1d7220 */ /* 0x000fe20000410000 */
[----:B------:R-:W-:Y:S02]  /*3150*/  HADD2.F32 R60, -RZ, R46.H1_H1 ;  /* 0x3000002eff3c7230 */ /* 0x000fe40000004100 */
[----:B-1----:R-:W-:-:S04]  /*3160*/  FADD.FTZ R21, -R26, 1 ;  /* 0x3f8000001a157421 */ /* 0x002fc80000010100 */
[----:B------:R-:W1:Y:S01]  /*3170*/  MUFU.EX2 R23, R23 ;  /* 0x0000001700177308 */ /* 0x000e620000000800 */
[----:B------:R-:W-:Y:S01]  /*3180*/  FFMA.FTZ R20, R20, R21, 1 ;  /* 0x3f80000014147423 */ /* 0x000fe20000010015 */
[----:B------:R-:W-:Y:S01]  /*3190*/  FMUL.FTZ R21, R61, R26 ;  /* 0x0000001a3d157220 */ /* 0x000fe20000410000 */
[----:B0-----:R-:W-:Y:S01]  /*31a0*/  FADD.FTZ R30, R30, 1 ;  /* 0x3f8000001e1e7421 */ /* 0x001fe20000010000 */
[----:B------:R-:W-:Y:S02]  /*31b0*/  HADD2.F32 R61, -RZ, R44.H0_H0 ;  /* 0x2000002cff3d7230 */ /* 0x000fe40000004100 */
[----:B------:R-:W-:Y:S01]  /*31c0*/  FMUL.FTZ R21, R21, R20 ;  /* 0x0000001415157220 */ /* 0x000fe20000410000 */
[----:B------:R-:W0:Y:S01]  /*31d0*/  MUFU.RCP R26, R30 ;  /* 0x0000001e001a7308 */ /* 0x000e220000001000 */
[----:B--2---:R-:W-:Y:S01]  /*31e0*/  FADD.FTZ R20, -R27, 1 ;  /* 0x3f8000001b147421 */ /* 0x004fe20000010100 */
[----:B-1----:R-:W-:Y:S01]  /*31f0*/  FADD.FTZ R31, R23, 1 ;  /* 0x3f800000171f7421 */ /* 0x002fe20000010000 */
[----:B------:R-:W-:-:S02]  /*3200*/  HADD2.F32 R23, -RZ, R43.H0_H0 ;  /* 0x2000002bff177230 */ /* 0x000fc40000004100 */
[----:B------:R-:W-:Y:S01]  /*3210*/  FFMA.FTZ R17, R17, R20, 1 ;  /* 0x3f80000011117423 */ /* 0x000fe20000010014 */
[----:B------:R-:W-:Y:S02]  /*3220*/  FMUL.FTZ R20, R60, R27 ;  /* 0x0000001b3c147220 */ /* 0x000fe40000410000 */
[----:B------:R-:W-:Y:S01]  /*3230*/  FADD.FTZ R23, R23, -UR9 ;  /* 0x8000000917177e21 */ /* 0x000fe20008010000 */
[----:B------:R-:W1:Y:S01]  /*3240*/  MUFU.RCP R31, R31 ;  /* 0x0000001f001f7308 */ /* 0x000e620000001000 */
[----:B------:R-:W-:Y:S02]  /*3250*/  FMUL.FTZ R20, R20, R17 ;  /* 0x0000001114147220 */ /* 0x000fe40000410000 */
[----:B------:R-:W-:Y:S01]  /*3260*/  FMUL.FTZ R23, R23, UR12 ;  /* 0x0000000c17177c20 */ /* 0x000fe20008410000 */
[----:B0-----:R-:W-:Y:S01]  /*3270*/  FADD.FTZ R27, -R26, 1 ;  /* 0x3f8000001a1b7421 */ /* 0x001fe20000010100 */
[----:B------:R-:W-:Y:S02]  /*3280*/  FMUL.FTZ R26, R61, R26 ;  /* 0x0000001a3d1a7220 */ /* 0x000fe40000410000 */
[----:B------:R-:W-:Y:S01]  /*3290*/  FFMA.FTZ R17, R12, R23, R10 ;  /* 0x000000170c117223 */ /* 0x000fe2000001000a */
[----:B------:R-:W-:Y:S01]  /*32a0*/  FFMA.FTZ R27, R16, R27, 1 ;  /* 0x3f800000101b7423 */ /* 0x000fe2000001001b */
[----:B------:R-:W-:-:S02]  /*32b0*/  HADD2.F32 R16, -RZ, R44.H1_H1 ;  /* 0x3000002cff107230 */ /* 0x000fc40000004100 */
[----:B------:R-:W-:Y:S01]  /*32c0*/  FMUL.FTZ R66, R17, -1.4426950216293334961 ;  /* 0xbfb8aa3b11427820 */ /* 0x000fe20000410000 */
[----:B------:R-:W-:-:S05]  /*32d0*/  FMUL.FTZ R27, R26, R27 ;  /* 0x0000001b1a1b7220 */ /* 0x000fca0000410000 */
[----:B------:R-:W0:Y:S01]  /*32e0*/  MUFU.EX2 R66, R66 ;  /* 0x0000004200427308 */ /* 0x000e220000000800 */
[----:B-1----:R-:W-:Y:S01]  /*32f0*/  FADD.FTZ R61, -R31, 1 ;  /* 0x3f8000001f3d7421 */ /* 0x002fe20000010100 */
[----:B------:R-:W-:-:S03]  /*3300*/  FMUL.FTZ R31, R16, R31 ;  /* 0x0000001f101f7220 */ /* 0x000fc60000410000 */
[----:B------:R-:W-:Y:S01]  /*3310*/  FFMA.FTZ R30, R18, R61, 1 ;  /* 0x3f800000121e7423 */ /* 0x000fe2000001003d */
[----:B------:R-:W-:-:S03]  /*3320*/  HADD2.F32 R18, -RZ, R43.H1_H1 ;  /* 0x3000002bff127230 */ /* 0x000fc60000004100 */
[----:B------:R-:W-:Y:S01]  /*3330*/  FMUL.FTZ R26, R31, R30 ;  /* 0x0000001e1f1a7220 */ /* 0x000fe20000410000 */
[----:B------:R-:W-:Y:S02]  /*3340*/  HADD2.F32 R31, -RZ, R42.H0_H0 ;  /* 0x2000002aff1f7230 */ /* 0x000fe40000004100 */
[----:B------:R-:W-:Y:S01]  /*3350*/  FADD.FTZ R18, R18, -UR9 ;  /* 0x8000000912127e21 */ /* 0x000fe20008010000 */
[----:B0-----:R-:W-:-:S03]  /*3360*/  FADD.FTZ R60, R66, 1 ;  /* 0x3f800000423c7421 */ /* 0x001fc60000010000 */
[----:B------:R-:W-:-:S04]  /*3370*/  FMUL.FTZ R18, R18, UR12 ;  /* 0x0000000c12127c20 */ /* 0x000fc80008410000 */
[----:B------:R-:W-:Y:S01]  /*3380*/  FFMA.FTZ R16, R13, R18, R11 ;  /* 0x000000120d107223 */ /* 0x000fe2000001000b */
[----:B------:R-:W0:Y:S03]  /*3390*/  MUFU.RCP R60, R60 ;  /* 0x0000003c003c7308 */ /* 0x000e260000001000 */
[----:B------:R-:W-:-:S06]  /*33a0*/  FMUL.FTZ R61, R16, -1.4426950216293334961 ;  /* 0xbfb8aa3b103d7820 */ /* 0x000fcc0000410000 */
[----:B------:R-:W1:Y:S01]  /*33b0*/  MUFU.EX2 R61, R61 ;  /* 0x0000003d003d7308 */ /* 0x000e620000000800 */
[----:B0-----:R-:W-:-:S04]  /*33c0*/  FADD.FTZ R30, -R60, 1 ;  /* 0x3f8000003c1e7421 */ /* 0x001fc80000010100 */
[----:B------:R-:W-:Y:S01]  /*33d0*/  FFMA.FTZ R66, R17, R30, 1 ;  /* 0x3f80000011427423 */ /* 0x000fe2000001001e */
[----:B-1----:R-:W-:Y:S01]  /*33e0*/  FADD.FTZ R30, R61, 1 ;  /* 0x3f8000003d1e7421 */ /* 0x002fe20000010000 */
[----:B------:R-:W-:Y:S01]  /*33f0*/  FMUL.FTZ R17, R31, R60 ;  /* 0x0000003c1f117220 */ /* 0x000fe20000410000 */
[----:B------:R-:W-:Y:S01]  /*3400*/  FMUL.FTZ R60, R12, R28 ;  /* 0x0000001c0c3c7220 */ /* 0x000fe20000410000 */
[----:B------:R-:W-:Y:S02]  /*3410*/  FMUL.FTZ R31, R13, R29 ;  /* 0x0000001d0d1f7220 */ /* 0x000fe40000410000 */
[----:B------:R-:W-:Y:S01]  /*3420*/  FMUL.FTZ R17, R17, R66 ;  /* 0x0000004211117220 */ /* 0x000fe20000410000 */
[----:B------:R-:W0:Y:S01]  /*3430*/  MUFU.RCP R30, R30 ;  /* 0x0000001e001e7308 */ /* 0x000e220000001000 */
[----:B------:R-:W-:Y:S01]  /*3440*/  FFMA.FTZ R61, R15, R60, RZ ;  /* 0x0000003c0f3d7223 */ /* 0x000fe200000100ff */
[----:B------:R-:W-:-:S03]  /*3450*/  FADD.FTZ R66, RZ, R60 ;  /* 0x0000003cff427221 */ /* 0x000fc60000010000 */
[----:B------:R-:W-:Y:S01]  /*3460*/  FFMA.FTZ R60, R14, R31, R61 ;  /* 0x0000001f0e3c7223 */ /* 0x000fe2000001003d */
[----:B------:R-:W-:Y:S01]  /*3470*/  FADD.FTZ R31, R31, R66 ;  /* 0x000000421f1f7221 */ /* 0x000fe20000010000 */
[----:B------:R-:W-:Y:S02]  /*3480*/  HADD2.F32 R61, -RZ, R42.H1_H1 ;  /* 0x3000002aff3d7230 */ /* 0x000fe40000004100 */
[----:B------:R-:W-:Y:S01]  /*3490*/  FFMA.FTZ R66, R15, R28, RZ ;  /* 0x0000001c0f427223 */ /* 0x000fe200000100ff */
[----:B------:R-:W-:-:S05]  /*34a0*/  HADD2.F32 R15, -RZ, R41.H0_H0 ;  /* 0x20000029ff0f7230 */ /* 0x000fca0000004100 */
[----:B------:R-:W-:Y:S01]  /*34b0*/  FADD.FTZ R15, R15, -UR9 ;  /* 0x800000090f0f7e21 */ /* 0x000fe20008010000 */
[----:B0-----:R-:W-:Y:S01]  /*34c0*/  FADD.FTZ R69, -R30, 1 ;  /* 0x3f8000001e457421 */ /* 0x001fe20000010100 */
[----:B------:R-:W-:Y:S01]  /*34d0*/  FMUL.FTZ R61, R61, R30 ;  /* 0x0000001e3d3d7220 */ /* 0x000fe20000410000 */
[----:B------:R-:W-:Y:S01]  /*34e0*/  FADD.FTZ R30, RZ, R28 ;  /* 0x0000001cff1e7221 */ /* 0x000fe20000010000 */
[----:B------:R-:W-:Y:S01]  /*34f0*/  FFMA.FTZ R28, R19, R21, R66 ;  /* 0x00000015131c7223 */ /* 0x000fe20000010042 */
[----:B------:R-:W-:Y:S01]  /*3500*/  FFMA.FTZ R16, R16, R69, 1 ;  /* 0x3f80000010107423 */ /* 0x000fe20000010045 */
[--C-:B------:R-:W-:Y:S02]  /*3510*/  HADD2.F32 R69, -RZ, R40.reuse.H1_H1 ;  /* 0x30000028ff457230 */ /* 0x100fe40000004100 */
[----:B------:R-:W-:Y:S01]  /*3520*/  FADD.FTZ R30, R30, R21 ;  /* 0x000000151e1e7221 */ /* 0x000fe20000010000 */
[----:B------:R-:W-:Y:S01]  /*3530*/  FFMA.FTZ R28, R25, R27, R28 ;  /* 0x0000001b191c7223 */ /* 0x000fe2000001001c */
[----:B------:R-:W-:Y:S01]  /*3540*/  FMUL.FTZ R16, R61, R16 ;  /* 0x000000103d107220 */ /* 0x000fe20000410000 */
[----:B------:R-:W-:Y:S01]  /*3550*/  FMUL.FTZ R61, R12, R21 ;  /* 0x000000150c3d7220 */ /* 0x000fe20000410000 */
[----:B------:R-:W-:Y:S01]  /*3560*/  FMUL.FTZ R21, R15, UR12 ;  /* 0x0000000c0f157c20 */ /* 0x000fe20008410000 */
[----:B------:R-:W-:Y:S01]  /*3570*/  FADD.FTZ R30, R30, R27 ;  /* 0x0000001b1e1e7221 */ /* 0x000fe20000010000 */
[----:B------:R-:W-:Y:S01]  /*3580*/  FFMA.FTZ R28, R23, R17, R28 ;  /* 0x00000011171c7223 */ /* 0x000fe2000001001c */
[----:B------:R-:W-:Y:S01]  /*3590*/  FFMA.FTZ R15, R19, R61, R60 ;  /* 0x0000003d130f7223 */ /* 0x000fe2000001003c */
[----:B------:R-:W-:Y:S01]  /*35a0*/  FFMA.FTZ R19, R12, R21, R10 ;  /* 0x000000150c137223 */ /* 0x000fe2000001000a */
[----:B------:R-:W-:Y:S01]  /*35b0*/  FADD.FTZ R60, R31, R61 ;  /* 0x0000003d1f3c7221 */ /* 0x000fe20000010000 */
[----:B------:R-:W-:-:S02]  /*35c0*/  HADD2.F32 R31, -RZ, R40.H0_H0 ;  /* 0x20000028ff1f7230 */ /* 0x000fc40000004100 */
[----:B------:R-:W-:Y:S01]  /*35d0*/  FADD.FTZ R30, R30, R17 ;  /* 0x000000111e1e7221 */ /* 0x000fe20000010000 */
[----:B------:R-:W-:-:S06]  /*35e0*/  FMUL.FTZ R66, R19, -1.4426950216293334961 ;  /* 0xbfb8aa3b13427820 */ /* 0x000fcc0000410000 */
[----:B------:R-:W0:Y:S02]  /*35f0*/  MUFU.EX2 R66, R66 ;  /* 0x0000004200427308 */ /* 0x000e240000000800 */
[----:B0-----:R-:W-:Y:S01]  /*3600*/  FADD.FTZ R68, R66, 1 ;  /* 0x3f80000042447421 */ /* 0x001fe20000010000 */
[----:B------:R-:W-:-:S04]  /*3610*/  FMUL.FTZ R66, R13, R20 ;  /* 0x000000140d427220 */ /* 0x000fc80000410000 */
[----:B------:R-:W-:Y:S01]  /*3620*/  FADD.FTZ R60, R66, R60 ;  /* 0x0000003c423c7221 */ /* 0x000fe20000010000 */
[----:B------:R-:W0:Y:S02]  /*3630*/  MUFU.RCP R68, R68 ;  /* 0x0000004400447308 */ /* 0x000e240000001000 */
[----:B0-----:R-:W-:Y:S01]  /*3640*/  FADD.FTZ R61, -R68, 1 ;  /* 0x3f800000443d7421 */ /* 0x001fe20000010100 */
[----:B------:R-:W-:-:S03]  /*3650*/  FMUL.FTZ R31, R31, R68 ;  /* 0x000000441f1f7220 */ /* 0x000fc60000410000 */
[----:B------:R-:W-:Y:S01]  /*3660*/  FFMA.FTZ R19, R19, R61, 1 ;  /* 0x3f80000013137423 */ /* 0x000fe2000001003d */
[----:B------:R-:W-:Y:S01]  /*3670*/  FFMA.FTZ R61, R14, R29, RZ ;  /* 0x0000001d0e3d7223 */ /* 0x000fe200000100ff */
[----:B------:R-:W-:Y:S02]  /*3680*/  HADD2.F32 R14, -RZ, R41.H1_H1 ;  /* 0x30000029ff0e7230 */ /* 0x000fe40000004100 */
[----:B------:R-:W-:Y:S01]  /*3690*/  FMUL.FTZ R19, R31, R19 ;  /* 0x000000131f137220 */ /* 0x000fe20000410000 */
[----:B------:R-:W-:Y:S01]  /*36a0*/  FADD.FTZ R31, RZ, R29 ;  /* 0x0000001dff1f7221 */ /* 0x000fe20000010000 */
[----:B------:R-:W-:Y:S01]  /*36b0*/  FFMA.FTZ R29, R22, R20, R61 ;  /* 0x00000014161d7223 */ /* 0x000fe2000001003d */
[----:B------:R-:W-:Y:S01]  /*36c0*/  FADD.FTZ R14, R14, -UR9 ;  /* 0x800000090e0e7e21 */ /* 0x000fe20008010000 */
[----:B------:R-:W-:Y:S01]  /*36d0*/  FADD.FTZ R30, R30, R19 ;  /* 0x000000131e1e7221 */ /* 0x000fe20000010000 */
[----:B------:R-:W-:Y:S01]  /*36e0*/  FADD.FTZ R31, R31, R20 ;  /* 0x000000141f1f7221 */ /* 0x000fe20000010000 */
[----:B------:R-:W-:Y:S01]  /*36f0*/  FFMA.FTZ R29, R24, R26, R29 ;  /* 0x0000001a181d7223 */ /* 0x000fe2000001001d */
[----:B------:R-:W-:Y:S01]  /*3700*/  FMUL.FTZ R20, R14, UR12 ;  /* 0x0000000c0e147c20 */ /* 0x000fe20008410000 */
[----:B------:R-:W-:Y:S01]  /*3710*/  FFMA.FTZ R14, R22, R66, R15 ;  /* 0x00000042160e7223 */ /* 0x000fe2000001000f */
[----:B------:R-:W-:Y:S01]  /*3720*/  FADD.FTZ R31, R31, R26 ;  /* 0x0000001a1f1f7221 */ /* 0x000fe20000010000 */
[----:B------:R-:W-:Y:S01]  /*3730*/  FFMA.FTZ R29, R18, R16, R29 ;  /* 0x00000010121d7223 */ /* 0x000fe2000001001d */
[----:B------:R-:W-:Y:S01]  /*3740*/  FFMA.FTZ R15, R13, R20, R11 ;  /* 0x000000140d0f7223 */ /* 0x000fe2000001000b */
[----:B------:R-:W-:Y:S01]  /*3750*/  FFMA.FTZ R28, R21, R19, R28 ;  /* 0x00000013151c7223 */ /* 0x000fe2000001001c */
[----:B------:R-:W-:-:S02]  /*3760*/  FADD.FTZ R31, R31, R16 ;  /* 0x000000101f1f7221 */ /* 0x000fc40000010000 */
[----:B------:R-:W-:-:S06]  /*3770*/  FMUL.FTZ R61, R15, -1.4426950216293334961 ;  /* 0xbfb8aa3b0f3d7820 */ /* 0x000fcc0000410000 */
[----:B------:R-:W0:Y:S02]  /*3780*/  MUFU.EX2 R61, R61 ;  /* 0x0000003d003d7308 */ /* 0x000e240000000800 */
[----:B0-----:R-:W-:Y:S01]  /*3790*/  FADD.FTZ R68, R61, 1 ;  /* 0x3f8000003d447421 */ /* 0x001fe20000010000 */
[----:B------:R-:W-:-:S04]  /*37a0*/  FMUL.FTZ R61, R12, R27 ;  /* 0x0000001b0c3d7220 */ /* 0x000fc80000410000 */
[----:B------:R-:W-:Y:S01]  /*37b0*/  FFMA.FTZ R27, R25, R61, R14 ;  /* 0x0000003d191b7223 */ /* 0x000fe2000001000e */
[----:B------:R-:W0:Y:S01]  /*37c0*/  MUFU.RCP R68, R68 ;  /* 0x0000004400447308 */ /* 0x000e220000001000 */
[----:B------:R-:W-:Y:S01]  /*37d0*/  FADD.FTZ R60, R60, R61 ;  /* 0x0000003d3c3c7221 */ /* 0x000fe20000010000 */
[----:B------:R-:W-:Y:S02]  /*37e0*/  HADD2.F32 R25, -RZ, R38.H0_H0 ;  /* 0x20000026ff197230 */ /* 0x000fe40000004100 */
[----:B0-----:R-:W-:Y:S01]  /*37f0*/  FADD.FTZ R66, -R68, 1 ;  /* 0x3f80000044427421 */ /* 0x001fe20000010100 */
[----:B------:R-:W-:-:S03]  /*3800*/  FMUL.FTZ R22, R69, R68 ;  /* 0x0000004445167220 */ /* 0x000fc60000410000 */
[----:B------:R-:W-:-:S04]  /*3810*/  FFMA.FTZ R15, R15, R66, 1 ;  /* 0x3f8000000f0f7423 */ /* 0x000fc80000010042 */
[----:B------:R-:W-:Y:S01]  /*3820*/  FMUL.FTZ R22, R22, R15 ;  /* 0x0000000f16167220 */ /* 0x000fe20000410000 */
[----:B------:R-:W-:-:S03]  /*3830*/  HADD2.F32 R15, -RZ, R39.H0_H0 ;  /* 0x20000027ff0f7230 */ /* 0x000fc60000004100 */
[----:B------:R-:W-:Y:S01]  /*3840*/  FADD.FTZ R31, R31, R22 ;  /* 0x000000161f1f7221 */ /* 0x000fe20000010000 */
[-C--:B------:R-:W-:Y:S01]  /*3850*/  FFMA.FTZ R29, R20, R22.reuse, R29 ;  /* 0x00000016141d7223 */ /* 0x080fe2000001001d */
[----:B------:R-:W-:Y:S01]  /*3860*/  FADD.FTZ R15, R15, -UR9 ;  /* 0x800000090f0f7e21 */ /* 0x000fe20008010000 */
[----:B------:R-:W-:-:S03]  /*3870*/  FMUL.FTZ R22, R13, R22 ;  /* 0x000000160d167220 */ /* 0x000fc60000410000 */
[----:B------:R-:W-:-:S04]  /*3880*/  FMUL.FTZ R15, R15, UR12 ;  /* 0x0000000c0f0f7c20 */ /* 0x000fc80008410000 */
[----:B------:R-:W-:-:S04]  /*3890*/  FFMA.FTZ R14, R12, R15, R10 ;  /* 0x0000000f0c0e7223 */ /* 0x000fc8000001000a */
[----:B------:R-:W-:-:S06]  /*38a0*/  FMUL.FTZ R66, R14, -1.4426950216293334961 ;  /* 0xbfb8aa3b0e427820 */ /* 0x000fcc0000410000 */
[----:B------:R-:W0:Y:S02]  /*38b0*/  MUFU.EX2 R66, R66 ;  /* 0x0000004200427308 */ /* 0x000e240000000800 */
[----:B0-----:R-:W-:Y:S01]  /*38c0*/  FADD.FTZ R68, R66, 1 ;  /* 0x3f80000042447421 */ /* 0x001fe20000010000 */
[----:B------:R-:W-:-:S04]  /*38d0*/  FMUL.FTZ R66, R13, R26 ;  /* 0x0000001a0d427220 */ /* 0x000fc80000410000 */
[----:B------:R-:W-:Y:S01]  /*38e0*/  FFMA.FTZ R26, R24, R66, R27 ;  /* 0x00000042181a7223 */ /* 0x000fe2000001001b */
[----:B------:R-:W0:Y:S01]  /*38f0*/  MUFU.RCP R68, R68 ;  /* 0x0000004400447308 */ /* 0x000e220000001000 */
[----:B------:R-:W-:Y:S01]  /*3900*/  FADD.FTZ R60, R66, R60 ;  /* 0x0000003c423c7221 */ /* 0x000fe20000010000 */
[----:B------:R-:W-:Y:S02]  /*3910*/  HADD2.F32 R66, -RZ, R38.H1_H1 ;  /* 0x30000026ff427230 */ /* 0x000fe40000004100 */
[----:B0-----:R-:W-:Y:S01]  /*3920*/  FADD.FTZ R61, -R68, 1 ;  /* 0x3f800000443d7421 */ /* 0x001fe20000010100 */
[----:B------:R-:W-:-:S03]  /*3930*/  FMUL.FTZ R25, R25, R68 ;  /* 0x0000004419197220 */ /* 0x000fc60000410000 */
[----:B------:R-:W-:-:S04]  /*3940*/  FFMA.FTZ R14, R14, R61, 1 ;  /* 0x3f8000000e0e7423 */ /* 0x000fc8000001003d */
[----:B------:R-:W-:Y:S01]  /*3950*/  FMUL.FTZ R25, R25, R14 ;  /* 0x0000000e19197220 */ /* 0x000fe20000410000 */
[----:B------:R-:W-:-:S03]  /*3960*/  HADD2.F32 R14, -RZ, R39.H1_H1 ;  /* 0x30000027ff0e7230 */ /* 0x000fc60000004100 */
        /* <DEDUP_REMOVED lines=8> */
[----:B0-----:R-:W-:-:S06]  /*39f0*/  FADD.FTZ R61, R27, 1 ;  /* 0x3f8000001b3d7421 */ /* 0x001fcc0000010000 */
[----:B------:R-:W0:Y:S02]  /*3a00*/  MUFU.RCP R61, R61 ;  /* 0x0000003d003d7308 */ /* 0x000e240000001000 */
[----:B0-----:R-:W-:Y:S01]  /*3a10*/  FADD.FTZ R69, -R61, 1 ;  /* 0x3f8000003d457421 */ /* 0x001fe20000010100 */
[----:B------:R-:W-:Y:S01]  /*3a20*/  FMUL.FTZ R66, R66, R61 ;  /* 0x0000003d42427220 */ /* 0x000fe20000410000 */
[----:B------:R-:W-:Y:S02]  /*3a30*/  FMUL.FTZ R61, R12, R17 ;  /* 0x000000110c3d7220 */ /* 0x000fe40000410000 */
[----:B------:R-:W-:Y:S02]  /*3a40*/  FFMA.FTZ R69, R24, R69, 1 ;  /* 0x3f80000018457423 */ /* 0x000fe40000010045 */
[----:B------:R-:W-:Y:S01]  /*3a50*/  FFMA.FTZ R27, R23, R61, R26 ;  /* 0x0000003d171b7223 */ /* 0x000fe2000001001a */
[----:B------:R-:W-:Y:S01]  /*3a60*/  FADD.FTZ R60, R60, R61 ;  /* 0x0000003d3c3c7221 */ /* 0x000fe20000010000 */
[----:B------:R-:W-:Y:S01]  /*3a70*/  FMUL.FTZ R24, R66, R69 ;  /* 0x0000004542187220 */ /* 0x000fe20000410000 */
[----:B------:R-:W-:-:S02]  /*3a80*/  HADD2.F32 R66, -RZ, R37.H0_H0 ;  /* 0x20000025ff427230 */ /* 0x000fc40000004100 */
[--C-:B------:R-:W-:Y:S02]  /*3a90*/  HADD2.F32 R61, -RZ, R36.reuse.H0_H0 ;  /* 0x20000024ff3d7230 */ /* 0x100fe40000004100 */
[----:B------:R-:W-:Y:S01]  /*3aa0*/  FADD.FTZ R31, R31, R24 ;  /* 0x000000181f1f7221 */ /* 0x000fe20000010000 */
[----:B------:R-:W-:Y:S02]  /*3ab0*/  HADD2.F32 R69, -RZ, R36.H1_H1 ;  /* 0x30000024ff457230 */ /* 0x000fe40000004100 */
[----:B------:R-:W-:Y:S01]  /*3ac0*/  FADD.FTZ R66, R66, -UR9 ;  /* 0x8000000942427e21 */ /* 0x000fe20008010000 */
[-C--:B------:R-:W-:Y:S01]  /*3ad0*/  FFMA.FTZ R29, R14, R24.reuse, R29 ;  /* 0x000000180e1d7223 */ /* 0x080fe2000001001d */
[----:B------:R-:W-:Y:S02]  /*3ae0*/  FMUL.FTZ R24, R13, R24 ;  /* 0x000000180d187220 */ /* 0x000fe40000410000 */
        /* <DEDUP_REMOVED lines=32> */
[----:B------:R-:W-:Y:S01]  /*3cf0*/  FMUL.FTZ R27, R12, R19 ;  /* 0x000000130c1b7220 */ /* 0x000fe20000410000 */
[----:B------:R-:W-:Y:S02]  /*3d00*/  FMUL.FTZ R26, R13, R26 ;  /* 0x0000001a0d1a7220 */ /* 0x000fe40000410000 */
[----:B------:R-:W-:Y:S01]  /*3d10*/  FMUL.FTZ R19, R68, UR12 ;  /* 0x0000000c44137c20 */ /* 0x000fe20008410000 */
[----:B------:R-:W-:Y:S01]  /*3d20*/  FFMA.FTZ R21, R21, R27, R18 ;  /* 0x0000001b15157223 */ /* 0x000fe20000010012 */
[----:B------:R-:W-:Y:S01]  /*3d30*/  FADD.FTZ R60, R60, R27 ;  /* 0x0000001b3c3c7221 */ /* 0x000fe20000010000 */
[----:B------:R-:W-:Y:S02]  /*3d40*/  HADD2.F32 R27, -RZ, R34.H0_H0 ;  /* 0x20000022ff1b7230 */ /* 0x000fe40000004100 */
[----:B------:R-:W-:Y:S01]  /*3d50*/  FFMA.FTZ R18, R12, R19, R10 ;  /* 0x000000130c127223 */ /* 0x000fe2000001000a */
[----:B------:R-:W-:Y:S01]  /*3d60*/  FFMA.FTZ R20, R20, R22, R21 ;  /* 0x0000001614147223 */ /* 0x000fe20000010015 */
[----:B------:R-:W-:-:S02]  /*3d70*/  FADD.FTZ R60, R22, R60 ;  /* 0x0000003c163c7221 */ /* 0x000fc40000010000 */
[----:B------:R-:W-:Y:S01]  /*3d80*/  FMUL.FTZ R61, R18, -1.4426950216293334961 ;  /* 0xbfb8aa3b123d7820 */ /* 0x000fe20000410000 */
[----:B------:R-:W-:Y:S01]  /*3d90*/  FFMA.FTZ R15, R15, R25, R20 ;  /* 0x000000190f0f7223 */ /* 0x000fe20000010014 */
[----:B------:R-:W-:Y:S01]  /*3da0*/  FADD.FTZ R60, R60, R25 ;  /* 0x000000193c3c7221 */ /* 0x000fe20000010000 */
[----:B------:R-:W-:Y:S02]  /*3db0*/  HADD2.F32 R25, -RZ, R32.H0_H0 ;  /* 0x20000020ff197230 */ /* 0x000fe40000004100 */
[----:B------:R-:W-:Y:S01]  /*3dc0*/  FFMA.FTZ R14, R14, R24, R15 ;  /* 0x000000180e0e7223 */ /* 0x000fe2000001000f */
[----:B------:R-:W0:Y:S01]  /*3dd0*/  MUFU.EX2 R61, R61 ;  /* 0x0000003d003d7308 */ /* 0x000e220000000800 */
[----:B------:R-:W-:Y:S02]  /*3de0*/  FADD.FTZ R60, R24, R60 ;  /* 0x0000003c183c7221 */ /* 0x000fe40000010000 */
[----:B------:R-:W-:Y:S02]  /*3df0*/  FFMA.FTZ R17, R17, R23, R14 ;  /* 0x0000001711117223 */ /* 0x000fe4000001000e */
[----:B------:R-:W-:Y:S01]  /*3e00*/  FADD.FTZ R60, R60, R23 ;  /* 0x000000173c3c7221 */ /* 0x000fe20000010000 */
[----:B------:R-:W-:-:S02]  /*3e10*/  HADD2.F32 R23, -RZ, R4.H0_H0 ;  /* 0x20000004ff177230 */ /* 0x000fc40000004100 */
[----:B------:R-:W-:Y:S01]  /*3e20*/  FFMA.FTZ R16, R16, R26, R17 ;  /* 0x0000001a10107223 */ /* 0x000fe20000010011 */
[----:B------:R-:W-:Y:S01]  /*3e30*/  FADD.FTZ R60, R26, R60 ;  /* 0x0000003c1a3c7221 */ /* 0x000fe20000010000 */
[----:B0-----:R-:W-:-:S06]  /*3e40*/  FADD.FTZ R66, R61, 1 ;  /* 0x3f8000003d427421 */ /* 0x001fcc0000010000 */
[----:B------:R-:W0:Y:S02]  /*3e50*/  MUFU.RCP R66, R66 ;  /* 0x0000004200427308 */ /* 0x000e240000001000 */
[----:B0-----:R-:W-:Y:S01]  /*3e60*/  FADD.FTZ R69, -R66, 1 ;  /* 0x3f80000042457421 */ /* 0x001fe20000010100 */
[----:B------:R-:W-:-:S03]  /*3e70*/  FMUL.FTZ R27, R27, R66 ;  /* 0x000000421b1b7220 */ /* 0x000fc60000410000 */
[----:B------:R-:W-:Y:S01]  /*3e80*/  FFMA.FTZ R18, R18, R69, 1 ;  /* 0x3f80000012127423 */ /* 0x000fe20000010045 */
[----:B------:R-:W-:-:S03]  /*3e90*/  HADD2.F32 R69, -RZ, R34.H1_H1 ;  /* 0x30000022ff457230 */ /* 0x000fc60000004100 */
[----:B------:R-:W-:Y:S01]  /*3ea0*/  FMUL.FTZ R27, R27, R18 ;  /* 0x000000121b1b7220 */ /* 0x000fe20000410000 */
[----:B------:R-:W-:-:S03]  /*3eb0*/  HADD2.F32 R18, -RZ, R35.H1_H1 ;  /* 0x30000023ff127230 */ /* 0x000fc60000004100 */
[----:B------:R-:W-:Y:S01]  /*3ec0*/  FADD.FTZ R30, R30, R27 ;  /* 0x0000001b1e1e7221 */ /* 0x000fe20000010000 */
[-C--:B------:R-:W-:Y:S01]  /*3ed0*/  FFMA.FTZ R28, R19, R27.reuse, R28 ;  /* 0x0000001b131c7223 */ /* 0x080fe2000001001c */
[----:B------:R-:W-:Y:S01]  /*3ee0*/  FADD.FTZ R18, R18, -UR9 ;  /* 0x8000000912127e21 */ /* 0x000fe20008010000 */
[----:B------:R-:W-:-:S03]  /*3ef0*/  FMUL.FTZ R27, R12, R27 ;  /* 0x0000001b0c1b7220 */ /* 0x000fc60000410000 */
[----:B------:R-:W-:Y:S01]  /*3f00*/  FMUL.FTZ R18, R18, UR12 ;  /* 0x0000000c12127c20 */ /* 0x000fe20008410000 */
[----:B------:R-:W-:Y:S01]  /*3f10*/  FFMA.FTZ R19, R19, R27, R16 ;  /* 0x0000001b13137223 */ /* 0x000fe20000010010 */
[----:B------:R-:W-:Y:S01]  /*3f20*/  FADD.FTZ R60, R60, R27 ;  /* 0x0000001b3c3c7221 */ /* 0x000fe20000010000 */
[----:B------:R-:W-:Y:S02]  /*3f30*/  HADD2.F32 R27, -RZ, R6.H0_H0 ;  /* 0x20000006ff1b7230 */ /* 0x000fe40000004100 */
        /* <DEDUP_REMOVED lines=11> */
[----:B------:R-:W-:Y:S01]  /*3ff0*/  FFMA.FTZ R29, R18, R22, R29 ;  /* 0x00000016121d7223 */ /* 0x000fe2000001001d */
[----:B------:R-:W-:-:S04]  /*4000*/  FADD.FTZ R21, R21, -UR9 ;  /* 0x8000000915157e21 */ /* 0x000fc80008010000 */
        /* <DEDUP_REMOVED lines=71> */
[----:B------:R-:W-:-:S02]  /*4480*/  HADD2.F32 R16, -RZ, R5.H1_H1 ;  /* 0x30000005ff107230 */ /* 0x000fc40000004100 */
[----:B------:R-:W-:Y:S02]  /*4490*/  HADD2.F32 R66, -RZ, R6.H1_H1 ;  /* 0x30000006ff427230 */ /* 0x000fe40000004100 */
        /* <DEDUP_REMOVED lines=17> */
[----:B------:R-:W-:Y:S02]  /*45b0*/  HADD2.F32 R61, -RZ, R8.H0_H0 ;  /* 0x20000008ff3d7230 */ /* 0x000fe40000004100 */
        /* <DEDUP_REMOVED lines=90> */
[----:B------:R-:W-:Y:S01]  /*4b60*/  FFMA.FTZ R28, R25, R17, R28 ;  /* 0x00000011191c7223 */ /* 0x000fe2000001001c */
[----:B------:R-:W-:Y:S01]  /*4b70*/  FADD.FTZ R30, R30, R17 ;  /* 0x000000111e1e7221 */ /* 0x000fe20000010000 */
        /* <DEDUP_REMOVED lines=68> */
[----:B------:R-:W-:-:S03]  /*4fc0*/  HADD2.F32 R66, -RZ, R58.H1_H1 ;  /* 0x3000003aff427230 */ /* 0x000fc60000004100 */
        /* <DEDUP_REMOVED lines=10> */
[----:B------:R-:W-:-:S03]  /*5070*/  FMUL.FTZ R61, R12, R17 ;  /* 0x000000110c3d7220 */ /* 0x000fc60000410000 */
[----:B------:R-:W-:Y:S01]  /*5080*/  FMUL.FTZ R17, R27, R26 ;  /* 0x0000001a1b117220 */ /* 0x000fe20000410000 */
[----:B------:R-:W-:Y:S01]  /*5090*/  FFMA.FTZ R24, R25, R61, R24 ;  /* 0x0000003d19187223 */ /* 0x000fe20000010018 */
[----:B------:R-:W-:Y:S01]  /*50a0*/  FADD.FTZ R60, R60, R61 ;  /* 0x0000003d3c3c7221 */ /* 0x000fe20000010000 */
[----:B------:R-:W-:-:S04]  /*50b0*/  FMUL.FTZ R25, R13, R16 ;  /* 0x000000100d197220 */ /* 0x000fc80000410000 */
[----:B------:R-:W-:Y:S01]  /*50c0*/  FFMA.FTZ R24, R18, R25, R24 ;  /* 0x0000001912187223 */ /* 0x000fe20000010018 */
[----:B------:R-:W-:Y:S01]  /*50d0*/  FADD.FTZ R60, R25, R60 ;  /* 0x0000003c193c7221 */ /* 0x000fe20000010000 */
[----:B------:R-:W-:-:S04]  /*50e0*/  FMUL.FTZ R25, R12, R19 ;  /* 0x000000130c197220 */ /* 0x000fc80000410000 */
[----:B------:R-:W-:Y:S01]  /*50f0*/  FFMA.FTZ R27, R21, R25, R24 ;  /* 0x00000019151b7223 */ /* 0x000fe20000010018 */
[----:B------:R-:W-:Y:S01]  /*5100*/  FADD.FTZ R60, R60, R25 ;  /* 0x000000193c3c7221 */ /* 0x000fe20000010000 */
[----:B------:R-:W-:Y:S01]  /*5110*/  FMUL.FTZ R25, R13, R22 ;  /* 0x000000160d197220 */ /* 0x000fe20000410000 */
[----:B------:R-:W-:-:S03]  /*5120*/  FMUL.FTZ R21, R12, R23 ;  /* 0x000000170c157220 */ /* 0x000fc60000410000 */
[----:B------:R-:W-:Y:S01]  /*5130*/  FFMA.FTZ R16, R20, R25, R27 ;  /* 0x0000001914107223 */ /* 0x000fe2000001001b */
[----:B------:R-:W-:Y:S01]  /*5140*/  FADD.FTZ R60, R25, R60 ;  /* 0x0000003c193c7221 */ /* 0x000fe20000010000 */
[----:B------:R-:W-:Y:S01]  /*5150*/  FMUL.FTZ R25, R13, R17 ;  /* 0x000000110d197220 */ /* 0x000fe20000410000 */
[C---:B------:R-:W-:Y:S01]  /*5160*/  FFMA.FTZ R20, R15.reuse, R23, R28 ;  /* 0x000000170f147223 */ /* 0x040fe2000001001c */
[----:B------:R-:W-:Y:S01]  /*5170*/  FFMA.FTZ R19, R15, R21, R16 ;  /* 0x000000150f137223 */ /* 0x000fe20000010010 */
[----:B------:R-:W-:Y:S01]  /*5180*/  FADD.FTZ R60, R60, R21 ;  /* 0x000000153c3c7221 */ /* 0x000fe20000010000 */
[----:B------:R-:W-:Y:S01]  /*5190*/  FADD.FTZ R16, R31, R22 ;  /* 0x000000161f107221 */ /* 0x000fe20000010000 */
[----:B------:R-:W-:Y:S01]  /*51a0*/  FADD.FTZ R22, R30, R23 ;  /* 0x000000171e167221 */ /* 0x000fe20000010000 */
[C---:B------:R-:W-:Y:S01]  /*51b0*/  FFMA.FTZ R19, R14.reuse, R25, R19 ;  /* 0x000000190e137223 */ /* 0x040fe20000010013 */
[----:B------:R-:W-:Y:S01]  /*51c0*/  FADD.FTZ R18, R25, R60 ;  /* 0x0000003c19127221 */ /* 0x000fe20000010000 */
[----:B------:R-:W-:Y:S01]  /*51d0*/  FFMA.FTZ R21, R14, R17, R29 ;  /* 0x000000110e157223 */ /* 0x000fe2000001001d */
[----:B------:R-:W-:-:S07]  /*51e0*/  FADD.FTZ R23, R16, R17 ;  /* 0x0000001110177221 */ /* 0x000fce0000010000 */
.L_x_718:
[----:B------:R-:W0:Y:S01]  /*51f0*/  SHFL.DOWN PT, R14, R19, 0x1, 0x1f ;  /* 0x08201f00130e7f89 */ /* 0x000e2200000e0000 */
[C---:B------:R-:W-:Y:S01]  /*5200*/  ISETP.GT.AND P0, PT, R0.reuse, 0x1e, PT ;  /* 0x0000001e0000780c */ /* 0x040fe20003f04270 */
[----:B------:R-:W1:Y:S01]  /*5210*/  S2UR UR13, SR_CgaCtaId ;  /* 0x00000000000d79c3 */ /* 0x000e620000008800 */
[----:B------:R-:W-:Y:S01]  /*5220*/  UMOV UR8, 0x400 ;  /* 0x0000040000087882 */ /* 0x000fe20000000000 */
[----:B------:R-:W2:Y:S01]  /*5230*/  SHFL.DOWN PT, R15, R18, 0x1, 0x1f ;  /* 0x08201f00120f7f89 */ /* 0x000ea200000e0000 */
[----:B------:R-:W-:Y:S01]  /*5240*/  UIADD3 UR5, UPT, UPT, UR8, 0x90, URZ ;  /* 0x0000009008057890 */ /* 0x000fe2000fffe0ff */
[----:B------:R-:W-:Y:S01]  /*5250*/  ISETP.GT.AND P2, PT, R0, 0xf, PT ;  /* 0x0000000f0000780c */ /* 0x000fe20003f44270 */
[----:B------:R-:W3:Y:S01]  /*5260*/  LDCU UR7, c[0x0][0x374] ;  /* 0x00006e80ff0777ac */ /* 0x000ee20008000800 */
[----:B------:R-:W4:Y:S01]  /*5270*/  S2R R66, SR_TID.X ;  /* 0x0000000000427919 */ /* 0x000f220000002100 */
[----:B------:R-:W-:Y:S05]  /*5280*/  BSSY.RECONVERGENT B0, `(.L_x_719) ;  /* 0x0000023000007945 */ /* 0x000fea0003800200 */
[----:B0-----:R-:W-:Y:S01]  /*5290*/  @!P0 FADD.FTZ R19, R14, R19 ;  /* 0x000000130e138221 */ /* 0x001fe20000010000 */
[----:B-1----:R-:W-:Y:S01]  /*52a0*/  ULEA UR5, UR13, UR5, 0x18 ;  /* 0x000000050d057291 */ /* 0x002fe2000f8ec0ff */
[----:B--2---:R-:W-:-:S03]  /*52b0*/  @!P0 FADD.FTZ R18, R15, R18 ;  /* 0x000000120f128221 */ /* 0x004fc60000010000 */
[----:B------:R-:W0:Y:S01]  /*52c0*/  SHFL.DOWN PT, R14, R19, 0x2, 0x1f ;  /* 0x08401f00130e7f89 */ /* 0x000e2200000e0000 */
[----:B------:R-:W-:-:S03]  /*52d0*/  ISETP.GT.AND P0, PT, R0, 0x1d, PT ;  /* 0x0000001d0000780c */ /* 0x000fc60003f04270 */
[----:B------:R-:W1:Y:S01]  /*52e0*/  SHFL.DOWN PT, R15, R18, 0x2, 0x1f ;  /* 0x08401f00120f7f89 */ /* 0x000e6200000e0000 */
[C---:B----4-:R-:W-:Y:S02]  /*52f0*/  LEA R61, R66.reuse, UR5, 0x4 ;  /* 0x00000005423d7c11 */ /* 0x050fe4000f8e20ff */
[----:B------:R-:W-:-:S03]  /*5300*/  ISETP.NE.AND P1, PT, R66, RZ, PT ;  /* 0x000000ff4200720c */ /* 0x000fc60003f25270 */
        /* <DEDUP_REMOVED lines=17> */
[----:B---3--:R-:W-:Y:S05]  /*5420*/  @P2 BRA `(.L_x_720) ;  /* 0x0000000000202947 */ /* 0x008fea0003800000 */
        /* <DEDUP_REMOVED lines=8> */
.L_x_720:
[----:B------:R-:W-:Y:S05]  /*54b0*/  BSYNC.RECONVERGENT B0 ;  /* 0x0000000000007941 */ /* 0x000fea0003800200 */
.L_x_719:
[----:B------:R-:W-:Y:S06]  /*54c0*/  BAR.SYNC.DEFER_BLOCKING 0x0 ;  /* 0x0000000000007b1d */ /* 0x000fec0000010000 */
[----:B------:R-:W-:Y:S04]  /*54d0*/  BSSY.RECONVERGENT B0, `(.L_x_721) ;  /* 0x0000024000007945 */ /* 0x000fe80003800200 */
[----:B------:R-:W-:Y:S05]  /*54e0*/  @P1 BRA `(.L_x_722) ;  /* 0x0000000000881947 */ /* 0x000fea0003800000 */
[----:B------:R-:W-:-:S09]  /*54f0*/  ULEA UR5, UR13, UR8, 0x18 ;  /* 0x000000080d057291 */ /* 0x000fd2000f8ec0ff */
[----:B------:R-:W4:Y:S04]  /*5500*/  LDS.64 R28, [UR5+0x18] ;  /* 0x00001805ff1c7984 */ /* 0x000f280008000a00 */
[----:B------:R-:W5:Y:S04]  /*5510*/  LDS.128 R24, [UR5+0x20] ;  /* 0x00002005ff187984 */ /* 0x000f680008000c00 */
[----:B-123--:R-:W1:Y:S01]  /*5520*/  LDS.128 R16, [UR5+0x30] ;  /* 0x00003005ff107984 */ /* 0x00ee620008000c00 */
[----:B----4-:R-:W-:Y:S01]  /*5530*/  FADD.FTZ R69, R14, R28 ;  /* 0x0000001c0e457221 */ /* 0x010fe20000010000 */
[----:B0-----:R-:W-:-:S02]  /*5540*/  FADD.FTZ R14, R15, R29 ;  /* 0x0000001d0f0e7221 */ /* 0x001fc40000010000 */
        /* <DEDUP_REMOVED lines=28> */
.L_x_722:
[----:B------:R-:W-:Y:S05]  /*5710*/  BSYNC.RECONVERGENT B0 ;  /* 0x0000000000007941 */ /* 0x000fea0003800200 */
.L_x_721:
[----:B------:R-:W4:Y:S08]  /*5720*/  LDC R60, c[0x0][0x370] ;  /* 0x0000dc00ff3c7b82 */ /* 0x000f300000000800 */
[----:B------:R-:W-:Y:S01]  /*5730*/  BAR.SYNC.DEFER_BLOCKING 0x0 ;  /* 0x0000000000007b1d */ /* 0x000fe20000010000 */
[----:B------:R-:W-:Y:S01]  /*5740*/  ISETP.GT.U32.AND P2, PT, R66, 0x1b, PT ;  /* 0x0000001b4200780c */ /* 0x000fe20003f44070 */
[----:B------:R-:W-:-:S04]  /*5750*/  IMAD R66, R67, 0x1c, R66 ;  /* 0x0000001c43427824 */ /* 0x000fc800078e0242 */
[----:B------:R-:W-:Y:S01]  /*5760*/  BSSY.RECONVERGENT B0, `(.L_x_723) ;  /* 0x000004e000007945 */ /* 0x000fe20003800200 */
[----:B----4-:R-:W-:-:S07]  /*5770*/  ISETP.GE.U32.AND P0, PT, R60, 0x2, PT ;  /* 0x000000023c00780c */ /* 0x010fce0003f06070 */
[----:B------:R-:W-:Y:S06]  /*5780*/  @P2 BRA `(.L_x_724) ;  /* 0x00000004002c2947 */ /* 0x000fec0003800000 */
[----:B------:R-:W4:Y:S04]  /*5790*/  LDS.128 R24, [R61+0x1c0] ;  /* 0x0001c0003d187984 */ /* 0x000f280000000c00 */
[----:B------:R-:W5:Y:S04]  /*57a0*/  LDS.128 R28, [R61+0x380] ;  /* 0x000380003d1c7984 */ /* 0x000f680000000c00 */
[----:B-123--:R-:W1:Y:S01]  /*57b0*/  LDS.128 R16, [R61+0x540] ;  /* 0x000540003d107984 */ /* 0x00ee620000000c00 */
        /* <DEDUP_REMOVED lines=9> */
[----:B------:R-:W1:Y:S01]  /*5850*/  LDS.128 R20, [R61+0x700] ;  /* 0x000700003d147984 */ /* 0x000e620000000c00 */
[----:B------:R-:W-:Y:S01]  /*5860*/  FADD.FTZ R31, R25, R18 ;  /* 0x00000012191f7221 */ /* 0x000fe20000010000 */
[----:B------:R-:W-:Y:S01]  /*5870*/  FADD.FTZ R28, R28, R17 ;  /* 0x000000111c1c7221 */ /* 0x000fe20000010000 */
[----:B------:R-:W-:Y:S01]  /*5880*/  FADD.FTZ R30, R30, R19 ;  /* 0x000000131e1e7221 */ /* 0x000fe20000010000 */
[----:B------:R-:W2:Y:S04]  /*5890*/  LDS.128 R24, [R61+0x8c0] ;  /* 0x0008c0003d187984 */ /* 0x000ea80000000c00 */
[----:B------:R-:W3:Y:S01]  /*58a0*/  LDS.128 R16, [R61+0xa80] ;  /* 0x000a80003d107984 */ /* 0x000ee20000000c00 */
        /* <DEDUP_REMOVED lines=9> */
[----:B---3--:R-:W-:Y:S01]  /*5940*/  FADD.FTZ R29, R29, R16 ;  /* 0x000000101d1d7221 */ /* 0x008fe20000010000 */
[----:B------:R-:W2:Y:S01]  /*5950*/  LDS.128 R24, [R61+0xe00] ;  /* 0x000e00003d187984 */ /* 0x000ea20000000c00 */
[----:B------:R-:W-:Y:S01]  /*5960*/  FADD.FTZ R28, R28, R17 ;  /* 0x000000111c1c7221 */ /* 0x000fe20000010000 */
[----:B------:R-:W-:Y:S01]  /*5970*/  FADD.FTZ R31, R31, R18 ;  /* 0x000000121f1f7221 */ /* 0x000fe20000010000 */
[----:B------:R-:W-:-:S02]  /*5980*/  FADD.FTZ R30, R30, R19 ;  /* 0x000000131e1e7221 */ /* 0x000fc40000010000 */
[----:B------:R-:W3:Y:S01]  /*5990*/  LDS.128 R16, [R61+0xfc0] ;  /* 0x000fc0003d107984 */ /* 0x000ee20000000c00 */
        /* <DEDUP_REMOVED lines=25> */
[----:B---3--:R-:W-:Y:S01]  /*5b30*/  FADD.FTZ R67, R29, R16 ;  /* 0x000000101d437221 */ /* 0x008fe20000010000 */
[----:B------:R-:W-:Y:S01]  /*5b40*/  FADD.FTZ R16, R28, R17 ;  /* 0x000000111c107221 */ /* 0x000fe20000010000 */
[----:B------:R-:W-:Y:S01]  /*5b50*/  FADD.FTZ R17, R31, R18 ;  /* 0x000000121f117221 */ /* 0x000fe20000010000 */
[----:B------:R-:W-:Y:S01]  /*5b60*/  FADD.FTZ R68, R68, R19 ;  /* 0x0000001344447221 */ /* 0x000fe20000010000 */
        /* <DEDUP_REMOVED lines=12> */
[----:B------:R-:W-:-:S07]  /*5c30*/  FADD.FTZ R23, R68, R31 ;  /* 0x0000001f44177221 */ /* 0x000fce0000010000 */
.L_x_724:
[----:B------:R-:W-:Y:S05]  /*5c40*/  BSYNC.RECONVERGENT B0 ;  /* 0x0000000000007941 */ /* 0x000fea0003800200 */
.L_x_723:
[----:B------:R-:W-:Y:S04]  /*5c50*/  BSSY.RECONVERGENT B0, `(.L_x_725) ;  /* 0x000001c000007945 */ /* 0x000fe80003800200 */
[----:B------:R-:W-:Y:S05]  /*5c60*/  @P2 BRA `(.L_x_726) ;  /* 0x0000000000682947 */ /* 0x000fea0003800000 */
[----:B---3--:R-:W3:Y:S08]  /*5c70*/  LDC.64 R16, c[0x0][0x3f8] ;  /* 0x0000fe00ff107b82 */ /* 0x008ef00000000a00 */
[----:B-12---:R-:W1:Y:S01]  /*5c80*/  LDC.64 R18, c[0x0][0x3d8] ;  /* 0x0000f600ff127b82 */ /* 0x006e620000000a00 */
[----:B---3--:R-:W-:Y:S01]  /*5c90*/  IMAD.WIDE.U32 R24, R16, 0x3, RZ ;  /* 0x0000000310187825 */ /* 0x008fe200078e00ff */
[----:B------:R-:W-:-:S02]  /*5ca0*/  LEA R29, R17, R17, 0x1 ;  /* 0x00000011111d7211 */ /* 0x000fc400078e08ff */
[----:B------:R-:W-:Y:S02]  /*5cb0*/  LEA.HI R27, P2, R17, R16, RZ, 0x1 ;  /* 0x00000010111b7211 */ /* 0x000fe400078508ff */
[----:B------:R-:W-:Y:S02]  /*5cc0*/  IADD3 R25, PT, PT, R25, R29, RZ ;  /* 0x0000001d19197210 */ /* 0x000fe40007ffe0ff */
[----:B------:R-:W-:Y:S01]  /*5cd0*/  IADD3.X R26, PT, PT, RZ, R17, RZ, P2, !PT ;  /* 0x00000011ff1a7210 */ /* 0x000fe200017fe4ff */
[----:B-1----:R-:W-:Y:S01]  /*5ce0*/  IMAD.WIDE R18, R66, 0x4, R18 ;  /* 0x0000000442127825 */ /* 0x002fe200078e0212 */
        /* <DEDUP_REMOVED lines=18> */
.L_x_726:
[----:B------:R-:W-:Y:S05]  /*5e10*/  BSYNC.RECONVERGENT B0 ;  /* 0x0000000000007941 */ /* 0x000fea0003800200 */
.L_x_725:
[----:B------:R-:W-:Y:S05]  /*5e20*/  @!P0 BRA `(.L_x_727) ;  /* 0x0000000800cc8947 */ /* 0x000fea0003800000 */
[----:B------:R-:W-:Y:S01]  /*5e30*/  ULOP3.LUT UR5, UR4, 0x1, URZ, 0xc0, !UPT ;  /* 0x0000000104057892 */ /* 0x000fe2000f8ec0ff */
[----:B------:R-:W5:Y:S01]  /*5e40*/  LDC.64 R66, c[0x0][0x3d0] ;  /* 0x0000f400ff427b82 */ /* 0x000f620000000a00 */
[----:B----4-:R-:W4:Y:S01]  /*5e50*/  S2R R25, SR_CTAID.Y ;  /* 0x0000000000197919 */ /* 0x010f220000002600 */
[----:B------:R-:W-:-:S03]  /*5e60*/  ISETP.GE.U32.AND P2, PT, R60, 0x8, PT ;  /* 0x000000083c00780c */ /* 0x000fc60003f46070 */
[----:B-1----:R-:W-:-:S05]  /*5e70*/  MOV R19, UR5 ;  /* 0x0000000500137c02 */ /* 0x002fca0008000f00 */
[----:B------:R-:W-:-:S04]  /*5e80*/  IMAD R19, R19, UR7, RZ ;  /* 0x0000000713137c24 */ /* 0x000fc8000f8e02ff */
[----:B---3--:R-:W-:-:S05]  /*5e90*/  IMAD R16, R19, R60, RZ ;  /* 0x0000003c13107224 */ /* 0x008fca00078e02ff */
[----:B------:R-:W-:-:S05]  /*5ea0*/  SHF.L.U32 R17, R16, 0x1, RZ ;  /* 0x0000000110117819 */ /* 0x000fca00000006ff */
[----:B-----5:R-:W-:Y:S01]  /*5eb0*/  IMAD.WIDE R66, R17, 0x4, R66 ;  /* 0x0000000411427825 */ /* 0x020fe200078e0242 */
[----:B----4-:R-:W-:Y:S06]  /*5ec0*/  @P1 BRA `(.L_x_728) ;  /* 0x0000000000581947 */ /* 0x010fec0003800000 */
[----:B------:R-:W1:Y:S01]  /*5ed0*/  LDC.64 R16, c[0x0][0x3c8] ;  /* 0x0000f200ff107b82 */ /* 0x000e620000000a00 */
[----:B------:R-:W-:Y:S01]  /*5ee0*/  ULOP3.LUT UP0, UR5, UR4, 0x2, URZ, 0xc0, !UPT ;  /* 0x0000000204057892 */ /* 0x000fe2000f80c0ff */
[----:B------:R-:W-:Y:S01]  /*5ef0*/  IADD3 R19, PT, PT, R19, R25, RZ ;  /* 0x0000001913137210 */ /* 0x000fe20007ffe0ff */
[----:B------:R-:W-:Y:S02]  /*5f00*/  IMAD R21, R2, UR7, R25 ;  /* 0x0000000702157c24 */ /* 0x000fe4000f8e0219 */
[----:B------:R-:W-:Y:S02]  /*5f10*/  UIADD3 UR5, UPT, UPT, -UR5, 0x1, URZ ;  /* 0x0000000105057890 */ /* 0x000fe4000fffe1ff */
[----:B------:R-:W-:-:S04]  /*5f20*/  PLOP3.LUT P0, PT, PT, PT, UP0, 0x80, 0x8 ;  /* 0x000000000008781c */ /* 0x000fc80003f0f008 */
[----:B------:R-:W-:Y:S01]  /*5f30*/  MOV R23, UR5 ;  /* 0x0000000500177c02 */ /* 0x000fe20008000f00 */
[----:B-1----:R-:W-:-:S04]  /*5f40*/  IMAD.WIDE.U32 R16, R19, 0x4, R16 ;  /* 0x0000000413107825 */ /* 0x002fc800078e0010 */
[----:B--2---:R-:W-:Y:S01]  /*5f50*/  IMAD.WIDE.U32 R18, R21, 0x8, R66 ;  /* 0x0000000815127825 */ /* 0x004fe200078e0042 */
[----:B------:R-:W-:-:S04]  /*5f60*/  SEL R21, R60, RZ, !P0 ;  /* 0x000000ff3c157207 */ /* 0x000fc80004000000 */
[----:B------:R-:W-:Y:S01]  /*5f70*/  ISETP.NE.AND P0, PT, R21, -0x1, PT ;  /* 0xffffffff1500780c */ /* 0x000fe20003f05270 */
[----:B------:R1:W-:Y:S01]  /*5f80*/  STG.E.64 desc[UR10][R18.64], R14 ;  /* 0x0000000e12007986 */ /* 0x0003e2000c101b0a */
[----:B------:R-:W-:Y:S06]  /*5f90*/  MEMBAR.ALL.GPU ;  /* 0x0000000000007992 */ /* 0x000fec000000a000 */
[----:B------:R-:W-:-:S00]  /*5fa0*/  ERRBAR ;  /* 0x00000000000079ab */ /* 0x000fc00000000000 */
[----:B------:R-:W-:Y:S06]  /*5fb0*/  CGAERRBAR ;  /* 0x00000000000075ab */ /* 0x000fec0000000000 */
[----:B------:R1:W-:Y:S01]  /*5fc0*/  REDG.E.ADD.S32.STRONG.GPU desc[UR10][R16.64], R23 ;  /* 0x000000171000798e */ /* 0x0003e2000c12e30a */
[----:B------:R-:W-:Y:S05]  /*5fd0*/  @!P0 BRA `(.L_x_728) ;  /* 0x0000000000148947 */ /* 0x000fea0003800000 */
.L_x_729:
[----:B-1----:R-:W2:Y:S04]  /*5fe0*/  LDG.E.STRONG.GPU R18, desc[UR10][R16.64] ;  /* 0x0000000a10127981 */ /* 0x002ea8000c1ef900 */
[----:B--2---:R-:W-:Y:S01]  /*5ff0*/  CCTL.IVALL ;  /* 0x00000000ff00798f */ /* 0x004fe20002000000 */
[----:B------:R-:W-:Y:S05]  /*6000*/  YIELD ;  /* 0x0000000000007946 */ /* 0x000fea0003800000 */
[----:B------:R-:W-:-:S13]  /*6010*/  ISETP.NE.AND P0, PT, R18, R21, PT ;  /* 0x000000151200720c */ /* 0x000fda0003f05270 */
[----:B------:R-:W-:Y:S05]  /*6020*/  @P0 BRA `(.L_x_729) ;  /* 0xfffffffc00ec0947 */ /* 0x000fea000383ffff */
.L_x_728:
[----:B------:R-:W-:Y:S05]  /*6030*/  WARPSYNC.ALL ;  /* 0x0000000000007948 */ /* 0x000fea0003800000 */
[----:B------:R-:W-:Y:S01]  /*6040*/  BAR.SYNC.DEFER_BLOCKING 0x0 ;  /* 0x0000000000007b1d */ /* 0x000fe20000010000 */
[----:B------:R-:W-:-:S05]  /*6050*/  HFMA2 R24, -RZ, RZ, 0, 0 ;  /* 0x00000000ff187431 */ /* 0x000fca00000001ff */
[----:B------:R-:W-:Y:S05]  /*6060*/  @!P2 BRA `(.L_x_730) ;  /* 0x000000040044a947 */ /* 0x000fea0003800000 */
[----:B-12---:R-:W-:Y:S01]  /*6070*/  MOV R18, UR7 ;  /* 0x0000000700127c02 */ /* 0x006fe20008000f00 */
[----:B------:R-:W-:Y:S01]  /*6080*/  UMOV UR5, URZ ;  /* 0x000000ff00057c82 */ /* 0x000fe20008000000 */
[----:B------:R-:W-:Y:S02]  /*6090*/  MOV R30, UR7 ;  /* 0x00000007001e7c02 */ /* 0x000fe40008000f00 */
[----:B------:R-:W-:Y:S01]  /*60a0*/  MOV R20, UR7 ;  /* 0x0000000700147c02 */ /* 0x000fe20008000f00 */
[--C-:B------:R-:W-:Y:S01]  /*60b0*/  IMAD R31, R18, 0x3, R25.reuse ;  /* 0x00000003121f7824 */ /* 0x100fe200078e0219 */
[----:B------:R-:W-:Y:S01]  /*60c0*/  MOV R68, UR7 ;  /* 0x0000000700447c02 */ /* 0x000fe20008000f00 */
[--C-:B------:R-:W-:Y:S01]  /*60d0*/  IMAD R30, R30, 0x7, R25.reuse ;  /* 0x000000071e1e7824 */ /* 0x100fe200078e0219 */
[----:B------:R-:W-:Y:S01]  /*60e0*/  MOV R16, UR7 ;  /* 0x0000000700107c02 */ /* 0x000fe20008000f00 */
[--C-:B------:R-:W-:Y:S01]  /*60f0*/  IMAD R29, R20, 0x6, R25.reuse ;  /* 0x00000006141d7824 */ /* 0x100fe200078e0219 */
[----:B------:R-:W-:Y:S01]  /*6100*/  MOV R28, UR7 ;  /* 0x00000007001c7c02 */ /* 0x000fe20008000f00 */
[----:B------:R-:W-:Y:S01]  /*6110*/  IMAD R27, R68, 0x5, R25 ;  /* 0x00000005441b7824 */ /* 0x000fe200078e0219 */
[----:B------:R-:W-:-:S02]  /*6120*/  IADD3 R26, PT, PT, R25, UR7, RZ ;  /* 0x00000007191a7c10 */ /* 0x000fc4000fffe0ff */
[----:B------:R-:W-:Y:S02]  /*6130*/  IADD3 R24, PT, PT, -R2, RZ, RZ ;  /* 0x000000ff02187210 */ /* 0x000fe40007ffe1ff */
[-C--:B------:R-:W-:Y:S02]  /*6140*/  MOV R23, R25.reuse ;  /* 0x0000001900177202 */ /* 0x080fe40000000f00 */
[----:B------:R-:W-:Y:S02]  /*6150*/  LOP3.LUT R22, R60, 0x7ffffff8, RZ, 0xc0, !PT ;  /* 0x7ffffff83c167812 */ /* 0x000fe400078ec0ff */
[-C--:B------:R-:W-:Y:S02]  /*6160*/  LEA R61, R16, R25.reuse, 0x1 ;  /* 0x00000019103d7211 */ /* 0x080fe400078e08ff */
[----:B------:R-:W-:-:S07]  /*6170*/  LEA R28, R28, R25, 0x2 ;  /* 0x000000191c1c7211 */ /* 0x000fce00078e10ff */
.L_x_731:
[----:B------:R-:W-:Y:S01]  /*6180*/  ISETP.EQ.OR P2, PT, R24, RZ, P1 ;  /* 0x000000ff1800720c */ /* 0x000fe20000f42670 */
[----:B------:R-:W-:-:S06]  /*6190*/  UIADD3 UR8, UPT, UPT, UR5, 0x1, URZ ;  /* 0x0000000105087890 */ /* 0x000fcc000fffe0ff */
[----:B------:R-:W-:Y:S01]  /*61a0*/  ISETP.EQ.OR P3, PT, R2, UR8, P1 ;  /* 0x0000000802007c0c */ /* 0x000fe20008f62670 */
[----:B------:R-:W-:-:S05]  /*61b0*/  UIADD3 UR8, UPT, UPT, UR5, 0x2, URZ ;  /* 0x0000000205087890 */ /* 0x000fca000fffe0ff */
[----:B------:R-:W-:Y:S01]  /*61c0*/  @!P2 IMAD.WIDE.U32 R16, R23, 0x8, R66 ;  /* 0x000000081710a825 */ /* 0x000fe200078e0042 */
[----:B------:R-:W-:-:S05]  /*61d0*/  ISETP.EQ.OR P4, PT, R2, UR8, P1 ;  /* 0x0000000802007c0c */ /* 0x000fca0008f82670 */
[----:B------:R-:W0:Y:S01]  /*61e0*/  @!P2 LDG.E.64 R16, desc[UR10][R16.64] ;  /* 0x0000000a1010a981 */ /* 0x000e22000c1e1b00 */
[----:B------:R-:W-:-:S06]  /*61f0*/  @!P3 IMAD.WIDE.U32 R18, R26, 0x8, R66 ;  /* 0x000000081a12b825 */ /* 0x000fcc00078e0042 */
[----:B------:R-:W2:Y:S01]  /*6200*/  @!P3 LDG.E.64 R18, desc[UR10][R18.64] ;  /* 0x0000000a1212b981 */ /* 0x000ea2000c1e1b00 */
[----:B------:R-:W-:Y:S01]  /*6210*/  @!P4 IMAD.WIDE.U32 R20, R61, 0x8, R66 ;  /* 0x000000083d14c825 */ /* 0x000fe200078e0042 */
[----:B------:R-:W-:-:S05]  /*6220*/  UIADD3 UR13, UPT, UPT, UR5, 0x3, URZ ;  /* 0x00000003050d7890 */ /* 0x000fca000fffe0ff */
[----:B------:R-:W3:Y:S01]  /*6230*/  @!P4 LDG.E.64 R20, desc[UR10][R20.64] ;  /* 0x0000000a1414c981 */ /* 0x000ee2000c1e1b00 */
[----:B------:R-:W-:Y:S01]  /*6240*/  ISETP.EQ.OR P0, PT, R2, UR13, P1 ;  /* 0x0000000d02007c0c */ /* 0x000fe20008f02670 */
[----:B------:R-:W-:Y:S01]  /*6250*/  UIADD3 UR8, UPT, UPT, UR5, 0x4, URZ ;  /* 0x0000000405087890 */ /* 0x000fe2000fffe0ff */
[----:B0-----:R-:W-:Y:S01]  /*6260*/  @!P2 FADD.FTZ R14, R14, R16 ;  /* 0x000000100e0ea221 */ /* 0x001fe20000010000 */
[----:B------:R-:W-:-:S10]  /*6270*/  @!P2 FADD.FTZ R15, R15, R17 ;  /* 0x000000110f0fa221 */ /* 0x000fd40000010000 */
[----:B------:R-:W-:Y:S01]  /*6280*/  @!P0 IMAD.WIDE.U32 R16, R31, 0x8, R66 ;  /* 0x000000081f108825 */ /* 0x000fe200078e0042 */
[----:B------:R-:W-:-:S03]  /*6290*/  ISETP.EQ.OR P2, PT, R2, UR8, P1 ;  /* 0x0000000802007c0c */ /* 0x000fc60008f42670 */
[----:B--2---:R-:W-:Y:S02]  /*62a0*/  @!P3 FADD.FTZ R14, R14, R18 ;  /* 0x000000120e0eb221 */ /* 0x004fe40000010000 */
[----:B------:R-:W2:Y:S01]  /*62b0*/  @!P0 LDG.E.64 R16, desc[UR10][R16.64] ;  /* 0x0000000a10108981 */ /* 0x000ea2000c1e1b00 */
[----:B------:R-:W-:Y:S01]  /*62c0*/  @!P3 FADD.FTZ R15, R15, R19 ;  /* 0x000000130f0fb221 */ /* 0x000fe20000010000 */
[----:B---3--:R-:W-:-:S03]  /*62d0*/  @!P4 FADD.FTZ R14, R14, R20 ;  /* 0x000000140e0ec221 */ /* 0x008fc60000010000 */
[----:B------:R-:W-:-:S03]  /*62e0*/  @!P4 FADD.FTZ R15, R15, R21 ;  /* 0x000000150f0fc221 */ /* 0x000fc60000010000 */
[----:B------:R-:W-:-:S06]  /*62f0*/  @!P2 IMAD.WIDE.U32 R20, R28, 0x8, R66 ;  /* 0x000000081c14a825 */ /* 0x000fcc00078e0042 */
[----:B------:R-:W3:Y:S01]  /*6300*/  @!P2 LDG.E.64 R20, desc[UR10][R20.64] ;  /* 0x0000000a1414a981 */ /* 0x000ee2000c1e1b00 */
[----:B------:R-:W-:-:S06]  /*6310*/  UIADD3 UR8, UPT, UPT, UR5, 0x5, URZ ;  /* 0x0000000505087890 */ /* 0x000fcc000fffe0ff */
[----:B------:R-:W-:Y:S01]  /*6320*/  ISETP.EQ.OR P3, PT, R2, UR8, P1 ;  /* 0x0000000802007c0c */ /* 0x000fe20008f62670 */
[----:B------:R-:W-:Y:S02]  /*6330*/  UIADD3 UR8, UPT, UPT, UR5, 0x6, URZ ;  /* 0x0000000605087890 */ /* 0x000fe4000fffe0ff */
[----:B------:R-:W-:-:S04]  /*6340*/  UIADD3 UR13, UPT, UPT, UR5, 0x7, URZ ;  /* 0x00000007050d7890 */ /* 0x000fc8000fffe0ff */
[----:B------:R-:W-:-:S06]  /*6350*/  ISETP.EQ.OR P4, PT, R2, UR8, P1 ;  /* 0x0000000802007c0c */ /* 0x000fcc0008f82670 */
[----:B------:R-:W-:-:S06]  /*6360*/  @!P3 IMAD.WIDE.U32 R18, R27, 0x8, R66 ;  /* 0x000000081b12b825 */ /* 0x000fcc00078e0042 */
[----:B------:R-:W4:Y:S01]  /*6370*/  @!P3 LDG.E.64 R18, desc[UR10][R18.64] ;  /* 0x0000000a1212b981 */ /* 0x000f22000c1e1b00 */
[----:B--2---:R-:W-:Y:S01]  /*6380*/  @!P0 FADD.FTZ R14, R14, R16 ;  /* 0x000000100e0e8221 */ /* 0x004fe20000010000 */
[----:B------:R-:W-:Y:S01]  /*6390*/  @!P0 FADD.FTZ R15, R15, R17 ;  /* 0x000000110f0f8221 */ /* 0x000fe20000010000 */
[----:B------:R-:W-:Y:S01]  /*63a0*/  ISETP.EQ.OR P0, PT, R2, UR13, P1 ;  /* 0x0000000d02007c0c */ /* 0x000fe20008f02670 */
[----:B------:R-:W-:-:S06]  /*63b0*/  @!P4 IMAD.WIDE.U32 R16, R29, 0x8, R66 ;  /* 0x000000081d10c825 */ /* 0x000fcc00078e0042 */
[----:B------:R-:W2:Y:S01]  /*63c0*/  @!P4 LDG.E.64 R16, desc[UR10][R16.64] ;  /* 0x0000000a1010c981 */ /* 0x000ea2000c1e1b00 */
[----:B---3--:R-:W-:Y:S01]  /*63d0*/  @!P2 FADD.FTZ R14, R14, R20 ;  /* 0x000000140e0ea221 */ /* 0x008fe20000010000 */
[----:B------:R-:W-:-:S04]  /*63e0*/  @!P2 FADD.FTZ R15, R15, R21 ;  /* 0x000000150f0fa221 */ /* 0x000fc80000010000 */
[----:B------:R-:W-:-:S06]  /*63f0*/  @!P0 IMAD.WIDE.U32 R20, R30, 0x8, R66 ;  /* 0x000000081e148825 */ /* 0x000fcc00078e0042 */
[----:B------:R-:W3:Y:S01]  /*6400*/  @!P0 LDG.E.64 R20, desc[UR10][R20.64] ;  /* 0x0000000a14148981 */ /* 0x000ee2000c1e1b00 */
[----:B------:R-:W-:Y:S01]  /*6410*/  UIADD3 UR5, UPT, UPT, UR5, 0x8, URZ ;  /* 0x0000000805057890 */ /* 0x000fe2000fffe0ff */
[----:B----4-:R-:W-:Y:S01]  /*6420*/  @!P3 FADD.FTZ R14, R14, R18 ;  /* 0x000000120e0eb221 */ /* 0x010fe20000010000 */
[----:B------:R-:W-:Y:S01]  /*6430*/  @!P3 FADD.FTZ R15, R15, R19 ;  /* 0x000000130f0fb221 */ /* 0x000fe20000010000 */
[----:B------:R-:W-:Y:S02]  /*6440*/  MOV R18, UR7 ;  /* 0x0000000700127c02 */ /* 0x000fe40008000f00 */
[----:B------:R-:W-:Y:S02]  /*6450*/  MOV R19, UR7 ;  /* 0x0000000700137c02 */ /* 0x000fe40008000f00 */
[----:B------:R-:W-:Y:S02]  /*6460*/  LEA R23, R18, R23, 0x3 ;  /* 0x0000001712177211 */ /* 0x000fe400078e18ff */
[----:B------:R-:W-:-:S02]  /*6470*/  LEA R30, R19, R30, 0x3 ;  /* 0x0000001e131e7211 */ /* 0x000fc400078e18ff */
[----:B------:R-:W-:Y:S02]  /*6480*/  LEA R27, R18, R27, 0x3 ;  /* 0x0000001b121b7211 */ /* 0x000fe400078e18ff */
[----:B------:R-:W-:Y:S01]  /*6490*/  IADD3 R24, PT, PT, R24, 0x8, RZ ;  /* 0x0000000818187810 */ /* 0x000fe20007ffe0ff */
[----:B--2---:R-:W-:Y:S01]  /*64a0*/  @!P4 FADD.FTZ R14, R14, R16 ;  /* 0x000000100e0ec221 */ /* 0x004fe20000010000 */
[----:B------:R-:W-:-:S03]  /*64b0*/  @!P4 FADD.FTZ R15, R15, R17 ;  /* 0x000000110f0fc221 */ /* 0x000fc60000010000 */
[----:B---3--:R-:W-:Y:S01]  /*64c0*/  @!P0 FADD.FTZ R14, R14, R20 ;  /* 0x000000140e0e8221 */ /* 0x008fe20000010000 */
[----:B------:R-:W-:Y:S01]  /*64d0*/  @!P0 FADD.FTZ R15, R15, R21 ;  /* 0x000000150f0f8221 */ /* 0x000fe20000010000 */
[----:B------:R-:W-:Y:S02]  /*64e0*/  ISETP.NE.AND P0, PT, R22, UR5, PT ;  /* 0x0000000516007c0c */ /* 0x000fe4000bf05270 */
[----:B------:R-:W-:Y:S02]  /*64f0*/  MOV R16, UR7 ;  /* 0x0000000700107c02 */ /* 0x000fe40008000f00 */
[----:B------:R-:W-:Y:S02]  /*6500*/  MOV R17, UR7 ;  /* 0x0000000700117c02 */ /* 0x000fe40008000f00 */
[----:B------:R-:W-:Y:S02]  /*6510*/  LEA R29, R16, R29, 0x3 ;  /* 0x0000001d101d7211 */ /* 0x000fe400078e18ff */
[----:B------:R-:W-:-:S02]  /*6520*/  LEA R28, R17, R28, 0x3 ;  /* 0x0000001c111c7211 */ /* 0x000fc400078e18ff */
[C---:B------:R-:W-:Y:S02]  /*6530*/  LEA R31, R16.reuse, R31, 0x3 ;  /* 0x0000001f101f7211 */ /* 0x040fe400078e18ff */
[----:B------:R-:W-:Y:S02]  /*6540*/  LEA R61, R16, R61, 0x3 ;  /* 0x0000003d103d7211 */ /* 0x000fe400078e18ff */
[----:B------:R-:W-:Y:S01]  /*6550*/  LEA R26, R17, R26, 0x3 ;  /* 0x0000001a111a7211 */ /* 0x000fe200078e18ff */
[----:B------:R-:W-:Y:S06]  /*6560*/  @P0 BRA `(.L_x_731) ;  /* 0xfffffffc00040947 */ /* 0x000fec000383ffff */
[----:B------:R-:W-:-:S07]  /*6570*/  MOV R24, R22 ;  /* 0x0000001600187202 */ /* 0x000fce0000000f00 */
.L_x_730:
[----:B-1----:R-:W-:-:S13]  /*6580*/  LOP3.LUT P0, R16, R60, 0x7, RZ, 0xc0, !PT ;  /* 0x000000073c107812 */ /* 0x002fda000780c0ff */
[----:B------:R-:W-:Y:S05]  /*6590*/  @!P0 BRA `(.L_x_727) ;  /* 0x0000000000f08947 */ /* 0x000fea0003800000 */
[----:B------:R-:W-:Y:S02]  /*65a0*/  IADD3 R16, PT, PT, R16, -0x1, RZ ;  /* 0xffffffff10107810 */ /* 0x000fe40007ffe0ff */
[----:B------:R-:W-:Y:S02]  /*65b0*/  LOP3.LUT P5, R26, R60, 0x3, RZ, 0xc0, !PT ;  /* 0x000000033c1a7812 */ /* 0x000fe400078ac0ff */
[----:B------:R-:W-:-:S13]  /*65c0*/  ISETP.GE.U32.AND P0, PT, R16, 0x3, PT ;  /* 0x000000031000780c */ /* 0x000fda0003f06070 */
[----:B------:R-:W-:Y:S05]  /*65d0*/  @!P0 BRA `(.L_x_732) ;  /* 0x0000000000708947 */ /* 0x000fea0003800000 */
[C---:B------:R-:W-:Y:S02]  /*65e0*/  IADD3 R19, PT, PT, R24.reuse, 0x1, RZ ;  /* 0x0000000118137810 */ /* 0x040fe40007ffe0ff */
[CC--:B------:R-:W-:Y:S02]  /*65f0*/  ISETP.EQ.OR P0, PT, R24.reuse, R2.reuse, P1 ;  /* 0x000000021800720c */ /* 0x0c0fe40000f02670 */
[C---:B------:R-:W-:Y:S02]  /*6600*/  IADD3 R21, PT, PT, R24.reuse, 0x2, RZ ;  /* 0x0000000218157810 */ /* 0x040fe40007ffe0ff */
[-C--:B------:R-:W-:Y:S02]  /*6610*/  ISETP.EQ.OR P2, PT, R19, R2.reuse, P1 ;  /* 0x000000021300720c */ /* 0x080fe40000f42670 */
[----:B------:R-:W-:Y:S02]  /*6620*/  IADD3 R23, PT, PT, R24, 0x3, RZ ;  /* 0x0000000318177810 */ /* 0x000fe40007ffe0ff */
[----:B------:R-:W-:-:S02]  /*6630*/  ISETP.EQ.OR P3, PT, R21, R2, P1 ;  /* 0x000000021500720c */ /* 0x000fc40000f62670 */
[----:B------:R-:W-:-:S03]  /*6640*/  ISETP.EQ.OR P4, PT, R23, R2, P1 ;  /* 0x000000021700720c */ /* 0x000fc60000f82670 */
[----:B------:R-:W-:-:S04]  /*6650*/  @!P0 IMAD R17, R24, UR7, R25 ;  /* 0x0000000718118c24 */ /* 0x000fc8000f8e0219 */
[----:B------:R-:W-:Y:S02]  /*6660*/  @!P2 IMAD R19, R19, UR7, R25 ;  /* 0x000000071313ac24 */ /* 0x000fe4000f8e0219 */
[----:B------:R-:W-:-:S04]  /*6670*/  @!P0 IMAD.WIDE.U32 R16, R17, 0x8, R66 ;  /* 0x0000000811108825 */ /* 0x000fc800078e0042 */
[----:B------:R-:W-:Y:S02]  /*6680*/  @!P3 IMAD R21, R21, UR7, R25 ;  /* 0x000000071515bc24 */ /* 0x000fe4000f8e0219 */
[----:B--2---:R-:W-:Y:S01]  /*6690*/  @!P2 IMAD.WIDE.U32 R18, R19, 0x8, R66 ;  /* 0x000000081312a825 */ /* 0x004fe200078e0042 */
[----:B------:R-:W0:Y:S03]  /*66a0*/  @!P0 LDG.E.64 R16, desc[UR10][R16.64] ;  /* 0x0000000a10108981 */ /* 0x000e26000c1e1b00 */
[----:B------:R-:W-:Y:S02]  /*66b0*/  @!P4 IMAD R23, R23, UR7, R25 ;  /* 0x000000071717cc24 */ /* 0x000fe4000f8e0219 */
[--C-:B------:R-:W-:Y:S01]  /*66c0*/  @!P3 IMAD.WIDE.U32 R20, R21, 0x8, R66.reuse ;  /* 0x000000081514b825 */ /* 0x100fe200078e0042 */
[----:B------:R-:W2:Y:S03]  /*66d0*/  @!P2 LDG.E.64 R18, desc[UR10][R18.64] ;  /* 0x0000000a1212a981 */ /* 0x000ea6000c1e1b00 */
[----:B------:R-:W-:-:S02]  /*66e0*/  @!P4 IMAD.WIDE.U32 R22, R23, 0x8, R66 ;  /* 0x000000081716c825 */ /* 0x000fc400078e0042 */
[----:B------:R-:W3:Y:S04]  /*66f0*/  @!P3 LDG.E.64 R20, desc[UR10][R20.64] ;  /* 0x0000000a1414b981 */ /* 0x000ee8000c1e1b00 */
        /* <DEDUP_REMOVED lines=10> */
.L_x_732:
[----:B------:R-:W-:Y:S05]  /*67a0*/  @!P5 BRA `(.L_x_727) ;  /* 0x00000000006cd947 */ /* 0x000fea0003800000 */
[----:B------:R-:W-:Y:S02]  /*67b0*/  ISETP.NE.AND P0, PT, R26, 0x1, PT ;  /* 0x000000011a00780c */ /* 0x000fe40003f05270 */
[----:B------:R-:W-:-:S11]  /*67c0*/  LOP3.LUT R60, R60, 0x1, RZ, 0xc0, !PT ;  /* 0x000000013c3c7812 */ /* 0x000fd600078ec0ff */
[----:B------:R-:W-:Y:S05]  /*67d0*/  @!P0 BRA `(.L_x_733) ;  /* 0x0000000000388947 */ /* 0x000fea0003800000 */
[C---:B------:R-:W-:Y:S02]  /*67e0*/  IADD3 R19, PT, PT, R24.reuse, 0x1, RZ ;  /* 0x0000000118137810 */ /* 0x040fe40007ffe0ff */
[-C--:B------:R-:W-:Y:S02]  /*67f0*/  ISETP.EQ.OR P2, PT, R24, R2.reuse, P1 ;  /* 0x000000021800720c */ /* 0x080fe40000f42670 */
[----:B------:R-:W-:-:S11]  /*6800*/  ISETP.EQ.OR P0, PT, R19, R2, P1 ;  /* 0x000000021300720c */ /* 0x000fd60000f02670 */
[--C-:B------:R-:W-:Y:S02]  /*6810*/  @!P2 IMAD R17, R24, UR7, R25.reuse ;  /* 0x000000071811ac24 */ /* 0x100fe4000f8e0219 */
[----:B------:R-:W-:Y:S02]  /*6820*/  @!P0 IMAD R19, R19, UR7, R25 ;  /* 0x0000000713138c24 */ /* 0x000fe4000f8e0219 */
[----:B------:R-:W-:-:S04]  /*6830*/  @!P2 IMAD.WIDE.U32 R16, R17, 0x8, R66 ;  /* 0x000000081110a825 */ /* 0x000fc800078e0042 */
[----:B--2---:R-:W-:Y:S02]  /*6840*/  @!P0 IMAD.WIDE.U32 R18, R19, 0x8, R66 ;  /* 0x0000000813128825 */ /* 0x004fe400078e0042 */
[----:B------:R-:W0:Y:S04]  /*6850*/  @!P2 LDG.E.64 R16, desc[UR10][R16.64] ;  /* 0x0000000a1010a981 */ /* 0x000e28000c1e1b00 */
[----:B------:R-:W2:Y:S01]  /*6860*/  @!P0 LDG.E.64 R18, desc[UR10][R18.64] ;  /* 0x0000000a12128981 */ /* 0x000ea2000c1e1b00 */
[----:B------:R-:W-:Y:S01]  /*6870*/  IADD3 R24, PT, PT, R24, 0x2, RZ ;  /* 0x0000000218187810 */ /* 0x000fe20007ffe0ff */
[----:B0-----:R-:W-:Y:S01]  /*6880*/  @!P2 FADD.FTZ R14, R14, R16 ;  /* 0x000000100e0ea221 */ /* 0x001fe20000010000 */
[----:B------:R-:W-:-:S03]  /*6890*/  @!P2 FADD.FTZ R15, R15, R17 ;  /* 0x000000110f0fa221 */ /* 0x000fc60000010000 */
[----:B--2---:R-:W-:Y:S01]  /*68a0*/  @!P0 FADD.FTZ R14, R14, R18 ;  /* 0x000000120e0e8221 */ /* 0x004fe20000010000 */
[----:B------:R-:W-:-:S07]  /*68b0*/  @!P0 FADD.FTZ R15, R15, R19 ;  /* 0x000000130f0f8221 */ /* 0x000fce0000010000 */
.L_x_733:
[----:B------:R-:W-:Y:S01]  /*68c0*/  ISETP.EQ.OR P0, PT, R24, R2, P1 ;  /* 0x000000021800720c */ /* 0x000fe20000f02670 */
[----:B------:R-:W-:Y:S03]  /*68d0*/  BSSY.RECONVERGENT B0, `(.L_x_727) ;  /* 0x0000008000007945 */ /* 0x000fe60003800200 */
[----:B------:R-:W-:-:S13]  /*68e0*/  ISETP.NE.U32.OR P0, PT, R60, 0x1, P0 ;  /* 0x000000013c00780c */ /* 0x000fda0000705470 */
[----:B------:R-:W-:Y:S05]  /*68f0*/  @P0 BRA `(.L_x_734) ;  /* 0x0000000000140947 */ /* 0x000fea0003800000 */
[----:B------:R-:W-:-:S04]  /*6900*/  IMAD R17, R24, UR7, R25 ;  /* 0x0000000718117c24 */ /* 0x000fc8000f8e0219 */
[----:B------:R-:W-:-:S06]  /*6910*/  IMAD.WIDE.U32 R16, R17, 0x8, R66 ;  /* 0x0000000811107825 */ /* 0x000fcc00078e0042 */
[----:B------:R-:W0:Y:S02]  /*6920*/  LDG.E.64 R16, desc[UR10][R16.64] ;  /* 0x0000000a10107981 */ /* 0x000e24000c1e1b00 */
[----:B0-----:R-:W-:Y:S01]  /*6930*/  FADD.FTZ R14, R14, R16 ;  /* 0x000000100e0e7221 */ /* 0x001fe20000010000 */
[----:B------:R-:W-:-:S07]  /*6940*/  FADD.FTZ R15, R15, R17 ;  /* 0x000000110f0f7221 */ /* 0x000fce0000010000 */
.L_x_734:
[----:B------:R-:W-:Y:S05]  /*6950*/  BSYNC.RECONVERGENT B0 ;  /* 0x0000000000007941 */ /* 0x000fea0003800200 */
.L_x_727:
[----:B------:R-:W5:Y:S01]  /*6960*/  S2UR UR8, SR_CgaCtaId ;  /* 0x00000000000879c3 */ /* 0x000f620000008800 */
[----:B------:R-:W-:Y:S01]  /*6970*/  UMOV UR5, 0x400 ;  /* 0x0000040000057882 */ /* 0x000fe20000000000 */
[--C-:B-1--4-:R-:W-:Y:S02]  /*6980*/  HADD2.F32 R19, -RZ, R49.reuse.H0_H0 ;  /* 0x20000031ff137230 */ /* 0x112fe40000004100 */
[----:B------:R-:W-:-:S03]  /*6990*/  HADD2.F32 R49, -RZ, R49.H1_H1 ;  /* 0x30000031ff317230 */ /* 0x000fc60000004100 */
[----:B------:R-:W-:-:S04]  /*69a0*/  FADD.FTZ R19, R19, -UR9 ;  /* 0x8000000913137e21 */ /* 0x000fc80008010000 */
[----:B------:R-:W-:Y:S01]  /*69b0*/  FMUL.FTZ R23, R19, UR12 ;  /* 0x0000000c13177c20 */ /* 0x000fe20008410000 */
[----:B-----5:R-:W-:Y:S01]  /*69c0*/  ULEA UR5, UR8, UR5, 0x18 ;  /* 0x0000000508057291 */ /* 0x020fe2000f8ec0ff */
[----:B------:R-:W1:Y:S08]  /*69d0*/  LDCU.U8 UR8, c[0x0][0x414] ;  /* 0x00008280ff0877ac */ /* 0x000e700008000000 */
[----:B------:R0:W-:Y:S01]  /*69e0*/  @!P1 STS.64 [UR5+0x88], R14 ;  /* 0x0000880eff009988 */ /* 0x0001e20008000a05 */
[----:B------:R-:W-:Y:S01]  /*69f0*/  BAR.SYNC.DEFER_BLOCKING 0x0 ;  /* 0x0000000000007b1d */ /* 0x000fe20000010000 */
[--C-:B0--3--:R-:W-:Y:S01]  /*6a00*/  HADD2.F32 R15, -RZ, R48.reuse.H0_H0 ;  /* 0x20000030ff0f7230 */ /* 0x109fe20000004100 */
[----:B-1----:R-:W-:Y:S01]  /*6a10*/  UISETP.NE.AND UP0, UPT, UR8, URZ, UPT ;  /* 0x000000ff0800728c */ /* 0x002fe2000bf05270 */
[----:B------:R-:W-:-:S03]  /*6a20*/  HADD2.F32 R48, -RZ, R48.H1_H1 ;  /* 0x30000030ff307230 */ /* 0x000fc60000004100 */
[----:B------:R-:W2:Y:S01]  /*6a30*/  LDS.64 R16, [UR5+0x88] ;  /* 0x00008805ff107984 */ /* 0x000ea20008000a00 */
[----:B------:R-:W2:Y:S02]  /*6a40*/  LDCU UR5, c[0x0][0x42c] ;  /* 0x00008580ff0577ac */ /* 0x000ea40008000800 */
[----:B--2---:R-:W-:Y:S01]  /*6a50*/  FMUL.FTZ R18, R17, UR5 ;  /* 0x0000000511127c20 */ /* 0x004fe20008410000 */
[----:B------:R-:W-:Y:S01]  /*6a60*/  FADD.FTZ R17, R49, -UR9 ;  /* 0x8000000931117e21 */ /* 0x000fe20008010000 */
[----:B------:R-:W-:-:S03]  /*6a70*/  FMUL.FTZ R16, R16, UR5 ;  /* 0x0000000510107c20 */ /* 0x000fc60008410000 */
[----:B------:R-:W-:Y:S01]  /*6a80*/  FMUL.FTZ R17, R17, UR12 ;  /* 0x0000000c11117c20 */ /* 0x000fe20008410000 */
        /* <DEDUP_REMOVED lines=19> */
.L_x_735:
[----:B------:R-:W0:Y:S01]  /*6bc0*/  LDCU UR8, c[0x0][0x41c] ;  /* 0x00008380ff0877ac */ /* 0x000e220008000800 */
[----:B------:R-:W-:Y:S01]  /*6bd0*/  R2UR UR5, R16 ;  /* 0x00000000100572ca */ /* 0x000fe200000e0000 */
[--C-:B------:R-:W-:Y:S01]  /*6be0*/  HADD2.F32 R20, -RZ, R47.reuse.H0_H0 ;  /* 0x2000002fff147230 */ /* 0x100fe20000004100 */
[----:B------:R-:W-:Y:S01]  /*6bf0*/  BSSY.RECONVERGENT B0, `(.L_x_736) ;  /* 0x000001f000007945 */ /* 0x000fe20003800200 */
[----:B------:R-:W1:Y:S01]  /*6c00*/  LDCU.64 UR14, c[0x0][0x400] ;  /* 0x00008000ff0e77ac */ /* 0x000e620008000a00 */
[----:B------:R-:W-:Y:S02]  /*6c10*/  HADD2.F32 R47, -RZ, R47.H1_H1 ;  /* 0x3000002fff2f7230 */ /* 0x000fe40000004100 */
[----:B------:R-:W-:-:S07]  /*6c20*/  FADD.FTZ R22, R20, -UR9 ;  /* 0x8000000914167e21 */ /* 0x000fce0008010000 */
[--C-:B------:R-:W-:Y:S01]  /*6c30*/  FFMA.FTZ R23, R23, UR5, R18.reuse ;  /* 0x0000000517177c23 */ /* 0x100fe20008010012 */
[----:B------:R-:W-:Y:S01]  /*6c40*/  FFMA.FTZ R14, R17, UR5, R18 ;  /* 0x00000005110e7c23 */ /* 0x000fe20008010012 */
[----:B0-----:R-:W-:Y:S02]  /*6c50*/  IMAD R19, R2, UR8, R51 ;  /* 0x0000000802137c24 */ /* 0x001fe4000f8e0233 */
[----:B------:R-:W-:Y:S01]  /*6c60*/  FFMA.FTZ R23, R12, R15, -R23 ;  /* 0x0000000f0c177223 */ /* 0x000fe20000010817 */
[----:B------:R-:W-:Y:S02]  /*6c70*/  FFMA.FTZ R20, R13, R48, -R14 ;  /* 0x000000300d147223 */ /* 0x000fe4000001080e */
[C---:B-1----:R-:W-:Y:S02]  /*6c80*/  ISETP.GE.U32.AND P0, PT, R19.reuse, UR14, PT ;  /* 0x0000000e13007c0c */ /* 0x042fe4000bf06070 */
[----:B------:R-:W-:Y:S02]  /*6c90*/  SHF.R.S32.HI R16, RZ, 0x1f, R19 ;  /* 0x0000001fff107819 */ /* 0x000fe40000011413 */
[----:B------:R-:W-:-:S02]  /*6ca0*/  IADD3 R21, PT, PT, R19, 0x10, RZ ;  /* 0x0000001013157810 */ /* 0x000fc40007ffe0ff */
[----:B------:R-:W-:Y:S02]  /*6cb0*/  ISETP.GE.AND.EX P0, PT, R16, UR15, PT, P0 ;  /* 0x0000000f10007c0c */ /* 0x000fe4000bf06300 */
[----:B------:R-:W-:Y:S02]  /*6cc0*/  ISETP.GE.U32.AND P1, PT, R21, UR14, PT ;  /* 0x0000000e15007c0c */ /* 0x000fe4000bf26070 */
[----:B------:R-:W-:-:S04]  /*6cd0*/  SHF.R.S32.HI R2, RZ, 0x1f, R21 ;  /* 0x0000001fff027819 */ /* 0x000fc80000011415 */
[----:B------:R-:W-:-:S05]  /*6ce0*/  ISETP.GE.AND.EX P1, PT, R2, UR15, PT, P1 ;  /* 0x0000000f02007c0c */ /* 0x000fca000bf26310 */
[----:B------:R-:W-:Y:S08]  /*6cf0*/  @P0 BRA `(.L_x_737) ;  /* 0x0000000000380947 */ /* 0x000ff00003800000 */
[----:B------:R-:W0:Y:S01]  /*6d00*/  LDCU.64 UR18, c[0x0][0x3f8] ;  /* 0x00007f00ff1277ac */ /* 0x000e220008000a00 */
[----:B------:R-:W-:Y:S01]  /*6d10*/  MOV R14, R62 ;  /* 0x0000003e000e7202 */ /* 0x000fe20000000f00 */
[----:B------:R-:W-:Y:S01]  /*6d20*/  FMUL.FTZ R23, R23, UR12 ;  /* 0x0000000c17177c20 */ /* 0x000fe20008410000 */
[----:B------:R-:W-:Y:S01]  /*6d30*/  MOV R15, R65 ;  /* 0x00000041000f7202 */ /* 0x000fe20000000f00 */
[----:B------:R-:W1:Y:S01]  /*6d40*/  LDCU.64 UR16, c[0x0][0x380] ;  /* 0x00007000ff1077ac */ /* 0x000e620008000a00 */
[----:B------:R-:W-:Y:S01]  /*6d50*/  FMUL.FTZ R20, R20, UR12 ;  /* 0x0000000c14147c20 */ /* 0x000fe20008410000 */
        /* <DEDUP_REMOVED lines=8> */
.L_x_737:
[----:B------:R-:W-:Y:S05]  /*6de0*/  BSYNC.RECONVERGENT B0 ;  /* 0x0000000000007941 */ /* 0x000fea0003800200 */
.L_x_736:
[----:B0-----:R-:W-:Y:S01]  /*6df0*/  FMUL.FTZ R17, R22, UR12 ;  /* 0x0000000c16117c20 */ /* 0x001fe20008410000 */
[----:B------:R-:W-:Y:S01]  /*6e00*/  FADD.FTZ R47, R47, -UR9 ;  /* 0x800000092f2f7e21 */ /* 0x000fe20008010000 */
[--C-:B------:R-:W-:Y:S02]  /*6e10*/  HADD2.F32 R15, -RZ, R46.reuse.H0_H0 ;  /* 0x2000002eff0f7230 */ /* 0x100fe40000004100 */
[----:B------:R-:W-:Y:S02]  /*6e20*/  HADD2.F32 R46, -RZ, R46.H1_H1 ;  /* 0x3000002eff2e7230 */ /* 0x000fe40000004100 */
[----:B------:R-:W-:Y:S01]  /*6e30*/  FFMA.FTZ R29, R17, UR5, R18 ;  /* 0x00000005111d7c23 */ /* 0x000fe20008010012 */
        /* <DEDUP_REMOVED lines=20> */
.L_x_738:
[----:B------:R-:W-:Y:S01]  /*6f80*/  FFMA.FTZ R14, R47, UR5, R18 ;  /* 0x000000052f0e7c23 */ /* 0x000fe20008010012 */
[----:B------:R-:W-:Y:S01]  /*6f90*/  BSSY.RECONVERGENT B0, `(.L_x_739) ;  /* 0x0000014000007945 */ /* 0x000fe20003800200 */
[----:B------:R-:W-:Y:S01]  /*6fa0*/  FFMA.FTZ R29, R12, R15, -R29 ;  /* 0x0000000f0c1d7223 */ /* 0x000fe2000001081d */
[----:B------:R-:W-:Y:S01]  /*6fb0*/  IADD3 R25, PT, PT, R19, 0x20, RZ ;  /* 0x0000002013197810 */ /* 0x000fe20007ffe0ff */
[----:B------:R-:W-:Y:S01]  /*6fc0*/  FFMA.FTZ R46, R13, R46, -R14 ;  /* 0x0000002e0d2e7223 */ /* 0x000fe2000001080e */
[----:B------:R-:W-:Y:S01]  /*6fd0*/  IADD3 R23, PT, PT, R19, 0x30, RZ ;  /* 0x0000003013177810 */ /* 0x000fe20007ffe0ff */
[----:B------:R-:W-:Y:S06]  /*6fe0*/  @P1 BRA `(.L_x_740) ;  /* 0x0000000000381947 */ /* 0x000fec0003800000 */
[----:B------:R-:W0:Y:S01]  /*6ff0*/  LDCU.64 UR16, c[0x0][0x3f8] ;  /* 0x00007f00ff1077ac */ /* 0x000e220008000a00 */
[----:B------:R-:W-:Y:S01]  /*7000*/  MOV R14, R62 ;  /* 0x0000003e000e7202 */ /* 0x000fe20000000f00 */
[----:B------:R-:W-:Y:S01]  /*7010*/  FMUL.FTZ R29, R29, UR12 ;  /* 0x0000000c1d1d7c20 */ /* 0x000fe20008410000 */
[----:B------:R-:W-:Y:S01]  /*7020*/  MOV R15, R65 ;  /* 0x00000041000f7202 */ /* 0x000fe20000000f00 */
[----:B------:R-:W1:Y:S01]  /*7030*/  LDCU.64 UR18, c[0x0][0x380] ;  /* 0x00007000ff1277ac */ /* 0x000e620008000a00 */
[----:B0-----:R-:W-:Y:S02]  /*7040*/  IMAD R2, R2, UR16, RZ ;  /* 0x0000001002027c24 */ /* 0x001fe4000f8e02ff */
[----:B------:R-:W-:-:S04]  /*7050*/  IMAD.WIDE.U32 R14, R21, UR16, R14 ;  /* 0x00000010150e7c25 */ /* 0x000fc8000f8e000e */
[----:B------:R-:W-:Y:S02]  /*7060*/  IMAD R21, R21, UR17, R2 ;  /* 0x0000001115157c24 */ /* 0x000fe4000f8e0202 */
[----:B------:R-:W-:Y:S01]  /*7070*/  FMUL.FTZ R2, R46, UR12 ;  /* 0x0000000c2e027c20 */ /* 0x000fe20008410000 */
[----:B-1----:R-:W-:Y:S02]  /*7080*/  LEA R16, P0, R14, UR18, 0x1 ;  /* 0x000000120e107c11 */ /* 0x002fe4000f8008ff */
[----:B------:R-:W-:Y:S02]  /*7090*/  IADD3 R21, PT, PT, R15, R21, RZ ;  /* 0x000000150f157210 */ /* 0x000fe40007ffe0ff */
[----:B------:R-:W-:Y:S02]  /*70a0*/  F2FP.F16.F32.PACK_AB R15, R2, R29 ;  /* 0x0000001d020f723e */ /* 0x000fe400000000ff */
[----:B------:R-:W-:-:S05]  /*70b0*/  LEA.HI.X R17, R14, UR19, R21, 0x1, P0 ;  /* 0x000000130e117c11 */ /* 0x000fca00080f0c15 */
[----:B------:R0:W-:Y:S02]  /*70c0*/  STG.E desc[UR10][R16.64], R15 ;  /* 0x0000000f10007986 */ /* 0x0001e4000c10190a */
.L_x_740:
[----:B------:R-:W-:Y:S05]  /*70d0*/  BSYNC.RECONVERGENT B0 ;  /* 0x0000000000007941 */ /* 0x000fea0003800200 */
.L_x_739:
[--C-:B0-----:R-:W-:Y:S01]  /*70e0*/  HADD2.F32 R15, -RZ, R45.reuse.H0_H0 ;  /* 0x2000002dff0f7230 */ /* 0x101fe20000004100 */
[----:B------:R-:W-:Y:S01]  /*70f0*/  ISETP.GE.U32.AND P0, PT, R25, UR14, PT ;  /* 0x0000000e19007c0c */ /* 0x000fe2000bf06070 */
[----:B------:R-:W-:Y:S01]  /*7100*/  HADD2.F32 R45, -RZ, R45.H1_H1 ;  /* 0x3000002dff2d7230 */ /* 0x000fe20000004100 */
[----:B------:R-:W-:Y:S01]  /*7110*/  ISETP.GE.U32.AND P1, PT, R23, UR14, PT ;  /* 0x0000000e17007c0c */ /* 0x000fe2000bf26070 */
[--C-:B------:R-:W-:Y:S02]  /*7120*/  HADD2.F32 R17, -RZ, R44.reuse.H0_H0 ;  /* 0x2000002cff117230 */ /* 0x100fe40000004100 */
[----:B------:R-:W-:Y:S01]  /*7130*/  FADD.FTZ R15, R15, -UR9 ;  /* 0x800000090f0f7e21 */ /* 0x000fe20008010000 */
[----:B------:R-:W-:Y:S01]  /*7140*/  SHF.R.S32.HI R14, RZ, 0x1f, R25 ;  /* 0x0000001fff0e7819 */ /* 0x000fe20000011419 */
[----:B------:R-:W-:Y:S01]  /*7150*/  FADD.FTZ R16, R45, -UR9 ;  /* 0x800000092d107e21 */ /* 0x000fe20008010000 */
[----:B------:R-:W-:Y:S01]  /*7160*/  SHF.R.S32.HI R2, RZ, 0x1f, R23 ;  /* 0x0000001fff027819 */ /* 0x000fe20000011417 */
[----:B------:R-:W-:Y:S01]  /*7170*/  FMUL.FTZ R21, R15, UR12 ;  /* 0x0000000c0f157c20 */ /* 0x000fe20008410000 */
[----:B------:R-:W-:Y:S01]  /*7180*/  ISETP.GE.AND.EX P0, PT, R14, UR15, PT, P0 ;  /* 0x0000000f0e007c0c */ /* 0x000fe2000bf06300 */
[----:B------:R-:W-:Y:S01]  /*7190*/  HADD2.F32 R44, -RZ, R44.H1_H1 ;  /* 0x3000002cff2c7230 */ /* 0x000fe20000004100 */
[----:B------:R-:W-:Y:S01]  /*71a0*/  ISETP.GE.AND.EX P1, PT, R2, UR15, PT, P1 ;  /* 0x0000000f02007c0c */ /* 0x000fe2000bf26310 */
[----:B------:R-:W-:-:S02]  /*71b0*/  HADD2.F32 R15, -RZ, R43.H0_H0 ;  /* 0x2000002bff0f7230 */ /* 0x000fc40000004100 */
[----:B------:R-:W-:Y:S01]  /*71c0*/  FFMA.FTZ R45, R21, UR5, R18 ;  /* 0x00000005152d7c23 */ /* 0x000fe20008010012 */
[----:B------:R-:W-:Y:S01]  /*71d0*/  FMUL.FTZ R47, R16, UR12 ;  /* 0x0000000c102f7c20 */ /* 0x000fe20008410000 */
        /* <DEDUP_REMOVED lines=19> */
.L_x_741:
[----:B------:R-:W-:Y:S01]  /*7310*/  FFMA.FTZ R16, R47, UR5, R18 ;  /* 0x000000052f107c23 */ /* 0x000fe20008010012 */
[----:B------:R-:W-:Y:S01]  /*7320*/  BSSY.RECONVERGENT B0, `(.L_x_742) ;  /* 0x0000014000007945 */ /* 0x000fe20003800200 */
[----:B------:R-:W-:Y:S01]  /*7330*/  FFMA.FTZ R45, R12, R17, -R45 ;  /* 0x000000110c2d7223 */ /* 0x000fe2000001082d */
[----:B------:R-:W-:Y:S02]  /*7340*/  HADD2.F32 R43, -RZ, R43.H1_H1 ;  /* 0x3000002bff2b7230 */ /* 0x000fe40000004100 */
[----:B------:R-:W-:Y:S01]  /*7350*/  FADD.FTZ R21, R15, -UR9 ;  /* 0x800000090f157e21 */ /* 0x000fe20008010000 */
[----:B------:R-:W-:Y:S01]  /*7360*/  FFMA.FTZ R16, R13, R44, -R16 ;  /* 0x0000002c0d107223 */ /* 0x000fe20000010810 */
[----:B------:R-:W-:Y:S06]  /*7370*/  @P0 BRA `(.L_x_743) ;  /* 0x0000000000380947 */ /* 0x000fec0003800000 */
[----:B------:R-:W0:Y:S01]  /*7380*/  LDCU.64 UR16, c[0x0][0x3f8] ;  /* 0x00007f00ff1077ac */ /* 0x000e220008000a00 */
[----:B------:R-:W-:Y:S01]  /*7390*/  MOV R15, R65 ;  /* 0x00000041000f7202 */ /* 0x000fe20000000f00 */
[----:B------:R-:W-:Y:S01]  /*73a0*/  FMUL.FTZ R45, R45, UR12 ;  /* 0x0000000c2d2d7c20 */ /* 0x000fe20008410000 */
[----:B------:R-:W1:Y:S01]  /*73b0*/  LDCU.64 UR18, c[0x0][0x380] ;  /* 0x00007000ff1277ac */ /* 0x000e620008000a00 */
[----:B0-----:R-:W-:Y:S01]  /*73c0*/  IMAD R20, R14, UR16, RZ ;  /* 0x000000100e147c24 */ /* 0x001fe2000f8e02ff */
[----:B------:R-:W-:-:S05]  /*73d0*/  MOV R14, R62 ;  /* 0x0000003e000e7202 */ /* 0x000fca0000000f00 */
        /* <DEDUP_REMOVED lines=8> */
.L_x_743:
[----:B------:R-:W-:Y:S05]  /*7460*/  BSYNC.RECONVERGENT B0 ;  /* 0x0000000000007941 */ /* 0x000fea0003800200 */
.L_x_742:
[----:B------:R-:W-:Y:S01]  /*7470*/  FMUL.FTZ R21, R21, UR12 ;  /* 0x0000000c15157c20 */ /* 0x000fe20008410000 */
[----:B------:R-:W-:Y:S01]  /*7480*/  FADD.FTZ R43, R43, -UR9 ;  /* 0x800000092b2b7e21 */ /* 0x000fe20008010000 */
[--C-:B0-----:R-:W-:Y:S02]  /*7490*/  HADD2.F32 R15, -RZ, R42.reuse.H0_H0 ;  /* 0x2000002aff0f7230 */ /* 0x101fe40000004100 */
        /* <DEDUP_REMOVED lines=22> */
.L_x_744:
        /* <DEDUP_REMOVED lines=21> */
.L_x_746:
[----:B------:R-:W-:Y:S05]  /*7750*/  BSYNC.RECONVERGENT B0 ;  /* 0x0000000000007941 */ /* 0x000fea0003800200 */
.L_x_745:
[--C-:B0-----:R-:W-:Y:S01]  /*7760*/  HADD2.F32 R15, -RZ, R41.reuse.H0_H0 ;  /* 0x20000029ff0f7230 */ /* 0x101fe20000004100 */
[----:B------:R-:W-:Y:S01]  /*7770*/  ISETP.GE.U32.AND P0, PT, R21, UR14, PT ;  /* 0x0000000e15007c0c */ /* 0x000fe2000bf06070 */
[----:B------:R-:W-:Y:S01]  /*7780*/  HADD2.F32 R41, -RZ, R41.H1_H1 ;  /* 0x30000029ff297230 */ /* 0x000fe20000004100 */
[----:B------:R-:W-:Y:S01]  /*7790*/  ISETP.GE.U32.AND P1, PT, R20, UR14, PT ;  /* 0x0000000e14007c0c */ /* 0x000fe2000bf26070 */
[----:B------:R-:W-:Y:S02]  /*77a0*/  HADD2.F32 R30, -RZ, R39.H0_H0 ;  /* 0x20000027ff1e7230 */ /* 0x000fe40000004100 */
[----:B------:R-:W-:Y:S01]  /*77b0*/  FADD.FTZ R16, R15, -UR9 ;  /* 0x800000090f107e21 */ /* 0x000fe20008010000 */
[----:B------:R-:W-:Y:S01]  /*77c0*/  SHF.R.S32.HI R14, RZ, 0x1f, R21 ;  /* 0x0000001fff0e7819 */ /* 0x000fe20000011415 */
[----:B------:R-:W-:Y:S01]  /*77d0*/  FADD.FTZ R41, R41, -UR9 ;  /* 0x8000000929297e21 */ /* 0x000fe20008010000 */
[----:B------:R-:W-:Y:S01]  /*77e0*/  SHF.R.S32.HI R2, RZ, 0x1f, R20 ;  /* 0x0000001fff027819 */ /* 0x000fe20000011414 */
[----:B------:R-:W-:Y:S01]  /*77f0*/  FMUL.FTZ R17, R16, UR12 ;  /* 0x0000000c10117c20 */ /* 0x000fe20008410000 */
[--C-:B------:R-:W-:Y:S01]  /*7800*/  HADD2.F32 R15, -RZ, R40.reuse.H0_H0 ;  /* 0x20000028ff0f7230 */ /* 0x100fe20000004100 */
[----:B------:R-:W-:Y:S01]  /*7810*/  ISETP.GE.AND.EX P0, PT, R14, UR15, PT, P0 ;  /* 0x0000000f0e007c0c */ /* 0x000fe2000bf06300 */
[----:B------:R-:W-:Y:S01]  /*7820*/  HADD2.F32 R40, -RZ, R40.H1_H1 ;  /* 0x30000028ff287230 */ /* 0x000fe20000004100 */
[----:B------:R-:W-:Y:S01]  /*7830*/  ISETP.GE.AND.EX P1, PT, R2, UR15, PT, P1 ;  /* 0x0000000f02007c0c */ /* 0x000fe2000bf26310 */
[----:B------:R-:W-:Y:S01]  /*7840*/  FFMA.FTZ R31, R17, UR5, R18 ;  /* 0x00000005111f7c23 */ /* 0x000fe20008010012 */
[----:B------:R-:W-:Y:S01]  /*7850*/  FMUL.FTZ R41, R41, UR12 ;  /* 0x0000000c29297c20 */ /* 0x000fe20008410000 */
[----:B------:R-:W-:Y:S10]  /*7860*/  BRA.U !UP0, `(.L_x_747) ;  /* 0x0000000108487547 */ /* 0x000ff4000b800000 */
        /* <DEDUP_REMOVED lines=18> */
.L_x_747:
        /* <DEDUP_REMOVED lines=9> */
[----:B------:R-:W1:Y:S01]  /*7a20*/  LDCU.64 UR18, c[0x0][0x380] ;  /* 0x00007000ff1277ac */ /* 0x000e620008000a00 */
[----:B0-----:R-:W-:Y:S01]  /*7a30*/  IMAD R22, R14, UR16, RZ ;  /* 0x000000100e167c24 */ /* 0x001fe2000f8e02ff */
[----:B------:R-:W-:-:S03]  /*7a40*/  MOV R14, R62 ;  /* 0x0000003e000e7202 */ /* 0x000fc60000000f00 */
[----:B------:R-:W-:Y:S02]  /*7a50*/  IMAD R17, R21, UR17, R22 ;  /* 0x0000001115117c24 */ /* 0x000fe4000f8e0216 */
[----:B------:R-:W-:Y:S01]  /*7a60*/  FMUL.FTZ R22, R31, UR12 ;  /* 0x0000000c1f167c20 */ /* 0x000fe20008410000 */
[----:B------:R-:W-:-:S04]  /*7a70*/  IMAD.WIDE.U32 R14, R21, UR16, R14 ;  /* 0x00000010150e7c25 */ /* 0x000fc8000f8e000e */
[----:B------:R-:W-:Y:S01]  /*7a80*/  FMUL.FTZ R21, R16, UR12 ;  /* 0x0000000c10157c20 */ /* 0x000fe20008410000 */
[C---:B-1----:R-:W-:Y:S02]  /*7a90*/  LEA R16, P0, R14.reuse, UR18, 0x1 ;  /* 0x000000120e107c11 */ /* 0x042fe4000f8008ff */
[----:B------:R-:W-:Y:S02]  /*7aa0*/  IADD3 R17, PT, PT, R15, R17, RZ ;  /* 0x000000110f117210 */ /* 0x000fe40007ffe0ff */
[----:B------:R-:W-:Y:S02]  /*7ab0*/  F2FP.F16.F32.PACK_AB R21, R21, R22 ;  /* 0x000000161515723e */ /* 0x000fe400000000ff */
[----:B------:R-:W-:-:S05]  /*7ac0*/  LEA.HI.X R17, R14, UR19, R17, 0x1, P0 ;  /* 0x000000130e117c11 */ /* 0x000fca00080f0c11 */
[----:B------:R0:W-:Y:S02]  /*7ad0*/  STG.E desc[UR10][R16.64], R21 ;  /* 0x0000001510007986 */ /* 0x0001e4000c10190a */
.L_x_749:
[----:B------:R-:W-:Y:S05]  /*7ae0*/  BSYNC.RECONVERGENT B0 ;  /* 0x0000000000007941 */ /* 0x000fea0003800200 */
.L_x_748:
        /* <DEDUP_REMOVED lines=25> */
.L_x_750:
        /* <DEDUP_REMOVED lines=13> */
[----:B------:R-:W-:Y:S01]  /*7d50*/  FMUL.FTZ R2, R38, UR12 ;  /* 0x0000000c26027c20 */ /* 0x000fe20008410000 */
[----:B------:R-:W-:-:S04]  /*7d60*/  IMAD.WIDE.U32 R14, R20, UR16, R14 ;  /* 0x00000010140e7c25 */ /* 0x000fc8000f8e000e */
[----:B------:R-:W-:Y:S01]  /*7d70*/  IMAD R17, R20, UR17, R17 ;  /* 0x0000001114117c24 */ /* 0x000fe2000f8e0211 */
[----:B-1----:R-:W-:-:S04]  /*7d80*/  LEA R16, P0, R14, UR18, 0x1 ;  /* 0x000000120e107c11 */ /* 0x002fc8000f8008ff */
[----:B------:R-:W-:Y:S02]  /*7d90*/  IADD3 R17, PT, PT, R15, R17, RZ ;  /* 0x000000110f117210 */ /* 0x000fe40007ffe0ff */
[----:B------:R-:W-:Y:S02]  /*7da0*/  F2FP.F16.F32.PACK_AB R15, R2, R31 ;  /* 0x0000001f020f723e */ /* 0x000fe400000000ff */
[----:B------:R-:W-:-:S05]  /*7db0*/  LEA.HI.X R17, R14, UR19, R17, 0x1, P0 ;  /* 0x000000130e117c11 */ /* 0x000fca00080f0c11 */
[----:B------:R0:W-:Y:S02]  /*7dc0*/  STG.E desc[UR10][R16.64], R15 ;  /* 0x0000000f10007986 */ /* 0x0001e4000c10190a */
.L_x_752:
[----:B------:R-:W-:Y:S05]  /*7dd0*/  BSYNC.RECONVERGENT B0 ;  /* 0x0000000000007941 */ /* 0x000fea0003800200 */
.L_x_751:
[--C-:B------:R-:W-:Y:S01]  /*7de0*/  HADD2.F32 R14, -RZ, R37.reuse.H0_H0 ;  /* 0x20000025ff0e7230 */ /* 0x100fe20000004100 */
[----:B------:R-:W-:Y:S01]  /*7df0*/  ISETP.GE.U32.AND P0, PT, R22, UR14, PT ;  /* 0x0000000e16007c0c */ /* 0x000fe2000bf06070 */
[----:B------:R-:W-:Y:S01]  /*7e00*/  HADD2.F32 R37, -RZ, R37.H1_H1 ;  /* 0x30000025ff257230 */ /* 0x000fe20000004100 */
[----:B------:R-:W-:Y:S01]  /*7e10*/  ISETP.GE.U32.AND P1, PT, R21, UR14, PT ;  /* 0x0000000e15007c0c */ /* 0x000fe2000bf26070 */
[--C-:B0-----:R-:W-:Y:S02]  /*7e20*/  HADD2.F32 R15, -RZ, R36.reuse.H0_H0 ;  /* 0x20000024ff0f7230 */ /* 0x101fe40000004100 */
        /* <DEDUP_REMOVED lines=30> */
.L_x_753:
        /* <DEDUP_REMOVED lines=21> */
.L_x_755:
[----:B------:R-:W-:Y:S05]  /*8160*/  BSYNC.RECONVERGENT B0 ;  /* 0x0000000000007941 */ /* 0x000fea0003800200 */
.L_x_754:
        /* <DEDUP_REMOVED lines=25> */
.L_x_756:
        /* <DEDUP_REMOVED lines=21> */
.L_x_758:
[----:B------:R-:W-:Y:S05]  /*8450*/  BSYNC.RECONVERGENT B0 ;  /* 0x0000000000007941 */ /* 0x000fea0003800200 */
.L_x_757:
        /* <DEDUP_REMOVED lines=35> */
.L_x_759:
[----:B------:R-:W-:Y:S01]  /*8690*/  FFMA.FTZ R16, R33, UR5, R18 ;  /* 0x0000000521107c23 */ /* 0x000fe20008010012 */
[----:B------:R-:W-:Y:S01]  /*86a0*/  BSSY.RECONVERGENT B0, `(.L_x_760) ;  /* 0x0000014000007945 */ /* 0x000fe20003800200 */
[----:B------:R-:W-:Y:S02]  /*86b0*/  HADD2.F32 R23, -RZ, R3.H1_H1 ;  /* 0x30000003ff177230 */ /* 0x000fe40000004100 */
[----:B------:R-:W-:Y:S01]  /*86c0*/  FFMA.FTZ R31, R12, R17, -R31 ;  /* 0x000000110c1f7223 */ /* 0x000fe2000001081f */
        /* <DEDUP_REMOVED lines=17> */
.L_x_761:
[----:B------:R-:W-:Y:S05]  /*87e0*/  BSYNC.RECONVERGENT B0 ;  /* 0x0000000000007941 */ /* 0x000fea0003800200 */
.L_x_760:
        /* <DEDUP_REMOVED lines=25> */
.L_x_762:
        /* <DEDUP_REMOVED lines=21> */
.L_x_764:
[----:B------:R-:W-:Y:S05]  /*8ad0*/  BSYNC.RECONVERGENT B0 ;  /* 0x0000000000007941 */ /* 0x000fea0003800200 */
.L_x_763:
        /* <DEDUP_REMOVED lines=35> */
.L_x_765:
        /* <DEDUP_REMOVED lines=21> */
.L_x_767:
[----:B------:R-:W-:Y:S05]  /*8e60*/  BSYNC.RECONVERGENT B0 ;  /* 0x0000000000007941 */ /* 0x000fea0003800200 */
.L_x_766:
        /* <DEDUP_REMOVED lines=25> */
.L_x_768:
        /* <DEDUP_REMOVED lines=21> */
.L_x_770:
[----:B------:R-:W-:Y:S05]  /*9150*/  BSYNC.RECONVERGENT B0 ;  /* 0x0000000000007941 */ /* 0x000fea0003800200 */
.L_x_769:
        /* <DEDUP_REMOVED lines=35> */
.L_x_771:
        /* <DEDUP_REMOVED lines=21> */
.L_x_773:
[----:B------:R-:W-:Y:S05]  /*94e0*/  BSYNC.RECONVERGENT B0 ;  /* 0x0000000000007941 */ /* 0x000fea0003800200 */
.L_x_772:
        /* <DEDUP_REMOVED lines=25> */
.L_x_774:
[----:B------:R-:W-:Y:S01]  /*9680*/  FFMA.FTZ R8, R53, UR5, R18 ;  /* 0x0000000535087c23 */ /* 0x000fe20008010012 */
[----:B------:R-:W-:Y:S01]  /*9690*/  BSSY.RECONVERGENT B0, `(.L_x_775) ;  /* 0x0000014000007945 */ /* 0x000fe20003800200 */
[--C-:B------:R-:W-:Y:S02]  /*96a0*/  HADD2.F32 R9, -RZ, R56.reuse.H0_H0 ;  /* 0x20000038ff097230 */ /* 0x100fe40000004100 */
[----:B------:R-:W-:Y:S01]  /*96b0*/  FFMA.FTZ R21, R12, R3, -R21 ;  /* 0x000000030c157223 */ /* 0x000fe20000010815 */
[----:B------:R-:W-:Y:S02]  /*96c0*/  HADD2.F32 R56, -RZ, R56.H1_H1 ;  /* 0x30000038ff387230 */ /* 0x000fe40000004100 */
[----:B------:R-:W-:Y:S01]  /*96d0*/  FFMA.FTZ R8, R13, R6, -R8 ;  /* 0x000000060d087223 */ /* 0x000fe20000010808 */
[----:B------:R-:W-:Y:S06]  /*96e0*/  @P1 BRA `(.L_x_776) ;  /* 0x0000000000381947 */ /* 0x000fec0003800000 */
[----:B------:R-:W0:Y:S01]  /*96f0*/  LDCU.64 UR16, c[0x0][0x3f8] ;  /* 0x00007f00ff1077ac */ /* 0x000e220008000a00 */
[----:B------:R-:W-:Y:S01]  /*9700*/  MOV R3, R65 ;  /* 0x0000004100037202 */ /* 0x000fe20000000f00 */
[----:B------:R-:W1:Y:S01]  /*9710*/  LDCU.64 UR18, c[0x0][0x380] ;  /* 0x00007000ff1277ac */ /* 0x000e620008000a00 */
[----:B0-----:R-:W-:Y:S01]  /*9720*/  IMAD R5, R2, UR16, RZ ;  /* 0x0000001002057c24 */ /* 0x001fe2000f8e02ff */
[----:B------:R-:W-:-:S05]  /*9730*/  MOV R2, R62 ;  /* 0x0000003e00027202 */ /* 0x000fca0000000f00 */
[----:B------:R-:W-:-:S04]  /*9740*/  IMAD.WIDE.U32 R6, R4, UR16, R2 ;  /* 0x0000001004067c25 */ /* 0x000fc8000f8e0002 */
[----:B------:R-:W-:Y:S02]  /*9750*/  IMAD R3, R4, UR17, R5 ;  /* 0x0000001104037c24 */ /* 0x000fe4000f8e0205 */
[----:B------:R-:W-:Y:S01]  /*9760*/  FMUL.FTZ R5, R21, UR12 ;  /* 0x0000000c15057c20 */ /* 0x000fe20008410000 */
[----:B------:R-:W-:Y:S01]  /*9770*/  FMUL.FTZ R4, R8, UR12 ;  /* 0x0000000c08047c20 */ /* 0x000fe20008410000 */
[----:B-1----:R-:W-:Y:S02]  /*9780*/  LEA R2, P0, R6, UR18, 0x1 ;  /* 0x0000001206027c11 */ /* 0x002fe4000f8008ff */
[----:B------:R-:W-:Y:S02]  /*9790*/  IADD3 R3, PT, PT, R7, R3, RZ ;  /* 0x0000000307037210 */ /* 0x000fe40007ffe0ff */
[----:B------:R-:W-:Y:S02]  /*97a0*/  F2FP.F16.F32.PACK_AB R5, R4, R5 ;  /* 0x000000050405723e */ /* 0x000fe400000000ff */
[----:B------:R-:W-:-:S05]  /*97b0*/  LEA.HI.X R3, R6, UR19, R3, 0x1, P0 ;  /* 0x0000001306037c11 */ /* 0x000fca00080f0c03 */
[----:B------:R0:W-:Y:S02]  /*97c0*/  STG.E desc[UR10][R2.64], R5 ;  /* 0x0000000502007986 */ /* 0x0001e4000c10190a */
.L_x_776:
[----:B------:R-:W-:Y:S05]  /*97d0*/  BSYNC.RECONVERGENT B0 ;  /* 0x0000000000007941 */ /* 0x000fea0003800200 */
.L_x_775:
[----:B------:R-:W-:Y:S01]  /*97e0*/  IADD3 R25, PT, PT, R19, 0xe0, RZ ;  /* 0x000000e013197810 */ /* 0x000fe20007ffe0ff */
[----:B------:R-:W-:Y:S01]  /*97f0*/  FADD.FTZ R9, R9, -UR9 ;  /* 0x8000000909097e21 */ /* 0x000fe20008010000 */
[----:B------:R-:W-:Y:S01]  /*9800*/  FADD.FTZ R56, R56, -UR9 ;  /* 0x8000000938387e21 */ /* 0x000fe20008010000 */
[----:B------:R-:W-:Y:S01]  /*9810*/  HADD2.F32 R22, -RZ, R59.H0_H0 ;  /* 0x2000003bff167230 */ /* 0x000fe20000004100 */
[----:B------:R-:W-:Y:S01]  /*9820*/  ISETP.GE.U32.AND P0, PT, R25, UR14, PT ;  /* 0x0000000e19007c0c */ /* 0x000fe2000bf06070 */
[--C-:B0-----:R-:W-:Y:S02]  /*9830*/  HADD2.F32 R3, -RZ, R57.reuse.H0_H0 ;  /* 0x20000039ff037230 */ /* 0x101fe40000004100 */
[----:B------:R-:W-:Y:S01]  /*9840*/  FMUL.FTZ R21, R9, UR12 ;  /* 0x0000000c09157c20 */ /* 0x000fe20008410000 */
[----:B------:R-:W-:Y:S01]  /*9850*/  HADD2.F32 R2, -RZ, R57.H1_H1 ;  /* 0x30000039ff027230 */ /* 0x000fe20000004100 */
[----:B------:R-:W-:Y:S01]  /*9860*/  IADD3 R19, PT, PT, R19, 0xf0, RZ ;  /* 0x000000f013137810 */ /* 0x000fe20007ffe0ff */
[----:B------:R-:W-:Y:S01]  /*9870*/  HADD2.F32 R59, -RZ, R59.H1_H1 ;  /* 0x3000003bff3b7230 */ /* 0x000fe20000004100 */
[----:B------:R-:W-:Y:S01]  /*9880*/  SHF.R.S32.HI R20, RZ, 0x1f, R25 ;  /* 0x0000001fff147819 */ /* 0x000fe20000011419 */
        /* <DEDUP_REMOVED lines=20> */
.L_x_777:
[----:B------:R-:W-:Y:S01]  /*99d0*/  ISETP.GE.AND.EX P0, PT, R20, UR15, PT, P0 ;  /* 0x0000000f14007c0c */ /* 0x000fe2000bf06300 */
[--C-:B------:R-:W-:Y:S01]  /*99e0*/  FFMA.FTZ R5, R21, UR5, R18.reuse ;  /* 0x0000000515057c23 */ /* 0x100fe20008010012 */
[----:B------:R-:W-:Y:S01]  /*99f0*/  FADD.FTZ R22, R22, -UR9 ;  /* 0x8000000916167e21 */ /* 0x000fe20008010000 */
[----:B------:R-:W-:Y:S01]  /*9a00*/  FADD.FTZ R59, R59, -UR9 ;  /* 0x800000093b3b7e21 */ /* 0x000fe20008010000 */
[----:B------:R-:W-:Y:S01]  /*9a10*/  FFMA.FTZ R4, R23, UR5, R18 ;  /* 0x0000000517047c23 */ /* 0x000fe20008010012 */
[----:B------:R-:W-:Y:S01]  /*9a20*/  BSSY.RECONVERGENT B0, `(.L_x_778) ;  /* 0x0000015000007945 */ /* 0x000fe20003800200 */
[----:B------:R-:W-:Y:S01]  /*9a30*/  ISETP.GE.U32.AND P1, PT, R19, UR14, PT ;  /* 0x0000000e13007c0c */ /* 0x000fe2000bf26070 */
[----:B------:R-:W-:Y:S01]  /*9a40*/  FFMA.FTZ R6, R12, R3, -R5 ;  /* 0x000000030c067223 */ /* 0x000fe20000010805 */
[----:B------:R-:W-:Y:S01]  /*9a50*/  FMUL.FTZ R9, R22, UR12 ;  /* 0x0000000c16097c20 */ /* 0x000fe20008410000 */
[----:B------:R-:W-:Y:S01]  /*9a60*/  FMUL.FTZ R59, R59, UR12 ;  /* 0x0000000c3b3b7c20 */ /* 0x000fe20008410000 */
[----:B------:R-:W-:-:S03]  /*9a70*/  FFMA.FTZ R8, R13, R2, -R4 ;  /* 0x000000020d087223 */ /* 0x000fc60000010804 */
        /* <DEDUP_REMOVED lines=15> */
.L_x_779:
[----:B------:R-:W-:Y:S05]  /*9b70*/  BSYNC.RECONVERGENT B0 ;  /* 0x0000000000007941 */ /* 0x000fea0003800200 */
.L_x_778:
[--C-:B0-----:R-:W-:Y:S02]  /*9b80*/  HADD2.F32 R3, -RZ, R58.reuse.H0_H0 ;  /* 0x2000003aff037230 */ /* 0x101fe40000004100 */
[--C-:B------:R-:W-:Y:S01]  /*9b90*/  FFMA.FTZ R15, R9, UR5, R18.reuse ;  /* 0x00000005090f7c23 */ /* 0x100fe20008010012 */
[----:B------:R-:W-:Y:S01]  /*9ba0*/  FFMA.FTZ R18, R59, UR5, R18 ;  /* 0x000000053b127c23 */ /* 0x000fe20008010012 */
[----:B------:R-:W-:Y:S01]  /*9bb0*/  SHF.R.S32.HI R14, RZ, 0x1f, R19 ;  /* 0x0000001fff0e7819 */ /* 0x000fe20000011413 */
        /* <DEDUP_REMOVED lines=20> */
.L_x_780:
        /* <DEDUP_REMOVED lines=18> */
.L_x_782:
[----:B------:R-:W-:Y:S05]  /*9e20*/  BSYNC.RECONVERGENT B0 ;  /* 0x0000000000007941 */ /* 0x000fea0003800200 */
.L_x_781:
[----:B------:R-:W1:Y:S01]  /*9e30*/  LDCU UR5, c[0x0][0x410] ;  /* 0x00008200ff0577ac */ /* 0x000e620008000800 */
[----:B------:R-:W1:Y:S01]  /*9e40*/  LDCU UR8, c[0x0][0x3e0] ;  /* 0x00007c00ff0877ac */ /* 0x000e620008000800 */
[----:B------:R-:W-:Y:S02]  /*9e50*/  UIADD3 UR6, UPT, UPT, UR7, UR6, URZ ;  /* 0x0000000607067290 */ /* 0x000fe4000fffe0ff */
[----:B------:R-:W-:Y:S02]  /*9e60*/  UIADD3 UR4, UPT, UPT, UR4, 0x1, URZ ;  /* 0x0000000104047890 */ /* 0x000fe4000fffe0ff */
[----:B-1----:R-:W-:-:S04]  /*9e70*/  UIMAD UR5, UR5, UR8, URZ ;  /* 0x00000008050572a4 */ /* 0x002fc8000f8e02ff */
[----:B------:R-:W-:-:S09]  /*9e80*/  UISETP.GE.AND UP0, UPT, UR6, UR5, UPT ;  /* 0x000000050600728c */ /* 0x000fd2000bf06270 */
[----:B------:R-:W-:Y:S05]  /*9e90*/  BRA.U !UP0, `(.L_x_783) ;  /* 0xffffff6108ac7547 */ /* 0x000fea000b83ffff */
.L_x_716:
[----:B------:R-:W1:Y:S01]  /*9ea0*/  S2R R9, SR_TID.X ;  /* 0x0000000000097919 */ /* 0x000e620000002100 */
[----:B------:R-:W2:Y:S01]  /*9eb0*/  LDC R4, c[0x0][0x370] ;  /* 0x0000dc00ff047b82 */ /* 0x000ea20000000800 */
[----:B------:R-:W-:Y:S07]  /*9ec0*/  BSSY.RECONVERGENT B0, `(.L_x_784) ;  /* 0x000000e000007945 */ /* 0x000fee0003800200 */
[----:B------:R-:W3:Y:S08]  /*9ed0*/  LDC R7, c[0x0][0x374] ;  /* 0x0000dd00ff077b82 */ /* 0x000ef00000000800 */
[----:B0-----:R-:W0:Y:S01]  /*9ee0*/  LDC.64 R2, c[0x0][0x3c8] ;  /* 0x0000f200ff027b82 */ /* 0x001e220000000a00 */
[----:B--2---:R-:W-:-:S02]  /*9ef0*/  ISETP.NE.AND P0, PT, R4, 0x1, PT ;  /* 0x000000010400780c */ /* 0x004fc40003f05270 */
[----:B-1----:R-:W-:Y:S02]  /*9f00*/  ISETP.NE.AND P1, PT, R9, RZ, PT ;  /* 0x000000ff0900720c */ /* 0x002fe40003f25270 */
[----:B---3--:R-:W-:-:S04]  /*9f10*/  SHF.L.U32 R0, R7, 0x1, RZ ;  /* 0x0000000107007819 */ /* 0x008fc800000006ff */
[----:B------:R-:W-:-:S05]  /*9f20*/  SEL R5, R0, RZ, P0 ;  /* 0x000000ff00057207 */ /* 0x000fca0000000000 */
[----:B0-----:R-:W-:Y:S02]  /*9f30*/  IMAD.WIDE.U32 R2, R5, 0x4, R2 ;  /* 0x0000000405027825 */ /* 0x001fe400078e0002 */
[----:B------:R-:W-:Y:S05]  /*9f40*/  @P1 BRA `(.L_x_785) ;  /* 0x0000000000141947 */ /* 0x000fea0003800000 */
[----:B------:R-:W-:Y:S01]  /*9f50*/  HFMA2 R5, -RZ, RZ, 0, 5.9604644775390625e-08 ;  /* 0x00000001ff057431 */ /* 0x000fe200000001ff */
[----:B------:R-:W-:Y:S06]  /*9f60*/  MEMBAR.ALL.GPU ;  /* 0x0000000000007992 */ /* 0x000fec000000a000 */
[----:B------:R-:W-:-:S00]  /*9f70*/  ERRBAR ;  /* 0x00000000000079ab */ /* 0x000fc00000000000 */
[----:B------:R-:W-:Y:S06]  /*9f80*/  CGAERRBAR ;  /* 0x00000000000075ab */ /* 0x000fec0000000000 */
[----:B------:R0:W-:Y:S02]  /*9f90*/  REDG.E.ADD.S32.STRONG.GPU desc[UR10][R2.64], R5 ;  /* 0x000000050200798e */ /* 0x0001e4000c12e30a */
.L_x_785:
[----:B------:R-:W-:Y:S05]  /*9fa0*/  BSYNC.RECONVERGENT B0 ;  /* 0x0000000000007941 */ /* 0x000fea0003800200 */
.L_x_784:
        /* <DEDUP_REMOVED lines=11> */
.L_x_787:
[----:B------:R-:W2:Y:S04]  /*a060*/  LDG.E.STRONG.GPU R5, desc[UR10][R2.64] ;  /* 0x0000000a02057981 */ /* 0x000ea8000c1ef900 */
[----:B--2---:R-:W-:Y:S01]  /*a070*/  CCTL.IVALL ;  /* 0x00000000ff00798f */ /* 0x004fe20002000000 */
[----:B------:R-:W-:Y:S05]  /*a080*/  YIELD ;  /* 0x0000000000007946 */ /* 0x000fea0003800000 */
[----:B------:R-:W-:-:S13]  /*a090*/  ISETP.NE.AND P0, PT, R5, R0, PT ;  /* 0x000000000500720c */ /* 0x000fda0003f05270 */
[----:B------:R-:W-:Y:S05]  /*a0a0*/  @P0 BRA `(.L_x_787) ;  /* 0xfffffffc00ec0947 */ /* 0x000fea000383ffff */
.L_x_786:
        /* <DEDUP_REMOVED lines=75> */
.L_x_790:
        /* <DEDUP_REMOVED lines=29> */
.L_x_789:
[----:B------:R-:W-:Y:S05]  /*a730*/  BSYNC.RECONVERGENT B0 ;  /* 0x0000000000007941 */ /* 0x000fea0003800200 */
.L_x_788:
        /* <DEDUP_REMOVED lines=10> */
.L_x_791:
        /* <DEDUP_REMOVED lines=82> */
.L_x_792:
        /* <DEDUP_REMOVED lines=16> */
.L_x_4507:


//--------------------- .text._Z35group_norm_nhwc_bwd_one_pass_kernelI11Fp16IOFp32WLi512ELi56ELi448EEv26Group_norm_nhwc_bwd_params --------------------------
	.section	.text._Z35group_norm_nhwc_bwd_one_pass_kernelI11Fp16IOFp32WLi512ELi56ELi448EEv26Group_norm_nhwc_bwd_params,"ax",@progbits
	.align	128
        .global         _Z35group_norm_nhwc_bwd_one_pass_kernelI11Fp16IOFp32WLi512ELi56ELi448EEv26Group_norm_nhwc_bwd_params
        .type           _Z35group_norm_nhwc_bwd_one_pass_kernelI11Fp16IOFp32WLi512ELi56ELi448EEv26Group_norm_nhwc_bwd_params,@function
        .size           _Z35group_norm_nhwc_bwd_one_pass_kernelI11Fp16IOFp32WLi512ELi56ELi448EEv26Group_norm_nhwc_bwd_params,(.L_x_4508 - _Z35group_norm_nhwc_bwd_one_pass_kernelI11Fp16IOFp32WLi512ELi56ELi448EEv26Group_norm_nhwc_bwd_params)
        .other          _Z35group_norm_nhwc_bwd_one_pass_kernelI11Fp16IOFp32WLi512ELi56ELi448EEv26Group_norm_nhwc_bwd_params,@"STO_CUDA_ENTRY STV_DEFAULT"
_Z35group_norm_nhwc_bwd_one_pass_kernelI11Fp16IOFp32WLi512ELi56ELi448EEv26Group_norm_nhwc_bwd_params:
.text._Z35group_norm_nhwc_bwd_one_pass_kernelI11Fp16IOFp32WLi512ELi56ELi448EEv26Group_norm_nhwc_bwd_params:
        /* <DEDUP_REMOVED lines=24> */
[----:B------:R-:W-:-:S07]  /*0180*/  LOP3.LUT R0, R0, 0xffff, RZ, 0xc0, !PT ;  /* 0x0000ffff00007812 */ /* 0x000fce00078ec0ff */
.L_x_819:
[----:B0-----:R-:W0:Y:S01]  /*0190*/  LDCU UR14, c[0x0][0x410] ;  /* 0x00008200ff0e77ac */ /* 0x001e220008000800 */
[----:B------:R-:W-:Y:S01]  /*01a0*/  IABS R4, UR8 ;  /* 0x0000000800047c13 */ /* 0x000fe20008000000 */
[----:B------:R-:W-:Y:S01]  /*01b0*/  HFMA2 R82, -RZ, RZ, 0, 0 ;  /* 0x00000000ff527431 */ /* 0x000fe200000001ff */
[----:B------:R-:W-:Y:S01]  /*01c0*/  SHF.R.S32.HI R9, RZ, 0x1f, R52 ;  /* 0x0000001fff097819 */ /* 0x000fe20000011434 */
[----:B------:R-:W-:Y:S01]  /*01d0*/  UMOV UR6, URZ ;  /* 0x000000ff00067c82 */ /* 0x000fe20008000000 */
[----:B------:R-:W-:Y:S01]  /*01e0*/  R2UR UR9, R4 ;  /* 0x00000000040972ca */ /* 0x000fe200000e0000 */
[----:B------:R-:W1:Y:S01]  /*01f0*/  LDCU.128 UR16, c[0x0][0x400] ;  /* 0x00008000ff1077ac */ /* 0x000e620008000c00 */
[C---:B------:R-:W-:Y:S02]  /*0200*/  IADD3 R5, PT, PT, R52.reuse, 0x10, RZ ;  /* 0x0000001034057810 */ /* 0x040fe40007ffe0ff */
[----:B------:R-:W-:Y:S01]  /*0210*/  IADD3 R7, PT, PT, R52, 0x20, RZ ;  /* 0x0000002034077810 */ /* 0x000fe20007ffe0ff */
[----:B------:R-:W-:Y:S01]  /*0220*/  UISETP.GE.AND UP4, UPT, UR8, URZ, UPT ;  /* 0x000000ff0800728c */ /* 0x000fe2000bf86270 */
[----:B------:R-:W-:-:S02]  /*0230*/  SHF.R.S32.HI R11, RZ, 0x1f, R5 ;  /* 0x0000001fff0b7819 */ /* 0x000fc40000011405 */
[----:B------:R-:W-:Y:S02]  /*0240*/  LOP3.LUT R14, R14, 0xfeffffff, RZ, 0xc0, !PT ;  /* 0xfeffffff0e0e7812 */ /* 0x000fe400078ec0ff */
[----:B0-----:R-:W-:Y:S01]  /*0250*/  MOV R2, UR14 ;  /* 0x0000000e00027c02 */ /* 0x001fe20008000f00 */
[----:B------:R-:W-:Y:S02]  /*0260*/  ULOP3.LUT UR12, UR8, UR14, URZ, 0x3c, !UPT ;  /* 0x0000000e080c7292 */ /* 0x000fe4000f8e3cff */
[----:B------:R-:W-:Y:S01]  /*0270*/  UISETP.NE.AND UP0, UPT, UR14, URZ, UPT ;  /* 0x000000ff0e00728c */ /* 0x000fe2000bf05270 */
[----:B------:R-:W-:Y:S02]  /*0280*/  IABS R2, R2 ;  /* 0x0000000200027213 */ /* 0x000fe40000000000 */
[----:B-1----:R-:W-:Y:S02]  /*0290*/  ISETP.GE.U32.AND P0, PT, R52, UR16, PT ;  /* 0x0000001034007c0c */ /* 0x002fe4000bf06070 */
[----:B------:R-:W-:-:S02]  /*02a0*/  R2UR UR13, R2 ;  /* 0x00000000020d72ca */ /* 0x000fc400000e0000 */
[----:B------:R-:W-:Y:S02]  /*02b0*/  ISETP.GE.AND.EX P3, PT, R9, UR17, PT, P0 ;  /* 0x0000001109007c0c */ /* 0x000fe4000bf66300 */
[----:B------:R-:W-:Y:S02]  /*02c0*/  ISETP.GE.U32.AND P0, PT, R5, UR16, PT ;  /* 0x0000001005007c0c */ /* 0x000fe4000bf06070 */
[----:B------:R-:W-:Y:S02]  /*02d0*/  MOV R13, UR18 ;  /* 0x00000012000d7c02 */ /* 0x000fe40008000f00 */
[----:B------:R-:W-:Y:S02]  /*02e0*/  ISETP.GE.AND.EX P4, PT, R11, UR17, PT, P0 ;  /* 0x000000110b007c0c */ /* 0x000fe4000bf86300 */
[----:B------:R-:W-:-:S03]  /*02f0*/  ISETP.GE.U32.AND P0, PT, R7, UR16, PT ;  /* 0x0000001007007c0c */ /* 0x000fc6000bf06070 */
[----:B------:R-:W0:Y:S02]  /*0300*/  I2F.RP R2, UR13 ;  /* 0x0000000d00027d06 */ /* 0x000e240008209400 */
[----:B------:R-:W1:Y:S01]  /*0310*/  @!P3 LDC.64 R16, c[0x0][0x398] ;  /* 0x0000e600ff10bb82 */ /* 0x000e620000000a00 */
[----:B------:R-:W-:-:S04]  /*0320*/  @P3 LOP3.LUT R14, R14, 0x1000000, RZ, 0xfc, !PT ;  /* 0x010000000e0e3812 */ /* 0x000fc800078efcff */
[----:B------:R-:W-:-:S03]  /*0330*/  LOP3.LUT R14, R14, 0xff7fffff, RZ, 0xc0, !PT ;  /* 0xff7fffff0e0e7812 */ /* 0x000fc600078ec0ff */
[----:B------:R-:W2:Y:S01]  /*0340*/  @!P3 LDC.64 R70, c[0x0][0x3a0] ;  /* 0x0000e800ff46bb82 */ /* 0x000ea20000000a00 */
[----:B------:R-:W-:Y:S01]  /*0350*/  @P4 LOP3.LUT R14, R14, 0x800000, RZ, 0xfc, !PT ;  /* 0x008000000e0e4812 */ /* 0x000fe200078efcff */
[----:B0-----:R-:W0:Y:S03]  /*0360*/  MUFU.RCP R2, R2 ;  /* 0x0000000200027308 */ /* 0x001e260000001000 */
[----:B------:R-:W-:-:S03]  /*0370*/  LOP3.LUT R14, R14, 0xffbfffff, RZ, 0xc0, !PT ;  /* 0xffbfffff0e0e7812 */ /* 0x000fc600078ec0ff */
[----:B------:R-:W3:Y:S08]  /*0380*/  @!P4 LDC.64 R18, c[0x0][0x3f8] ;  /* 0x0000fe00ff12cb82 */ /* 0x000ef00000000a00 */
[----:B------:R-:W4:Y:S01]  /*0390*/  @!P4 LDC.64 R68, c[0x0][0x3a0] ;  /* 0x0000e800ff44cb82 */ /* 0x000f220000000a00 */
[----:B0-----:R-:W-:-:S06]  /*03a0*/  IADD3 R3, PT, PT, R2, 0xffffffe, RZ ;  /* 0x0ffffffe02037810 */ /* 0x001fcc0007ffe0ff */
[----:B------:R-:W0:Y:S02]  /*03b0*/  F2I.FTZ.U32.TRUNC.NTZ R3, R3 ;  /* 0x0000000300037305 */ /* 0x000e24000021f000 */
[----:B0-----:R-:W-:Y:S02]  /*03c0*/  R2UR UR7, R3 ;  /* 0x00000000030772ca */ /* 0x001fe400000e0000 */
[----:B------:R-:W0:Y:S11]  /*03d0*/  @!P3 LDC.64 R2, c[0x0][0x3f8] ;  /* 0x0000fe00ff02bb82 */ /* 0x000e360000000a00 */
        /* <DEDUP_REMOVED lines=21> */
[----:B------:R-:W-:Y:S01]  /*0530*/  IADD3 R38, P1, PT, R0, UR5, RZ ;  /* 0x0000000500267c10 */ /* 0x000fe2000ff3e0ff */
[----:B------:R-:W4:Y:S01]  /*0540*/  LDCU.U8 UR9, c[0x0][0x414] ;  /* 0x00008280ff0977ac */ /* 0x000f220008000000 */
[----:B------:R-:W-:Y:S01]  /*0550*/  MOV R0, UR5 ;  /* 0x0000000500007c02 */ /* 0x000fe20008000f00 */
[----:B------:R-:W-:-:S03]  /*0560*/  USHF.R.S32.HI UR5, URZ, 0x1f, UR7 ;  /* 0x0000001fff057899 */ /* 0x000fc60008011407 */
[----:B------:R-:W-:Y:S01]  /*0570*/  LEA.HI.X.SX32 R39, R0, RZ, 0x1, P1 ;  /* 0x000000ff00277211 */ /* 0x000fe200008f0eff */
[----:B0-----:R-:W-:Y:S01]  /*0580*/  @!P3 IMAD R0, R9, R2, RZ ;  /* 0x000000020900b224 */ /* 0x001fe200078e02ff */
[C---:B------:R-:W-:Y:S01]  /*0590*/  IADD3 R9, PT, PT, R52.reuse, 0x30, RZ ;  /* 0x0000003034097810 */ /* 0x040fe20007ffe0ff */
[----:B------:R-:W-:Y:S01]  /*05a0*/  UIMAD UR5, UR5, UR18, URZ ;  /* 0x00000012050572a4 */ /* 0x000fe2000f8e02ff */
[----:B------:R-:W-:Y:S01]  /*05b0*/  IMAD.WIDE.U32 R38, R13, UR7, R38 ;  /* 0x000000070d267c25 */ /* 0x000fe2000f8e0026 */
[----:B------:R-:W-:Y:S02]  /*05c0*/  SHF.R.S32.HI R13, RZ, 0x1f, R7 ;  /* 0x0000001fff0d7819 */ /* 0x000fe40000011407 */
[----:B------:R-:W-:Y:S01]  /*05d0*/  UIMAD UR5, UR7, UR19, UR5 ;  /* 0x00000013070572a4 */ /* 0x000fe2000f8e0205 */
[----:B------:R-:W-:Y:S01]  /*05e0*/  @!P3 IMAD R15, R52, R3, R0 ;  /* 0x00000003340fb224 */ /* 0x000fe200078e0200 */
[----:B------:R-:W-:Y:S01]  /*05f0*/  @!P3 MOV R36, R38 ;  /* 0x000000260024b202 */ /* 0x000fe20000000f00 */
[----:B---3--:R-:W-:Y:S01]  /*0600*/  @!P4 IMAD R0, R11, R18, RZ ;  /* 0x000000120b00c224 */ /* 0x008fe200078e02ff */
[----:B------:R-:W-:Y:S01]  /*0610*/  ISETP.GE.AND.EX P6, PT, R13, UR17, PT, P0 ;  /* 0x000000110d007c0c */ /* 0x000fe2000bfc6300 */
[----:B------:R-:W0:Y:S01]  /*0620*/  LDCU.64 UR6, c[0x0][0x3b8] ;  /* 0x00007700ff0677ac */ /* 0x000e220008000a00 */
[----:B------:R-:W-:-:S02]  /*0630*/  IADD3 R37, PT, PT, R39, UR5, RZ ;  /* 0x0000000527257c10 */ /* 0x000fc4000fffe0ff */
[----:B------:R-:W-:Y:S02]  /*0640*/  ISETP.GE.U32.AND P0, PT, R9, UR16, PT ;  /* 0x0000001009007c0c */ /* 0x000fe4000bf06070 */
[C---:B------:R-:W-:Y:S01]  /*0650*/  IADD3 R11, PT, PT, R52.reuse, 0x40, RZ ;  /* 0x00000040340b7810 */ /* 0x040fe20007ffe0ff */
[----:B------:R-:W-:-:S05]  /*0660*/  @!P3 IMAD.WIDE.U32 R2, R52, R2, R36 ;  /* 0x000000023402b225 */ /* 0x000fca00078e0024 */
[----:B------:R-:W-:Y:S01]  /*0670*/  @!P3 IADD3 R3, PT, PT, R3, R15, RZ ;  /* 0x0000000f0303b210 */ /* 0x000fe20007ffe0ff */
[----:B------:R-:W3:Y:S01]  /*0680*/  @!P6 LDC.64 R22, c[0x0][0x3f8] ;  /* 0x0000fe00ff16eb82 */ /* 0x000ee20000000a00 */
[C---:B------:R-:W-:Y:S02]  /*0690*/  @!P3 SHF.L.U32 R65, R2.reuse, 0x1, RZ ;  /* 0x000000010241b819 */ /* 0x040fe400000006ff */
[----:B------:R-:W-:Y:S02]  /*06a0*/  @!P3 SHF.L.U64.HI R2, R2, 0x1, R3 ;  /* 0x000000010202b819 */ /* 0x000fe40000010203 */
[C---:B-1----:R-:W-:Y:S02]  /*06b0*/  @!P3 IADD3 R64, P2, PT, R65.reuse, R16, RZ ;  /* 0x000000104140b210 */ /* 0x042fe40007f5e0ff */
[----:B------:R-:W-:Y:S01]  /*06c0*/  @P6 LOP3.LUT R14, R14, 0x400000, RZ, 0xfc, !PT ;  /* 0x004000000e0e6812 */ /* 0x000fe200078efcff */
[----:B------:R-:W1:Y:S01]  /*06d0*/  @!P6 LDC.64 R66, c[0x0][0x3a0] ;  /* 0x0000e800ff42eb82 */ /* 0x000e620000000a00 */
[----:B--2---:R-:W-:-:S02]  /*06e0*/  @!P3 IADD3 R70, P1, PT, R65, R70, RZ ;  /* 0x000000464146b210 */ /* 0x004fc40007f3e0ff */
[----:B------:R-:W-:Y:S02]  /*06f0*/  @!P3 IADD3.X R65, PT, PT, R2, R17, RZ, P2, !PT ;  /* 0x000000110241b210 */ /* 0x000fe400017fe4ff */
[----:B------:R-:W-:Y:S02]  /*0700*/  LOP3.LUT P2, RZ, R14, 0x800000, RZ, 0xc0, !PT ;  /* 0x008000000eff7812 */ /* 0x000fe4000784c0ff */
[----:B------:R-:W-:Y:S01]  /*0710*/  SHF.R.S32.HI R15, RZ, 0x1f, R9 ;  /* 0x0000001fff0f7819 */ /* 0x000fe20000011409 */
[----:B------:R-:W2:Y:S01]  /*0720*/  @!P6 LDC.64 R24, c[0x0][0x398] ;  /* 0x0000e600ff18eb82 */ /* 0x000ea20000000a00 */
[----:B------:R-:W-:Y:S02]  /*0730*/  @!P3 IADD3.X R71, PT, PT, R2, R71, RZ, P1, !PT ;  /* 0x000000470247b210 */ /* 0x000fe40000ffe4ff */
[----:B------:R-:W-:Y:S02]  /*0740*/  ISETP.GE.AND.EX P5, PT, R15, UR17, PT, P0 ;  /* 0x000000110f007c0c */ /* 0x000fe4000bfa6300 */
[----:B------:R-:W-:-:S02]  /*0750*/  ISETP.GE.U32.AND P0, PT, R11, UR16, PT ;  /* 0x000000100b007c0c */ /* 0x000fc4000bf06070 */
[----:B------:R-:W-:Y:S01]  /*0760*/  SHF.R.S32.HI R17, RZ, 0x1f, R11 ;  /* 0x0000001fff117819 */ /* 0x000fe2000001140b */
[----:B---3--:R-:W-:Y:S01]  /*0770*/  @!P6 IMAD R4, R13, R22, RZ ;  /* 0x000000160d04e224 */ /* 0x008fe200078e02ff */
[----:B------:R-:W-:Y:S01]  /*0780*/  LOP3.LUT R14, R14, 0xffdfffff, RZ, 0xc0, !PT ;  /* 0xffdfffff0e0e7812 */ /* 0x000fe200078ec0ff */
[----:B------:R-:W3:Y:S01]  /*0790*/  @!P2 LDC.64 R20, c[0x0][0x398] ;  /* 0x0000e600ff14ab82 */ /* 0x000ee20000000a00 */
[----:B------:R-:W-:Y:S01]  /*07a0*/  @!P2 MOV R2, R38 ;  /* 0x000000260002a202 */ /* 0x000fe20000000f00 */
[----:B------:R-:W-:Y:S01]  /*07b0*/  @!P2 IMAD R19, R5, R19, R0 ;  /* 0x000000130513a224 */ /* 0x000fe200078e0200 */
[----:B------:R-:W-:Y:S02]  /*07c0*/  @!P2 MOV R3, R37 ;  /* 0x000000250003a202 */ /* 0x000fe40000000f00 */
[----:B------:R-:W-:Y:S02]  /*07d0*/  ISETP.GE.AND.EX P4, PT, R17, UR17, PT, P0 ;  /* 0x0000001111007c0c */ /* 0x000fe4000bf86300 */
[----:B------:R-:W-:Y:S01]  /*07e0*/  @P5 LOP3.LUT R14, R14, 0x200000, RZ, 0xfc, !PT ;  /* 0x002000000e0e5812 */ /* 0x000fe200078efcff */
[----:B------:R-:W-:Y:S01]  /*07f0*/  @!P2 IMAD.WIDE.U32 R2, R5, R18, R2 ;  /* 0x000000120502a225 */ /* 0x000fe200078e0002 */
[----:B------:R-:W0:Y:S01]  /*0800*/  @!P5 LDC.64 R26, c[0x0][0x3f8] ;  /* 0x0000fe00ff1adb82 */ /* 0x000e220000000a00 */
[----:B------:R-:W-:-:S02]  /*0810*/  IADD3 R5, PT, PT, R52, 0x50, RZ ;  /* 0x0000005034057810 */ /* 0x000fc40007ffe0ff */
[----:B------:R-:W-:Y:S02]  /*0820*/  LOP3.LUT R14, R14, 0xffefffff, RZ, 0xc0, !PT ;  /* 0xffefffff0e0e7812 */ /* 0x000fe400078ec0ff */
[----:B------:R-:W-:Y:S01]  /*0830*/  @!P2 IADD3 R3, PT, PT, R3, R19, RZ ;  /* 0x000000130303a210 */ /* 0x000fe20007ffe0ff */
[----:B------:R-:W-:Y:S01]  /*0840*/  @!P6 IMAD R19, R7, R23, R4 ;  /* 0x000000170713e224 */ /* 0x000fe200078e0204 */
[C---:B------:R-:W-:Y:S01]  /*0850*/  @!P2 SHF.L.U32 R63, R2.reuse, 0x1, RZ ;  /* 0x00000001023fa819 */ /* 0x040fe200000006ff */
[----:B------:R-:W2:Y:S01]  /*0860*/  @!P5 LDC.64 R60, c[0x0][0x3a0] ;  /* 0x0000e800ff3cdb82 */ /* 0x000ea20000000a00 */
[----:B------:R-:W-:Y:S02]  /*0870*/  @!P2 SHF.L.U64.HI R0, R2, 0x1, R3 ;  /* 0x000000010200a819 */ /* 0x000fe40000010203 */
[----:B------:R-:W-:Y:S02]  /*0880*/  @!P6 MOV R2, R38 ;  /* 0x000000260002e202 */ /* 0x000fe40000000f00 */
[----:B------:R-:W-:-:S02]  /*0890*/  @!P6 MOV R3, R37 ;  /* 0x000000250003e202 */ /* 0x000fc40000000f00 */
[----:B----4-:R-:W-:Y:S01]  /*08a0*/  @!P2 IADD3 R68, P0, PT, R63, R68, RZ ;  /* 0x000000443f44a210 */ /* 0x010fe20007f1e0ff */
[----:B------:R-:W4:Y:S01]  /*08b0*/  @!P4 LDC.64 R58, c[0x0][0x3a0] ;  /* 0x0000e800ff3acb82 */ /* 0x000f220000000a00 */
[----:B------:R-:W-:Y:S01]  /*08c0*/  ISETP.GE.U32.AND P1, PT, R5, UR16, PT ;  /* 0x0000001005007c0c */ /* 0x000fe2000bf26070 */
[----:B------:R-:W-:Y:S01]  /*08d0*/  @!P6 IMAD.WIDE.U32 R2, R7, R22, R2 ;  /* 0x000000160702e225 */ /* 0x000fe200078e0002 */
[----:B------:R-:W-:Y:S02]  /*08e0*/  @!P2 IADD3.X R69, PT, PT, R0, R69, RZ, P0, !PT ;  /* 0x000000450045a210 */ /* 0x000fe400007fe4ff */
[----:B---3--:R-:W-:Y:S02]  /*08f0*/  @!P2 IADD3 R62, P0, PT, R63, R20, RZ ;  /* 0x000000143f3ea210 */ /* 0x008fe40007f1e0ff */
[----:B------:R-:W-:Y:S01]  /*0900*/  SHF.R.S32.HI R13, RZ, 0x1f, R5 ;  /* 0x0000001fff0d7819 */ /* 0x000fe20000011405 */
[----:B------:R-:W3:Y:S01]  /*0910*/  @!P4 LDC.64 R22, c[0x0][0x3f8] ;  /* 0x0000fe00ff16cb82 */ /* 0x000ee20000000a00 */
[----:B------:R-:W-:-:S02]  /*0920*/  @!P6 IADD3 R3, PT, PT, R3, R19, RZ ;  /* 0x000000130303e210 */ /* 0x000fc40007ffe0ff */
[----:B------:R-:W-:Y:S02]  /*0930*/  @!P2 IADD3.X R63, PT, PT, R0, R21, RZ, P0, !PT ;  /* 0x00000015003fa210 */ /* 0x000fe400007fe4ff */
[----:B------:R-:W-:Y:S02]  /*0940*/  ISETP.GE.AND.EX P3, PT, R13, UR17, PT, P1 ;  /* 0x000000110d007c0c */ /* 0x000fe4000bf66310 */
[C---:B------:R-:W-:Y:S01]  /*0950*/  @!P6 SHF.L.U32 R47, R2.reuse, 0x1, RZ ;  /* 0x00000001022fe819 */ /* 0x040fe200000006ff */
[----:B------:R-:W4:Y:S01]  /*0960*/  @!P5 LDC.64 R18, c[0x0][0x398] ;  /* 0x0000e600ff12db82 */ /* 0x000f220000000a00 */
[----:B------:R-:W-:Y:S01]  /*0970*/  @!P6 SHF.L.U64.HI R0, R2, 0x1, R3 ;  /* 0x000000010200e819 */ /* 0x000fe20000010203 */
[----:B0-----:R-:W-:Y:S01]  /*0980*/  @!P5 IMAD R2, R15, R26, RZ ;  /* 0x0000001a0f02d224 */ /* 0x001fe200078e02ff */
[----:B------:R-:W-:Y:S02]  /*0990*/  @!P5 MOV R3, R37 ;  /* 0x000000250003d202 */ /* 0x000fe40000000f00 */
[----:B-1----:R-:W-:Y:S01]  /*09a0*/  @!P6 IADD3 R66, P0, PT, R47, R66, RZ ;  /* 0x000000422f42e210 */ /* 0x002fe20007f1e0ff */
[----:B------:R-:W-:Y:S01]  /*09b0*/  @!P5 IMAD R7, R9, R27, R2 ;  /* 0x0000001b0907d224 */ /* 0x000fe200078e0202 */
[----:B------:R-:W-:-:S02]  /*09c0*/  @!P5 MOV R2, R38 ;  /* 0x000000260002d202 */ /* 0x000fc40000000f00 */
[----:B------:R-:W-:Y:S01]  /*09d0*/  @!P6 IADD3.X R67, PT, PT, R0, R67, RZ, P0, !PT ;  /* 0x000000430043e210 */ /* 0x000fe200007fe4ff */
[----:B------:R-:W0:Y:S01]  /*09e0*/  @!P3 LDC.64 R20, c[0x0][0x3f8] ;  /* 0x0000fe00ff14bb82 */ /* 0x000e220000000a00 */
[----:B--2---:R-:W-:Y:S01]  /*09f0*/  @!P6 IADD3 R46, P0, PT, R47, R24, RZ ;  /* 0x000000182f2ee210 */ /* 0x004fe20007f1e0ff */
[----:B------:R-:W-:Y:S01]  /*0a00*/  @!P5 IMAD.WIDE.U32 R2, R9, R26, R2 ;  /* 0x0000001a0902d225 */ /* 0x000fe200078e0002 */
[----:B------:R-:W-:Y:S02]  /*0a10*/  @P4 LOP3.LUT R14, R14, 0x100000, RZ, 0xfc, !PT ;  /* 0x001000000e0e4812 */ /* 0x000fe400078efcff */
[----:B------:R-:W-:Y:S01]  /*0a20*/  @!P6 IADD3.X R47, PT, PT, R0, R25, RZ, P0, !PT ;  /* 0x00000019002fe210 */ /* 0x000fe200007fe4ff */
[----:B---3--:R-:W-:Y:S01]  /*0a30*/  @!P4 IMAD R4, R17, R22, RZ ;  /* 0x000000161104c224 */ /* 0x008fe200078e02ff */
[----:B------:R-:W-:Y:S01]  /*0a40*/  @!P5 IADD3 R3, PT, PT, R3, R7, RZ ;  /* 0x000000070303d210 */ /* 0x000fe20007ffe0ff */
[----:B------:R-:W1:Y:S01]  /*0a50*/  @!P4 LDC.64 R8, c[0x0][0x398] ;  /* 0x0000e600ff08cb82 */ /* 0x000e620000000a00 */
[C---:B------:R-:W-:Y:S01]  /*0a60*/  @!P5 SHF.L.U32 R35, R2.reuse, 0x1, RZ ;  /* 0x000000010223d819 */ /* 0x040fe200000006ff */
[----:B------:R-:W-:Y:S01]  /*0a70*/  @!P4 IMAD R7, R11, R23, R4 ;  /* 0x000000170b07c224 */ /* 0x000fe200078e0204 */
[----:B------:R-:W-:-:S02]  /*0a80*/  @!P5 SHF.L.U64.HI R0, R2, 0x1, R3 ;  /* 0x000000010200d819 */ /* 0x000fc40000010203 */
[----:B------:R-:W-:Y:S02]  /*0a90*/  @!P4 MOV R2, R38 ;  /* 0x000000260002c202 */ /* 0x000fe40000000f00 */
[----:B------:R-:W-:Y:S01]  /*0aa0*/  @!P4 MOV R3, R37 ;  /* 0x000000250003c202 */ /* 0x000fe20000000f00 */
[----:B------:R-:W2:Y:S01]  /*0ab0*/  @!P3 LDC.64 R16, c[0x0][0x3a0] ;  /* 0x0000e800ff10bb82 */ /* 0x000ea20000000a00 */
[----:B------:R-:W-:Y:S02]  /*0ac0*/  @!P5 IADD3 R60, P0, PT, R35, R60, RZ ;  /* 0x0000003c233cd210 */ /* 0x000fe40007f1e0ff */
[----:B------:R-:W-:Y:S01]  /*0ad0*/  LOP3.LUT R14, R14, 0xfff7ffff, RZ, 0xc0, !PT ;  /* 0xfff7ffff0e0e7812 */ /* 0x000fe200078ec0ff */
[----:B------:R-:W-:Y:S01]  /*0ae0*/  @!P4 IMAD.WIDE.U32 R2, R11, R22, R2 ;  /* 0x000000160b02c225 */ /* 0x000fe200078e0002 */
[C---:B------:R-:W-:Y:S02]  /*0af0*/  @!P5 IADD3.X R61, PT, PT, R0.reuse, R61, RZ, P0, !PT ;  /* 0x0000003d003dd210 */ /* 0x040fe400007fe4ff */
[----:B----4-:R-:W-:Y:S01]  /*0b00*/  @!P5 IADD3 R34, P0, PT, R35, R18, RZ ;  /* 0x000000122322d210 */ /* 0x010fe20007f1e0ff */
[----:B------:R-:W3:Y:S01]  /*0b10*/  @!P3 LDC.64 R10, c[0x0][0x398] ;  /* 0x0000e600ff0abb82 */ /* 0x000ee20000000a00 */
[----:B------:R-:W-:Y:S01]  /*0b20*/  @!P4 IADD3 R3, PT, PT, R3, R7, RZ ;  /* 0x000000070303c210 */ /* 0x000fe20007ffe0ff */
[----:B0-----:R-:W-:Y:S01]  /*0b30*/  @!P3 IMAD R4, R13, R20, RZ ;  /* 0x000000140d04b224 */ /* 0x001fe200078e02ff */
[----:B------:R-:W-:-:S02]  /*0b40*/  @!P5 IADD3.X R35, PT, PT, R0, R19, RZ, P0, !PT ;  /* 0x000000130023d210 */ /* 0x000fc400007fe4ff */
[C---:B------:R-:W-:Y:S01]  /*0b50*/  @!P4 SHF.L.U32 R57, R2.reuse, 0x1, RZ ;  /* 0x000000010239c819 */ /* 0x040fe200000006ff */
[----:B------:R-:W-:Y:S01]  /*0b60*/  @!P3 IMAD R7, R5, R21, R4 ;  /* 0x000000150507b224 */ /* 0x000fe200078e0204 */
[----:B------:R-:W-:Y:S02]  /*0b70*/  @!P4 SHF.L.U64.HI R0, R2, 0x1, R3 ;  /* 0x000000010200c819 */ /* 0x000fe40000010203 */
[----:B------:R-:W-:Y:S02]  /*0b80*/  @!P3 MOV R2, R38 ;  /* 0x000000260002b202 */ /* 0x000fe40000000f00 */
[----:B------:R-:W-:Y:S02]  /*0b90*/  @!P3 MOV R3, R37 ;  /* 0x000000250003b202 */ /* 0x000fe40000000f00 */
[----:B------:R-:W-:Y:S02]  /*0ba0*/  @!P4 IADD3 R58, P0, PT, R57, R58, RZ ;  /* 0x0000003a393ac210 */ /* 0x000fe40007f1e0ff */
[----:B------:R-:W-:Y:S01]  /*0bb0*/  @P3 LOP3.LUT R14, R14, 0x80000, RZ, 0xfc, !PT ;  /* 0x000800000e0e3812 */ /* 0x000fe200078efcff */
[----:B------:R-:W-:Y:S01]  /*0bc0*/  @!P3 IMAD.WIDE.U32 R2, R5, R20, R2 ;  /* 0x000000140502b225 */ /* 0x000fe200078e0002 */
[----:B------:R-:W-:-:S02]  /*0bd0*/  @!P4 IADD3.X R59, PT, PT, R0, R59, RZ, P0, !PT ;  /* 0x0000003b003bc210 */ /* 0x000fc400007fe4ff */
[----:B-1----:R-:W-:Y:S02]  /*0be0*/  @!P4 IADD3 R56, P0, PT, R57, R8, RZ ;  /* 0x000000083938c210 */ /* 0x002fe40007f1e0ff */
[----:B------:R-:W-:Y:S02]  /*0bf0*/  @!P3 IADD3 R3, PT, PT, R3, R7, RZ ;  /* 0x000000070303b210 */ /* 0x000fe40007ffe0ff */
[----:B------:R-:W-:Y:S02]  /*0c00*/  @!P3 SHF.L.U32 R33, R2, 0x1, RZ ;  /* 0x000000010221b819 */ /* 0x000fe400000006ff */
[----:B------:R-:W-:Y:S02]  /*0c10*/  @!P4 IADD3.X R57, PT, PT, R0, R9, RZ, P0, !PT ;  /* 0x000000090039c210 */ /* 0x000fe400007fe4ff */
[----:B------:R-:W-:Y:S02]  /*0c20*/  @!P3 SHF.L.U64.HI R2, R2, 0x1, R3 ;  /* 0x000000010202b819 */ /* 0x000fe40000010203 */
[----:B--2---:R-:W-:-:S02]  /*0c30*/  @!P3 IADD3 R8, P0, PT, R33, R16, RZ ;  /* 0x000000102108b210 */ /* 0x004fc40007f1e0ff */
[----:B------:R-:W-:Y:S02]  /*0c40*/  IADD3 R5, PT, PT, R52, 0x60, RZ ;  /* 0x0000006034057810 */ /* 0x000fe40007ffe0ff */
[C---:B------:R-:W-:Y:S02]  /*0c50*/  @!P3 IADD3.X R9, PT, PT, R2.reuse, R17, RZ, P0, !PT ;  /* 0x000000110209b210 */ /* 0x040fe400007fe4ff */
[----:B---3--:R-:W-:Y:S02]  /*0c60*/  @!P3 IADD3 R32, P0, PT, R33, R10, RZ ;  /* 0x0000000a2120b210 */ /* 0x008fe40007f1e0ff */
[----:B------:R-:W-:Y:S02]  /*0c70*/  SHF.R.S32.HI R3, RZ, 0x1f, R5 ;  /* 0x0000001fff037819 */ /* 0x000fe40000011405 */
[----:B------:R-:W-:Y:S02]  /*0c80*/  @!P3 IADD3.X R33, PT, PT, R2, R11, RZ, P0, !PT ;  /* 0x0000000b0221b210 */ /* 0x000fe400007fe4ff */
[----:B------:R-:W-:-:S02]  /*0c90*/  ISETP.GE.U32.AND P0, PT, R5, UR16, PT ;  /* 0x0000001005007c0c */ /* 0x000fc4000bf06070 */
        /* <DEDUP_REMOVED lines=72> */
[C---:B------:R-:W-:Y:S01]  /*1120*/  @!P1 IMAD R7, R5.reuse, R7, R0 ;  /* 0x0000000705079224 */ /* 0x040fe200078e0200 */
[----:B------:R-:W-:Y:S01]  /*1130*/  P2R R0, PR, RZ, 0x2 ;  /* 0x00000002ff007803 */ /* 0x000fe20000000000 */
        /* <DEDUP_REMOVED lines=14> */
[----:B------:R-:W-:-:S04]  /*1220*/  @P2 LOP3.LUT R14, R14, 0x4000, RZ, 0xfc, !PT ;  /* 0x000040000e0e2812 */ /* 0x000fc800078efcff */
[----:B------:R-:W-:-:S03]  /*1230*/  LOP3.LUT R14, R14, 0xffffdfff, RZ, 0xc0, !PT ;  /* 0xffffdfff0e0e7812 */ /* 0x000fc600078ec0ff */
[----:B------:R-:W1:Y:S01]  /*1240*/  @!P2 LDC.64 R48, c[0x0][0x3a0] ;  /* 0x0000e800ff30ab82 */ /* 0x000e620000000a00 */
[----:B0-----:R-:W-:Y:S01]  /*1250*/  @!P2 IMAD R2, R3, R6, RZ ;  /* 0x000000060302a224 */ /* 0x001fe200078e02ff */
[----:B------:R-:W-:-:S03]  /*1260*/  @!P2 MOV R3, R37 ;  /* 0x000000250003a202 */ /* 0x000fc60000000f00 */
[----:B------:R-:W-:Y:S01]  /*1270*/  @!P2 IMAD R7, R5, R7, R2 ;  /* 0x000000070507a224 */ /* 0x000fe200078e0202 */
[----:B------:R-:W-:-:S05]  /*1280*/  @!P2 MOV R2, R38 ;  /* 0x000000260002a202 */ /* 0x000fca0000000f00 */
[----:B------:R-:W-:Y:S02]  /*1290*/  @!P2 IMAD.WIDE.U32 R2, R5, R6, R2 ;  /* 0x000000060502a225 */ /* 0x000fe400078e0002 */
[----:B------:R-:W0:Y:S03]  /*12a0*/  @!P2 LDC.64 R4, c[0x0][0x398] ;  /* 0x0000e600ff04ab82 */ /* 0x000e260000000a00 */
[----:B------:R-:W-:Y:S02]  /*12b0*/  @!P2 IADD3 R3, PT, PT, R3, R7, RZ ;  /* 0x000000070303a210 */ /* 0x000fe40007ffe0ff */
        /* <DEDUP_REMOVED lines=9> */
[----:B------:R-:W-:-:S04]  /*1350*/  ISETP.GE.AND.EX P2, PT, R3, UR17, PT, P0 ;  /* 0x0000001103007c0c */ /* 0x000fc8000bf46300 */
[----:B------:R-:W-:-:S09]  /*1360*/  P2R R15, PR, RZ, 0x4 ;  /* 0x00000004ff0f7803 */ /* 0x000fd20000000000 */
        /* <DEDUP_REMOVED lines=108> */
[----:B------:R-:W-:-:S07]  /*1a30*/  @P1 LOP3.LUT R14, R14, 0x100, RZ, 0xfc, !PT ;  /* 0x000001000e0e1812 */ /* 0x000fce00078efcff */
        /* <DEDUP_REMOVED lines=14> */
[----:B------:R-:W-:Y:S02]  /*1b20*/  IADD3 R45, PT, PT, R52, 0x110, RZ ;  /* 0x00000110342d7810 */ /* 0x000fe40007ffe0ff */
[C---:B------:R-:W-:Y:S02]  /*1b30*/  LOP3.LUT P1, RZ, R14.reuse, 0x1000000, RZ, 0xc0, !PT ;  /* 0x010000000eff7812 */ /* 0x040fe4000782c0ff */
[----:B------:R-:W-:Y:S02]  /*1b40*/  SHF.R.S32.HI R3, RZ, 0x1f, R45 ;  /* 0x0000001fff037819 */ /* 0x000fe4000001142d */
[----:B------:R-:W-:Y:S02]  /*1b50*/  ISETP.GE.U32.AND P0, PT, R45, UR16, PT ;  /* 0x000000102d007c0c */ /* 0x000fe4000bf06070 */
[----:B------:R-:W-:-:S02]  /*1b60*/  LOP3.LUT R14, R14, 0xffffff7f, RZ, 0xc0, !PT ;  /* 0xffffff7f0e0e7812 */ /* 0x000fc400078ec0ff */
[----:B------:R-:W-:-:S05]  /*1b70*/  ISETP.GE.AND.EX P5, PT, R3, UR17, PT, P0 ;  /* 0x0000001103007c0c */ /* 0x000fca000bfa6300 */
[----:B------:R-:W2:Y:S08]  /*1b80*/  @!P1 LDG.E R82, desc[UR10][R70.64] ;  /* 0x0000000a46529981 */ /* 0x000eb0000c1e1900 */
        /* <DEDUP_REMOVED lines=44> */
[----:B------:R-:W-:-:S03]  /*1e50*/  LOP3.LUT P3, RZ, R14, 0x400000, RZ, 0xc0, !PT ;  /* 0x004000000eff7812 */ /* 0x000fc6000786c0ff */
[----:B------:R-:W1:Y:S01]  /*1e60*/  @!P2 LDC.64 R78, c[0x0][0x3a0] ;  /* 0x0000e800ff4eab82 */ /* 0x000e620000000a00 */
[----:B0-----:R-:W-:Y:S01]  /*1e70*/  @!P2 IMAD R44, R45, R72, RZ ;  /* 0x000000482d2ca224 */ /* 0x001fe200078e02ff */
[----:B------:R-:W-:-:S03]  /*1e80*/  @!P2 MOV R45, R37 ;  /* 0x00000025002da202 */ /* 0x000fc60000000f00 */
[----:B------:R-:W-:Y:S01]  /*1e90*/  @!P2 IMAD R73, R55, R73, R44 ;  /* 0x000000493749a224 */ /* 0x000fe200078e022c */
[----:B------:R-:W-:-:S05]  /*1ea0*/  @!P2 MOV R44, R38 ;  /* 0x00000026002ca202 */ /* 0x000fca0000000f00 */
[----:B------:R-:W-:-:S05]  /*1eb0*/  @!P2 IMAD.WIDE.U32 R44, R55, R72, R44 ;  /* 0x00000048372ca225 */ /* 0x000fca00078e002c */
[----:B------:R-:W-:Y:S02]  /*1ec0*/  @!P2 IADD3 R55, PT, PT, R45, R73, RZ ;  /* 0x000000492d37a210 */ /* 0x000fe40007ffe0ff */
[C---:B------:R-:W-:Y:S02]  /*1ed0*/  @!P2 SHF.L.U32 R45, R44.reuse, 0x1, RZ ;  /* 0x000000012c2da819 */ /* 0x040fe400000006ff */
[----:B------:R-:W-:Y:S02]  /*1ee0*/  @!P2 SHF.L.U64.HI R72, R44, 0x1, R55 ;  /* 0x000000012c48a819 */ /* 0x000fe40000010237 */
[----:B-1----:R-:W-:-:S04]  /*1ef0*/  @!P2 IADD3 R54, P0, PT, R45, R78, RZ ;  /* 0x0000004e2d36a210 */ /* 0x002fc80007f1e0ff */
[----:B------:R-:W-:Y:S02]  /*1f00*/  @!P2 IADD3.X R55, PT, PT, R72, R79, RZ, P0, !PT ;  /* 0x0000004f4837a210 */ /* 0x000fe400007fe4ff */
[----:B------:R-:W0:Y:S02]  /*1f10*/  @!P2 LDC.64 R78, c[0x0][0x398] ;  /* 0x0000e600ff4eab82 */ /* 0x000e240000000a00 */
[----:B0-----:R-:W-:-:S04]  /*1f20*/  @!P2 IADD3 R44, P0, PT, R45, R78, RZ ;  /* 0x0000004e2d2ca210 */ /* 0x001fc80007f1e0ff */
[----:B------:R-:W-:Y:S02]  /*1f30*/  @!P2 IADD3.X R45, PT, PT, R72, R79, RZ, P0, !PT ;  /* 0x0000004f482da210 */ /* 0x000fe400007fe4ff */
[----:B------:R-:W-:Y:S02]  /*1f40*/  IADD3 R79, PT, PT, R52, 0x140, RZ ;  /* 0x00000140344f7810 */ /* 0x000fe40007ffe0ff */
[C---:B------:R-:W-:Y:S02]  /*1f50*/  LOP3.LUT P2, RZ, R14.reuse, 0x800000, RZ, 0xc0, !PT ;  /* 0x008000000eff7812 */ /* 0x040fe4000784c0ff */
[----:B------:R-:W-:Y:S02]  /*1f60*/  SHF.R.S32.HI R73, RZ, 0x1f, R79 ;  /* 0x0000001fff497819 */ /* 0x000fe4000001144f */
[----:B------:R-:W-:Y:S02]  /*1f70*/  ISETP.GE.U32.AND P0, PT, R79, UR16, PT ;  /* 0x000000104f007c0c */ /* 0x000fe4000bf06070 */
[----:B------:R-:W-:-:S02]  /*1f80*/  LOP3.LUT R14, R14, 0xffffffef, RZ, 0xc0, !PT ;  /* 0xffffffef0e0e7812 */ /* 0x000fc400078ec0ff */
[----:B------:R-:W-:-:S13]  /*1f90*/  ISETP.GE.AND.EX P4, PT, R73, UR17, PT, P0 ;  /* 0x0000001149007c0c */ /* 0x000fda000bf86300 */
[----:B------:R-:W0:Y:S01]  /*1fa0*/  @!P4 LDC.64 R80, c[0x0][0x3f8] ;  /* 0x0000fe00ff50cb82 */ /* 0x000e220000000a00 */
[----:B------:R-:W-:-:S07]  /*1fb0*/  @P4 LOP3.LUT R14, R14, 0x10, RZ, 0xfc, !PT ;  /* 0x000000100e0e4812 */ /* 0x000fce00078efcff */
[----:B------:R-:W1:Y:S08]  /*1fc0*/  @!P4 LDC.64 R86, c[0x0][0x3a0] ;  /* 0x0000e800ff56cb82 */ /* 0x000e700000000a00 */
[----:B------:R-:W3:Y:S01]  /*1fd0*/  @!P4 LDC.64 R84, c[0x0][0x398] ;  /* 0x0000e600ff54cb82 */ /* 0x000ee20000000a00 */
[----:B0-----:R-:W-:Y:S01]  /*1fe0*/  @!P4 IMAD R72, R73, R80, RZ ;  /* 0x000000504948c224 */ /* 0x001fe200078e02ff */
[----:B------:R-:W-:-:S03]  /*1ff0*/  @!P4 MOV R73, R37 ;  /* 0x000000250049c202 */ /* 0x000fc60000000f00 */
[----:B------:R-:W-:Y:S01]  /*2000*/  @!P4 IMAD R81, R79, R81, R72 ;  /* 0x000000514f51c224 */ /* 0x000fe200078e0248 */
[----:B------:R-:W-:-:S05]  /*2010*/  @!P4 MOV R72, R38 ;  /* 0x000000260048c202 */ /* 0x000fca0000000f00 */
[----:B------:R-:W-:-:S05]  /*2020*/  @!P4 IMAD.WIDE.U32 R72, R79, R80, R72 ;  /* 0x000000504f48c225 */ /* 0x000fca00078e0048 */
[----:B------:R-:W-:-:S04]  /*2030*/  @!P4 IADD3 R73, PT, PT, R73, R81, RZ ;  /* 0x000000514949c210 */ /* 0x000fc80007ffe0ff */
[C---:B------:R-:W-:Y:S02]  /*2040*/  @!P4 SHF.L.U64.HI R76, R72.reuse, 0x1, R73 ;  /* 0x00000001484cc819 */ /* 0x040fe40000010249 */
[----:B------:R-:W-:-:S04]  /*2050*/  @!P4 SHF.L.U32 R73, R72, 0x1, RZ ;  /* 0x000000014849c819 */ /* 0x000fc800000006ff */
[----:B-1----:R-:W-:-:S04]  /*2060*/  @!P4 IADD3 R86, P0, PT, R73, R86, RZ ;  /* 0x000000564956c210 */ /* 0x002fc80007f1e0ff */
[----:B------:R-:W-:Y:S02]  /*2070*/  @!P4 IADD3.X R87, PT, PT, R76, R87, RZ, P0, !PT ;  /* 0x000000574c57c210 */ /* 0x000fe400007fe4ff */
[----:B---3--:R-:W-:Y:S02]  /*2080*/  @!P4 IADD3 R84, P0, PT, R73, R84, RZ ;  /* 0x000000544954c210 */ /* 0x008fe40007f1e0ff */
[----:B------:R-:W-:Y:S02]  /*2090*/  IADD3 R73, PT, PT, R52, 0x150, RZ ;  /* 0x0000015034497810 */ /* 0x000fe40007ffe0ff */
[----:B------:R-:W-:Y:S02]  /*20a0*/  @!P4 IADD3.X R85, PT, PT, R76, R85, RZ, P0, !PT ;  /* 0x000000554c55c210 */ /* 0x000fe400007fe4ff */
[----:B------:R-:W-:Y:S02]  /*20b0*/  SHF.R.S32.HI R79, RZ, 0x1f, R73 ;  /* 0x0000001fff4f7819 */ /* 0x000fe40000011449 */
[----:B------:R-:W-:-:S04]  /*20c0*/  ISETP.GE.U32.AND P0, PT, R73, UR16, PT ;  /* 0x0000001049007c0c */ /* 0x000fc8000bf06070 */
[----:B------:R-:W-:-:S13]  /*20d0*/  ISETP.GE.AND.EX P4, PT, R79, UR17, PT, P0 ;  /* 0x000000114f007c0c */ /* 0x000fda000bf86300 */
[----:B------:R-:W0:Y:S01]  /*20e0*/  @!P4 LDC.64 R104, c[0x0][0x3f8] ;  /* 0x0000fe00ff68cb82 */ /* 0x000e220000000a00 */
[----:B------:R-:W-:Y:S02]  /*20f0*/  MOV R76, RZ ;  /* 0x000000ff004c7202 */ /* 0x000fe40000000f00 */
[----:B------:R-:W-:-:S04]  /*2100*/  CS2R R80, SRZ ;  /* 0x0000000000507805 */ /* 0x000fc8000001ff00 */
[----:B------:R1:W3:Y:S04]  /*2110*/  @!P1 LDG.E R76, desc[UR10][R64.64] ;  /* 0x0000000a404c9981 */ /* 0x0002e8000c1e1900 */
[----:B------:R4:W3:Y:S04]  /*2120*/  @!P2 LDG.E R80, desc[UR10][R62.64] ;  /* 0x0000000a3e50a981 */ /* 0x0008e8000c1e1900 */
[----:B------:R2:W3:Y:S01]  /*2130*/  @!P2 LDG.E R81, desc[UR10][R68.64] ;  /* 0x0000000a4451a981 */ /* 0x0004e2000c1e1900 */
[----:B-1----:R-:W-:Y:S02]  /*2140*/  @!P4 MOV R64, R38 ;  /* 0x000000260040c202 */ /* 0x002fe40000000f00 */
[----:B------:R-:W-:Y:S01]  /*2150*/  @!P4 MOV R65, R37 ;  /* 0x000000250041c202 */ /* 0x000fe20000000f00 */
[----:B----4-:R-:W1:Y:S01]  /*2160*/  @!P4 LDC.64 R62, c[0x0][0x398] ;  /* 0x0000e600ff3ecb82 */ /* 0x010e620000000a00 */
[----:B0-----:R-:W-:-:S02]  /*2170*/  @!P4 IMAD R70, R79, R104, RZ ;  /* 0x000000684f46c224 */ /* 0x001fc400078e02ff */
[----:B------:R-:W-:-:S04]  /*2180*/  @!P4 IMAD.WIDE.U32 R64, R73, R104, R64 ;  /* 0x000000684940c225 */ /* 0x000fc800078e0040 */
[----:B------:R-:W-:Y:S02]  /*2190*/  @!P4 IMAD R71, R73, R105, R70 ;  /* 0x000000694947c224 */ /* 0x000fe400078e0246 */
[----:B------:R-:W0:Y:S01]  /*21a0*/  @!P4 LDC.64 R72, c[0x0][0x3a0] ;  /* 0x0000e800ff48cb82 */ /* 0x000e220000000a00 */
[----:B--2---:R-:W-:Y:S02]  /*21b0*/  @!P4 SHF.L.U32 R69, R64, 0x1, RZ ;  /* 0x000000014045c819 */ /* 0x004fe400000006ff */
[----:B------:R-:W-:-:S04]  /*21c0*/  @!P4 IADD3 R65, PT, PT, R65, R71, RZ ;  /* 0x000000474141c210 */ /* 0x000fc80007ffe0ff */
[----:B------:R-:W-:Y:S02]  /*21d0*/  @!P4 SHF.L.U64.HI R70, R64, 0x1, R65 ;  /* 0x000000014046c819 */ /* 0x000fe40000010241 */
[----:B------:R-:W-:-:S06]  /*21e0*/  CS2R R78, SRZ ;  /* 0x00000000004e7805 */ /* 0x000fcc000001ff00 */
[----:B------:R2:W4:Y:S01]  /*21f0*/  @!P3 LDG.E R79, desc[UR10][R46.64] ;  /* 0x0000000a2e4fb981 */ /* 0x000522000c1e1900 */
[----:B0-----:R-:W-:-:S04]  /*2200*/  @!P4 IADD3 R64, P0, PT, R69, R72, RZ ;  /* 0x000000484540c210 */ /* 0x001fc80007f1e0ff */
[----:B------:R-:W-:Y:S02]  /*2210*/  @!P4 IADD3.X R65, PT, PT, R70, R73, RZ, P0, !PT ;  /* 0x000000494641c210 */ /* 0x000fe400007fe4ff */
[----:B-1----:R-:W-:Y:S02]  /*2220*/  @!P4 IADD3 R62, P0, PT, R69, R62, RZ ;  /* 0x0000003e453ec210 */ /* 0x002fe40007f1e0ff */
[----:B------:R-:W-:Y:S02]  /*2230*/  IADD3 R69, PT, PT, R52, 0x160, RZ ;  /* 0x0000016034457810 */ /* 0x000fe40007ffe0ff */
[----:B------:R-:W-:Y:S01]  /*2240*/  @!P4 IADD3.X R63, PT, PT, R70, R63, RZ, P0, !PT ;  /* 0x0000003f463fc210 */ /* 0x000fe200007fe4ff */
[----:B------:R-:W-:Y:S01]  /*2250*/  HFMA2 R70, -RZ, RZ, 0, 0 ;  /* 0x00000000ff467431 */ /* 0x000fe200000001ff */
[----:B------:R-:W-:Y:S02]  /*2260*/  SHF.R.S32.HI R71, RZ, 0x1f, R69 ;  /* 0x0000001fff477819 */ /* 0x000fe40000011445 */
[----:B------:R-:W-:-:S03]  /*2270*/  ISETP.GE.U32.AND P0, PT, R69, UR16, PT ;  /* 0x0000001045007c0c */ /* 0x000fc6000bf06070 */
[----:B------:R0:W4:Y:S01]  /*2280*/  @!P3 LDG.E R70, desc[UR10][R66.64] ;  /* 0x0000000a4246b981 */ /* 0x000122000c1e1900 */
[----:B------:R-:W-:-:S13]  /*2290*/  ISETP.GE.AND.EX P3, PT, R71, UR17, PT, P0 ;  /* 0x0000001147007c0c */ /* 0x000fda000bf66300 */
[----:B------:R-:W0:Y:S01]  /*22a0*/  @!P3 LDC.64 R72, c[0x0][0x3f8] ;  /* 0x0000fe00ff48bb82 */ /* 0x000e220000000a00 */
[C---:B------:R-:W-:Y:S02]  /*22b0*/  LOP3.LUT P1, RZ, R14.reuse, 0x200000, RZ, 0xc0, !PT ;  /* 0x002000000eff7812 */ /* 0x040fe4000782c0ff */
[----:B------:R-:W-:Y:S02]  /*22c0*/  LOP3.LUT R14, R14, 0xfffffff7, RZ, 0xc0, !PT ;  /* 0xfffffff70e0e7812 */ /* 0x000fe400078ec0ff */
[----:B--2---:R-:W-:Y:S02]  /*22d0*/  @!P3 MOV R46, R38 ;  /* 0x00000026002eb202 */ /* 0x004fe40000000f00 */
[----:B------:R-:W-:Y:S02]  /*22e0*/  @!P3 MOV R47, R37 ;  /* 0x00000025002fb202 */ /* 0x000fe40000000f00 */
[----:B------:R-:W-:Y:S02]  /*22f0*/  @P4 LOP3.LUT R14, R14, 0x8, RZ, 0xfc, !PT ;  /* 0x000000080e0e4812 */ /* 0x000fe400078efcff */
[----:B------:R-:W-:-:S02]  /*2300*/  ISETP.NE.AND P4, PT, R77, RZ, PT ;  /* 0x000000ff4d00720c */ /* 0x000fc40003f85270 */
[----:B------:R-:W-:Y:S01]  /*2310*/  MOV R77, RZ ;  /* 0x000000ff004d7202 */ /* 0x000fe20000000f00 */
[----:B------:R-:W2:Y:S05]  /*2320*/  @!P1 LDG.E R78, desc[UR10][R60.64] ;  /* 0x0000000a3c4e9981 */ /* 0x000eaa000c1e1900 */
[----:B------:R1:W4:Y:S01]  /*2330*/  @!P1 LDG.E R77, desc[UR10][R34.64] ;  /* 0x0000000a224d9981 */ /* 0x000322000c1e1900 */
[-C--:B0-----:R-:W-:Y:S02]  /*2340*/  @!P3 IMAD R66, R71, R72.reuse, RZ ;  /* 0x000000484742b224 */ /* 0x081fe400078e02ff */
[C---:B------:R-:W-:Y:S01]  /*2350*/  @!P3 IMAD.WIDE.U32 R46, R69.reuse, R72, R46 ;  /* 0x00000048452eb225 */ /* 0x040fe200078e002e */
[----:B-1----:R-:W0:Y:S03]  /*2360*/  @!P3 LDC.64 R34, c[0x0][0x398] ;  /* 0x0000e600ff22bb82 */ /* 0x002e260000000a00 */
[----:B------:R-:W-:-:S05]  /*2370*/  @!P3 IMAD R67, R69, R73, R66 ;  /* 0x000000494543b224 */ /* 0x000fca00078e0242 */
[----:B------:R-:W1:Y:S01]  /*2380*/  @!P3 LDC.64 R68, c[0x0][0x3a0] ;  /* 0x0000e800ff44bb82 */ /* 0x000e620000000a00 */
[----:B------:R-:W-:Y:S02]  /*2390*/  @!P3 IADD3 R47, PT, PT, R47, R67, RZ ;  /* 0x000000432f2fb210 */ /* 0x000fe40007ffe0ff */
[C---:B------:R-:W-:Y:S02]  /*23a0*/  @!P3 SHF.L.U32 R61, R46.reuse, 0x1, RZ ;  /* 0x000000012e3db819 */ /* 0x040fe400000006ff */
[----:B------:R-:W-:Y:S02]  /*23b0*/  @!P3 SHF.L.U64.HI R66, R46, 0x1, R47 ;  /* 0x000000012e42b819 */ /* 0x000fe4000001022f */
[C---:B------:R-:W-:Y:S02]  /*23c0*/  LOP3.LUT P2, RZ, R14.reuse, 0x100000, RZ, 0xc0, !PT ;  /* 0x001000000eff7812 */ /* 0x040fe4000784c0ff */
[----:B------:R-:W-:Y:S01]  /*23d0*/  LOP3.LUT R14, R14, 0xfffffffb, RZ, 0xc0, !PT ;  /* 0xfffffffb0e0e7812 */ /* 0x000fe200078ec0ff */
[----:B------:R-:W-:-:S03]  /*23e0*/  HFMA2 R71, -RZ, RZ, 0, 0 ;  /* 0x00000000ff477431 */ /* 0x000fc600000001ff */
[----:B------:R-:W-:Y:S02]  /*23f0*/  @P3 LOP3.LUT R14, R14, 0x4, RZ, 0xfc, !PT ;  /* 0x000000040e0e3812 */ /* 0x000fe400078efcff */
[----:B------:R-:W-:-:S05]  /*2400*/  CS2R R72, SRZ ;  /* 0x0000000000487805 */ /* 0x000fca000001ff00 */
[----:B------:R-:W2:Y:S01]  /*2410*/  @!P2 LDG.E R71, desc[UR10][R58.64] ;  /* 0x0000000a3a47a981 */ /* 0x000ea2000c1e1900 */
[----:B-1----:R-:W-:-:S03]  /*2420*/  @!P3 IADD3 R46, P0, PT, R61, R68, RZ ;  /* 0x000000443d2eb210 */ /* 0x002fc60007f1e0ff */
[----:B------:R1:W2:Y:S01]  /*2430*/  @!P2 LDG.E R72, desc[UR10][R56.64] ;  /* 0x0000000a3848a981 */ /* 0x0002a2000c1e1900 */
[----:B------:R-:W-:Y:S02]  /*2440*/  @!P3 IADD3.X R47, PT, PT, R66, R69, RZ, P0, !PT ;  /* 0x00000045422fb210 */ /* 0x000fe400007fe4ff */
[----:B0-----:R-:W-:-:S04]  /*2450*/  @!P3 IADD3 R34, P0, PT, R61, R34, RZ ;  /* 0x000000223d22b210 */ /* 0x001fc80007f1e0ff */
[----:B------:R-:W-:Y:S02]  /*2460*/  @!P3 IADD3.X R35, PT, PT, R66, R35, RZ, P0, !PT ;  /* 0x000000234223b210 */ /* 0x000fe400007fe4ff */
[----:B------:R-:W-:Y:S02]  /*2470*/  ISETP.NE.AND P3, PT, R53, RZ, PT ;  /* 0x000000ff3500720c */ /* 0x000fe40003f65270 */
[----:B------:R-:W-:-:S04]  /*2480*/  IADD3 R53, PT, PT, R52, 0x170, RZ ;  /* 0x0000017034357810 */ /* 0x000fc80007ffe0ff */
[----:B------:R-:W-:Y:S02]  /*2490*/  SHF.R.S32.HI R61, RZ, 0x1f, R53 ;  /* 0x0000001fff3d7819 */ /* 0x000fe40000011435 */
[----:B------:R-:W-:-:S04]  /*24a0*/  ISETP.GE.U32.AND P0, PT, R53, UR16, PT ;  /* 0x0000001035007c0c */ /* 0x000fc8000bf06070 */
[----:B------:R-:W-:-:S13]  /*24b0*/  ISETP.GE.AND.EX P2, PT, R61, UR17, PT, P0 ;  /* 0x000000113d007c0c */ /* 0x000fda000bf46300 */
[----:B------:R-:W0:Y:S01]  /*24c0*/  @!P2 LDC.64 R104, c[0x0][0x3f8] ;  /* 0x0000fe00ff68ab82 */ /* 0x000e220000000a00 */
[----:B------:R-:W-:Y:S02]  /*24d0*/  LOP3.LUT P0, RZ, R14, 0x80000, RZ, 0xc0, !PT ;  /* 0x000800000eff7812 */ /* 0x000fe4000780c0ff */
[----:B------:R-:W-:Y:S02]  /*24e0*/  CS2R R66, SRZ ;  /* 0x0000000000427805 */ /* 0x000fe4000001ff00 */
[----:B-1----:R-:W-:Y:S02]  /*24f0*/  @!P2 MOV R56, R38 ;  /* 0x000000260038a202 */ /* 0x002fe40000000f00 */
[----:B------:R-:W-:-:S07]  /*2500*/  @!P2 MOV R57, R37 ;  /* 0x000000250039a202 */ /* 0x000fce0000000f00 */
[----:B------:R1:W2:Y:S01]  /*2510*/  @!P0 LDG.E R67, desc[UR10][R32.64] ;  /* 0x0000000a20438981 */ /* 0x0002a2000c1e1900 */
[----:B0-----:R-:W-:Y:S01]  /*2520*/  @!P2 IMAD R58, R61, R104, RZ ;  /* 0x000000683d3aa224 */ /* 0x001fe200078e02ff */
[----:B-1----:R-:W0:Y:S08]  /*2530*/  @!P2 LDC.64 R32, c[0x0][0x398] ;  /* 0x0000e600ff20ab82 */ /* 0x002e300000000a00 */
[----:B------:R-:W1:Y:S01]  /*2540*/  @!P2 LDC.64 R60, c[0x0][0x3a0] ;  /* 0x0000e800ff3cab82 */ /* 0x000e620000000a00 */
[----:B------:R-:W-:-:S02]  /*2550*/  @!P2 IMAD R59, R53, R105, R58 ;  /* 0x00000069353ba224 */ /* 0x000fc400078e023a */
[----:B------:R-:W-:Y:S01]  /*2560*/  @!P2 IMAD.WIDE.U32 R56, R53, R104, R56 ;  /* 0x000000683538a225 */ /* 0x000fe200078e0038 */
[----:B------:R-:W-:-:S04]  /*2570*/  CS2R R68, SRZ ;  /* 0x0000000000447805 */ /* 0x000fc8000001ff00 */
[----:B------:R-:W-:Y:S02]  /*2580*/  @!P2 IADD3 R53, PT, PT, R57, R59, RZ ;  /* 0x0000003b3935a210 */ /* 0x000fe40007ffe0ff */
[C---:B------:R-:W-:Y:S01]  /*2590*/  @!P2 SHF.L.U32 R57, R56.reuse, 0x1, RZ ;  /* 0x000000013839a819 */ /* 0x040fe200000006ff */
[----:B------:R1:W2:Y:S01]  /*25a0*/  @!P0 LDG.E R68, desc[UR10][R8.64] ;  /* 0x0000000a08448981 */ /* 0x0002a2000c1e1900 */
[----:B------:R-:W-:Y:S02]  /*25b0*/  @!P2 SHF.L.U64.HI R58, R56, 0x1, R53 ;  /* 0x00000001383aa819 */ /* 0x000fe40000010235 */
[C---:B------:R-:W-:Y:S02]  /*25c0*/  LOP3.LUT P1, RZ, R14.reuse, 0x40000, RZ, 0xc0, !PT ;  /* 0x000400000eff7812 */ /* 0x040fe4000782c0ff */
[----:B------:R-:W-:Y:S02]  /*25d0*/  LOP3.LUT R14, R14, 0xfffffffd, RZ, 0xc0, !PT ;  /* 0xfffffffd0e0e7812 */ /* 0x000fe400078ec0ff */
[----:B-1----:R-:W-:-:S09]  /*25e0*/  @!P2 IADD3 R8, P0, PT, R57, R60, RZ ;  /* 0x0000003c3908a210 */ /* 0x002fd20007f1e0ff */
[----:B------:R-:W2:Y:S01]  /*25f0*/  @!P1 LDG.E R66, desc[UR10][R42.64] ;  /* 0x0000000a2a429981 */ /* 0x000ea2000c1e1900 */
[----:B------:R-:W-:Y:S02]  /*2600*/  @!P2 IADD3.X R9, PT, PT, R58, R61, RZ, P0, !PT ;  /* 0x0000003d3a09a210 */ /* 0x000fe400007fe4ff */
[----:B0-----:R-:W-:Y:S02]  /*2610*/  @!P2 IADD3 R32, P0, PT, R57, R32, RZ ;  /* 0x000000203920a210 */ /* 0x001fe40007f1e0ff */
[----:B------:R-:W-:Y:S02]  /*2620*/  @P2 LOP3.LUT R14, R14, 0x2, RZ, 0xfc, !PT ;  /* 0x000000020e0e2812 */ /* 0x000fe400078efcff */
[----:B------:R-:W-:Y:S02]  /*2630*/  @!P2 IADD3.X R33, PT, PT, R58, R33, RZ, P0, !PT ;  /* 0x000000213a21a210 */ /* 0x000fe400007fe4ff */
[----:B------:R-:W-:Y:S02]  /*2640*/  ISETP.NE.AND P2, PT, R15, RZ, PT ;  /* 0x000000ff0f00720c */ /* 0x000fe40003f45270 */
[----:B------:R-:W-:-:S02]  /*2650*/  CS2R R60, SRZ ;  /* 0x00000000003c7805 */ /* 0x000fc4000001ff00 */
[----:B------:R-:W-:-:S04]  /*2660*/  IADD3 R15, PT, PT, R52, 0x180, RZ ;  /* 0x00000180340f7810 */ /* 0x000fc80007ffe0ff */
[----:B------:R-:W-:Y:S01]  /*2670*/  SHF.R.S32.HI R53, RZ, 0x1f, R15 ;  /* 0x0000001fff357819 */ /* 0x000fe2000001140f */
[----:B------:R0:W2:Y:S01]  /*2680*/  @!P1 LDG.E R61, desc[UR10][R40.64] ;  /* 0x0000000a283d9981 */ /* 0x0000a2000c1e1900 */
[----:B------:R-:W-:-:S04]  /*2690*/  ISETP.GE.U32.AND P0, PT, R15, UR16, PT ;  /* 0x000000100f007c0c */ /* 0x000fc8000bf06070 */
[----:B------:R-:W-:-:S13]  /*26a0*/  ISETP.GE.AND.EX P1, PT, R53, UR17, PT, P0 ;  /* 0x0000001135007c0c */ /* 0x000fda000bf26300 */
[----:B------:R-:W1:Y:S01]  /*26b0*/  @!P1 LDC.64 R58, c[0x0][0x3f8] ;  /* 0x0000fe00ff3a9b82 */ /* 0x000e620000000a00 */
[----:B0-----:R-:W-:Y:S02]  /*26c0*/  @!P1 MOV R40, R38 ;  /* 0x0000002600289202 */ /* 0x001fe40000000f00 */
[----:B------:R-:W-:Y:S02]  /*26d0*/  @!P1 MOV R41, R37 ;  /* 0x0000002500299202 */ /* 0x000fe40000000f00 */
[----:B------:R-:W-:Y:S01]  /*26e0*/  LOP3.LUT P0, RZ, R14, 0x20000, RZ, 0xc0, !PT ;  /* 0x000200000eff7812 */ /* 0x000fe2000780c0ff */
[----:B------:R-:W-:-:S12]  /*26f0*/  HFMA2 R56, -RZ, RZ, 0, 0 ;  /* 0x00000000ff387431 */ /* 0x000fd800000001ff */
[----:B------:R0:W2:Y:S04]  /*2700*/  @!P0 LDG.E R60, desc[UR10][R30.64] ;  /* 0x0000000a1e3c8981 */ /* 0x0000a8000c1e1900 */
[----:B------:R-:W2:Y:S01]  /*2710*/  @!P0 LDG.E R56, desc[UR10][R28.64] ;  /* 0x0000000a1c388981 */ /* 0x000ea2000c1e1900 */
[-C--:B-1----:R-:W-:Y:S02]  /*2720*/  @!P1 IMAD R42, R53, R58.reuse, RZ ;  /* 0x0000003a352a9224 */ /* 0x082fe400078e02ff */
[----:B------:R-:W-:-:S04]  /*2730*/  @!P1 IMAD.WIDE.U32 R40, R15, R58, R40 ;  /* 0x0000003a0f289225 */ /* 0x000fc800078e0028 */
[----:B------:R-:W-:Y:S02]  /*2740*/  @!P1 IMAD R43, R15, R59, R42 ;  /* 0x0000003b0f2b9224 */ /* 0x000fe400078e022a */
[----:B------:R-:W0:Y:S03]  /*2750*/  @!P1 LDC.64 R58, c[0x0][0x3a0] ;  /* 0x0000e800ff3a9b82 */ /* 0x000e260000000a00 */
[----:B------:R-:W-:Y:S02]  /*2760*/  @!P1 IADD3 R15, PT, PT, R41, R43, RZ ;  /* 0x0000002b290f9210 */ /* 0x000fe40007ffe0ff */
[C---:B------:R-:W-:Y:S02]  /*2770*/  @!P1 SHF.L.U32 R41, R40.reuse, 0x1, RZ ;  /* 0x0000000128299819 */ /* 0x040fe400000006ff */
[----:B------:R-:W-:Y:S02]  /*2780*/  @!P1 SHF.L.U64.HI R42, R40, 0x1, R15 ;  /* 0x00000001282a9819 */ /* 0x000fe4000001020f */
[----:B0-----:R-:W-:-:S04]  /*2790*/  @!P1 IADD3 R30, P0, PT, R41, R58, RZ ;  /* 0x0000003a291e9210 */ /* 0x001fc80007f1e0ff */
[----:B------:R-:W-:Y:S02]  /*27a0*/  @!P1 IADD3.X R31, PT, PT, R42, R59, RZ, P0, !PT ;  /* 0x0000003b2a1f9210 */ /* 0x000fe400007fe4ff */
[----:B------:R-:W0:Y:S01]  /*27b0*/  @!P1 LDC.64 R58, c[0x0][0x398] ;  /* 0x0000e600ff3a9b82 */ /* 0x000e220000000a00 */
[----:B------:R-:W-:-:S04]  /*27c0*/  LOP3.LUT R14, R14, 0xfffffffe, RZ, 0xc0, !PT ;  /* 0xfffffffe0e0e7812 */ /* 0x000fc800078ec0ff */
[----:B------:R-:W-:Y:S01]  /*27d0*/  @P1 LOP3.LUT R14, R14, 0x1, RZ, 0xfc, !PT ;  /* 0x000000010e0e1812 */ /* 0x000fe200078efcff */
[----:B------:R-:W-:Y:S01]  /*27e0*/  HFMA2 R43, -RZ, RZ, 0, 0 ;  /* 0x00000000ff2b7431 */ /* 0x000fe200000001ff */
[----:B------:R-:W-:Y:S02]  /*27f0*/  IADD3 R15, PT, PT, R52, 0x190, RZ ;  /* 0x00000190340f7810 */ /* 0x000fe40007ffe0ff */
[----:B0-----:R-:W-:-:S04]  /*2800*/  @!P1 IADD3 R58, P0, PT, R41, R58, RZ ;  /* 0x0000003a293a9210 */ /* 0x001fc80007f1e0ff */
[----:B------:R-:W-:Y:S02]  /*2810*/  @!P1 IADD3.X R59, PT, PT, R42, R59, RZ, P0, !PT ;  /* 0x0000003b2a3b9210 */ /* 0x000fe400007fe4ff */
[----:B------:R-:W-:Y:S02]  /*2820*/  LOP3.LUT P0, RZ, R14, 0x10000, RZ, 0xc0, !PT ;  /* 0x000100000eff7812 */ /* 0x000fe4000780c0ff */
[----:B------:R-:W-:Y:S02]  /*2830*/  CS2R R40, SRZ ;  /* 0x0000000000287805 */ /* 0x000fe4000001ff00 */
[----:B------:R-:W-:-:S09]  /*2840*/  SHF.R.S32.HI R53, RZ, 0x1f, R15 ;  /* 0x0000001fff357819 */ /* 0x000fd2000001140f */
[----:B------:R0:W2:Y:S04]  /*2850*/  @!P0 LDG.E R43, desc[UR10][R26.64] ;  /* 0x0000000a1a2b8981 */ /* 0x0000a8000c1e1900 */
[----:B------:R1:W2:Y:S01]  /*2860*/  @!P0 LDG.E R40, desc[UR10][R24.64] ;  /* 0x0000000a18288981 */ /* 0x0002a2000c1e1900 */
[----:B------:R-:W-:-:S04]  /*2870*/  ISETP.GE.U32.AND P0, PT, R15, UR16, PT ;  /* 0x000000100f007c0c */ /* 0x000fc8000bf06070 */
[----:B------:R-:W-:-:S13]  /*2880*/  ISETP.GE.AND.EX P0, PT, R53, UR17, PT, P0 ;  /* 0x0000001135007c0c */ /* 0x000fda000bf06300 */
[----:B0-----:R-:W0:Y:S08]  /*2890*/  @!P0 LDC.64 R26, c[0x0][0x3f8] ;  /* 0x0000fe00ff1a8b82 */ /* 0x001e300000000a00 */
[----:B------:R-:W3:Y:S01]  /*28a0*/  @!P0 LDC.64 R104, c[0x0][0x3a0] ;  /* 0x0000e800ff688b82 */ /* 0x000ee20000000a00 */
[----:B------:R-:W-:Y:S02]  /*28b0*/  ISETP.NE.AND P1, PT, R0, RZ, PT ;  /* 0x000000ff0000720c */ /* 0x000fe40003f25270 */
[----:B-1----:R-:W-:-:S05]  /*28c0*/  @!P0 MOV R24, R38 ;  /* 0x0000002600188202 */ /* 0x002fca0000000f00 */
[----:B------:R-:W1:Y:S01]  /*28d0*/  @!P0 LDC.64 R112, c[0x0][0x398] ;  /* 0x0000e600ff708b82 */ /* 0x000e620000000a00 */
[----:B------:R-:W-:Y:S02]  /*28e0*/  @!P0 MOV R25, R37 ;  /* 0x0000002500198202 */ /* 0x000fe40000000f00 */
[----:B------:R-:W-:-:S03]  /*28f0*/  MOV R29, RZ ;  /* 0x000000ff001d7202 */ /* 0x000fc60000000f00 */
[----:B------:R4:W2:Y:S01]  /*2900*/  @!P1 LDG.E R41, desc[UR10][R22.64] ;  /* 0x0000000a16299981 */ /* 0x0008a2000c1e1900 */
[-C--:B0-----:R-:W-:Y:S02]  /*2910*/  @!P0 IMAD R0, R53, R26.reuse, RZ ;  /* 0x0000001a35008224 */ /* 0x081fe400078e02ff */
[C---:B------:R-:W-:Y:S01]  /*2920*/  @!P0 IMAD.WIDE.U32 R24, R15.reuse, R26, R24 ;  /* 0x0000001a0f188225 */ /* 0x040fe200078e0018 */
[----:B------:R0:W2:Y:S03]  /*2930*/  @!P1 LDG.E R29, desc[UR10][R20.64] ;  /* 0x0000000a141d9981 */ /* 0x0000a6000c1e1900 */
[----:B------:R-:W-:-:S05]  /*2940*/  @!P0 IMAD R27, R15, R27, R0 ;  /* 0x0000001b0f1b8224 */ /* 0x000fca00078e0200 */
[----:B------:R-:W-:Y:S02]  /*2950*/  @!P0 IADD3 R15, PT, PT, R25, R27, RZ ;  /* 0x0000001b190f8210 */ /* 0x000fe40007ffe0ff */
[C---:B------:R-:W-:Y:S02]  /*2960*/  @!P0 SHF.L.U32 R25, R24.reuse, 0x1, RZ ;  /* 0x0000000118198819 */ /* 0x040fe400000006ff */
[----:B------:R-:W-:Y:S02]  /*2970*/  @!P0 SHF.L.U64.HI R0, R24, 0x1, R15 ;  /* 0x0000000118008819 */ /* 0x000fe4000001020f */
[----:B---3--:R-:W-:-:S04]  /*2980*/  @!P0 IADD3 R26, P1, PT, R25, R104, RZ ;  /* 0x00000068191a8210 */ /* 0x008fc80007f3e0ff */
[----:B------:R-:W-:Y:S02]  /*2990*/  @!P0 IADD3.X R27, PT, PT, R0, R105, RZ, P1, !PT ;  /* 0x00000069001b8210 */ /* 0x000fe40000ffe4ff */
[----:B-1----:R-:W-:-:S04]  /*29a0*/  @!P0 IADD3 R112, P1, PT, R25, R112, RZ ;  /* 0x0000007019708210 */ /* 0x002fc80007f3e0ff */
[----:B------:R-:W-:Y:S02]  /*29b0*/  @!P0 IADD3.X R113, PT, PT, R0, R113, RZ, P1, !PT ;  /* 0x0000007100718210 */ /* 0x000fe40000ffe4ff */
[----:B------:R-:W-:Y:S02]  /*29c0*/  LOP3.LUT P1, RZ, R14, 0x4000, RZ, 0xc0, !PT ;  /* 0x000040000eff7812 */ /* 0x000fe4000782c0ff */
[----:B----4-:R-:W-:Y:S02]  /*29d0*/  CS2R R22, SRZ ;  /* 0x0000000000167805 */ /* 0x010fe4000001ff00 */
[----:B0-----:R-:W-:Y:S02]  /*29e0*/  CS2R R20, SRZ ;  /* 0x0000000000147805 */ /* 0x001fe4000001ff00 */
[----:B------:R-:W-:-:S04]  /*29f0*/  IADD3 R15, PT, PT, R52, 0x1a0, RZ ;  /* 0x000001a0340f7810 */ /* 0x000fc80007ffe0ff */
[----:B------:R-:W-:Y:S01]  /*2a00*/  SHF.R.S32.HI R53, RZ, 0x1f, R15 ;  /* 0x0000001fff357819 */ /* 0x000fe2000001140f */
[----:B------:R-:W3:Y:S04]  /*2a10*/  @!P2 LDG.E R20, desc[UR10][R12.64] ;  /* 0x0000000a0c14a981 */ /* 0x000ee8000c1e1900 */
[----:B------:R0:W4:Y:S04]  /*2a20*/  @!P1 LDG.E R23, desc[UR10][R48.64] ;  /* 0x0000000a30179981 */ /* 0x000128000c1e1900 */
[----:B------:R1:W4:Y:S01]  /*2a30*/  @!P1 LDG.E R21, desc[UR10][R18.64] ;  /* 0x0000000a12159981 */ /* 0x000322000c1e1900 */
[----:B------:R-:W-:-:S04]  /*2a40*/  ISETP.GE.U32.AND P1, PT, R15, UR16, PT ;  /* 0x000000100f007c0c */ /* 0x000fc8000bf26070 */
[----:B------:R-:W-:-:S13]  /*2a50*/  ISETP.GE.AND.EX P1, PT, R53, UR17, PT, P1 ;  /* 0x0000001135007c0c */ /* 0x000fda000bf26310 */
[----:B0-----:R-:W0:Y:S01]  /*2a60*/  @!P1 LDC.64 R48, c[0x0][0x3f8] ;  /* 0x0000fe00ff309b82 */ /* 0x001e220000000a00 */
[----:B------:R-:W-:Y:S02]  /*2a70*/  @!P1 MOV R12, R38 ;  /* 0x00000026000c9202 */ /* 0x000fe40000000f00 */
[----:B------:R-:W-:-:S05]  /*2a80*/  @!P1 MOV R13, R37 ;  /* 0x00000025000d9202 */ /* 0x000fca0000000f00 */
[----:B------:R-:W1:Y:S01]  /*2a90*/  @!P1 LDC.64 R110, c[0x0][0x3a0] ;  /* 0x0000e800ff6e9b82 */ /* 0x000e620000000a00 */
[----:B0-----:R-:W-:-:S04]  /*2aa0*/  @!P1 IMAD R0, R53, R48, RZ ;  /* 0x0000003035009224 */ /* 0x001fc800078e02ff */
[C---:B-1----:R-:W-:Y:S02]  /*2ab0*/  @!P1 IMAD R19, R15.reuse, R49, R0 ;  /* 0x000000310f139224 */ /* 0x042fe400078e0200 */
[----:B------:R-:W-:Y:S02]  /*2ac0*/  @!P1 IMAD.WIDE.U32 R48, R15, R48, R12 ;  /* 0x000000300f309225 */ /* 0x000fe400078e000c */
[----:B------:R-:W0:Y:S02]  /*2ad0*/  @!P1 LDC.64 R12, c[0x0][0x398] ;  /* 0x0000e600ff0c9b82 */ /* 0x000e240000000a00 */
[----:B------:R-:W-:Y:S01]  /*2ae0*/  HFMA2 R25, -RZ, RZ, 0, 0 ;  /* 0x00000000ff197431 */ /* 0x000fe200000001ff */
[----:B------:R-:W-:Y:S02]  /*2af0*/  @!P1 IADD3 R15, PT, PT, R49, R19, RZ ;  /* 0x00000013310f9210 */ /* 0x000fe40007ffe0ff */
[----:B------:R-:W-:-:S03]  /*2b00*/  @!P1 SHF.L.U32 R49, R48, 0x1, RZ ;  /* 0x0000000130319819 */ /* 0x000fc600000006ff */
[----:B------:R1:W4:Y:S01]  /*2b10*/  @!P2 LDG.E R25, desc[UR10][R16.64] ;  /* 0x0000000a1019a981 */ /* 0x000322000c1e1900 */
[----:B------:R-:W-:Y:S02]  /*2b20*/  @!P1 SHF.L.U64.HI R0, R48, 0x1, R15 ;  /* 0x0000000130009819 */ /* 0x000fe4000001020f */
[C---:B------:R-:W-:Y:S02]  /*2b30*/  @!P1 IADD3 R110, P2, PT, R49.reuse, R110, RZ ;  /* 0x0000006e316e9210 */ /* 0x040fe40007f5e0ff */
[----:B------:R-:W-:Y:S02]  /*2b40*/  IADD3 R15, PT, PT, R52, 0x1b0, RZ ;  /* 0x000001b0340f7810 */ /* 0x000fe40007ffe0ff */
[----:B------:R-:W-:Y:S02]  /*2b50*/  @!P1 IADD3.X R111, PT, PT, R0, R111, RZ, P2, !PT ;  /* 0x0000006f006f9210 */ /* 0x000fe400017fe4ff */
[----:B-1----:R-:W-:Y:S02]  /*2b60*/  SHF.R.S32.HI R17, RZ, 0x1f, R15 ;  /* 0x0000001fff117819 */ /* 0x002fe4000001140f */
[----:B0-----:R-:W-:-:S04]  /*2b70*/  @!P1 IADD3 R48, P2, PT, R49, R12, RZ ;  /* 0x0000000c31309210 */ /* 0x001fc80007f5e0ff */
[----:B------:R-:W-:Y:S02]  /*2b80*/  @!P1 IADD3.X R49, PT, PT, R0, R13, RZ, P2, !PT ;  /* 0x0000000d00319210 */ /* 0x000fe400017fe4ff */
[----:B------:R-:W-:-:S04]  /*2b90*/  ISETP.GE.U32.AND P2, PT, R15, UR16, PT ;  /* 0x000000100f007c0c */ /* 0x000fc8000bf46070 */
[----:B------:R-:W-:Y:S01]  /*2ba0*/  ISETP.GE.AND.EX P2, PT, R17, UR17, PT, P2 ;  /* 0x0000001111007c0c */ /* 0x000fe2000bf46320 */
[----:B------:R-:W-:-:S06]  /*2bb0*/  HFMA2 R18, -RZ, RZ, 0, 0 ;  /* 0x00000000ff127431 */ /* 0x000fcc00000001ff */
[----:B------:R0:W4:Y:S01]  /*2bc0*/  @!P3 LDG.E R18, desc[UR10][R10.64] ;  /* 0x0000000a0a12b981 */ /* 0x000122000c1e1900 */
[----:B------:R-:W-:-:S05]  /*2bd0*/  MOV R16, RZ ;  /* 0x000000ff00107202 */ /* 0x000fca0000000f00 */
[----:B------:R-:W1:Y:S01]  /*2be0*/  @!P2 LDC.64 R108, c[0x0][0x3a0] ;  /* 0x0000e800ff6cab82 */ /* 0x000e620000000a00 */
[----:B------:R0:W4:Y:S07]  /*2bf0*/  @!P3 LDG.E R16, desc[UR10][R100.64] ;  /* 0x0000000a6410b981 */ /* 0x00012e000c1e1900 */
[----:B0-----:R-:W0:Y:S01]  /*2c00*/  @!P2 LDC.64 R10, c[0x0][0x3f8] ;  /* 0x0000fe00ff0aab82 */ /* 0x001e220000000a00 */
[----:B------:R-:W-:-:S07]  /*2c10*/  @!P2 MOV R100, R38 ;  /* 0x000000260064a202 */ /* 0x000fce0000000f00 */
[----:B------:R-:W1:Y:S01]  /*2c20*/  @!P2 LDC.64 R106, c[0x0][0x398] ;  /* 0x0000e600ff6aab82 */ /* 0x000e620000000a00 */
[----:B------:R-:W-:Y:S01]  /*2c30*/  @!P2 MOV R101, R37 ;  /* 0x000000250065a202 */ /* 0x000fe20000000f00 */
[-C--:B0-----:R-:W-:Y:S02]  /*2c40*/  @!P2 IMAD R0, R17, R10.reuse, RZ ;  /* 0x0000000a1100a224 */ /* 0x081fe400078e02ff */
[----:B------:R-:W-:-:S04]  /*2c50*/  @!P2 IMAD.WIDE.U32 R100, R15, R10, R100 ;  /* 0x0000000a0f64a225 */ /* 0x000fc800078e0064 */
[----:B------:R-:W-:-:S05]  /*2c60*/  @!P2 IMAD R11, R15, R11, R0 ;  /* 0x0000000b0f0ba224 */ /* 0x000fca00078e0200 */
[----:B------:R-:W-:Y:S02]  /*2c70*/  @!P2 IADD3 R11, PT, PT, R101, R11, RZ ;  /* 0x0000000b650ba210 */ /* 0x000fe40007ffe0ff */
[C---:B------:R-:W-:Y:S02]  /*2c80*/  @!P2 SHF.L.U32 R101, R100.reuse, 0x1, RZ ;  /* 0x000000016465a819 */ /* 0x040fe400000006ff */
[----:B------:R-:W-:Y:S02]  /*2c90*/  @!P2 SHF.L.U64.HI R0, R100, 0x1, R11 ;  /* 0x000000016400a819 */ /* 0x000fe4000001020b */
[----:B-1----:R-:W-:Y:S02]  /*2ca0*/  @!P2 IADD3 R108, P3, PT, R101, R108, RZ ;  /* 0x0000006c656ca210 */ /* 0x002fe40007f7e0ff */
[----:B------:R-:W-:Y:S02]  /*2cb0*/  IADD3 R17, PT, PT, R52, 0x1c0, RZ ;  /* 0x000001c034117810 */ /* 0x000fe40007ffe0ff */
[----:B------:R-:W-:-:S02]  /*2cc0*/  @!P2 IADD3.X R109, PT, PT, R0, R109, RZ, P3, !PT ;  /* 0x0000006d006da210 */ /* 0x000fc40001ffe4ff */
[----:B------:R-:W-:Y:S02]  /*2cd0*/  @!P2 IADD3 R106, P3, PT, R101, R106, RZ ;  /* 0x0000006a656aa210 */ /* 0x000fe40007f7e0ff */
[----:B------:R-:W-:Y:S02]  /*2ce0*/  SHF.R.S32.HI R19, RZ, 0x1f, R17 ;  /* 0x0000001fff137819 */ /* 0x000fe40000011411 */
[----:B------:R-:W-:Y:S02]  /*2cf0*/  @!P2 IADD3.X R107, PT, PT, R0, R107, RZ, P3, !PT ;  /* 0x0000006b006ba210 */ /* 0x000fe40001ffe4ff */
[----:B------:R-:W-:-:S04]  /*2d00*/  ISETP.GE.U32.AND P3, PT, R17, UR16, PT ;  /* 0x0000001011007c0c */ /* 0x000fc8000bf66070 */
[----:B------:R-:W-:Y:S02]  /*2d10*/  ISETP.GE.AND.EX P3, PT, R19, UR17, PT, P3 ;  /* 0x0000001113007c0c */ /* 0x000fe4000bf66330 */
[----:B------:R-:W-:Y:S02]  /*2d20*/  CS2R R12, SRZ ;  /* 0x00000000000c7805 */ /* 0x000fe4000001ff00 */
[----:B------:R-:W-:-:S04]  /*2d30*/  P2R R28, PR, RZ, 0x1 ;  /* 0x00000001ff1c7803 */ /* 0x000fc80000000000 */
[----:B------:R0:W4:Y:S01]  /*2d40*/  @!P4 LDG.E R12, desc[UR10][R4.64] ;  /* 0x0000000a040cc981 */ /* 0x000122000c1e1900 */
[----:B------:R-:W-:Y:S01]  /*2d50*/  LOP3.LUT P0, RZ, R14, 0x800, RZ, 0xc0, !PT ;  /* 0x000008000eff7812 */ /* 0x000fe2000780c0ff */
[----:B------:R-:W-:-:S03]  /*2d60*/  HFMA2 R15, -RZ, RZ, 0, 0 ;  /* 0x00000000ff0f7431 */ /* 0x000fc600000001ff */
[----:B------:R-:W1:Y:S03]  /*2d70*/  @!P3 LDC.64 R104, c[0x0][0x3a0] ;  /* 0x0000e800ff68bb82 */ /* 0x000e660000000a00 */
[----:B------:R2:W4:Y:S05]  /*2d80*/  @!P4 LDG.E R15, desc[UR10][R94.64] ;  /* 0x0000000a5e0fc981 */ /* 0x00052a000c1e1900 */
[----:B0-----:R-:W0:Y:S01]  /*2d90*/  @!P3 LDC.64 R4, c[0x0][0x3f8] ;  /* 0x0000fe00ff04bb82 */ /* 0x001e220000000a00 */
[----:B------:R2:W4:Y:S02]  /*2da0*/  @!P0 LDG.E R22, desc[UR10][R102.64] ;  /* 0x0000000a66168981 */ /* 0x000524000c1e1900 */
[----:B--2---:R-:W-:-:S02]  /*2db0*/  @!P3 MOV R94, R38 ;  /* 0x00000026005eb202 */ /* 0x004fc40000000f00 */
[----:B------:R-:W-:Y:S02]  /*2dc0*/  P2R R24, PR, RZ, 0x4 ;  /* 0x00000004ff187803 */ /* 0x000fe40000000000 */
[----:B------:R-:W-:Y:S02]  /*2dd0*/  P2R R42, PR, RZ, 0x2 ;  /* 0x00000002ff2a7803 */ /* 0x000fe40000000000 */
[----:B------:R-:W-:Y:S01]  /*2de0*/  CS2R R10, SRZ ;  /* 0x00000000000a7805 */ /* 0x000fe2000001ff00 */
[----:B------:R-:W2:Y:S01]  /*2df0*/  @!P0 LDG.E R13, desc[UR10][R50.64] ;  /* 0x0000000a320d8981 */ /* 0x000ea2000c1e1900 */
[----:B------:R-:W3:Y:S01]  /*2e00*/  @!P3 LDC.64 R102, c[0x0][0x398] ;  /* 0x0000e600ff66bb82 */ /* 0x000ee20000000a00 */
        /* <DEDUP_REMOVED lines=10> */
[----:B---3--:R-:W-:Y:S02]  /*2eb0*/  @!P3 IADD3 R102, P4, PT, R95, R102, RZ ;  /* 0x000000665f66b210 */ /* 0x008fe40007f9e0ff */
[----:B------:R-:W-:Y:S02]  /*2ec0*/  SHF.R.S32.HI R17, RZ, 0x1f, R5 ;  /* 0x0000001fff117819 */ /* 0x000fe40000011405 */
[----:B------:R-:W-:Y:S02]  /*2ed0*/  @!P3 IADD3.X R103, PT, PT, R0, R103, RZ, P4, !PT ;  /* 0x000000670067b210 */ /* 0x000fe400027fe4ff */
[----:B------:R-:W-:-:S04]  /*2ee0*/  ISETP.GE.U32.AND P4, PT, R5, UR16, PT ;  /* 0x0000001005007c0c */ /* 0x000fc8000bf86070 */
[----:B------:R-:W-:Y:S02]  /*2ef0*/  ISETP.GE.AND.EX P4, PT, R17, UR17, PT, P4 ;  /* 0x0000001111007c0c */ /* 0x000fe4000bf86340 */
[----:B------:R-:W-:Y:S02]  /*2f00*/  MOV R4, RZ ;  /* 0x000000ff00047202 */ /* 0x000fe40000000f00 */
[----:B------:R-:W-:-:S04]  /*2f10*/  LOP3.LUT P2, RZ, R14, 0x100, RZ, 0xc0, !PT ;  /* 0x000001000eff7812 */ /* 0x000fc8000784c0ff */
[----:B------:R0:W3:Y:S01]  /*2f20*/  @!P5 LDG.E R4, desc[UR10][R2.64] ;  /* 0x0000000a0204d981 */ /* 0x0000e2000c1e1900 */
[----:B------:R-:W-:Y:S01]  /*2f30*/  LOP3.LUT P1, RZ, R14, 0x400, RZ, 0xc0, !PT ;  /* 0x000004000eff7812 */ /* 0x000fe2000782c0ff */
[----:B------:R-:W-:-:S03]  /*2f40*/  HFMA2 R0, -RZ, RZ, 0, 0 ;  /* 0x00000000ff007431 */ /* 0x000fc600000001ff */
[----:B------:R-:W1:Y:S04]  /*2f50*/  @!P4 LDC.64 R100, c[0x0][0x3a0] ;  /* 0x0000e800ff64cb82 */ /* 0x000e680000000a00 */
[----:B------:R0:W3:Y:S04]  /*2f60*/  @!P2 LDG.E R0, desc[UR10][R6.64] ;  /* 0x0000000a0600a981 */ /* 0x0000e8000c1e1900 */
[----:B0-----:R-:W0:Y:S01]  /*2f70*/  @!P4 LDC.64 R2, c[0x0][0x3f8] ;  /* 0x0000fe00ff02cb82 */ /* 0x001e220000000a00 */
[----:B------:R1:W3:Y:S01]  /*2f80*/  @!P1 LDG.E R11, desc[UR10][R98.64] ;  /* 0x0000000a620b9981 */ /* 0x0002e2000c1e1900 */
[----:B------:R-:W-:-:S03]  /*2f90*/  P2R R19, PR, RZ, 0x8 ;  /* 0x00000008ff137803 */ /* 0x000fc60000000000 */
[----:B------:R-:W3:Y:S01]  /*2fa0*/  @!P1 LDG.E R10, desc[UR10][R96.64] ;  /* 0x0000000a600a9981 */ /* 0x000ee2000c1e1900 */
[----:B------:R-:W-:Y:S02]  /*2fb0*/  CS2R R6, SRZ ;  /* 0x0000000000067805 */ /* 0x000fe4000001ff00 */
[----:B-1----:R-:W1:Y:S04]  /*2fc0*/  @!P4 LDC.64 R98, c[0x0][0x398] ;  /* 0x0000e600ff62cb82 */ /* 0x002e680000000a00 */
[----:B------:R0:W3:Y:S04]  /*2fd0*/  @!P5 LDG.E R6, desc[UR10][R90.64] ;  /* 0x0000000a5a06d981 */ /* 0x0000e8000c1e1900 */
[----:B------:R1:W3:Y:S01]  /*2fe0*/  @!P2 LDG.E R7, desc[UR10][R92.64] ;  /* 0x0000000a5c07a981 */ /* 0x0002e2000c1e1900 */
[----:B0-----:R-:W-:-:S02]  /*2ff0*/  @!P4 MOV R90, R38 ;  /* 0x00000026005ac202 */ /* 0x001fc40000000f00 */
[----:B------:R-:W-:Y:S01]  /*3000*/  @!P4 MOV R91, R37 ;  /* 0x00000025005bc202 */ /* 0x000fe20000000f00 */
[----:B------:R-:W-:-:S04]  /*3010*/  @!P4 IMAD R94, R17, R2, RZ ;  /* 0x00000002115ec224 */ /* 0x000fc800078e02ff */
[C---:B------:R-:W-:Y:S02]  /*3020*/  @!P4 IMAD R17, R5.reuse, R3, R94 ;  /* 0x000000030511c224 */ /* 0x040fe400078e025e */
[----:B------:R-:W-:-:S05]  /*3030*/  @!P4 IMAD.WIDE.U32 R90, R5, R2, R90 ;  /* 0x00000002055ac225 */ /* 0x000fca00078e005a */
[----:B------:R-:W-:Y:S02]  /*3040*/  @!P4 IADD3 R5, PT, PT, R91, R17, RZ ;  /* 0x000000115b05c210 */ /* 0x000fe40007ffe0ff */
[C---:B------:R-:W-:Y:S02]  /*3050*/  @!P4 SHF.L.U32 R91, R90.reuse, 0x1, RZ ;  /* 0x000000015a5bc819 */ /* 0x040fe400000006ff */
[----:B-1----:R-:W-:Y:S02]  /*3060*/  @!P4 SHF.L.U64.HI R92, R90, 0x1, R5 ;  /* 0x000000015a5cc819 */ /* 0x002fe40000010205 */
[----:B------:R-:W-:Y:S02]  /*3070*/  @!P4 IADD3 R100, P5, PT, R91, R100, RZ ;  /* 0x000000645b64c210 */ /* 0x000fe40007fbe0ff */
[----:B------:R-:W-:Y:S02]  /*3080*/  IADD3 R5, PT, PT, R52, 0x1e0, RZ ;  /* 0x000001e034057810 */ /* 0x000fe40007ffe0ff */
[----:B------:R-:W-:-:S02]  /*3090*/  @!P4 IADD3.X R101, PT, PT, R92, R101, RZ, P5, !PT ;  /* 0x000000655c65c210 */ /* 0x000fc40002ffe4ff */
[----:B------:R-:W-:Y:S02]  /*30a0*/  @!P4 IADD3 R98, P5, PT, R91, R98, RZ ;  /* 0x000000625b62c210 */ /* 0x000fe40007fbe0ff */
[----:B------:R-:W-:Y:S02]  /*30b0*/  SHF.R.S32.HI R51, RZ, 0x1f, R5 ;  /* 0x0000001fff337819 */ /* 0x000fe40000011405 */
[----:B------:R-:W-:Y:S02]  /*30c0*/  @!P4 IADD3.X R99, PT, PT, R92, R99, RZ, P5, !PT ;  /* 0x000000635c63c210 */ /* 0x000fe40002ffe4ff */
[----:B------:R-:W-:Y:S02]  /*30d0*/  ISETP.GE.U32.AND P5, PT, R5, UR16, PT ;  /* 0x0000001005007c0c */ /* 0x000fe4000bfa6070 */
[----:B------:R-:W-:Y:S02]  /*30e0*/  CS2R R2, SRZ ;  /* 0x0000000000027805 */ /* 0x000fe4000001ff00 */
[----:B------:R-:W-:-:S02]  /*30f0*/  LOP3.LUT P3, RZ, R14, 0x20, RZ, 0xc0, !PT ;  /* 0x000000200eff7812 */ /* 0x000fc4000786c0ff */
[----:B------:R-:W-:Y:S02]  /*3100*/  ISETP.GE.AND.EX P5, PT, R51, UR17, PT, P5 ;  /* 0x0000001133007c0c */ /* 0x000fe4000bfa6350 */
[----:B------:R0:W3:Y:S04]  /*3110*/  @!P6 LDG.E R3, desc[UR10][R74.64] ;  /* 0x0000000a4a03e981 */ /* 0x0000e8000c1e1900 */
[----:B------:R-:W3:Y:S01]  /*3120*/  @!P6 LDG.E R2, desc[UR10][R88.64] ;  /* 0x0000000a5802e981 */ /* 0x000ee2000c1e1900 */
[----:B0-----:R-:W-:-:S06]  /*3130*/  CS2R R74, SRZ ;  /* 0x00000000004a7805 */ /* 0x001fcc000001ff00 */
[----:B------:R-:W0:Y:S01]  /*3140*/  @!P5 LDC.64 R96, c[0x0][0x398] ;  /* 0x0000e600ff60db82 */ /* 0x000e220000000a00 */
[----:B------:R1:W3:Y:S04]  /*3150*/  @!P3 LDG.E R74, desc[UR10][R44.64] ;  /* 0x0000000a2c4ab981 */ /* 0x0002e8000c1e1900 */
[----:B------:R1:W3:Y:S03]  /*3160*/  @!P3 LDG.E R75, desc[UR10][R54.64] ;  /* 0x0000000a364bb981 */ /* 0x0002e6000c1e1900 */
[----:B-1----:R-:W1:Y:S01]  /*3170*/  @!P5 LDC.64 R44, c[0x0][0x3f8] ;  /* 0x0000fe00ff2cdb82 */ /* 0x002e620000000a00 */
[----:B------:R-:W-:Y:S02]  /*3180*/  @!P5 MOV R54, R38 ;  /* 0x000000260036d202 */ /* 0x000fe40000000f00 */
[----:B------:R-:W-:Y:S01]  /*3190*/  @!P5 MOV R55, R37 ;  /* 0x000000250037d202 */ /* 0x000fe20000000f00 */
[----:B-1----:R-:W-:-:S04]  /*31a0*/  @!P5 IMAD R88, R51, R44, RZ ;  /* 0x0000002c3358d224 */ /* 0x002fc800078e02ff */
[C---:B------:R-:W-:Y:S02]  /*31b0*/  @!P5 IMAD R51, R5.reuse, R45, R88 ;  /* 0x0000002d0533d224 */ /* 0x040fe400078e0258 */
[----:B------:R-:W-:Y:S02]  /*31c0*/  @!P5 IMAD.WIDE.U32 R44, R5, R44, R54 ;  /* 0x0000002c052cd225 */ /* 0x000fe400078e0036 */
[----:B------:R-:W1:Y:S03]  /*31d0*/  @!P5 LDC.64 R54, c[0x0][0x3a0] ;  /* 0x0000e800ff36db82 */ /* 0x000e660000000a00 */
[----:B------:R-:W-:-:S04]  /*31e0*/  @!P5 IADD3 R5, PT, PT, R45, R51, RZ ;  /* 0x000000332d05d210 */ /* 0x000fc80007ffe0ff */
[C---:B------:R-:W-:Y:S02]  /*31f0*/  @!P5 SHF.L.U64.HI R88, R44.reuse, 0x1, R5 ;  /* 0x000000012c58d819 */ /* 0x040fe40000010205 */
[----:B------:R-:W-:Y:S02]  /*3200*/  @!P5 SHF.L.U32 R5, R44, 0x1, RZ ;  /* 0x000000012c05d819 */ /* 0x000fe400000006ff */
[----:B------:R-:W-:Y:S02]  /*3210*/  P2R R17, PR, RZ, 0x10 ;  /* 0x00000010ff117803 */ /* 0x000fe40000000000 */
[----:B-1----:R-:W-:-:S04]  /*3220*/  @!P5 IADD3 R54, P6, PT, R5, R54, RZ ;  /* 0x000000360536d210 */ /* 0x002fc80007fde0ff */
[----:B------:R-:W-:Y:S02]  /*3230*/  @!P5 IADD3.X R55, PT, PT, R88, R55, RZ, P6, !PT ;  /* 0x000000375837d210 */ /* 0x000fe400037fe4ff */
[----:B0-----:R-:W-:Y:S02]  /*3240*/  @!P5 IADD3 R96, P6, PT, R5, R96, RZ ;  /* 0x000000600560d210 */ /* 0x001fe40007fde0ff */
[----:B------:R-:W-:Y:S02]  /*3250*/  IADD3 R5, PT, PT, R52, 0x1f0, RZ ;  /* 0x000001f034057810 */ /* 0x000fe40007ffe0ff */
[----:B------:R-:W-:Y:S02]  /*3260*/  @!P5 IADD3.X R97, PT, PT, R88, R97, RZ, P6, !PT ;  /* 0x000000615861d210 */ /* 0x000fe400037fe4ff */
[----:B------:R-:W-:Y:S02]  /*3270*/  SHF.R.S32.HI R83, RZ, 0x1f, R5 ;  /* 0x0000001fff537819 */ /* 0x000fe40000011405 */
[----:B------:R-:W-:-:S02]  /*3280*/  ISETP.GE.U32.AND P6, PT, R5, UR16, PT ;  /* 0x0000001005007c0c */ /* 0x000fc4000bfc6070 */
[----:B------:R-:W-:Y:S02]  /*3290*/  LOP3.LUT P4, RZ, R14, 0x8, RZ, 0xc0, !PT ;  /* 0x000000080eff7812 */ /* 0x000fe4000788c0ff */
[----:B------:R-:W-:Y:S02]  /*32a0*/  ISETP.GE.AND.EX P6, PT, R83, UR17, PT, P6 ;  /* 0x0000001153007c0c */ /* 0x000fe4000bfc6360 */
[----:B------:R-:W-:-:S09]  /*32b0*/  CS2R R44, SRZ ;  /* 0x00000000002c7805 */ /* 0x000fd2000001ff00 */
[----:B------:R0:W3:Y:S01]  /*32c0*/  @!P4 LDG.E R44, desc[UR10][R62.64] ;  /* 0x0000000a3e2cc981 */ /* 0x0000e2000c1e1900 */
[----:B------:R-:W-:Y:S01]  /*32d0*/  LOP3.LUT P1, RZ, R14, 0x10, RZ, 0xc0, !PT ;  /* 0x000000100eff7812 */ /* 0x000fe2000782c0ff */
[----:B------:R-:W1:Y:S02]  /*32e0*/  @!P6 LDC.64 R94, c[0x0][0x3a0] ;  /* 0x0000e800ff5eeb82 */ /* 0x000e640000000a00 */
[----:B------:R4:W3:Y:S06]  /*32f0*/  @!P4 LDG.E R45, desc[UR10][R64.64] ;  /* 0x0000000a402dc981 */ /* 0x0008ec000c1e1900 */
[----:B0-----:R-:W0:Y:S04]  /*3300*/  @!P6 LDC.64 R62, c[0x0][0x3f8] ;  /* 0x0000fe00ff3eeb82 */ /* 0x001e280000000a00 */
[----:B------:R0:W3:Y:S04]  /*3310*/  @!P1 LDG.E R73, desc[UR10][R86.64] ;  /* 0x0000000a56499981 */ /* 0x0000e8000c1e1900 */
[----:B------:R-:W2:Y:S01]  /*3320*/  @!P6 LDC.64 R88, c[0x0][0x398] ;  /* 0x0000e600ff58eb82 */ /* 0x000ea20000000a00 */
[----:B----4-:R-:W-:Y:S01]  /*3330*/  @!P6 MOV R64, R38 ;  /* 0x000000260040e202 */ /* 0x010fe20000000f00 */
[----:B------:R4:W3:Y:S01]  /*3340*/  @!P1 LDG.E R69, desc[UR10][R84.64] ;  /* 0x0000000a54459981 */ /* 0x0008e2000c1e1900 */
[----:B------:R-:W-:-:S02]  /*3350*/  @!P6 MOV R65, R37 ;  /* 0x000000250041e202 */ /* 0x000fc40000000f00 */
[----:B------:R-:W-:Y:S01]  /*3360*/  P2R R57, PR, RZ, 0x4 ;  /* 0x00000004ff397803 */ /* 0x000fe20000000000 */
[-C--:B0-----:R-:W-:Y:S02]  /*3370*/  @!P6 IMAD R86, R83, R62.reuse, RZ ;  /* 0x0000003e5356e224 */ /* 0x081fe400078e02ff */
[----:B------:R-:W-:-:S04]  /*3380*/  @!P6 IMAD.WIDE.U32 R64, R5, R62, R64 ;  /* 0x0000003e0540e225 */ /* 0x000fc800078e0040 */
[----:B------:R-:W-:Y:S01]  /*3390*/  @!P6 IMAD R83, R5, R63, R86 ;  /* 0x0000003f0553e224 */ /* 0x000fe200078e0256 */
[----:B------:R-:W-:-:S04]  /*33a0*/  LOP3.LUT P2, RZ, R14, 0x1000000, RZ, 0xc0, !PT ;  /* 0x010000000eff7812 */ /* 0x000fc8000784c0ff */
[----:B------:R-:W-:Y:S02]  /*33b0*/  @!P6 IADD3 R5, PT, PT, R65, R83, RZ ;  /* 0x000000534105e210 */ /* 0x000fe40007ffe0ff */
[C---:B------:R-:W-:Y:S02]  /*33c0*/  @!P6 SHF.L.U32 R65, R64.reuse, 0x1, RZ ;  /* 0x000000014041e819 */ /* 0x040fe400000006ff */
[----:B----4-:R-:W-:Y:S02]  /*33d0*/  @!P6 SHF.L.U64.HI R84, R64, 0x1, R5 ;  /* 0x000000014054e819 */ /* 0x010fe40000010205 */
[----:B-1----:R-:W-:Y:S02]  /*33e0*/  @!P6 IADD3 R94, P1, PT, R65, R94, RZ ;  /* 0x0000005e415ee210 */ /* 0x002fe40007f3e0ff */
[----:B------:R-:W-:Y:S02]  /*33f0*/  P2R R53, PR, RZ, 0x20 ;  /* 0x00000020ff357803 */ /* 0x000fe40000000000 */
[----:B------:R-:W-:-:S02]  /*3400*/  @!P6 IADD3.X R95, PT, PT, R84, R95, RZ, P1, !PT ;  /* 0x0000005f545fe210 */ /* 0x000fc40000ffe4ff */
[----:B--2---:R-:W-:Y:S02]  /*3410*/  @!P6 IADD3 R88, P1, PT, R65, R88, RZ ;  /* 0x000000584158e210 */ /* 0x004fe40007f3e0ff */
[----:B------:R-:W-:Y:S02]  /*3420*/  LOP3.LUT P5, RZ, R14, 0x800000, RZ, 0xc0, !PT ;  /* 0x008000000eff7812 */ /* 0x000fe400078ac0ff */
[----:B------:R-:W-:Y:S02]  /*3430*/  PRMT R114, RZ, 0x5410, RZ ;  /* 0x00005410ff727816 */ /* 0x000fe400000000ff */
[----:B------:R-:W-:Y:S02]  /*3440*/  @!P6 IADD3.X R89, PT, PT, R84, R89, RZ, P1, !PT ;  /* 0x000000595459e210 */ /* 0x000fe40000ffe4ff */
[----:B------:R-:W-:Y:S02]  /*3450*/  LOP3.LUT P1, RZ, R14, 0x200000, RZ, 0xc0, !PT ;  /* 0x002000000eff7812 */ /* 0x000fe4000782c0ff */
[----:B------:R-:W-:-:S02]  /*3460*/  @!P2 PRMT R114, R114, 0x5410, R82 ;  /* 0x000054107272a816 */ /* 0x000fc40000000052 */
[----:B------:R-:W-:Y:S02]  /*3470*/  PRMT R93, R93, 0x5410, RZ ;  /* 0x000054105d5d7816 */ /* 0x000fe400000000ff */
[----:B------:R-:W-:Y:S01]  /*3480*/  PRMT R84, R84, 0x5410, RZ ;  /* 0x0000541054547816 */ /* 0x000fe200000000ff */
[----:B------:R0:W-:Y:S01]  /*3490*/  STL [R1+0x90], R76 ;  /* 0x0000904c01007387 */ /* 0x0001e20000100800 */
[----:B------:R-:W-:Y:S02]  /*34a0*/  @!P2 PRMT R114, R82, 0x7632, R114 ;  /* 0x000076325272a816 */ /* 0x000fe40000000072 */
[--C-:B------:R-:W-:Y:S02]  /*34b0*/  @!P2 PRMT R93, R93, 0x5410, R76.reuse ;  /* 0x000054105d5da816 */ /* 0x100fe4000000004c */
[----:B------:R-:W-:Y:S02]  /*34c0*/  @!P2 PRMT R84, R84, 0x7610, R76 ;  /* 0x000076105454a816 */ /* 0x000fe4000000004c */
[----:B------:R-:W-:-:S02]  /*34d0*/  LOP3.LUT P2, RZ, R14, 0x100000, RZ, 0xc0, !PT ;  /* 0x001000000eff7812 */ /* 0x000fc4000784c0ff */
[----:B0-----:R-:W-:Y:S02]  /*34e0*/  PRMT R76, RZ, 0x5410, RZ ;  /* 0x00005410ff4c7816 */ /* 0x001fe400000000ff */
[----:B------:R-:W-:Y:S02]  /*34f0*/  PRMT R62, R62, 0x5410, RZ ;  /* 0x000054103e3e7816 */ /* 0x000fe400000000ff */
[----:B------:R-:W-:Y:S01]  /*3500*/  @!P5 PRMT R76, R76, 0x5410, R81 ;  /* 0x000054104c4cd816 */ /* 0x000fe20000000051 */
[----:B------:R0:W-:Y:S01]  /*3510*/  STL [R1+0x14], R81 ;  /* 0x0000145101007387 */ /* 0x0001e20000100800 */
[----:B------:R-:W-:Y:S02]  /*3520*/  @!P1 PRMT R62, R62, 0x5410, R77 ;  /* 0x000054103e3e9816 */ /* 0x000fe4000000004d */
[----:B------:R-:W-:Y:S02]  /*3530*/  @!P5 PRMT R76, R81, 0x7632, R76 ;  /* 0x00007632514cd816 */ /* 0x000fe4000000004c */
[----:B------:R-:W-:-:S02]  /*3540*/  PRMT R84, RZ, 0x7610, R84 ;  /* 0x00007610ff547816 */ /* 0x000fc40000000054 */
[----:B------:R-:W-:Y:S02]  /*3550*/  PRMT R83, RZ, 0x7610, R83 ;  /* 0x00007610ff537816 */ /* 0x000fe40000000053 */
[----:B0-----:R-:W-:Y:S02]  /*3560*/  PRMT R81, RZ, 0x7610, R81 ;  /* 0x00007610ff517816 */ /* 0x001fe40000000051 */
[----:B------:R-:W-:Y:S02]  /*3570*/  PRMT R62, RZ, 0x7610, R62 ;  /* 0x00007610ff3e7816 */ /* 0x000fe4000000003e */
[----:B------:R-:W-:Y:S01]  /*3580*/  @!P2 PRMT R81, R71, 0x7632, R81 ;  /* 0x000076324751a816 */ /* 0x000fe20000000051 */
[----:B------:R0:W-:Y:S01]  /*3590*/  STL [R1+0x20], R71 ;  /* 0x0000204701007387 */ /* 0x0001e20000100800 */
[C---:B------:R-:W-:Y:S02]  /*35a0*/  @!P5 PRMT R84, R80.reuse, 0x7610, R84 ;  /* 0x000076105054d816 */ /* 0x040fe40000000054 */
[----:B------:R-:W-:-:S02]  /*35b0*/  @!P5 PRMT R83, R80, 0x7632, R83 ;  /* 0x000076325053d816 */ /* 0x000fc40000000053 */
[C---:B------:R-:W-:Y:S02]  /*35c0*/  LOP3.LUT P5, RZ, R14.reuse, 0x80000, RZ, 0xc0, !PT ;  /* 0x000800000eff7812 */ /* 0x040fe400078ac0ff */
[----:B------:R-:W-:Y:S02]  /*35d0*/  @!P2 PRMT R62, R71, 0x7610, R62 ;  /* 0x00007610473ea816 */ /* 0x000fe4000000003e */
[----:B------:R-:W-:Y:S02]  /*35e0*/  PRMT R81, R81, 0x5410, RZ ;  /* 0x0000541051517816 */ /* 0x000fe400000000ff */
[----:B0-----:R-:W-:Y:S02]  /*35f0*/  PRMT R71, R71, 0x5410, RZ ;  /* 0x0000541047477816 */ /* 0x001fe400000000ff */
[--C-:B------:R-:W-:Y:S02]  /*3600*/  @!P2 PRMT R81, R81, 0x5410, R72.reuse ;  /* 0x000054105151a816 */ /* 0x100fe40000000048 */
[----:B------:R-:W-:Y:S01]  /*3610*/  @!P2 PRMT R71, R71, 0x7610, R72 ;  /* 0x000076104747a816 */ /* 0x000fe20000000048 */
[----:B------:R0:W-:Y:S01]  /*3620*/  STL [R1+0xa0], R72 ;  /* 0x0000a04801007387 */ /* 0x0001e20000100800 */
[----:B------:R-:W-:-:S02]  /*3630*/  LOP3.LUT P2, RZ, R14, 0x4, RZ, 0xc0, !PT ;  /* 0x000000040eff7812 */ /* 0x000fc4000784c0ff */
[----:B------:R-:W-:Y:S01]  /*3640*/  PRMT R71, RZ, 0x7610, R71 ;  /* 0x00007610ff477816 */ /* 0x000fe20000000047 */
[----:B------:R1:W-:Y:S01]  /*3650*/  STL [R1+0x24], R68 ;  /* 0x0000244401007387 */ /* 0x0003e20000100800 */
[----:B------:R-:W-:Y:S02]  /*3660*/  P2R R5, PR, RZ, 0x40 ;  /* 0x00000040ff057803 */ /* 0x000fe40000000000 */
[----:B0-----:R-:W-:Y:S02]  /*3670*/  PRMT R72, R72, 0x5410, RZ ;  /* 0x0000541048487816 */ /* 0x001fe400000000ff */
[----:B------:R-:W-:Y:S02]  /*3680*/  @!P5 PRMT R71, R68, 0x7610, R71 ;  /* 0x000076104447d816 */ /* 0x000fe40000000047 */
[----:B------:R-:W-:Y:S01]  /*3690*/  @!P5 PRMT R72, R72, 0x7610, R68 ;  /* 0x000076104848d816 */ /* 0x000fe20000000044 */
[----:B-1----:R-:W-:Y:S01]  /*36a0*/  HFMA2 R68, -RZ, RZ, 0, 0 ;  /* 0x00000000ff447431 */ /* 0x002fe200000001ff */
[----:B------:R-:W-:-:S05]  /*36b0*/  LOP3.LUT P6, RZ, R14, 0x1, RZ, 0xc0, !PT ;  /* 0x000000010eff7812 */ /* 0x000fca00078cc0ff */
[----:B------:R0:W2:Y:S02]  /*36c0*/  @!P2 LDG.E R68, desc[UR10][R46.64] ;  /* 0x0000000a2e44a981 */ /* 0x0000a4000c1e1900 */
[----:B0-----:R-:W-:-:S06]  /*36d0*/  CS2R R46, SRZ ;  /* 0x00000000002e7805 */ /* 0x001fcc000001ff00 */
[----:B------:R0:W4:Y:S04]  /*36e0*/  @!P6 LDG.E R46, desc[UR10][R30.64] ;  /* 0x0000000a1e2ee981 */ /* 0x000128000c1e1900 */
[----:B------:R-:W2:Y:S01]  /*36f0*/  @!P6 LDG.E R47, desc[UR10][R58.64] ;  /* 0x0000000a3a2fe981 */ /* 0x000ea2000c1e1900 */
[----:B------:R-:W-:Y:S02]  /*3700*/  P2R R50, PR, RZ, 0x1 ;  /* 0x00000001ff327803 */ /* 0x000fe40000000000 */
[----:B------:R-:W-:Y:S01]  /*3710*/  LOP3.LUT P0, RZ, R14, 0x400000, RZ, 0xc0, !PT ;  /* 0x004000000eff7812 */ /* 0x000fe2000780c0ff */
[----:B------:R1:W-:Y:S01]  /*3720*/  STL [R1+0x10], R82 ;  /* 0x0000105201007387 */ /* 0x0003e20000100800 */
[----:B------:R-:W-:-:S03]  /*3730*/  PRMT R83, R83, 0x5410, RZ ;  /* 0x0000541053537816 */ /* 0x000fc600000000ff */
[----:B------:R0:W-:Y:S01]  /*3740*/  STL [R1+0x18], R70 ;  /* 0x0000184601007387 */ /* 0x0001e20000100800 */
[----:B-1----:R-:W-:-:S07]  /*3750*/  PRMT R82, R82, 0x5410, RZ ;  /* 0x0000541052527816 */ /* 0x002fce00000000ff */
[--C-:B------:R-:W-:Y:S02]  /*3760*/  @!P0 PRMT R83, R83, 0x5410, R70.reuse ;  /* 0x0000541053538816 */ /* 0x100fe40000000046 */
[----:B------:R-:W-:Y:S02]  /*3770*/  @!P0 PRMT R82, R82, 0x7610, R70 ;  /* 0x0000761052528816 */ /* 0x000fe40000000046 */
[----:B0-----:R-:W-:-:S04]  /*3780*/  PRMT R70, R70, 0x5410, RZ ;  /* 0x0000541046467816 */ /* 0x001fc800000000ff */
[--C-:B------:R-:W-:Y:S02]  /*3790*/  @!P0 PRMT R70, R70, 0x5410, R79.reuse ;  /* 0x0000541046468816 */ /* 0x100fe4000000004f */
[----:B------:R-:W-:Y:S02]  /*37a0*/  PRMT R63, R63, 0x5410, RZ ;  /* 0x000054103f3f7816 */ /* 0x000fe400000000ff */
[----:B------:R-:W-:Y:S01]  /*37b0*/  PRMT R70, RZ, 0x7610, R70 ;  /* 0x00007610ff467816 */ /* 0x000fe20000000046 */
[----:B------:R0:W-:Y:S01]  /*37c0*/  STL [R1+0x9c], R77 ;  /* 0x00009c4d01007387 */ /* 0x0001e20000100800 */
[----:B------:R-:W-:Y:S02]  /*37d0*/  @!P0 PRMT R63, R63, 0x7610, R79 ;  /* 0x000076103f3f8816 */ /* 0x000fe4000000004f */
[----:B------:R-:W-:Y:S02]  /*37e0*/  LOP3.LUT P0, RZ, R14, 0x40000, RZ, 0xc0, !PT ;  /* 0x000400000eff7812 */ /* 0x000fe4000780c0ff */
[----:B------:R-:W-:-:S02]  /*37f0*/  @!P1 PRMT R70, R77, 0x7632, R70 ;  /* 0x000076324d469816 */ /* 0x000fc40000000046 */
[----:B------:R-:W-:Y:S02]  /*3800*/  PRMT R82, RZ, 0x7610, R82 ;  /* 0x00007610ff527816 */ /* 0x000fe40000000052 */
[----:B0-----:R-:W-:Y:S02]  /*3810*/  PRMT R77, R77, 0x5410, RZ ;  /* 0x000054104d4d7816 */ /* 0x001fe400000000ff */
[----:B------:R-:W-:Y:S02]  /*3820*/  PRMT R63, RZ, 0x7610, R63 ;  /* 0x00007610ff3f7816 */ /* 0x000fe4000000003f */
[----:B------:R-:W-:Y:S01]  /*3830*/  @!P5 PRMT R77, R77, 0x5410, R67 ;  /* 0x000054104d4dd816 */ /* 0x000fe20000000043 */
[----:B------:R0:W-:Y:S01]  /*3840*/  STL [R1+0x1c], R78 ;  /* 0x00001c4e01007387 */ /* 0x0001e20000100800 */
[C---:B------:R-:W-:Y:S02]  /*3850*/  @!P1 PRMT R82, R78.reuse, 0x7610, R82 ;  /* 0x000076104e529816 */ /* 0x040fe40000000052 */
[----:B------:R-:W-:-:S02]  /*3860*/  @!P1 PRMT R63, R78, 0x7632, R63 ;  /* 0x000076324e3f9816 */ /* 0x000fc4000000003f */
[----:B------:R-:W-:Y:S02]  /*3870*/  PRMT R72, RZ, 0x7610, R72 ;  /* 0x00007610ff487816 */ /* 0x000fe40000000048 */
[----:B------:R-:W-:Y:S02]  /*3880*/  PRMT R77, RZ, 0x7610, R77 ;  /* 0x00007610ff4d7816 */ /* 0x000fe4000000004d */
[----:B0-----:R-:W-:Y:S01]  /*3890*/  PRMT R78, R78, 0x5410, RZ ;  /* 0x000054104e4e7816 */ /* 0x001fe200000000ff */
[----:B------:R-:W-:Y:S01]  /*38a0*/  STL [R1+0xa4], R67 ;  /* 0x0000a44301007387 */ /* 0x000fe20000100800 */
[----:B------:R-:W-:Y:S02]  /*38b0*/  @!P5 PRMT R72, R67, 0x7632, R72 ;  /* 0x000076324348d816 */ /* 0x000fe40000000048 */
[----:B------:R-:W-:Y:S01]  /*38c0*/  @!P0 PRMT R77, R66, 0x7610, R77 ;  /* 0x00007610424d8816 */ /* 0x000fe2000000004d */
[----:B------:R0:W-:Y:S01]  /*38d0*/  STL [R1+0x28], R66 ;  /* 0x0000284201007387 */ /* 0x0001e20000100800 */
[----:B------:R-:W-:-:S02]  /*38e0*/  @!P0 PRMT R78, R78, 0x7610, R66 ;  /* 0x000076104e4e8816 */ /* 0x000fc40000000042 */
[----:B------:R-:W-:Y:S02]  /*38f0*/  LOP3.LUT P5, RZ, R14, 0x2, RZ, 0xc0, !PT ;  /* 0x000000020eff7812 */ /* 0x000fe400078ac0ff */
[----:B0-----:R-:W-:-:S06]  /*3900*/  CS2R R66, SRZ ;  /* 0x0000000000427805 */ /* 0x001fcc000001ff00 */
[----:B------:R0:W2:Y:S01]  /*3910*/  @!P2 LDG.E R67, desc[UR10][R34.64] ;  /* 0x0000000a2243a981 */ /* 0x0000a2000c1e1900 */
[----:B------:R-:W-:-:S04]  /*3920*/  CS2R R64, SRZ ;  /* 0x0000000000407805 */ /* 0x000fc8000001ff00 */
[----:B------:R1:W2:Y:S04]  /*3930*/  @!P5 LDG.E R66, desc[UR10][R8.64] ;  /* 0x0000000a0842d981 */ /* 0x0002a8000c1e1900 */
[----:B------:R1:W2:Y:S01]  /*3940*/  @!P5 LDG.E R65, desc[UR10][R32.64] ;  /* 0x0000000a2041d981 */ /* 0x0002a2000c1e1900 */
[C---:B------:R-:W-:Y:S02]  /*3950*/  LOP3.LUT P1, RZ, R14.reuse, 0x20000, RZ, 0xc0, !PT ;  /* 0x000200000eff7812 */ /* 0x040fe4000782c0ff */
[----:B------:R-:W-:Y:S02]  /*3960*/  P2R R51, PR, RZ, 0x10 ;  /* 0x00000010ff337803 */ /* 0x000fe40000000000 */
[----:B------:R-:W-:Y:S01]  /*3970*/  LOP3.LUT P4, RZ, R14, 0x10000, RZ, 0xc0, !PT ;  /* 0x000100000eff7812 */ /* 0x000fe2000788c0ff */
[----:B------:R0:W-:Y:S01]  /*3980*/  STL [R1+0x94], R80 ;  /* 0x0000945001007387 */ /* 0x0001e20000100800 */
[----:B------:R-:W-:-:S03]  /*3990*/  PRMT R78, RZ, 0x7610, R78 ;  /* 0x00007610ff4e7816 */ /* 0x000fc6000000004e */
[----:B------:R1:W-:Y:S01]  /*39a0*/  STL [R1+0x98], R79 ;  /* 0x0000984f01007387 */ /* 0x0003e20000100800 */
[----:B------:R-:W-:Y:S02]  /*39b0*/  @!P0 PRMT R78, R61, 0x7632, R78 ;  /* 0x000076323d4e8816 */ /* 0x000fe4000000004e */
[----:B0-----:R-:W-:Y:S02]  /*39c0*/  PRMT R80, R80, 0x5410, RZ ;  /* 0x0000541050507816 */ /* 0x001fe400000000ff */
[----:B-1----:R-:W-:Y:S02]  /*39d0*/  PRMT R79, RZ, 0x7610, R79 ;  /* 0x00007610ff4f7816 */ /* 0x002fe4000000004f */
[----:B------:R-:W-:Y:S02]  /*39e0*/  @!P0 PRMT R80, R80, 0x5410, R61 ;  /* 0x0000541050508816 */ /* 0x000fe4000000003d */
[----:B------:R-:W-:Y:S02]  /*39f0*/  LOP3.LUT P0, RZ, R14, 0x8000, RZ, 0xc0, !PT ;  /* 0x000080000eff7812 */ /* 0x000fe4000780c0ff */
[----:B------:R-:W-:-:S02]  /*3a00*/  @!P1 PRMT R79, R60, 0x7632, R79 ;  /* 0x000076323c4f9816 */ /* 0x000fc4000000004f */
[----:B------:R-:W-:Y:S02]  /*3a10*/  PRMT R92, RZ, 0x5410, RZ ;  /* 0x00005410ff5c7816 */ /* 0x000fe400000000ff */
[----:B------:R-:W-:Y:S02]  /*3a20*/  PRMT R79, R79, 0x5410, RZ ;  /* 0x000054104f4f7816 */ /* 0x000fe400000000ff */
[----:B------:R-:W-:Y:S02]  /*3a30*/  PRMT R93, RZ, 0x7610, R93 ;  /* 0x00007610ff5d7816 */ /* 0x000fe4000000005d */
[----:B------:R-:W-:Y:S02]  /*3a40*/  PRMT R91, R91, 0x5410, RZ ;  /* 0x000054105b5b7816 */ /* 0x000fe400000000ff */
[----:B------:R-:W-:Y:S02]  /*3a50*/  PRMT R85, R85, 0x5410, RZ ;  /* 0x0000541055557816 */ /* 0x000fe400000000ff */
[----:B------:R-:W-:-:S02]  /*3a60*/  @!P4 PRMT R92, R92, 0x5410, R43 ;  /* 0x000054105c5cc816 */ /* 0x000fc4000000002b */
[----:B------:R-:W-:Y:S01]  /*3a70*/  PRMT R80, RZ, 0x7610, R80 ;  /* 0x00007610ff507816 */ /* 0x000fe20000000050 */
[----:B------:R0:W-:Y:S01]  /*3a80*/  STL [R1+0xac], R56 ;  /* 0x0000ac3801007387 */ /* 0x0001e20000100800 */
[----:B------:R-:W-:Y:S02]  /*3a90*/  @!P1 PRMT R79, R79, 0x5410, R56 ;  /* 0x000054104f4f9816 */ /* 0x000fe40000000038 */
[----:B------:R-:W-:Y:S02]  /*3aa0*/  @!P1 PRMT R93, R56, 0x7632, R93 ;  /* 0x00007632385d9816 */ /* 0x000fe4000000005d */
[----:B------:R-:W-:Y:S02]  /*3ab0*/  @!P4 PRMT R91, R91, 0x7610, R43 ;  /* 0x000076105b5bc816 */ /* 0x000fe4000000002b */
[----:B------:R-:W-:Y:S02]  /*3ac0*/  @!P4 PRMT R92, R40, 0x7610, R92 ;  /* 0x00007610285cc816 */ /* 0x000fe4000000005c */
[----:B------:R-:W-:-:S02]  /*3ad0*/  @!P4 PRMT R85, R85, 0x7610, R40 ;  /* 0x000076105555c816 */ /* 0x000fc40000000028 */
[----:B------:R-:W-:Y:S02]  /*3ae0*/  PRMT R86, RZ, 0x5410, RZ ;  /* 0x00005410ff567816 */ /* 0x000fe400000000ff */
[----:B0-----:R-:W-:Y:S02]  /*3af0*/  P2R R56, PR, RZ, 0x20 ;  /* 0x00000020ff387803 */ /* 0x001fe40000000000 */
[----:B------:R-:W-:Y:S02]  /*3b00*/  @!P1 PRMT R80, R60, 0x7610, R80 ;  /* 0x000076103c509816 */ /* 0x000fe40000000050 */
[C---:B------:R-:W-:Y:S02]  /*3b10*/  LOP3.LUT P4, RZ, R14.reuse, 0x2000, RZ, 0xc0, !PT ;  /* 0x000020000eff7812 */ /* 0x040fe4000788c0ff */
[C---:B------:R-:W-:Y:S02]  /*3b20*/  LOP3.LUT P5, RZ, R14.reuse, 0x1000, RZ, 0xc0, !PT ;  /* 0x000010000eff7812 */ /* 0x040fe400078ac0ff */
[----:B------:R-:W-:-:S02]  /*3b30*/  LOP3.LUT P1, RZ, R14, 0x4000, RZ, 0xc0, !PT ;  /* 0x000040000eff7812 */ /* 0x000fc4000782c0ff */
[----:B------:R-:W-:Y:S02]  /*3b40*/  PRMT R85, RZ, 0x7610, R85 ;  /* 0x00007610ff557816 */ /* 0x000fe40000000055 */
[----:B------:R-:W-:Y:S02]  /*3b50*/  PRMT R91, RZ, 0x7610, R91 ;  /* 0x00007610ff5b7816 */ /* 0x000fe4000000005b */
[----:B------:R-:W-:Y:S01]  /*3b60*/  @!P0 PRMT R86, R86, 0x7610, R41 ;  /* 0x0000761056568816 */ /* 0x000fe20000000029 */
[----:B------:R0:W-:Y:S01]  /*3b70*/  STL [R1+0x30], R43 ;  /* 0x0000302b01007387 */ /* 0x0001e20000100800 */
[----:B------:R-:W-:Y:S02]  /*3b80*/  @!P0 PRMT R85, R41, 0x7610, R85 ;  /* 0x0000761029558816 */ /* 0x000fe40000000055 */
[C---:B------:R-:W-:Y:S02]  /*3b90*/  @!P0 PRMT R91, R29.reuse, 0x7610, R91 ;  /* 0x000076101d5b8816 */ /* 0x040fe4000000005b */
[----:B------:R-:W-:-:S02]  /*3ba0*/  @!P0 PRMT R86, R29, 0x7632, R86 ;  /* 0x000076321d568816 */ /* 0x000fc40000000056 */
[----:B------:R-:W-:Y:S02]  /*3bb0*/  ISETP.NE.AND P0, PT, R50, RZ, PT ;  /* 0x000000ff3200720c */ /* 0x000fe40003f05270 */
[----:B------:R-:W-:Y:S02]  /*3bc0*/  PRMT R31, RZ, 0x7610, R31 ;  /* 0x00007610ff1f7816 */ /* 0x000fe4000000001f */
[----:B0-----:R-:W-:Y:S02]  /*3bd0*/  PRMT R43, R43, 0x5410, RZ ;  /* 0x000054102b2b7816 */ /* 0x001fe400000000ff */
[----:B------:R-:W-:Y:S02]  /*3be0*/  PRMT R34, R34, 0x5410, RZ ;  /* 0x0000541022227816 */ /* 0x000fe400000000ff */
[----:B------:R-:W-:Y:S02]  /*3bf0*/  PRMT R9, R9, 0x5410, RZ ;  /* 0x0000541009097816 */ /* 0x000fe400000000ff */
[----:B------:R-:W-:-:S02]  /*3c00*/  @!P4 PRMT R43, R43, 0x7610, R20 ;  /* 0x000076102b2bc816 */ /* 0x000fc40000000014 */
[----:B------:R-:W-:Y:S02]  /*3c10*/  @!P5 PRMT R31, R18, 0x7632, R31 ;  /* 0x00007632121fd816 */ /* 0x000fe4000000001f */
[--C-:B------:R-:W-:Y:S01]  /*3c20*/  @!P1 PRMT R34, R34, 0x5410, R23.reuse ;  /* 0x0000541022229816 */ /* 0x100fe20000000017 */
[----:B------:R0:W-:Y:S01]  /*3c30*/  STL [R1+0xb4], R29 ;  /* 0x0000b41d01007387 */ /* 0x0001e20000100800 */
[----:B------:R-:W-:Y:S02]  /*3c40*/  @!P1 PRMT R9, R9, 0x7610, R23 ;  /* 0x0000761009099816 */ /* 0x000fe40000000017 */
[----:B------:R-:W-:Y:S01]  /*3c50*/  PRMT R31, R31, 0x5410, RZ ;  /* 0x000054101f1f7816 */ /* 0x000fe200000000ff */
[----:B------:R1:W-:Y:S01]  /*3c60*/  STL [R1+0x38], R23 ;  /* 0x0000381701007387 */ /* 0x0003e20000100800 */
[----:B------:R-:W-:Y:S02]  /*3c70*/  PRMT R43, RZ, 0x7610, R43 ;  /* 0x00007610ff2b7816 */ /* 0x000fe4000000002b */
[----:B------:R-:W-:-:S02]  /*3c80*/  PRMT R33, R33, 0x5410, RZ ;  /* 0x0000541021217816 */ /* 0x000fc400000000ff */
[----:B------:R-:W-:Y:S02]  /*3c90*/  PRMT R8, R8, 0x5410, RZ ;  /* 0x0000541008087816 */ /* 0x000fe400000000ff */
[----:B0-----:R-:W-:Y:S02]  /*3ca0*/  PRMT R29, R29, 0x5410, RZ ;  /* 0x000054101d1d7816 */ /* 0x001fe400000000ff */
[----:B------:R-:W-:Y:S02]  /*3cb0*/  PRMT R34, RZ, 0x7610, R34 ;  /* 0x00007610ff227816 */ /* 0x000fe40000000022 */
[----:B-1----:R-:W-:Y:S02]  /*3cc0*/  PRMT R23, R23, 0x5410, RZ ;  /* 0x0000541017177816 */ /* 0x002fe400000000ff */
[--C-:B------:R-:W-:Y:S02]  /*3cd0*/  @!P0 PRMT R29, R29, 0x5410, R22.reuse ;  /* 0x000054101d1d8816 */ /* 0x100fe40000000016 */
[----:B------:R-:W-:-:S02]  /*3ce0*/  @!P0 PRMT R23, R23, 0x7610, R22 ;  /* 0x0000761017178816 */ /* 0x000fc40000000016 */
[----:B------:R-:W-:Y:S02]  /*3cf0*/  @!P0 PRMT R31, R31, 0x5410, R13 ;  /* 0x000054101f1f8816 */ /* 0x000fe4000000000d */
[----:B------:R-:W-:Y:S02]  /*3d00*/  @!P0 PRMT R43, R13, 0x7632, R43 ;  /* 0x000076320d2b8816 */ /* 0x000fe4000000002b */
[--C-:B------:R-:W-:Y:S02]  /*3d10*/  @!P4 PRMT R33, R33, 0x5410, R25.reuse ;  /* 0x000054102121c816 */ /* 0x100fe40000000019 */
[----:B------:R-:W-:Y:S02]  /*3d20*/  @!P4 PRMT R8, R8, 0x7610, R25 ;  /* 0x000076100808c816 */ /* 0x000fe40000000019 */
[----:B------:R-:W-:Y:S02]  /*3d30*/  @!P4 PRMT R34, R20, 0x7610, R34 ;  /* 0x000076101422c816 */ /* 0x000fe40000000022 */
[----:B------:R-:W-:-:S02]  /*3d40*/  PRMT R32, RZ, 0x5410, RZ ;  /* 0x00005410ff207816 */ /* 0x000fc400000000ff */
[----:B------:R-:W-:Y:S02]  /*3d50*/  ISETP.NE.AND P0, PT, R28, RZ, PT ;  /* 0x000000ff1c00720c */ /* 0x000fe40003f05270 */
[----:B------:R-:W-:Y:S02]  /*3d60*/  LOP3.LUT P4, RZ, R14, 0x400, RZ, 0xc0, !PT ;  /* 0x000004000eff7812 */ /* 0x000fe4000788c0ff */
[----:B------:R-:W-:Y:S02]  /*3d70*/  PRMT R33, RZ, 0x7610, R33 ;  /* 0x00007610ff217816 */ /* 0x000fe40000000021 */
[----:B------:R-:W-:Y:S02]  /*3d80*/  @!P5 PRMT R32, R18, 0x7610, R32 ;  /* 0x000076101220d816 */ /* 0x000fe40000000020 */
[----:B------:R-:W-:Y:S01]  /*3d90*/  CS2R R58, SRZ ;  /* 0x00000000003a7805 */ /* 0x000fe2000001ff00 */
[----:B------:R0:W-:Y:S01]  /*3da0*/  STL [R1+0xb0], R40 ;  /* 0x0000b02801007387 */ /* 0x0001e20000100800 */
[----:B------:R-:W-:-:S02]  /*3db0*/  @!P5 PRMT R33, R16, 0x7610, R33 ;  /* 0x000076101021d816 */ /* 0x000fc40000000021 */
[----:B------:R-:W-:Y:S02]  /*3dc0*/  @!P5 PRMT R32, R32, 0x7610, R16 ;  /* 0x000076102020d816 */ /* 0x000fe40000000010 */
[----:B------:R-:W-:Y:S01]  /*3dd0*/  PRMT R35, RZ, 0x7610, R35 ;  /* 0x00007610ff237816 */ /* 0x000fe20000000023 */
[----:B------:R1:W-:Y:S01]  /*3de0*/  STL [R1+0xb8], R21 ;  /* 0x0000b81501007387 */ /* 0x0003e20000100800 */
[----:B------:R-:W-:Y:S02]  /*3df0*/  LOP3.LUT P5, RZ, R14, 0x200, RZ, 0xc0, !PT ;  /* 0x000002000eff7812 */ /* 0x000fe400078ac0ff */
[----:B------:R-:W-:Y:S01]  /*3e00*/  PRMT R30, RZ, 0x5410, RZ ;  /* 0x00005410ff1e7816 */ /* 0x000fe200000000ff */
[----:B------:R3:W2:Y:S01]  /*3e10*/  @!P0 LDG.E R59, desc[UR10][R26.64] ;  /* 0x0000000a1a3b8981 */ /* 0x0006a2000c1e1900 */
[----:B0-----:R-:W-:Y:S02]  /*3e20*/  PRMT R40, RZ, 0x7610, R40 ;  /* 0x00007610ff287816 */ /* 0x001fe40000000028 */
[----:B------:R-:W-:-:S02]  /*3e30*/  ISETP.NE.AND P2, PT, R57, RZ, PT ;  /* 0x000000ff3900720c */ /* 0x000fc40003f45270 */
[C---:B------:R-:W-:Y:S02]  /*3e40*/  @!P1 PRMT R40, R21.reuse, 0x7610, R40 ;  /* 0x0000761015289816 */ /* 0x040fe40000000028 */
[C---:B------:R-:W-:Y:S02]  /*3e50*/  @!P1 PRMT R35, R21.reuse, 0x7632, R35 ;  /* 0x0000763215239816 */ /* 0x040fe40000000023 */
[----:B-1----:R-:W-:Y:S02]  /*3e60*/  PRMT R21, R21, 0x5410, RZ ;  /* 0x0000541015157816 */ /* 0x002fe400000000ff */
[----:B---3--:R-:W-:Y:S02]  /*3e70*/  PRMT R27, RZ, 0x7610, R27 ;  /* 0x00007610ff1b7816 */ /* 0x008fe4000000001b */
[----:B------:R-:W-:Y:S01]  /*3e80*/  @!P4 PRMT R30, R30, 0x5410, R10 ;  /* 0x000054101e1ec816 */ /* 0x000fe2000000000a */
[----:B------:R0:W-:Y:S01]  /*3e90*/  STL [R1+0x3c], R25 ;  /* 0x00003c1901007387 */ /* 0x0001e20000100800 */
[----:B------:R-:W-:-:S02]  /*3ea0*/  ISETP.NE.AND P1, PT, R42, RZ, PT ;  /* 0x000000ff2a00720c */ /* 0x000fc40003f25270 */
[----:B------:R-:W-:Y:S02]  /*3eb0*/  @!P4 PRMT R27, R11, 0x7610, R27 ;  /* 0x000076100b1bc816 */ /* 0x000fe4000000001b */
[----:B------:R-:W-:Y:S02]  /*3ec0*/  @!P4 PRMT R21, R21, 0x7610, R11 ;  /* 0x000076101515c816 */ /* 0x000fe4000000000b */
[----:B------:R-:W-:Y:S02]  /*3ed0*/  @!P4 PRMT R30, R10, 0x7632, R30 ;  /* 0x000076320a1ec816 */ /* 0x000fe4000000001e */
[----:B------:R-:W-:Y:S02]  /*3ee0*/  PRMT R28, R28, 0x5410, RZ ;  /* 0x000054101c1c7816 */ /* 0x000fe400000000ff */
[----:B0-----:R-:W-:Y:S02]  /*3ef0*/  PRMT R25, RZ, 0x7610, R25 ;  /* 0x00007610ff197816 */ /* 0x001fe40000000019 */
[----:B------:R-:W-:Y:S01]  /*3f00*/  PRMT R29, RZ, 0x7610, R29 ;  /* 0x00007610ff1d7816 */ /* 0x000fe2000000001d */
[----:B------:R0:W-:Y:S01]  /*3f10*/  STL [R1+0xbc], R20 ;  /* 0x0000bc1401007387 */ /* 0x0001e20000100800 */
[----:B------:R-:W-:-:S02]  /*3f20*/  PRMT R42, R42, 0x5410, RZ ;  /* 0x000054102a2a7816 */ /* 0x000fc400000000ff */
[----:B------:R-:W-:Y:S01]  /*3f30*/  LOP3.LUT P4, RZ, R14, 0x80, RZ, 0xc0, !PT ;  /* 0x000000800eff7812 */ /* 0x000fe2000788c0ff */
[----:B------:R1:W-:Y:S01]  /*3f40*/  STL [R1+0x40], R18 ;  /* 0x0000401201007387 */ /* 0x0003e20000100800 */
[----:B------:R-:W-:Y:S02]  /*3f50*/  PRMT R26, R26, 0x5410, RZ ;  /* 0x000054101a1a7816 */ /* 0x000fe400000000ff */
[----:B------:R-:W-:Y:S01]  /*3f60*/  @!P5 PRMT R25, R15, 0x7610, R25 ;  /* 0x000076100f19d816 */ /* 0x000fe20000000019 */
[----:B------:R3:W-:Y:S01]  /*3f70*/  STL [R1+0xc0], R16 ;  /* 0x0000c01001007387 */ /* 0x0007e20000100800 */
[----:B------:R-:W-:Y:S02]  /*3f80*/  @!P5 PRMT R28, R28, 0x7610, R15 ;  /* 0x000076101c1cd816 */ /* 0x000fe4000000000f */
[----:B------:R-:W-:Y:S01]  /*3f90*/  @!P5 PRMT R29, R12, 0x7610, R29 ;  /* 0x000076100c1dd816 */ /* 0x000fe2000000001d */
[----:B------:R-:W-:Y:S01]  /*3fa0*/  STL [R1+0xc4], R13 ;  /* 0x0000c40d01007387 */ /* 0x000fe20000100800 */
[----:B------:R-:W-:-:S02]  /*3fb0*/  @!P5 PRMT R42, R42, 0x7610, R12 ;  /* 0x000076102a2ad816 */ /* 0x000fc4000000000c */
[----:B------:R-:W-:Y:S01]  /*3fc0*/  LOP3.LUT P5, RZ, R14, 0x40, RZ, 0xc0, !PT ;  /* 0x000000400eff7812 */ /* 0x000fe200078ac0ff */
[----:B------:R-:W-:Y:S01]  /*3fd0*/  STL [R1+0xcc], R12 ;  /* 0x0000cc0c01007387 */ /* 0x000fe20000100800 */
[----:B------:R-:W-:Y:S02]  /*3fe0*/  @!P2 PRMT R26, R26, 0x7610, R7 ;  /* 0x000076101a1aa816 */ /* 0x000fe40000000007 */
[----:B0-----:R-:W-:Y:S01]  /*3ff0*/  PRMT R20, RZ, 0x7610, R20 ;  /* 0x00007610ff147816 */ /* 0x001fe20000000014 */
[----:B------:R-:W-:Y:S01]  /*4000*/  STL [R1+0x44], R22 ;  /* 0x0000441601007387 */ /* 0x000fe20000100800 */
[----:B------:R-:W-:Y:S02]  /*4010*/  PRMT R28, RZ, 0x7610, R28 ;  /* 0x00007610ff1c7816 */ /* 0x000fe4000000001c */
[----:B------:R-:W-:Y:S01]  /*4020*/  PRMT R27, R27, 0x5410, RZ ;  /* 0x000054101b1b7816 */ /* 0x000fe200000000ff */
[----:B------:R-:W-:Y:S01]  /*4030*/  STL [R1+0x34], R41 ;  /* 0x0000342901007387 */ /* 0x000fe20000100800 */
[----:B-1----:R-:W-:-:S02]  /*4040*/  PRMT R18, RZ, 0x7610, R18 ;  /* 0x00007610ff127816 */ /* 0x002fc40000000012 */
[----:B------:R-:W-:Y:S01]  /*4050*/  PRMT R26, RZ, 0x7610, R26 ;  /* 0x00007610ff1a7816 */ /* 0x000fe2000000001a */
[----:B------:R-:W-:Y:S01]  /*4060*/  STL [R1+0x50], R0 ;  /* 0x0000500001007387 */ /* 0x000fe20000100800 */
[----:B------:R-:W-:Y:S02]  /*4070*/  PRMT R25, R25, 0x5410, RZ ;  /* 0x0000541019197816 */ /* 0x000fe400000000ff */
[----:B------:R-:W-:Y:S01]  /*4080*/  PRMT R42, RZ, 0x7610, R42 ;  /* 0x00007610ff2a7816 */ /* 0x000fe2000000002a */
[----:B------:R-:W-:Y:S01]  /*4090*/  STL [R1+0x48], R11 ;  /* 0x0000480b01007387 */ /* 0x000fe20000100800 */
[C---:B------:R-:W-:Y:S02]  /*40a0*/  @!P2 PRMT R20, R0.reuse, 0x7610, R20 ;  /* 0x000076100014a816 */ /* 0x040fe40000000014 */
[----:B------:R-:W-:Y:S01]  /*40b0*/  @!P2 PRMT R28, R0, 0x7632, R28 ;  /* 0x00007632001ca816 */ /* 0x000fe2000000001c */
[----:B------:R-:W-:Y:S01]  /*40c0*/  STL [R1+0xc8], R10 ;  /* 0x0000c80a01007387 */ /* 0x000fe20000100800 */
[----:B------:R-:W-:-:S02]  /*40d0*/  @!P2 PRMT R27, R27, 0x5410, R7 ;  /* 0x000054101b1ba816 */ /* 0x000fc40000000007 */
[----:B------:R-:W-:Y:S01]  /*40e0*/  ISETP.NE.AND P2, PT, R24, RZ, PT ;  /* 0x000000ff1800720c */ /* 0x000fe20003f45270 */
[----:B------:R-:W-:Y:S01]  /*40f0*/  STL [R1+0xd0], R7 ;  /* 0x0000d00701007387 */ /* 0x000fe20000100800 */
[C---:B------:R-:W-:Y:S02]  /*4100*/  @!P4 PRMT R18, R6.reuse, 0x7610, R18 ;  /* 0x000076100612c816 */ /* 0x040fe40000000012 */
[----:B------:R-:W-:Y:S01]  /*4110*/  @!P4 PRMT R26, R6, 0x7632, R26 ;  /* 0x00007632061ac816 */ /* 0x000fe2000000001a */
[----:B------:R0:W-:Y:S01]  /*4120*/  STL [R1+0x54], R6 ;  /* 0x0000540601007387 */ /* 0x0001e20000100800 */
[----:B------:R-:W-:Y:S02]  /*4130*/  @!P4 PRMT R25, R25, 0x5410, R4 ;  /* 0x000054101919c816 */ /* 0x000fe40000000004 */
[----:B------:R-:W-:Y:S01]  /*4140*/  @!P4 PRMT R42, R4, 0x7632, R42 ;  /* 0x00007632042ac816 */ /* 0x000fe2000000002a */
[----:B------:R-:W-:Y:S01]  /*4150*/  STL [R1+0xa8], R61 ;  /* 0x0000a83d01007387 */ /* 0x000fe20000100800 */
[----:B------:R-:W-:-:S02]  /*4160*/  PRMT R24, RZ, 0x5410, RZ ;  /* 0x00005410ff187816 */ /* 0x000fc400000000ff */
[----:B------:R-:W-:Y:S01]  /*4170*/  LOP3.LUT P4, RZ, R14, 0x10, RZ, 0xc0, !PT ;  /* 0x000000100eff7812 */ /* 0x000fe2000788c0ff */
[----:B------:R1:W-:Y:S01]  /*4180*/  STL [R1+0x2c], R60 ;  /* 0x00002c3c01007387 */ /* 0x0003e20000100800 */
[----:B---3--:R-:W-:Y:S01]  /*4190*/  PRMT R16, R16, 0x5410, RZ ;  /* 0x0000541010107816 */ /* 0x008fe200000000ff */
[----:B0-----:R-:W0:Y:S01]  /*41a0*/  LDC.64 R6, c[0x0][0x3a8] ;  /* 0x0000ea00ff067b82 */ /* 0x001e220000000a00 */
[----:B------:R-:W-:Y:S01]  /*41b0*/  PRMT R23, RZ, 0x7610, R23 ;  /* 0x00007610ff177816 */ /* 0x000fe20000000017 */
[----:B------:R3:W-:Y:S01]  /*41c0*/  STL [R1+0x4c], R15 ;  /* 0x00004c0f01007387 */ /* 0x0007e20000100800 */
[--C-:B------:R-:W-:Y:S02]  /*41d0*/  @!P5 PRMT R24, R24, 0x7610, R2.reuse ;  /* 0x000076101818d816 */ /* 0x100fe40000000002 */
[----:B------:R-:W-:Y:S01]  /*41e0*/  @!P5 PRMT R16, R16, 0x5410, R2 ;  /* 0x000054101010d816 */ /* 0x000fe20000000002 */
[----:B------:R3:W-:Y:S01]  /*41f0*/  STL [R1+0x58], R2 ;  /* 0x0000580201007387 */ /* 0x0007e20000100800 */
[----:B------:R-:W-:-:S02]  /*4200*/  @!P5 PRMT R24, R3, 0x7610, R24 ;  /* 0x000076100318d816 */ /* 0x000fc40000000018 */
[----:B------:R-:W-:Y:S01]  /*4210*/  @!P5 PRMT R23, R3, 0x7632, R23 ;  /* 0x000076320317d816 */ /* 0x000fe20000000017 */
[----:B------:R-:W-:Y:S01]  /*4220*/  UIMAD.WIDE UR6, UR8, 0x8, UR6 ;  /* 0x00000008080678a5 */ /* 0x000fe2000f8e0206 */
[C---:B------:R-:W-:Y:S01]  /*4230*/  LOP3.LUT P5, RZ, R14.reuse, 0x4, RZ, 0xc0, !PT ;  /* 0x000000040eff7812 */ /* 0x040fe200078ac0ff */
[----:B------:R3:W3:Y:S01]  /*4240*/  @!P1 LDG.E R64, desc[UR10][R48.64] ;  /* 0x0000000a30409981 */ /* 0x0006e2000c1e1900 */
[----:B------:R-:W-:Y:S02]  /*4250*/  PRMT R14, R14, 0x5410, RZ ;  /* 0x000054100e0e7816 */ /* 0x000fe400000000ff */
[----:B------:R-:W-:Y:S02]  /*4260*/  PRMT R13, RZ, 0x7610, R13 ;  /* 0x00007610ff0d7816 */ /* 0x000fe4000000000d */
[----:B------:R-:W-:Y:S02]  /*4270*/  @!P3 PRMT R14, R14, 0x5410, R75 ;  /* 0x000054100e0eb816 */ /* 0x000fe4000000004b */
[----:B------:R-:W-:-:S02]  /*4280*/  @!P4 PRMT R13, R73, 0x7610, R13 ;  /* 0x00007610490dc816 */ /* 0x000fc4000000000d */
[----:B------:R-:W-:Y:S02]  /*4290*/  PRMT R9, RZ, 0x7610, R9 ;  /* 0x00007610ff097816 */ /* 0x000fe40000000009 */
[----:B------:R-:W-:Y:S02]  /*42a0*/  PRMT R14, RZ, 0x7610, R14 ;  /* 0x00007610ff0e7816 */ /* 0x000fe4000000000e */
[----:B------:R-:W-:Y:S02]  /*42b0*/  PRMT R13, R13, 0x5410, RZ ;  /* 0x000054100d0d7816 */ /* 0x000fe400000000ff */
[----:B------:R-:W-:Y:S02]  /*42c0*/  PRMT R12, R12, 0x5410, RZ ;  /* 0x000054100c0c7816 */ /* 0x000fe400000000ff */
[C---:B----4-:R-:W-:Y:S02]  /*42d0*/  @!P6 PRMT R9, R46.reuse, 0x7610, R9 ;  /* 0x000076102e09e816 */ /* 0x050fe40000000009 */
[----:B------:R-:W-:-:S02]  /*42e0*/  @!P6 PRMT R14, R46, 0x7632, R14 ;  /* 0x000076322e0ee816 */ /* 0x000fc4000000000e */
[--C-:B--2---:R-:W-:Y:S02]  /*42f0*/  @!P6 PRMT R13, R13, 0x5410, R47.reuse ;  /* 0x000054100d0de816 */ /* 0x104fe4000000002f */
[----:B------:R-:W-:Y:S02]  /*4300*/  @!P6 PRMT R12, R12, 0x7610, R47 ;  /* 0x000076100c0ce816 */ /* 0x000fe4000000002f */
[----:B------:R-:W-:Y:S02]  /*4310*/  ISETP.NE.AND P6, PT, R5, RZ, PT ;  /* 0x000000ff0500720c */ /* 0x000fe40003fc5270 */
[----:B------:R-:W2:Y:S01]  /*4320*/  S2R R5, SR_TID.X ;  /* 0x0000000000057919 */ /* 0x000ea20000002100 */
[----:B------:R-:W-:Y:S02]  /*4330*/  PRMT R22, RZ, 0x5410, RZ ;  /* 0x00005410ff167816 */ /* 0x000fe400000000ff */
[----:B------:R-:W-:Y:S02]  /*4340*/  PRMT R41, R41, 0x5410, RZ ;  /* 0x0000541029297816 */ /* 0x000fe400000000ff */
[----:B------:R-:W-:-:S02]  /*4350*/  @!P3 PRMT R22, R22, 0x7610, R75 ;  /* 0x000076101616b816 */ /* 0x000fc4000000004b */
[----:B------:R-:W-:Y:S02]  /*4360*/  @!P3 PRMT R41, R41, 0x7610, R74 ;  /* 0x000076102929b816 */ /* 0x000fe4000000004a */
[----:B------:R-:W-:Y:S02]  /*4370*/  @!P3 PRMT R22, R74, 0x7610, R22 ;  /* 0x000076104a16b816 */ /* 0x000fe40000000016 */
[C---:B------:R-:W-:Y:S02]  /*4380*/  ISETP.NE.AND P3, PT, R19.reuse, RZ, PT ;  /* 0x000000ff1300720c */ /* 0x040fe40003f65270 */
[----:B------:R-:W-:Y:S02]  /*4390*/  PRMT R21, RZ, 0x7610, R21 ;  /* 0x00007610ff157816 */ /* 0x000fe40000000015 */
[----:B------:R-:W-:Y:S02]  /*43a0*/  PRMT R20, R20, 0x5410, RZ ;  /* 0x0000541014147816 */ /* 0x000fe400000000ff */
[----:B------:R-:W-:-:S02]  /*43b0*/  PRMT R19, R19, 0x5410, RZ ;  /* 0x0000541013137816 */ /* 0x000fc400000000ff */
[----:B------:R-:W-:Y:S02]  /*43c0*/  @!P4 PRMT R21, R73, 0x7632, R21 ;  /* 0x000076324915c816 */ /* 0x000fe40000000015 */
[--C-:B------:R-:W-:Y:S02]  /*43d0*/  @!P4 PRMT R20, R20, 0x5410, R69.reuse ;  /* 0x000054101414c816 */ /* 0x100fe40000000045 */
[----:B------:R-:W-:Y:S02]  /*43e0*/  @!P4 PRMT R19, R19, 0x7610, R69 ;  /* 0x000076101313c816 */ /* 0x000fe40000000045 */
[----:B------:R-:W-:Y:S02]  /*43f0*/  ISETP.NE.AND P4, PT, R51, RZ, PT ;  /* 0x000000ff3300720c */ /* 0x000fe40003f85270 */
[----:B--2---:R-:W-:Y:S02]  /*4400*/  LOP3.LUT R0, R5, 0xffff, RZ, 0xc0, !PT ;  /* 0x0000ffff05007812 */ /* 0x004fe400078ec0ff */
[----:B------:R-:W-:-:S03]  /*4410*/  PRMT R11, RZ, 0x7610, R11 ;  /* 0x00007610ff0b7816 */ /* 0x000fc6000000000b */
[----:B------:R-:W-:Y:S01]  /*4420*/  IMAD R0, R0, 0x925, RZ ;  /* 0x0000092500007824 */ /* 0x000fe200078e02ff */
[----:B------:R-:W-:Y:S02]  /*4430*/  PRMT R19, RZ, 0x7610, R19 ;  /* 0x00007610ff137816 */ /* 0x000fe40000000013 */
[----:B------:R-:W-:Y:S02]  /*4440*/  PRMT R18, R18, 0x5410, RZ ;  /* 0x0000541012127816 */ /* 0x000fe400000000ff */
[----:B------:R-:W-:Y:S02]  /*4450*/  PRMT R41, RZ, 0x7610, R41 ;  /* 0x00007610ff297816 */ /* 0x000fe40000000029 */
[----:B------:R-:W-:Y:S02]  /*4460*/  SHF.R.U32.HI R0, RZ, 0x10, R0 ;  /* 0x00000010ff007819 */ /* 0x000fe40000011600 */
[C---:B------:R-:W-:Y:S02]  /*4470*/  @!P4 PRMT R11, R45.reuse, 0x7610, R11 ;  /* 0x000076102d0bc816 */ /* 0x040fe4000000000b */
[----:B------:R-:W-:-:S02]  /*4480*/  @!P4 PRMT R19, R45, 0x7632, R19 ;  /* 0x000076322d13c816 */ /* 0x000fc40000000013 */
[----:B------:R-:W-:Y:S02]  /*4490*/  @!P4 PRMT R18, R18, 0x5410, R44 ;  /* 0x000054101212c816 */ /* 0x000fe4000000002c */
[----:B------:R-:W-:Y:S02]  /*44a0*/  @!P4 PRMT R41, R44, 0x7632, R41 ;  /* 0x000076322c29c816 */ /* 0x000fe40000000029 */
[----:B------:R-:W-:Y:S02]  /*44b0*/  ISETP.NE.AND P4, PT, R17, RZ, PT ;  /* 0x000000ff1100720c */ /* 0x000fe40003f85270 */
[----:B------:R-:W-:Y:S02]  /*44c0*/  PRMT R17, RZ, 0x5410, RZ ;  /* 0x00005410ff117816 */ /* 0x000fe400000000ff */
[----:B------:R-:W-:Y:S02]  /*44d0*/  PRMT R0, R0, 0x9910, RZ ;  /* 0x0000991000007816 */ /* 0x000fe400000000ff */
[----:B------:R-:W-:-:S02]  /*44e0*/  PRMT R10, R10, 0x5410, RZ ;  /* 0x000054100a0a7816 */ /* 0x000fc400000000ff */
[----:B------:R-:W-:Y:S01]  /*44f0*/  PRMT R16, RZ, 0x7610, R16 ;  /* 0x00007610ff107816 */ /* 0x000fe20000000010 */
[----:B------:R-:W-:Y:S01]  /*4500*/  IMAD R0, R0, 0x1c, RZ ;  /* 0x0000001c00007824 */ /* 0x000fe200078e02ff */
[--C-:B------:R-:W-:Y:S02]  /*4510*/  @!P5 PRMT R17, R17, 0x7610, R68.reuse ;  /* 0x000076101111d816 */ /* 0x100fe40000000044 */
[----:B------:R-:W-:Y:S02]  /*4520*/  @!P5 PRMT R10, R10, 0x5410, R68 ;  /* 0x000054100a0ad816 */ /* 0x000fe40000000044 */
[----:B-1----:R-:W-:Y:S02]  /*4530*/  CS2R R60, SRZ ;  /* 0x00000000003c7805 */ /* 0x002fe4000001ff00 */
[----:B------:R-:W-:Y:S02]  /*4540*/  @!P5 PRMT R17, R67, 0x7610, R17 ;  /* 0x000076104311d816 */ /* 0x000fe40000000011 */
[----:B---3--:R-:W-:-:S02]  /*4550*/  PRMT R15, RZ, 0x5410, RZ ;  /* 0x00005410ff0f7816 */ /* 0x008fc400000000ff */
[----:B------:R-:W-:Y:S01]  /*4560*/  PRMT R40, R40, 0x5410, RZ ;  /* 0x0000541028287816 */ /* 0x000fe200000000ff */
[----:B------:R-:W2:Y:S01]  /*4570*/  @!P0 LDG.E R60, desc[UR10][R112.64] ;  /* 0x0000000a703c8981 */ /* 0x000ea2000c1e1900 */
[----:B------:R-:W-:Y:S02]  /*4580*/  @!P5 PRMT R16, R67, 0x7632, R16 ;  /* 0x000076324310d816 */ /* 0x000fe40000000010 */
[----:B------:R-:W-:Y:S02]  /*4590*/  ISETP.NE.AND P5, PT, R56, RZ, PT ;  /* 0x000000ff3800720c */ /* 0x000fe40003fa5270 */
[----:B------:R-:W-:Y:S02]  /*45a0*/  MOV R2, UR13 ;  /* 0x0000000d00027c02 */ /* 0x000fe40008000f00 */
[----:B------:R-:W-:Y:S02]  /*45b0*/  CS2R R48, SRZ ;  /* 0x0000000000307805 */ /* 0x000fe4000001ff00 */
[----:B------:R-:W-:Y:S01]  /*45c0*/  IADD3 R0, PT, PT, RZ, -R0, RZ ;  /* 0x80000000ff007210 */ /* 0x000fe20007ffe0ff */
[----:B------:R-:W3:Y:S03]  /*45d0*/  @!P1 LDG.E R61, desc[UR10][R110.64] ;  /* 0x0000000a6e3d9981 */ /* 0x000ee6000c1e1900 */
[----:B------:R-:W-:Y:S01]  /*45e0*/  PRMT R0, R0, 0x7710, RZ ;  /* 0x0000771000007816 */ /* 0x000fe200000000ff */
[----:B------:R-:W4:Y:S03]  /*45f0*/  @!P4 LDG.E R58, desc[UR10][R100.64] ;  /* 0x0000000a643ac981 */ /* 0x000f26000c1e1900 */
[----:B------:R-:W-:-:S02]  /*4600*/  IADD3 R0, PT, PT, R0, R5, RZ ;  /* 0x0000000500007210 */ /* 0x000fc40007ffe0ff */
[----:B------:R-:W-:Y:S01]  /*4610*/  PRMT R10, RZ, 0x7610, R10 ;  /* 0x00007610ff0a7816 */ /* 0x000fe2000000000a */
[----:B------:R-:W-:Y:S01]  /*4620*/  HFMA2 R56, -RZ, RZ, 0, 0 ;  /* 0x00000000ff387431 */ /* 0x000fe200000001ff */
[----:B------:R-:W-:Y:S01]  /*4630*/  @!P5 PRMT R15, R15, 0x7610, R66 ;  /* 0x000076100f0fd816 */ /* 0x000fe20000000042 */
[----:B------:R-:W3:Y:S01]  /*4640*/  @!P2 LDG.E R48, desc[UR10][R108.64] ;  /* 0x0000000a6c30a981 */ /* 0x000ee2000c1e1900 */
[----:B------:R-:W-:Y:S02]  /*4650*/  SHF.L.U32 R0, R0, 0x1, RZ ;  /* 0x0000000100007819 */ /* 0x000fe400000006ff */
[----:B------:R-:W-:Y:S01]  /*4660*/  @!P5 PRMT R10, R66, 0x7610, R10 ;  /* 0x00007610420ad816 */ /* 0x000fe2000000000a */
[----:B------:R-:W4:Y:S01]  /*4670*/  @!P2 LDG.E R49, desc[UR10][R106.64] ;  /* 0x0000000a6a31a981 */ /* 0x000f22000c1e1900 */
[----:B------:R-:W-:Y:S02]  /*4680*/  @!P5 PRMT R15, R65, 0x7610, R15 ;  /* 0x00007610410fd816 */ /* 0x000fe4000000000f */
[----:B------:R-:W-:-:S02]  /*4690*/  @!P5 PRMT R40, R40, 0x7610, R65 ;  /* 0x000076102828d816 */ /* 0x000fc40000000041 */
[----:B------:R-:W-:Y:S02]  /*46a0*/  LOP3.LUT R0, R0, 0xffff, RZ, 0xc0, !PT ;  /* 0x0000ffff00007812 */ /* 0x000fe400078ec0ff */
[----:B------:R-:W-:Y:S02]  /*46b0*/  ISETP.NE.AND P5, PT, R53, RZ, PT ;  /* 0x000000ff3500720c */ /* 0x000fe40003fa5270 */
[----:B------:R-:W-:Y:S01]  /*46c0*/  MOV R53, RZ ;  /* 0x000000ff00357202 */ /* 0x000fe20000000f00 */
[----:B------:R-:W-:-:S05]  /*46d0*/  IMAD R2, R2, 0x38, R0 ;  /* 0x0000003802027824 */ /* 0x000fca00078e0200 */
[----:B------:R0:W4:Y:S01]  /*46e0*/  @!P6 LDG.E R53, desc[UR10][R88.64] ;  /* 0x0000000a5835e981 */ /* 0x000122000c1e1900 */
[----:B------:R-:W-:-:S04]  /*46f0*/  MOV R57, RZ ;  /* 0x000000ff00397202 */ /* 0x000fc80000000f00 */
[----:B------:R1:W4:Y:S01]  /*4700*/  @!P5 LDG.E R56, desc[UR10][R54.64] ;  /* 0x0000000a3638d981 */ /* 0x000322000c1e1900 */
[----:B------:R-:W-:Y:S01]  /*4710*/  MOV R50, RZ ;  /* 0x000000ff00327202 */ /* 0x000fe20000000f00 */
[----:B------:R-:W-:Y:S02]  /*4720*/  HFMA2 R51, -RZ, RZ, 0, 0 ;  /* 0x00000000ff337431 */ /* 0x000fe400000001ff */
[----:B------:R-:W4:Y:S01]  /*4730*/  @!P4 LDG.E R57, desc[UR10][R98.64] ;  /* 0x0000000a6239c981 */ /* 0x000f22000c1e1900 */
[----:B0-----:R-:W-:Y:S01]  /*4740*/  IMAD.WIDE R88, R2, 0x4, R6 ;  /* 0x0000000402587825 */ /* 0x001fe200078e0206 */
[----:B------:R-:W-:Y:S02]  /*4750*/  MOV R6, UR6 ;  /* 0x0000000600067c02 */ /* 0x000fe40008000f00 */
[----:B------:R-:W-:Y:S01]  /*4760*/  MOV R7, UR7 ;  /* 0x0000000700077c02 */ /* 0x000fe20008000f00 */
[----:B------:R-:W4:Y:S01]  /*4770*/  @!P3 LDG.E R50, desc[UR10][R104.64] ;  /* 0x0000000a6832b981 */ /* 0x000f22000c1e1900 */
[----:B-1----:R-:W-:-:S03]  /*4780*/  CS2R R54, SRZ ;  /* 0x0000000000367805 */ /* 0x002fc6000001ff00 */
[----:B------:R-:W4:Y:S04]  /*4790*/  @!P3 LDG.E R51, desc[UR10][R102.64] ;  /* 0x0000000a6633b981 */ /* 0x000f28000c1e1900 */
[----:B------:R-:W3:Y:S04]  /*47a0*/  LDG.E.64 R6, desc[UR10][R6.64] ;  /* 0x0000000a06067981 */ /* 0x000ee8000c1e1b00 */
[----:B------:R-:W4:Y:S04]  /*47b0*/  @!P5 LDG.E R55, desc[UR10][R96.64] ;  /* 0x0000000a6037d981 */ /* 0x000f28000c1e1900 */
[----:B------:R-:W4:Y:S01]  /*47c0*/  @!P6 LDG.E R54, desc[UR10][R94.64] ;  /* 0x0000000a5e36e981 */ /* 0x000f22000c1e1900 */
[----:B------:R-:W-:-:S02]  /*47d0*/  PRMT R8, RZ, 0x7610, R8 ;  /* 0x00007610ff087816 */ /* 0x000fc40000000008 */
[----:B------:R-:W-:Y:S02]  /*47e0*/  PRMT R12, RZ, 0x7610, R12 ;  /* 0x00007610ff0c7816 */ /* 0x000fe4000000000c */
[----:B------:R-:W-:Y:S02]  /*47f0*/  PRMT R11, R11, 0x5410, RZ ;  /* 0x000054100b0b7816 */ /* 0x000fe400000000ff */
[----:B------:R-:W-:Y:S01]  /*4800*/  PRMT R35, R35, 0x5410, RZ ;  /* 0x0000541023237816 */ /* 0x000fe200000000ff */
[----:B------:R-:W-:Y:S01]  /*4810*/  STL [R1+0xd4], R4 ;  /* 0x0000d40401007387 */ /* 0x000fe20000100800 */
[C---:B------:R-:W-:Y:S02]  /*4820*/  @!P0 PRMT R8, R59.reuse, 0x7610, R8 ;  /* 0x000076103b088816 */ /* 0x040fe40000000008 */
[----:B------:R-:W-:Y:S01]  /*4830*/  @!P0 PRMT R12, R59, 0x7632, R12 ;  /* 0x000076323b0c8816 */ /* 0x000fe2000000000c */
[----:B------:R-:W-:Y:S04]  /*4840*/  STL [R1+0xd8], R3 ;  /* 0x0000d80301007387 */ /* 0x000fe80000100800 */
[----:B------:R0:W-:Y:S04]  /*4850*/  STL [R1+0x70], R46 ;  /* 0x0000702e01007387 */ /* 0x0001e80000100800 */
[----:B------:R1:W-:Y:S01]  /*4860*/  STL [R1+0xf0], R47 ;  /* 0x0000f02f01007387 */ /* 0x0003e20000100800 */
[----:B0-----:R-:W-:-:S02]  /*4870*/  PRMT R46, RZ, 0x5410, RZ ;  /* 0x00005410ff2e7816 */ /* 0x001fc400000000ff */
[----:B-1----:R-:W-:Y:S01]  /*4880*/  PRMT R47, RZ, 0x5410, RZ ;  /* 0x00005410ff2f7816 */ /* 0x002fe200000000ff */
        /* <DEDUP_REMOVED lines=8> */
[----:B------:R-:W-:Y:S01]  /*4910*/  STL [R1+0x74], R59 ;  /* 0x0000743b01007387 */ /* 0x000fe20000100800 */
[----:B------:R-:W-:Y:S01]  /*4920*/  UISETP.NE.AND UP1, UPT, UR9, URZ, UPT ;  /* 0x000000ff0900728c */ /* 0x000fe2000bf25270 */
[----:B------:R-:W-:-:S02]  /*4930*/  PRMT R87, RZ, 0x5410, RZ ;  /* 0x00005410ff577816 */ /* 0x000fc400000000ff */
[----:B------:R0:W-:Y:S01]  /*4940*/  STL [R1+0x64], R45 ;  /* 0x0000642d01007387 */ /* 0x0001e20000100800 */
[----:B------:R-:W-:-:S03]  /*4950*/  PRMT R90, RZ, 0x5410, RZ ;  /* 0x00005410ff5a7816 */ /* 0x000fc600000000ff */
[----:B------:R1:W-:Y:S01]  /*4960*/  STL [R1+0xe4], R44 ;  /* 0x0000e42c01007387 */ /* 0x0003e20000100800 */
[----:B0-----:R-:W-:Y:S02]  /*4970*/  PRMT R45, RZ, 0x5410, RZ ;  /* 0x00005410ff2d7816 */ /* 0x001fe400000000ff */
[----:B-1----:R-:W-:Y:S01]  /*4980*/  PRMT R44, RZ, 0x5410, RZ ;  /* 0x00005410ff2c7816 */ /* 0x002fe200000000ff */
[----:B------:R-:W-:Y:S01]  /*4990*/  STL [R1+0xf8], R64 ;  /* 0x0000f84001007387 */ /* 0x000fe20000100800 */
[--C-:B--2---:R-:W-:Y:S02]  /*49a0*/  @!P0 PRMT R11, R11, 0x5410, R60.reuse ;  /* 0x000054100b0b8816 */ /* 0x104fe4000000003c */
[----:B------:R-:W-:Y:S02]  /*49b0*/  @!P0 PRMT R35, R35, 0x7610, R60 ;  /* 0x0000761023238816 */ /* 0x000fe4000000003c */
[----:B------:R-:W-:-:S13]  /*49c0*/  ISETP.NE.AND P0, PT, RZ, UR9, PT ;  /* 0x00000009ff007c0c */ /* 0x000fda000bf05270 */
[----:B------:R-:W0:Y:S02]  /*49d0*/  @P0 LDC.64 R4, c[0x0][0x3b0] ;  /* 0x0000ec00ff040b82 */ /* 0x000e240000000a00 */
[----:B0-----:R-:W-:Y:S01]  /*49e0*/  @P0 IMAD.WIDE R4, R2, 0x4, R4 ;  /* 0x0000000402040825 */ /* 0x001fe200078e0204 */
[----:B------:R-:W-:-:S06]  /*49f0*/  CS2R R2, SRZ ;  /* 0x0000000000027805 */ /* 0x000fcc000001ff00 */
[----:B------:R-:W5:Y:S01]  /*4a00*/  @P0 LDG.E.64 R2, desc[UR10][R4.64] ;  /* 0x0000000a04020981 */ /* 0x000f62000c1e1b00 */
[----:B---3--:R-:W-:-:S03]  /*4a10*/  R2UR UR28, R6 ;  /* 0x00000000061c72ca */ /* 0x008fc600000e0000 */
[----:B------:R-:W-:Y:S01]  /*4a20*/  STL [R1+0xf4], R60 ;  /* 0x0000f43c01007387 */ /* 0x000fe20000100800 */
[----:B------:R-:W-:Y:S02]  /*4a30*/  @!P2 PRMT R46, R48, 0x7610, R46 ;  /* 0x00007610302ea816 */ /* 0x000fe4000000002e */
[----:B----4-:R-:W-:Y:S01]  /*4a40*/  @!P2 PRMT R47, R49, 0x7610, R47 ;  /* 0x00007610312fa816 */ /* 0x010fe2000000002f */
[----:B------:R-:W-:Y:S04]  /*4a50*/  STL [R1+0x78], R61 ;  /* 0x0000783d01007387 */ /* 0x000fe80000100800 */
[----:B------:R-:W-:Y:S02]  /*4a60*/  STL [R1+0x84], R58 ;  /* 0x0000843a01007387 */ /* 0x000fe40000100800 */
[----:B------:R-:W-:-:S02]  /*4a70*/  MOV R6, UR28 ;  /* 0x0000001c00067c02 */ /* 0x000fc40008000f00 */
[----:B------:R-:W-:Y:S03]  /*4a80*/  STL [R1+0x104], R57 ;  /* 0x0001043901007387 */ /* 0x000fe60000100800 */
[----:B------:R-:W-:Y:S01]  /*4a90*/  FFMA.FTZ R7, -R6, UR28, R7 ;  /* 0x0000001c06077c23 */ /* 0x000fe20008010107 */
[----:B------:R-:W-:Y:S04]  /*4aa0*/  STL [R1+0x88], R56 ;  /* 0x0000883801007387 */ /* 0x000fe80000100800 */
[C---:B------:R-:W-:Y:S01]  /*4ab0*/  FSETP.GTU.FTZ.AND P0, PT, R7.reuse, RZ, PT ;  /* 0x000000ff0700720b */ /* 0x040fe20003f1c000 */
[----:B------:R-:W-:Y:S04]  /*4ac0*/  STL [R1+0x108], R55 ;  /* 0x0001083701007387 */ /* 0x000fe80000100800 */
[----:B------:R-:W-:Y:S04]  /*4ad0*/  STL [R1+0x8c], R54 ;  /* 0x00008c3601007387 */ /* 0x000fe80000100800 */
[----:B------:R-:W-:Y:S04]  /*4ae0*/  STL [R1+0x10c], R53 ;  /* 0x00010c3501007387 */ /* 0x000fe80000100800 */
[----:B------:R-:W-:Y:S01]  /*4af0*/  VOTEU.ANY UP0, P0 ;  /* 0x0000000000ff7886 */ /* 0x000fe20000000100 */
[----:B------:R0:W-:Y:S04]  /*4b00*/  STL [R1+0x7c], R48 ;  /* 0x00007c3001007387 */ /* 0x0001e80000100800 */
[----:B------:R-:W1:Y:S01]  /*4b10*/  @UP0 LDCU UR5, c[0x0][0x3c0] ;  /* 0x00007800ff0507ac */ /* 0x000e620008000800 */
[----:B------:R-:W-:Y:S01]  /*4b20*/  PLOP3.LUT P0, PT, PT, PT, UP0, 0x80, 0x8 ;  /* 0x000000000008781c */ /* 0x000fe20003f0f008 */
[----:B------:R2:W-:Y:S04]  /*4b30*/  STL [R1+0xfc], R49 ;  /* 0x0000fc3101007387 */ /* 0x0005e80000100800 */
[----:B------:R3:W5:Y:S08]  /*4b40*/  LDG.E.64 R4, desc[UR10][R88.64] ;  /* 0x0000000a58047981 */ /* 0x000770000c1e1b00 */
[----:B-1----:R-:W-:-:S06]  /*4b50*/  @P0 FADD.FTZ R6, R7, UR5 ;  /* 0x0000000507060e21 */ /* 0x002fcc0008010000 */
[----:B------:R-:W1:Y:S01]  /*4b60*/  @P0 MUFU.RSQ R6, R6 ;  /* 0x0000000600060308 */ /* 0x000e620000001400 */
[----:B------:R-:W-:Y:S02]  /*4b70*/  @!P2 PRMT R46, R46, 0x7610, R48 ;  /* 0x000076102e2ea816 */ /* 0x000fe40000000030 */
[----:B------:R-:W-:Y:S02]  /*4b80*/  @!P2 PRMT R47, R47, 0x7610, R49 ;  /* 0x000076102f2fa816 */ /* 0x000fe40000000031 */
[----:B0-----:R-:W-:Y:S02]  /*4b90*/  PRMT R48, RZ, 0x5410, RZ ;  /* 0x00005410ff307816 */ /* 0x001fe400000000ff */
[----:B--2---:R-:W-:Y:S02]  /*4ba0*/  PRMT R49, RZ, 0x5410, RZ ;  /* 0x00005410ff317816 */ /* 0x004fe400000000ff */
[----:B------:R-:W-:Y:S02]  /*4bb0*/  @!P3 PRMT R48, R50, 0x7610, R48 ;  /* 0x000076103230b816 */ /* 0x000fe40000000030 */
[----:B------:R-:W-:Y:S01]  /*4bc0*/  @!P3 PRMT R49, R51, 0x7610, R49 ;  /* 0x000076103331b816 */ /* 0x000fe20000000031 */
[----:B------:R0:W-:Y:S01]  /*4bd0*/  STL [R1+0x80], R50 ;  /* 0x0000803201007387 */ /* 0x0001e20000100800 */
[----:B------:R-:W-:-:S02]  /*4be0*/  @!P3 PRMT R48, R48, 0x7610, R50 ;  /* 0x000076103030b816 */ /* 0x000fc40000000032 */
[----:B------:R-:W-:Y:S01]  /*4bf0*/  @!P3 PRMT R49, R49, 0x7610, R51 ;  /* 0x000076103131b816 */ /* 0x000fe20000000033 */
[----:B------:R2:W-:Y:S01]  /*4c00*/  STL [R1+0x100], R51 ;  /* 0x0001003301007387 */ /* 0x0005e20000100800 */
[----:B-1----:R-:W-:Y:S02]  /*4c10*/  @P0 R2UR UR5, R6 ;  /* 0x00000000060502ca */ /* 0x002fe400000e0000 */
[----:B---3--:R-:W-:Y:S02]  /*4c20*/  PRMT R88, RZ, 0x5410, RZ ;  /* 0x00005410ff587816 */ /* 0x008fe400000000ff */
[----:B0-----:R-:W-:Y:S02]  /*4c30*/  PRMT R50, RZ, 0x5410, RZ ;  /* 0x00005410ff327816 */ /* 0x001fe400000000ff */
[----:B------:R-:W-:Y:S02]  /*4c40*/  PRMT R89, RZ, 0x5410, RZ ;  /* 0x00005410ff597816 */ /* 0x000fe400000000ff */
[----:B--2---:R-:W-:-:S02]  /*4c50*/  PRMT R51, RZ, 0x5410, RZ ;  /* 0x00005410ff337816 */ /* 0x004fc400000000ff */
[----:B------:R-:W-:Y:S02]  /*4c60*/  @!P1 PRMT R44, R61, 0x7610, R44 ;  /* 0x000076103d2c9816 */ /* 0x000fe4000000002c */
[----:B------:R-:W-:Y:S02]  /*4c70*/  @!P1 PRMT R45, R64, 0x7610, R45 ;  /* 0x00007610402d9816 */ /* 0x000fe4000000002d */
[----:B------:R-:W-:Y:S02]  /*4c80*/  @!P4 PRMT R50, R58, 0x7610, R50 ;  /* 0x000076103a32c816 */ /* 0x000fe40000000032 */
[----:B------:R-:W-:Y:S02]  /*4c90*/  @!P4 PRMT R51, R57, 0x7610, R51 ;  /* 0x000076103933c816 */ /* 0x000fe40000000033 */
[----:B------:R-:W-:Y:S02]  /*4ca0*/  @!P5 PRMT R87, R56, 0x7610, R87 ;  /* 0x000076103857d816 */ /* 0x000fe40000000057 */
[----:B------:R-:W-:-:S02]  /*4cb0*/  @!P5 PRMT R88, R55, 0x7610, R88 ;  /* 0x000076103758d816 */ /* 0x000fc40000000058 */
        /* <DEDUP_REMOVED lines=9> */
[----:B------:R-:W-:Y:S01]  /*4d50*/  @!P6 PRMT R90, R90, 0x7610, R53 ;  /* 0x000076105a5ae816 */ /* 0x000fe20000000035 */
[----:B------:R-:W-:Y:S01]  /*4d60*/  UMOV UR16, 0x3f800000 ;  /* 0x3f80000000107882 */ /* 0x000fe20000000000 */
[----:B------:R-:W-:Y:S01]  /*4d70*/  @UP0 UMOV UR16, UR5 ;  /* 0x0000000500100c82 */ /* 0x000fe20008000000 */
[----:B------:R-:W-:Y:S05]  /*4d80*/  BRA.U UP1, `(.L_x_794) ;  /* 0x0000002501047547 */ /* 0x000fea000b800000 */
[--C-:B------:R-:W-:Y:S02]  /*4d90*/  HADD2.F32 R53, -RZ, R114.reuse.H1_H1 ;  /* 0x30000072ff357230 */ /* 0x100fe40000004100 */
[----:B------:R-:W-:Y:S02]  /*4da0*/  HADD2.F32 R56, -RZ, R93.H1_H1 ;  /* 0x3000005dff387230 */ /* 0x000fe40000004100 */
[----:B------:R-:W-:Y:S02]  /*4db0*/  HADD2.F32 R59, -RZ, R114.H0_H0 ;  /* 0x20000072ff3b7230 */ /* 0x000fe40000004100 */
[----:B------:R-:W-:Y:S01]  /*4dc0*/  FADD.FTZ R53, R53, -UR28 ;  /* 0x8000001c35357e21 */ /* 0x000fe20008010000 */
[----:B------:R-:W-:Y:S02]  /*4dd0*/  HADD2.F32 R57, -RZ, R76.H1_H1 ;  /* 0x3000004cff397230 */ /* 0x000fe40000004100 */
[----:B-----5:R-:W-:Y:S01]  /*4de0*/  FMUL.FTZ R61, R4, R56 ;  /* 0x00000038043d7220 */ /* 0x020fe20000410000 */
[----:B------:R-:W-:-:S02]  /*4df0*/  HADD2.F32 R60, -RZ, R84.H1_H1 ;  /* 0x30000054ff3c7230 */ /* 0x000fc40000004100 */
[----:B------:R-:W-:Y:S01]  /*4e00*/  FMUL.FTZ R53, R53, UR16 ;  /* 0x0000001035357c20 */ /* 0x000fe20008410000 */
[----:B------:R-:W-:Y:S01]  /*4e10*/  FADD.FTZ R59, R59, -UR28 ;  /* 0x8000001c3b3b7e21 */ /* 0x000fe20008010000 */
[----:B------:R-:W-:Y:S01]  /*4e20*/  FADD.FTZ R57, R57, -UR28 ;  /* 0x8000001c39397e21 */ /* 0x000fe20008010000 */
[----:B------:R-:W-:Y:S01]  /*4e30*/  FADD.FTZ R54, RZ, R61 ;  /* 0x0000003dff367221 */ /* 0x000fe20000010000 */
[----:B------:R-:W-:Y:S02]  /*4e40*/  HADD2.F32 R58, -RZ, R76.H0_H0 ;  /* 0x2000004cff3a7230 */ /* 0x000fe40000004100 */
[----:B------:R-:W-:Y:S01]  /*4e50*/  FFMA.FTZ R61, R53, R61, RZ ;  /* 0x0000003d353d7223 */ /* 0x000fe200000100ff */
[----:B------:R-:W-:Y:S02]  /*4e60*/  HADD2.F32 R55, -RZ, R84.H0_H0 ;  /* 0x20000054ff377230 */ /* 0x000fe40000004100 */
[----:B------:R-:W-:Y:S01]  /*4e70*/  FFMA.FTZ R53, R56, R53, RZ ;  /* 0x0000003538357223 */ /* 0x000fe200000100ff */
[----:B------:R-:W-:Y:S01]  /*4e80*/  FMUL.FTZ R6, R5, R60 ;  /* 0x0000003c05067220 */ /* 0x000fe20000410000 */
[----:B------:R-:W-:Y:S01]  /*4e90*/  FMUL.FTZ R59, R59, UR16 ;  /* 0x000000103b3b7c20 */ /* 0x000fe20008410000 */
[----:B------:R-:W-:Y:S01]  /*4ea0*/  FADD.FTZ R56, RZ, R56 ;  /* 0x00000038ff387221 */ /* 0x000fe20000010000 */
[----:B------:R-:W-:Y:S01]  /*4eb0*/  FMUL.FTZ R57, R57, UR16 ;  /* 0x0000001039397c20 */ /* 0x000fe20008410000 */
[----:B------:R-:W-:Y:S01]  /*4ec0*/  FADD.FTZ R58, R58, -UR28 ;  /* 0x8000001c3a3a7e21 */ /* 0x000fe20008010000 */
[----:B------:R-:W-:Y:S01]  /*4ed0*/  FADD.FTZ R54, R6, R54 ;  /* 0x0000003606367221 */ /* 0x000fe20000010000 */
[----:B------:R-:W-:Y:S01]  /*4ee0*/  FFMA.FTZ R61, R59, R6, R61 ;  /* 0x000000063b3d7223 */ /* 0x000fe2000001003d */
[----:B------:R-:W-:-:S02]  /*4ef0*/  HADD2.F32 R7, -RZ, R83.H1_H1 ;  /* 0x30000053ff077230 */ /* 0x000fc40000004100 */
[C---:B------:R-:W-:Y:S01]  /*4f00*/  FADD.FTZ R56, R55.reuse, R56 ;  /* 0x0000003837387221 */ /* 0x040fe20000010000 */
[----:B------:R-:W-:Y:S01]  /*4f10*/  FFMA.FTZ R53, R55, R57, R53 ;  /* 0x0000003937357223 */ /* 0x000fe20000010035 */
[----:B------:R-:W-:Y:S02]  /*4f20*/  HADD2.F32 R6, -RZ, R83.H0_H0 ;  /* 0x20000053ff067230 */ /* 0x000fe40000004100 */
[----:B------:R-:W-:Y:S01]  /*4f30*/  FFMA.FTZ R59, R60, R59, RZ ;  /* 0x0000003b3c3b7223 */ /* 0x000fe200000100ff */
[----:B------:R-:W-:Y:S01]  /*4f40*/  FMUL.FTZ R55, R4, R55 ;  /* 0x0000003704377220 */ /* 0x000fe20000410000 */
[----:B------:R-:W-:Y:S01]  /*4f50*/  FADD.FTZ R60, RZ, R60 ;  /* 0x0000003cff3c7221 */ /* 0x000fe20000010000 */
[----:B------:R-:W-:Y:S01]  /*4f60*/  FMUL.FTZ R58, R58, UR16 ;  /* 0x000000103a3a7c20 */ /* 0x000fe20008410000 */
[----:B------:R-:W-:Y:S01]  /*4f70*/  FADD.FTZ R7, R7, -UR28 ;  /* 0x8000001c07077e21 */ /* 0x000fe20008010000 */
[----:B------:R-:W-:Y:S01]  /*4f80*/  FADD.FTZ R54, R54, R55 ;  /* 0x0000003736367221 */ /* 0x000fe20000010000 */
[C---:B------:R-:W-:Y:S01]  /*4f90*/  FADD.FTZ R60, R6.reuse, R60 ;  /* 0x0000003c063c7221 */ /* 0x040fe20000010000 */
[----:B------:R-:W-:Y:S01]  /*4fa0*/  FFMA.FTZ R59, R6, R58, R59 ;  /* 0x0000003a063b7223 */ /* 0x000fe2000001003b */
[----:B------:R-:W-:Y:S01]  /*4fb0*/  FFMA.FTZ R55, R57, R55, R61 ;  /* 0x0000003739377223 */ /* 0x000fe2000001003d */
[----:B------:R-:W-:Y:S01]  /*4fc0*/  FMUL.FTZ R6, R5, R6 ;  /* 0x0000000605067220 */ /* 0x000fe20000410000 */
[----:B------:R-:W-:-:S02]  /*4fd0*/  HADD2.F32 R57, -RZ, R70.H1_H1 ;  /* 0x30000046ff397230 */ /* 0x000fc40000004100 */
[----:B------:R-:W-:Y:S01]  /*4fe0*/  FMUL.FTZ R7, R7, UR16 ;  /* 0x0000001007077c20 */ /* 0x000fe20008410000 */
[--C-:B------:R-:W-:Y:S02]  /*4ff0*/  HADD2.F32 R61, -RZ, R82.reuse.H1_H1 ;  /* 0x30000052ff3d7230 */ /* 0x100fe40000004100 */
[----:B------:R-:W-:Y:S01]  /*5000*/  FADD.FTZ R54, R6, R54 ;  /* 0x0000003606367221 */ /* 0x000fe20000010000 */
[----:B------:R-:W-:Y:S01]  /*5010*/  FFMA.FTZ R55, R58, R6, R55 ;  /* 0x000000063a377223 */ /* 0x000fe20000010037 */
[----:B------:R-:W-:Y:S01]  /*5020*/  FMUL.FTZ R6, R4, R57 ;  /* 0x0000003904067220 */ /* 0x000fe20000410000 */
[----:B------:R-:W-:Y:S01]  /*5030*/  FADD.FTZ R56, R56, R57 ;  /* 0x0000003938387221 */ /* 0x000fe20000010000 */
[----:B------:R-:W-:Y:S01]  /*5040*/  FFMA.FTZ R57, R57, R7, R53 ;  /* 0x0000000739397223 */ /* 0x000fe20000010035 */
[----:B------:R-:W-:Y:S02]  /*5050*/  HADD2.F32 R53, -RZ, R82.H0_H0 ;  /* 0x20000052ff357230 */ /* 0x000fe40000004100 */
[----:B------:R-:W-:Y:S01]  /*5060*/  FADD.FTZ R61, R61, -UR28 ;  /* 0x8000001c3d3d7e21 */ /* 0x000fe20008010000 */
[----:B------:R-:W-:Y:S01]  /*5070*/  FADD.FTZ R54, R54, R6 ;  /* 0x0000000636367221 */ /* 0x000fe20000010000 */
[----:B------:R-:W-:Y:S01]  /*5080*/  FFMA.FTZ R6, R7, R6, R55 ;  /* 0x0000000607067223 */ /* 0x000fe20000010037 */
[----:B------:R-:W-:-:S02]  /*5090*/  HADD2.F32 R55, -RZ, R63.H1_H1 ;  /* 0x3000003fff377230 */ /* 0x000fc40000004100 */
[----:B------:R-:W-:Y:S01]  /*50a0*/  FADD.FTZ R53, R53, -UR28 ;  /* 0x8000001c35357e21 */ /* 0x000fe20008010000 */
[----:B------:R-:W-:Y:S01]  /*50b0*/  FMUL.FTZ R61, R61, UR16 ;  /* 0x000000103d3d7c20 */ /* 0x000fe20008410000 */
[--C-:B------:R-:W-:Y:S02]  /*50c0*/  HADD2.F32 R58, -RZ, R62.reuse.H1_H1 ;  /* 0x3000003eff3a7230 */ /* 0x100fe40000004100 */
[----:B------:R-:W-:Y:S01]  /*50d0*/  FMUL.FTZ R53, R53, UR16 ;  /* 0x0000001035357c20 */ /* 0x000fe20008410000 */
[----:B------:R-:W-:Y:S01]  /*50e0*/  FADD.FTZ R60, R60, R55 ;  /* 0x000000373c3c7221 */ /* 0x000fe20000010000 */
[----:B------:R-:W-:Y:S01]  /*50f0*/  FFMA.FTZ R59, R55, R61, R59 ;  /* 0x0000003d373b7223 */ /* 0x000fe2000001003b */
[----:B------:R-:W-:Y:S02]  /*5100*/  HADD2.F32 R7, -RZ, R63.H0_H0 ;  /* 0x2000003fff077230 */ /* 0x000fe40000004100 */
[----:B------:R-:W-:Y:S01]  /*5110*/  FMUL.FTZ R55, R5, R55 ;  /* 0x0000003705377220 */ /* 0x000fe20000410000 */
[----:B------:R-:W-:-:S02]  /*5120*/  HADD2.F32 R62, -RZ, R62.H0_H0 ;  /* 0x2000003eff3e7230 */ /* 0x000fc40000004100 */
[----:B------:R-:W-:Y:S01]  /*5130*/  FADD.FTZ R56, R56, R58 ;  /* 0x0000003a38387221 */ /* 0x000fe20000010000 */
[----:B------:R-:W-:Y:S01]  /*5140*/  FFMA.FTZ R57, R58, R53, R57 ;  /* 0x000000353a397223 */ /* 0x000fe20000010039 */
[----:B------:R-:W-:Y:S01]  /*5150*/  FMUL.FTZ R58, R4, R58 ;  /* 0x0000003a043a7220 */ /* 0x000fe20000410000 */
[----:B------:R-:W-:Y:S01]  /*5160*/  FFMA.FTZ R6, R61, R55, R6 ;  /* 0x000000373d067223 */ /* 0x000fe20000010006 */
[----:B------:R-:W-:Y:S02]  /*5170*/  HADD2.F32 R70, -RZ, R70.H0_H0 ;  /* 0x20000046ff467230 */ /* 0x000fe40000004100 */
[----:B------:R-:W-:Y:S01]  /*5180*/  FADD.FTZ R54, R55, R54 ;  /* 0x0000003637367221 */ /* 0x000fe20000010000 */
[----:B------:R-:W-:Y:S01]  /*5190*/  FADD.FTZ R7, R7, -UR28 ;  /* 0x8000001c07077e21 */ /* 0x000fe20008010000 */
[--C-:B------:R-:W-:Y:S02]  /*51a0*/  HADD2.F32 R55, -RZ, R81.reuse.H0_H0 ;  /* 0x20000051ff377230 */ /* 0x100fe40000004100 */
[----:B------:R-:W-:Y:S01]  /*51b0*/  FADD.FTZ R62, R62, -UR28 ;  /* 0x8000001c3e3e7e21 */ /* 0x000fe20008010000 */
[----:B------:R-:W-:Y:S01]  /*51c0*/  FFMA.FTZ R6, R53, R58, R6 ;  /* 0x0000003a35067223 */ /* 0x000fe20000010006 */
[----:B------:R-:W-:Y:S01]  /*51d0*/  FMUL.FTZ R7, R7, UR16 ;  /* 0x0000001007077c20 */ /* 0x000fe20008410000 */
[----:B------:R-:W-:Y:S01]  /*51e0*/  FMUL.FTZ R53, R5, R70 ;  /* 0x0000004605357220 */ /* 0x000fe20000410000 */
[----:B------:R-:W-:-:S02]  /*51f0*/  HADD2.F32 R81, -RZ, R81.H1_H1 ;  /* 0x30000051ff517230 */ /* 0x000fc40000004100 */
[----:B------:R-:W-:Y:S01]  /*5200*/  FADD.FTZ R55, R55, -UR28 ;  /* 0x8000001c37377e21 */ /* 0x000fe20008010000 */
[----:B------:R-:W-:Y:S01]  /*5210*/  FMUL.FTZ R62, R62, UR16 ;  /* 0x000000103e3e7c20 */ /* 0x000fe20008410000 */
[----:B------:R-:W-:Y:S01]  /*5220*/  FADD.FTZ R54, R54, R58 ;  /* 0x0000003a36367221 */ /* 0x000fe20000010000 */
[----:B------:R-:W-:Y:S01]  /*5230*/  FFMA.FTZ R59, R70, R7, R59 ;  /* 0x00000007463b7223 */ /* 0x000fe2000001003b */
[----:B------:R-:W-:Y:S01]  /*5240*/  FFMA.FTZ R6, R7, R53, R6 ;  /* 0x0000003507067223 */ /* 0x000fe20000010006 */
[--C-:B------:R-:W-:Y:S02]  /*5250*/  HADD2.F32 R7, -RZ, R71.reuse.H1_H1 ;  /* 0x30000047ff077230 */ /* 0x100fe40000004100 */
[----:B------:R-:W-:Y:S01]  /*5260*/  FADD.FTZ R60, R60, R70 ;  /* 0x000000463c3c7221 */ /* 0x000fe20000010000 */
[----:B------:R-:W-:Y:S01]  /*5270*/  FMUL.FTZ R55, R55, UR16 ;  /* 0x0000001037377c20 */ /* 0x000fe20008410000 */
[----:B------:R-:W-:Y:S01]  /*5280*/  FADD.FTZ R56, R56, R81 ;  /* 0x0000005138387221 */ /* 0x000fe20000010000 */
[----:B------:R-:W-:Y:S01]  /*5290*/  FFMA.FTZ R57, R81, R62, R57 ;  /* 0x0000003e51397223 */ /* 0x000fe20000010039 */
[----:B------:R-:W-:-:S02]  /*52a0*/  HADD2.F32 R71, -RZ, R71.H0_H0 ;  /* 0x20000047ff477230 */ /* 0x000fc40000004100 */
[----:B------:R-:W-:Y:S01]  /*52b0*/  FMUL.FTZ R81, R4, R81 ;  /* 0x0000005104517220 */ /* 0x000fe20000410000 */
[----:B------:R-:W-:Y:S01]  /*52c0*/  FADD.FTZ R54, R53, R54 ;  /* 0x0000003635367221 */ /* 0x000fe20000010000 */
[----:B------:R-:W-:Y:S01]  /*52d0*/  FADD.FTZ R60, R60, R7 ;  /* 0x000000073c3c7221 */ /* 0x000fe20000010000 */
[----:B------:R-:W-:Y:S01]  /*52e0*/  FFMA.FTZ R59, R7, R55, R59 ;  /* 0x00000037073b7223 */ /* 0x000fe2000001003b */
[----:B------:R-:W-:Y:S01]  /*52f0*/  FMUL.FTZ R7, R5, R7 ;  /* 0x0000000705077220 */ /* 0x000fe20000410000 */
[----:B------:R-:W-:Y:S01]  /*5300*/  FFMA.FTZ R6, R62, R81, R6 ;  /* 0x000000513e067223 */ /* 0x000fe20000010006 */
[--C-:B------:R-:W-:Y:S02]  /*5310*/  HADD2.F32 R53, -RZ, R77.reuse.H1_H1 ;  /* 0x3000004dff357230 */ /* 0x100fe40000004100 */
[----:B------:R-:W-:Y:S01]  /*5320*/  FADD.FTZ R54, R54, R81 ;  /* 0x0000005136367221 */ /* 0x000fe20000010000 */
[----:B------:R-:W-:Y:S01]  /*5330*/  FADD.FTZ R71, R71, -UR28 ;  /* 0x8000001c47477e21 */ /* 0x000fe20008010000 */
[----:B------:R-:W-:Y:S01]  /*5340*/  FFMA.FTZ R6, R55, R7, R6 ;  /* 0x0000000737067223 */ /* 0x000fe20000010006 */
[----:B------:R-:W-:-:S02]  /*5350*/  HADD2.F32 R77, -RZ, R77.H0_H0 ;  /* 0x2000004dff4d7230 */ /* 0x000fc40000004100 */
[----:B------:R-:W-:Y:S01]  /*5360*/  FADD.FTZ R54, R7, R54 ;  /* 0x0000003607367221 */ /* 0x000fe20000010000 */
[----:B------:R-:W-:Y:S01]  /*5370*/  FMUL.FTZ R71, R71, UR16 ;  /* 0x0000001047477c20 */ /* 0x000fe20008410000 */
[----:B------:R-:W-:Y:S01]  /*5380*/  FMUL.FTZ R55, R4, R53 ;  /* 0x0000003504377220 */ /* 0x000fe20000410000 */
[--C-:B------:R-:W-:Y:S02]  /*5390*/  HADD2.F32 R7, -RZ, R72.reuse.H1_H1 ;  /* 0x30000048ff077230 */ /* 0x100fe40000004100 */
[----:B------:R-:W-:Y:S01]  /*53a0*/  FADD.FTZ R56, R56, R53 ;  /* 0x0000003538387221 */ /* 0x000fe20000010000 */
[----:B------:R-:W-:Y:S02]  /*53b0*/  HADD2.F32 R72, -RZ, R72.H0_H0 ;  /* 0x20000048ff487230 */ /* 0x000fe40000004100 */
[----:B------:R-:W-:Y:S01]  /*53c0*/  FADD.FTZ R54, R54, R55 ;  /* 0x0000003736367221 */ /* 0x000fe20000010000 */
[----:B------:R-:W-:Y:S01]  /*53d0*/  FFMA.FTZ R6, R71, R55, R6 ;  /* 0x0000003747067223 */ /* 0x000fe20000010006 */
[----:B------:R-:W-:Y:S01]  /*53e0*/  FADD.FTZ R55, R77, -UR28 ;  /* 0x8000001c4d377e21 */ /* 0x000fe20008010000 */
[----:B------:R-:W-:Y:S01]  /*53f0*/  FADD.FTZ R7, R7, -UR28 ;  /* 0x8000001c07077e21 */ /* 0x000fe20008010000 */
[----:B------:R-:W-:-:S02]  /*5400*/  HADD2.F32 R58, -RZ, R80.H1_H1 ;  /* 0x30000050ff3a7230 */ /* 0x000fc40000004100 */
[----:B------:R-:W-:Y:S01]  /*5410*/  FFMA.FTZ R57, R53, R71, R57 ;  /* 0x0000004735397223 */ /* 0x000fe20000010039 */
[----:B------:R-:W-:Y:S01]  /*5420*/  FMUL.FTZ R55, R55, UR16 ;  /* 0x0000001037377c20 */ /* 0x000fe20008410000 */
[----:B------:R-:W-:Y:S01]  /*5430*/  FMUL.FTZ R61, R5, R72 ;  /* 0x00000048053d7220 */ /* 0x000fe20000410000 */
[----:B------:R-:W-:Y:S01]  /*5440*/  FMUL.FTZ R7, R7, UR16 ;  /* 0x0000001007077c20 */ /* 0x000fe20008410000 */
[--C-:B------:R-:W-:Y:S02]  /*5450*/  HADD2.F32 R53, -RZ, R78.reuse.H1_H1 ;  /* 0x3000004eff357230 */ /* 0x100fe40000004100 */
[----:B------:R-:W-:Y:S01]  /*5460*/  FADD.FTZ R56, R56, R58 ;  /* 0x0000003a38387221 */ /* 0x000fe20000010000 */
[----:B------:R-:W-:Y:S01]  /*5470*/  FFMA.FTZ R57, R58, R55, R57 ;  /* 0x000000373a397223 */ /* 0x000fe20000010039 */
[----:B------:R-:W-:Y:S01]  /*5480*/  FADD.FTZ R63, R61, R54 ;  /* 0x000000363d3f7221 */ /* 0x000fe20000010000 */
[----:B------:R-:W-:Y:S02]  /*5490*/  HADD2.F32 R78, -RZ, R78.H0_H0 ;  /* 0x2000004eff4e7230 */ /* 0x000fe40000004100 */
[----:B------:R-:W-:Y:S01]  /*54a0*/  FMUL.FTZ R58, R4, R58 ;  /* 0x0000003a043a7220 */ /* 0x000fe20000410000 */
[----:B------:R-:W-:Y:S01]  /*54b0*/  FFMA.FTZ R54, R7, R61, R6 ;  /* 0x0000003d07367223 */ /* 0x000fe20000010006 */
[----:B------:R-:W-:Y:S01]  /*54c0*/  FADD.FTZ R53, R53, -UR28 ;  /* 0x8000001c35357e21 */ /* 0x000fe20008010000 */
[----:B------:R-:W-:-:S02]  /*54d0*/  HADD2.F32 R80, -RZ, R80.H0_H0 ;  /* 0x20000050ff507230 */ /* 0x000fc40000004100 */
[----:B------:R-:W-:Y:S01]  /*54e0*/  FFMA.FTZ R59, R72, R7, R59 ;  /* 0x00000007483b7223 */ /* 0x000fe2000001003b */
[----:B------:R-:W-:Y:S01]  /*54f0*/  FADD.FTZ R6, R63, R58 ;  /* 0x0000003a3f067221 */ /* 0x000fe20000010000 */
[----:B------:R-:W-:Y:S01]  /*5500*/  FFMA.FTZ R54, R55, R58, R54 ;  /* 0x0000003a37367223 */ /* 0x000fe20000010036 */
[----:B------:R-:W-:Y:S01]  /*5510*/  FMUL.FTZ R7, R5, R78 ;  /* 0x0000004e05077220 */ /* 0x000fe20000410000 */
[----:B------:R-:W-:Y:S01]  /*5520*/  FMUL.FTZ R53, R53, UR16 ;  /* 0x0000001035357c20 */ /* 0x000fe20008410000 */
[--C-:B------:R-:W-:Y:S02]  /*5530*/  HADD2.F32 R55, -RZ, R79.reuse.H0_H0 ;  /* 0x2000004fff377230 */ /* 0x100fe40000004100 */
[----:B------:R-:W-:Y:S01]  /*5540*/  FADD.FTZ R80, R80, -UR28 ;  /* 0x8000001c50507e21 */ /* 0x000fe20008010000 */
[----:B------:R-:W-:Y:S02]  /*5550*/  HADD2.F32 R58, -RZ, R79.H1_H1 ;  /* 0x3000004fff3a7230 */ /* 0x000fe40000004100 */
[----:B------:R-:W-:Y:S01]  /*5560*/  FADD.FTZ R6, R7, R6 ;  /* 0x0000000607067221 */ /* 0x000fe20000010000 */
[----:B------:R-:W-:Y:S01]  /*5570*/  FFMA.FTZ R59, R78, R53, R59 ;  /* 0x000000354e3b7223 */ /* 0x000fe2000001003b */
[----:B------:R-:W-:Y:S01]  /*5580*/  FFMA.FTZ R7, R53, R7, R54 ;  /* 0x0000000735077223 */ /* 0x000fe20000010036 */
[----:B------:R-:W-:-:S02]  /*5590*/  HADD2.F32 R62, -RZ, R93.H0_H0 ;  /* 0x2000005dff3e7230 */ /* 0x000fc40000004100 */
[----:B------:R-:W-:Y:S01]  /*55a0*/  FADD.FTZ R54, R55, -UR28 ;  /* 0x8000001c37367e21 */ /* 0x000fe20008010000 */
[----:B------:R-:W-:Y:S01]  /*55b0*/  FMUL.FTZ R80, R80, UR16 ;  /* 0x0000001050507c20 */ /* 0x000fe20008410000 */
[--C-:B------:R-:W-:Y:S02]  /*55c0*/  HADD2.F32 R61, -RZ, R92.reuse.H1_H1 ;  /* 0x3000005cff3d7230 */ /* 0x100fe40000004100 */
[----:B------:R-:W-:Y:S01]  /*55d0*/  FMUL.FTZ R53, R4, R58 ;  /* 0x0000003a04357220 */ /* 0x000fe20000410000 */
[----:B------:R-:W-:Y:S01]  /*55e0*/  FMUL.FTZ R54, R54, UR16 ;  /* 0x0000001036367c20 */ /* 0x000fe20008410000 */
[----:B------:R-:W-:Y:S01]  /*55f0*/  FMUL.FTZ R55, R5, R62 ;  /* 0x0000003e05377220 */ /* 0x000fe20000410000 */
[----:B------:R-:W-:Y:S02]  /*5600*/  HADD2.F32 R92, -RZ, R92.H0_H0 ;  /* 0x2000005cff5c7230 */ /* 0x000fe40000004100 */
[----:B------:R-:W-:Y:S01]  /*5610*/  FADD.FTZ R6, R6, R53 ;  /* 0x0000003506067221 */ /* 0x000fe20000010000 */
[----:B------:R-:W-:Y:S01]  /*5620*/  FFMA.FTZ R7, R80, R53, R7 ;  /* 0x0000003550077223 */ /* 0x000fe20000010007 */
[----:B------:R-:W-:Y:S01]  /*5630*/  FADD.FTZ R61, R61, -UR28 ;  /* 0x8000001c3d3d7e21 */ /* 0x000fe20008010000 */
[----:B------:R-:W-:-:S02]  /*5640*/  HADD2.F32 R53, -RZ, R91.H1_H1 ;  /* 0x3000005bff357230 */ /* 0x000fc40000004100 */
[----:B------:R-:W-:Y:S01]  /*5650*/  FADD.FTZ R60, R60, R72 ;  /* 0x000000483c3c7221 */ /* 0x000fe20000010000 */
[----:B------:R-:W-:Y:S01]  /*5660*/  FFMA.FTZ R59, R62, R54, R59 ;  /* 0x000000363e3b7223 */ /* 0x000fe2000001003b */
[----:B------:R-:W-:Y:S01]  /*5670*/  FADD.FTZ R6, R55, R6 ;  /* 0x0000000637067221 */ /* 0x000fe20000010000 */
[----:B------:R-:W-:Y:S01]  /*5680*/  FFMA.FTZ R7, R54, R55, R7 ;  /* 0x0000003736077223 */ /* 0x000fe20000010007 */
[----:B------:R-:W-:Y:S01]  /*5690*/  FFMA.FTZ R57, R58, R80, R57 ;  /* 0x000000503a397223 */ /* 0x000fe20000010039 */
[----:B------:R-:W-:Y:S01]  /*56a0*/  FMUL.FTZ R54, R61, UR16 ;  /* 0x000000103d367c20 */ /* 0x000fe20008410000 */
[----:B------:R-:W-:Y:S01]  /*56b0*/  FMUL.FTZ R55, R4, R92 ;  /* 0x0000005c04377220 */ /* 0x000fe20000410000 */
[----:B------:R-:W-:Y:S01]  /*56c0*/  FADD.FTZ R60, R60, R78 ;  /* 0x0000004e3c3c7221 */ /* 0x000fe20000010000 */
[----:B------:R-:W-:Y:S01]  /*56d0*/  FADD.FTZ R53, R53, -UR28 ;  /* 0x8000001c35357e21 */ /* 0x000fe20008010000 */
[----:B------:R-:W-:Y:S01]  /*56e0*/  FADD.FTZ R56, R56, R58 ;  /* 0x0000003a38387221 */ /* 0x000fe20000010000 */
[----:B------:R-:W-:Y:S01]  /*56f0*/  FFMA.FTZ R57, R92, R54, R57 ;  /* 0x000000365c397223 */ /* 0x000fe20000010039 */
[----:B------:R-:W-:Y:S01]  /*5700*/  FFMA.FTZ R58, R54, R55, R7 ;  /* 0x00000037363a7223 */ /* 0x000fe20000010007 */
[----:B------:R-:W-:-:S02]  /*5710*/  HADD2.F32 R54, -RZ, R85.H1_H1 ;  /* 0x30000055ff367230 */ /* 0x000fc40000004100 */
[----:B------:R-:W-:Y:S01]  /*5720*/  FADD.FTZ R60, R60, R62 ;  /* 0x0000003e3c3c7221 */ /* 0x000fe20000010000 */
[----:B------:R-:W-:Y:S02]  /*5730*/  HADD2.F32 R61, -RZ, R85.H0_H0 ;  /* 0x20000055ff3d7230 */ /* 0x000fe40000004100 */
        /* <DEDUP_REMOVED lines=8> */
[----:B------:R-:W-:Y:S01]  /*57c0*/  FMUL.FTZ R55, R4, R62 ;  /* 0x0000003e04377220 */ /* 0x000fe20000410000 */
[----:B------:R-:W-:Y:S01]  /*57d0*/  FMUL.FTZ R61, R61, UR16 ;  /* 0x000000103d3d7c20 */ /* 0x000fe20008410000 */
[----:B------:R-:W-:Y:S02]  /*57e0*/  HADD2.F32 R86, -RZ, R86.H0_H0 ;  /* 0x20000056ff567230 */ /* 0x000fe40000004100 */
[----:B------:R-:W-:Y:S01]  /*57f0*/  FADD.FTZ R6, R54, R6 ;  /* 0x0000000636067221 */ /* 0x000fe20000010000 */
[----:B------:R-:W-:Y:S01]  /*5800*/  FFMA.FTZ R58, R53, R54, R58 ;  /* 0x00000036353a7223 */ /* 0x000fe2000001003a */
[----:B------:R-:W-:Y:S01]  /*5810*/  FADD.FTZ R7, R7, -UR28 ;  /* 0x8000001c07077e21 */ /* 0x000fe20008010000 */
[----:B------:R-:W-:Y:S01]  /*5820*/  FADD.FTZ R56, R56, R92 ;  /* 0x0000005c38387221 */ /* 0x000fe20000010000 */
[----:B------:R-:W-:Y:S01]  /*5830*/  FADD.FTZ R53, R6, R55 ;  /* 0x0000003706357221 */ /* 0x000fe20000010000 */
[----:B------:R-:W-:Y:S01]  /*5840*/  FFMA.FTZ R58, R61, R55, R58 ;  /* 0x000000373d3a7223 */ /* 0x000fe2000001003a */
[----:B------:R-:W-:Y:S01]  /*5850*/  FMUL.FTZ R7, R7, UR16 ;  /* 0x0000001007077c20 */ /* 0x000fe20008410000 */
[----:B------:R-:W-:-:S02]  /*5860*/  HADD2.F32 R55, -RZ, R34.H1_H1 ;  /* 0x30000022ff377230 */ /* 0x000fc40000004100 */
[----:B------:R-:W-:Y:S01]  /*5870*/  FMUL.FTZ R54, R5, R86 ;  /* 0x0000005605367220 */ /* 0x000fe20000410000 */
[----:B------:R-:W-:Y:S01]  /*5880*/  FFMA.FTZ R57, R62, R61, R57 ;  /* 0x0000003d3e397223 */ /* 0x000fe20000010039 */
[----:B------:R-:W-:Y:S01]  /*5890*/  FFMA.FTZ R6, R86, R7, R59 ;  /* 0x0000000756067223 */ /* 0x000fe2000001003b */
[----:B------:R-:W-:Y:S01]  /*58a0*/  FADD.FTZ R56, R56, R62 ;  /* 0x0000003e38387221 */ /* 0x000fe20000010000 */
[----:B------:R-:W-:Y:S01]  /*58b0*/  FFMA.FTZ R58, R7, R54, R58 ;  /* 0x00000036073a7223 */ /* 0x000fe2000001003a */
[----:B------:R-:W-:Y:S01]  /*58c0*/  FADD.FTZ R7, R55, -UR28 ;  /* 0x8000001c37077e21 */ /* 0x000fe20008010000 */
[----:B------:R-:W-:Y:S01]  /*58d0*/  FADD.FTZ R53, R54, R53 ;  /* 0x0000003536357221 */ /* 0x000fe20000010000 */
[----:B------:R-:W-:Y:S02]  /*58e0*/  HADD2.F32 R54, -RZ, R40.H0_H0 ;  /* 0x20000028ff367230 */ /* 0x000fe40000004100 */
[----:B------:R-:W-:Y:S01]  /*58f0*/  FADD.FTZ R60, R60, R86 ;  /* 0x000000563c3c7221 */ /* 0x000fe20000010000 */
[----:B------:R-:W-:-:S02]  /*5900*/  HADD2.F32 R59, -RZ, R9.H1_H1 ;  /* 0x30000009ff3b7230 */ /* 0x000fc40000004100 */
[----:B------:R-:W-:Y:S01]  /*5910*/  FMUL.FTZ R61, R7, UR16 ;  /* 0x00000010073d7c20 */ /* 0x000fe20008410000 */
[----:B------:R-:W-:Y:S02]  /*5920*/  HADD2.F32 R55, -RZ, R35.H0_H0 ;  /* 0x20000023ff377230 */ /* 0x000fe40000004100 */
[----:B------:R-:W-:Y:S01]  /*5930*/  FADD.FTZ R56, R56, R54 ;  /* 0x0000003638387221 */ /* 0x000fe20000010000 */
[----:B------:R-:W-:Y:S02]  /*5940*/  HADD2.F32 R62, -RZ, R33.H1_H1 ;  /* 0x30000021ff3e7230 */ /* 0x000fe40000004100 */
[----:B------:R-:W-:Y:S01]  /*5950*/  FFMA.FTZ R57, R54, R61, R57 ;  /* 0x0000003d36397223 */ /* 0x000fe20000010039 */
[----:B------:R-:W-:Y:S01]  /*5960*/  FADD.FTZ R59, R59, -UR28 ;  /* 0x8000001c3b3b7e21 */ /* 0x000fe20008010000 */
[----:B------:R-:W-:Y:S01]  /*5970*/  FMUL.FTZ R54, R4, R54 ;  /* 0x0000003604367220 */ /* 0x000fe20000410000 */
[----:B------:R-:W-:Y:S01]  /*5980*/  FADD.FTZ R7, R60, R55 ;  /* 0x000000373c077221 */ /* 0x000fe20000010000 */
[----:B------:R-:W-:Y:S01]  /*5990*/  FMUL.FTZ R60, R5, R55 ;  /* 0x00000037053c7220 */ /* 0x000fe20000410000 */
[----:B------:R-:W-:Y:S01]  /*59a0*/  FMUL.FTZ R59, R59, UR16 ;  /* 0x000000103b3b7c20 */ /* 0x000fe20008410000 */
[----:B------:R-:W-:Y:S01]  /*59b0*/  FADD.FTZ R53, R53, R54 ;  /* 0x0000003635357221 */ /* 0x000fe20000010000 */
[----:B------:R-:W-:Y:S01]  /*59c0*/  FFMA.FTZ R58, R61, R54, R58 ;  /* 0x000000363d3a7223 */ /* 0x000fe2000001003a */
[----:B------:R-:W-:Y:S01]  /*59d0*/  FADD.FTZ R62, R62, -UR28 ;  /* 0x8000001c3e3e7e21 */ /* 0x000fe20008010000 */
[----:B------:R-:W-:-:S02]  /*59e0*/  HADD2.F32 R54, -RZ, R34.H0_H0 ;  /* 0x20000022ff367230 */ /* 0x000fc40000004100 */
[----:B------:R-:W-:Y:S01]  /*59f0*/  FFMA.FTZ R6, R55, R59, R6 ;  /* 0x0000003b37067223 */ /* 0x000fe20000010006 */
[----:B------:R-:W-:Y:S02]  /*5a00*/  HADD2.F32 R34, -RZ, R8.H1_H1 ;  /* 0x30000008ff227230 */ /* 0x000fe40000004100 */
[----:B------:R-:W-:Y:S01]  /*5a10*/  FADD.FTZ R53, R60, R53 ;  /* 0x000000353c357221 */ /* 0x000fe20000010000 */
[----:B------:R-:W-:Y:S01]  /*5a20*/  FFMA.FTZ R58, R59, R60, R58 ;  /* 0x0000003c3b3a7223 */ /* 0x000fe2000001003a */
[----:B------:R-:W-:Y:S01]  /*5a30*/  FMUL.FTZ R55, R62, UR16 ;  /* 0x000000103e377c20 */ /* 0x000fe20008410000 */
[----:B------:R-:W-:Y:S01]  /*5a40*/  FMUL.FTZ R60, R4, R54 ;  /* 0x00000036043c7220 */ /* 0x000fe20000410000 */
[----:B------:R-:W-:Y:S01]  /*5a50*/  FADD.FTZ R34, R34, -UR28 ;  /* 0x8000001c22227e21 */ /* 0x000fe20008010000 */
[----:B------:R-:W-:Y:S01]  /*5a60*/  FADD.FTZ R56, R56, R54 ;  /* 0x0000003638387221 */ /* 0x000fe20000010000 */
[----:B------:R-:W-:Y:S01]  /*5a70*/  FFMA.FTZ R57, R54, R55, R57 ;  /* 0x0000003736397223 */ /* 0x000fe20000010039 */
[----:B------:R-:W-:Y:S01]  /*5a80*/  FADD.FTZ R54, R53, R60 ;  /* 0x0000003c35367221 */ /* 0x000fe20000010000 */
[----:B------:R-:W-:-:S02]  /*5a90*/  HADD2.F32 R53, -RZ, R43.H1_H1 ;  /* 0x3000002bff357230 */ /* 0x000fc40000004100 */
[----:B------:R-:W-:Y:S01]  /*5aa0*/  FMUL.FTZ R34, R34, UR16 ;  /* 0x0000001022227c20 */ /* 0x000fe20008410000 */
[----:B------:R-:W-:Y:S01]  /*5ab0*/  FFMA.FTZ R55, R55, R60, R58 ;  /* 0x0000003c37377223 */ /* 0x000fe2000001003a */
[----:B------:R-:W-:Y:S02]  /*5ac0*/  HADD2.F32 R59, -RZ, R32.H0_H0 ;  /* 0x20000020ff3b7230 */ /* 0x000fe40000004100 */
[----:B------:R-:W-:Y:S02]  /*5ad0*/  HADD2.F32 R58, -RZ, R33.H0_H0 ;  /* 0x20000021ff3a7230 */ /* 0x000fe40000004100 */
[----:B------:R-:W-:Y:S01]  /*5ae0*/  FADD.FTZ R7, R7, R53 ;  /* 0x0000003507077221 */ /* 0x000fe20000010000 */
[----:B------:R-:W-:Y:S01]  /*5af0*/  FFMA.FTZ R6, R53, R34, R6 ;  /* 0x0000002235067223 */ /* 0x000fe20000010006 */
[----:B------:R-:W-:Y:S02]  /*5b00*/  HADD2.F32 R33, -RZ, R31.H0_H0 ;  /* 0x2000001fff217230 */ /* 0x000fe40000004100 */
[----:B------:R-:W-:Y:S01]  /*5b10*/  FMUL.FTZ R53, R5, R53 ;  /* 0x0000003505357220 */ /* 0x000fe20000410000 */
[----:B------:R-:W-:Y:S01]  /*5b20*/  FADD.FTZ R59, R59, -UR28 ;  /* 0x8000001c3b3b7e21 */ /* 0x000fe20008010000 */
[----:B------:R-:W-:Y:S01]  /*5b30*/  FADD.FTZ R56, R56, R58 ;  /* 0x0000003a38387221 */ /* 0x000fe20000010000 */
[----:B------:R-:W-:-:S02]  /*5b40*/  HADD2.F32 R43, -RZ, R43.H0_H0 ;  /* 0x2000002bff2b7230 */ /* 0x000fc40000004100 */
[----:B------:R-:W-:Y:S01]  /*5b50*/  FFMA.FTZ R55, R34, R53, R55 ;  /* 0x0000003522377223 */ /* 0x000fe20000010037 */
[----:B------:R-:W-:Y:S01]  /*5b60*/  FADD.FTZ R34, R33, -UR28 ;  /* 0x8000001c21227e21 */ /* 0x000fe20008010000 */
[----:B------:R-:W-:Y:S01]  /*5b70*/  FMUL.FTZ R60, R59, UR16 ;  /* 0x000000103b3c7c20 */ /* 0x000fe20008410000 */
[----:B------:R-:W-:Y:S02]  /*5b80*/  HADD2.F32 R33, -RZ, R32.H1_H1 ;  /* 0x30000020ff217230 */ /* 0x000fe40000004100 */
[----:B------:R-:W-:Y:S01]  /*5b90*/  FMUL.FTZ R59, R4, R58 ;  /* 0x0000003a043b7220 */ /* 0x000fe20000410000 */
[----:B------:R-:W-:Y:S01]  /*5ba0*/  FMUL.FTZ R34, R34, UR16 ;  /* 0x0000001022227c20 */ /* 0x000fe20008410000 */
[----:B------:R-:W-:Y:S01]  /*5bb0*/  FADD.FTZ R54, R53, R54 ;  /* 0x0000003635367221 */ /* 0x000fe20000010000 */
[----:B------:R-:W-:Y:S02]  /*5bc0*/  HADD2.F32 R32, -RZ, R29.H1_H1 ;  /* 0x3000001dff207230 */ /* 0x000fe40000004100 */
[----:B------:R-:W-:Y:S01]  /*5bd0*/  FFMA.FTZ R55, R60, R59, R55 ;  /* 0x0000003b3c377223 */ /* 0x000fe20000010037 */
[----:B------:R-:W-:Y:S01]  /*5be0*/  FMUL.FTZ R53, R5, R33 ;  /* 0x0000002105357220 */ /* 0x000fe20000410000 */
[----:B------:R-:W-:Y:S01]  /*5bf0*/  FADD.FTZ R7, R7, R33 ;  /* 0x0000002107077221 */ /* 0x000fe20000010000 */
[----:B------:R-:W-:Y:S01]  /*5c00*/  FFMA.FTZ R6, R33, R34, R6 ;  /* 0x0000002221067223 */ /* 0x000fe20000010006 */
[----:B------:R-:W-:-:S02]  /*5c10*/  HADD2.F32 R33, -RZ, R23.H1_H1 ;  /* 0x30000017ff217230 */ /* 0x000fc40000004100 */
[----:B------:R-:W-:Y:S01]  /*5c20*/  FFMA.FTZ R55, R34, R53, R55 ;  /* 0x0000003522377223 */ /* 0x000fe20000010037 */
[----:B------:R-:W-:Y:S01]  /*5c30*/  FADD.FTZ R34, R32, -UR28 ;  /* 0x8000001c20227e21 */ /* 0x000fe20008010000 */
[----:B------:R-:W-:Y:S01]  /*5c40*/  FADD.FTZ R54, R54, R59 ;  /* 0x0000003b36367221 */ /* 0x000fe20000010000 */
[----:B------:R-:W-:Y:S02]  /*5c50*/  HADD2.F32 R32, -RZ, R31.H1_H1 ;  /* 0x3000001fff207230 */ /* 0x000fe40000004100 */
[----:B------:R-:W-:Y:S01]  /*5c60*/  FADD.FTZ R33, R33, -UR28 ;  /* 0x8000001c21217e21 */ /* 0x000fe20008010000 */
[----:B------:R-:W-:Y:S01]  /*5c70*/  FFMA.FTZ R57, R58, R60, R57 ;  /* 0x0000003c3a397223 */ /* 0x000fe20000010039 */
[----:B------:R-:W-:Y:S01]  /*5c80*/  FMUL.FTZ R34, R34, UR16 ;  /* 0x0000001022227c20 */ /* 0x000fe20008410000 */
[----:B------:R-:W-:Y:S01]  /*5c90*/  FADD.FTZ R54, R53, R54 ;  /* 0x0000003635367221 */ /* 0x000fe20000010000 */
[----:B------:R-:W-:Y:S01]  /*5ca0*/  FMUL.FTZ R33, R33, UR16 ;  /* 0x0000001021217c20 */ /* 0x000fe20008410000 */
[----:B------:R-:W-:-:S02]  /*5cb0*/  HADD2.F32 R53, -RZ, R27.H0_H0 ;  /* 0x2000001bff357230 */ /* 0x000fc40000004100 */
        /* <DEDUP_REMOVED lines=8> */
[----:B------:R-:W-:Y:S01]  /*5d40*/  FADD.FTZ R53, R53, -UR28 ;  /* 0x8000001c35357e21 */ /* 0x000fe20008010000 */
[----:B------:R-:W-:Y:S02]  /*5d50*/  HADD2.F32 R54, -RZ, R30.H1_H1 ;  /* 0x3000001eff367230 */ /* 0x000fe40000004100 */
[----:B------:R-:W-:Y:S01]  /*5d60*/  FADD.FTZ R43, R32, R43 ;  /* 0x0000002b202b7221 */ /* 0x000fe20000010000 */
[----:B------:R-:W-:Y:S01]  /*5d70*/  FFMA.FTZ R34, R33, R32, R34 ;  /* 0x0000002021227223 */ /* 0x000fe20000010022 */
[----:B------:R-:W-:Y:S01]  /*5d80*/  FMUL.FTZ R53, R53, UR16 ;  /* 0x0000001035357c20 */ /* 0x000fe20008410000 */
[----:B------:R-:W-:-:S02]  /*5d90*/  HADD2.F32 R31, -RZ, R21.H1_H1 ;  /* 0x30000015ff1f7230 */ /* 0x000fc40000004100 */
[----:B------:R-:W-:Y:S01]  /*5da0*/  FMUL.FTZ R32, R4, R54 ;  /* 0x0000003604207220 */ /* 0x000fe20000410000 */
[----:B------:R-:W-:Y:S02]  /*5db0*/  HADD2.F32 R33, -RZ, R25.H0_H0 ;  /* 0x20000019ff217230 */ /* 0x000fe40000004100 */
[----:B------:R-:W-:Y:S01]  /*5dc0*/  FADD.FTZ R56, R56, R54 ;  /* 0x0000003638387221 */ /* 0x000fe20000010000 */
[----:B------:R-:W-:Y:S01]  /*5dd0*/  FFMA.FTZ R57, R54, R53, R57 ;  /* 0x0000003536397223 */ /* 0x000fe20000010039 */
[----:B------:R-:W-:Y:S01]  /*5de0*/  FADD.FTZ R54, R43, R32 ;  /* 0x000000202b367221 */ /* 0x000fe20000010000 */
[----:B------:R-:W-:Y:S01]  /*5df0*/  FFMA.FTZ R53, R53, R32, R34 ;  /* 0x0000002035357223 */ /* 0x000fe20000010022 */
[----:B------:R-:W-:Y:S01]  /*5e00*/  FADD.FTZ R32, R31, -UR28 ;  /* 0x8000001c1f207e21 */ /* 0x000fe20008010000 */
[----:B------:R-:W-:Y:S01]  /*5e10*/  FADD.FTZ R33, R33, -UR28 ;  /* 0x8000001c21217e21 */ /* 0x000fe20008010000 */
[----:B------:R-:W-:Y:S02]  /*5e20*/  HADD2.F32 R31, -RZ, R30.H0_H0 ;  /* 0x2000001eff1f7230 */ /* 0x000fe40000004100 */
[----:B------:R-:W-:Y:S01]  /*5e30*/  FMUL.FTZ R32, R32, UR16 ;  /* 0x0000001020207c20 */ /* 0x000fe20008410000 */
[----:B------:R-:W-:-:S02]  /*5e40*/  HADD2.F32 R30, -RZ, R29.H0_H0 ;  /* 0x2000001dff1e7230 */ /* 0x000fc40000004100 */
[----:B------:R-:W-:Y:S01]  /*5e50*/  FMUL.FTZ R34, R33, UR16 ;  /* 0x0000001021227c20 */ /* 0x000fe20008410000 */
[----:B------:R-:W-:Y:S02]  /*5e60*/  HADD2.F32 R29, -RZ, R28.H1_H1 ;  /* 0x3000001cff1d7230 */ /* 0x000fe40000004100 */
[----:B------:R-:W-:Y:S01]  /*5e70*/  FADD.FTZ R7, R7, R31 ;  /* 0x0000001f07077221 */ /* 0x000fe20000010000 */
[----:B------:R-:W-:Y:S01]  /*5e80*/  FFMA.FTZ R6, R31, R32, R6 ;  /* 0x000000201f067223 */ /* 0x000fe20000010006 */
[----:B------:R-:W-:Y:S01]  /*5e90*/  FMUL.FTZ R31, R5, R31 ;  /* 0x0000001f051f7220 */ /* 0x000fe20000410000 */
[----:B------:R-:W-:Y:S01]  /*5ea0*/  FADD.FTZ R56, R56, R30 ;  /* 0x0000001e38387221 */ /* 0x000fe20000010000 */
[----:B------:R-:W-:Y:S01]  /*5eb0*/  FFMA.FTZ R57, R30, R34, R57 ;  /* 0x000000221e397223 */ /* 0x000fe20000010039 */
[----:B------:R-:W-:Y:S01]  /*5ec0*/  FMUL.FTZ R33, R4, R30 ;  /* 0x0000001e04217220 */ /* 0x000fe20000410000 */
[----:B------:R-:W-:Y:S01]  /*5ed0*/  FADD.FTZ R30, R29, -UR28 ;  /* 0x8000001c1d1e7e21 */ /* 0x000fe20008010000 */
[----:B------:R-:W-:-:S02]  /*5ee0*/  HADD2.F32 R29, -RZ, R42.H1_H1 ;  /* 0x3000002aff1d7230 */ /* 0x000fc40000004100 */
[----:B------:R-:W-:Y:S01]  /*5ef0*/  FFMA.FTZ R53, R32, R31, R53 ;  /* 0x0000001f20357223 */ /* 0x000fe20000010035 */
[----:B------:R-:W-:Y:S01]  /*5f00*/  FADD.FTZ R54, R31, R54 ;  /* 0x000000361f367221 */ /* 0x000fe20000010000 */
[----:B------:R-:W-:Y:S01]  /*5f10*/  FMUL.FTZ R30, R30, UR16 ;  /* 0x000000101e1e7c20 */ /* 0x000fe20008410000 */
[----:B------:R-:W-:Y:S02]  /*5f20*/  HADD2.F32 R32, -RZ, R20.H0_H0 ;  /* 0x20000014ff207230 */ /* 0x000fe40000004100 */
[----:B------:R-:W-:Y:S01]  /*5f30*/  FFMA.FTZ R53, R34, R33, R53 ;  /* 0x0000002122357223 */ /* 0x000fe20000010035 */
[----:B------:R-:W-:Y:S01]  /*5f40*/  FMUL.FTZ R31, R5, R29 ;  /* 0x0000001d051f7220 */ /* 0x000fe20000410000 */
[----:B------:R-:W-:Y:S02]  /*5f50*/  HADD2.F32 R28, -RZ, R28.H0_H0 ;  /* 0x2000001cff1c7230 */ /* 0x000fe40000004100 */
[----:B------:R-:W-:Y:S01]  /*5f60*/  FFMA.FTZ R6, R29, R30, R6 ;  /* 0x0000001e1d067223 */ /* 0x000fe20000010006 */
[----:B------:R-:W-:Y:S01]  /*5f70*/  FADD.FTZ R54, R54, R33 ;  /* 0x0000002136367221 */ /* 0x000fe20000010000 */
[----:B------:R-:W-:Y:S01]  /*5f80*/  FFMA.FTZ R53, R30, R31, R53 ;  /* 0x0000001f1e357223 */ /* 0x000fe20000010035 */
[----:B------:R-:W-:Y:S01]  /*5f90*/  FADD.FTZ R32, R32, -UR28 ;  /* 0x8000001c20207e21 */ /* 0x000fe20008010000 */
[----:B------:R-:W-:-:S02]  /*5fa0*/  HADD2.F32 R30, -RZ, R27.H1_H1 ;  /* 0x3000001bff1e7230 */ /* 0x000fc40000004100 */
[----:B------:R-:W-:Y:S01]  /*5fb0*/  FADD.FTZ R28, R28, -UR28 ;  /* 0x8000001c1c1c7e21 */ /* 0x000fe20008010000 */
[----:B------:R-:W-:Y:S02]  /*5fc0*/  HADD2.F32 R27, -RZ, R26.H1_H1 ;  /* 0x3000001aff1b7230 */ /* 0x000fe40000004100 */
[----:B------:R-:W-:Y:S01]  /*5fd0*/  FADD.FTZ R7, R7, R29 ;  /* 0x0000001d07077221 */ /* 0x000fe20000010000 */
[----:B------:R-:W-:Y:S01]  /*5fe0*/  FADD.FTZ R54, R31, R54 ;  /* 0x000000361f367221 */ /* 0x000fe20000010000 */
[----:B------:R-:W-:Y:S01]  /*5ff0*/  FMUL.FTZ R32, R32, UR16 ;  /* 0x0000001020207c20 */ /* 0x000fe20008410000 */
[----:B------:R-:W-:Y:S01]  /*6000*/  FMUL.FTZ R28, R28, UR16 ;  /* 0x000000101c1c7c20 */ /* 0x000fe20008410000 */
[----:B------:R-:W-:Y:S02]  /*6010*/  HADD2.F32 R31, -RZ, R18.H0_H0 ;  /* 0x20000012ff1f7230 */ /* 0x000fe40000004100 */
[----:B------:R-:W-:Y:S01]  /*6020*/  FMUL.FTZ R29, R4, R30 ;  /* 0x0000001e041d7220 */ /* 0x000fe20000410000 */
[----:B------:R-:W-:Y:S01]  /*6030*/  FADD.FTZ R56, R56, R30 ;  /* 0x0000001e38387221 */ /* 0x000fe20000010000 */
[----:B------:R-:W-:Y:S01]  /*6040*/  FFMA.FTZ R57, R30, R32, R57 ;  /* 0x000000201e397223 */ /* 0x000fe20000010039 */
[----:B------:R-:W-:Y:S01]  /*6050*/  FADD.FTZ R7, R7, R27 ;  /* 0x0000001b07077221 */ /* 0x000fe20000010000 */
[----:B------:R-:W-:Y:S01]  /*6060*/  FFMA.FTZ R6, R27, R28, R6 ;  /* 0x0000001c1b067223 */ /* 0x000fe20000010006 */
[----:B------:R-:W-:Y:S01]  /*6070*/  FMUL.FTZ R27, R5, R27 ;  /* 0x0000001b051b7220 */ /* 0x000fe20000410000 */
[----:B------:R-:W-:Y:S01]  /*6080*/  FFMA.FTZ R53, R32, R29, R53 ;  /* 0x0000001d20357223 */ /* 0x000fe20000010035 */
[----:B------:R-:W-:-:S02]  /*6090*/  HADD2.F32 R30, -RZ, R25.H1_H1 ;  /* 0x30000019ff1e7230 */ /* 0x000fc40000004100 */
[----:B------:R-:W-:Y:S01]  /*60a0*/  FADD.FTZ R31, R31, -UR28 ;  /* 0x8000001c1f1f7e21 */ /* 0x000fe20008010000 */
[----:B------:R-:W-:Y:S01]  /*60b0*/  FADD.FTZ R54, R54, R29 ;  /* 0x0000001d36367221 */ /* 0x000fe20000010000 */
[----:B------:R-:W-:Y:S02]  /*60c0*/  HADD2.F32 R26, -RZ, R26.H0_H0 ;  /* 0x2000001aff1a7230 */ /* 0x000fe40000004100 */
[----:B------:R-:W-:Y:S01]  /*60d0*/  FFMA.FTZ R53, R28, R27, R53 ;  /* 0x0000001b1c357223 */ /* 0x000fe20000010035 */
[----:B------:R-:W-:Y:S01]  /*60e0*/  FMUL.FTZ R28, R31, UR16 ;  /* 0x000000101f1c7c20 */ /* 0x000fe20008410000 */
[----:B------:R-:W-:Y:S01]  /*60f0*/  FMUL.FTZ R25, R4, R30 ;  /* 0x0000001e04197220 */ /* 0x000fe20000410000 */
[----:B------:R-:W-:Y:S01]  /*6100*/  FADD.FTZ R54, R27, R54 ;  /* 0x000000361b367221 */ /* 0x000fe20000010000 */
[----:B------:R-:W-:Y:S01]  /*6110*/  FADD.FTZ R26, R26, -UR28 ;  /* 0x8000001c1a1a7e21 */ /* 0x000fe20008010000 */
[----:B------:R-:W-:Y:S01]  /*6120*/  FFMA.FTZ R57, R30, R28, R57 ;  /* 0x0000001c1e397223 */ /* 0x000fe20000010039 */
[----:B------:R-:W-:Y:S01]  /*6130*/  FFMA.FTZ R53, R28, R25, R53 ;  /* 0x000000191c357223 */ /* 0x000fe20000010035 */
[----:B------:R-:W-:Y:S01]  /*6140*/  FADD.FTZ R54, R54, R25 ;  /* 0x0000001936367221 */ /* 0x000fe20000010000 */
[----:B------:R-:W-:-:S02]  /*6150*/  HADD2.F32 R28, -RZ, R24.H0_H0 ;  /* 0x20000018ff1c7230 */ /* 0x000fc40000004100 */
[----:B------:R-:W-:Y:S01]  /*6160*/  FMUL.FTZ R26, R26, UR16 ;  /* 0x000000101a1a7c20 */ /* 0x000fe20008410000 */
[----:B------:R-:W-:Y:S02]  /*6170*/  HADD2.F32 R27, -RZ, R16.H1_H1 ;  /* 0x30000010ff1b7230 */ /* 0x000fe40000004100 */
[----:B------:R-:W-:Y:S01]  /*6180*/  FADD.FTZ R56, R56, R30 ;  /* 0x0000001e38387221 */ /* 0x000fe20000010000 */
[----:B------:R-:W-:Y:S02]  /*6190*/  HADD2.F32 R25, -RZ, R42.H0_H0 ;  /* 0x2000002aff197230 */ /* 0x000fe40000004100 */
[----:B------:R-:W-:Y:S02]  /*61a0*/  HADD2.F32 R24, -RZ, R24.H1_H1 ;  /* 0x30000018ff187230 */ /* 0x000fe40000004100 */
[----:B------:R-:W-:Y:S01]  /*61b0*/  FADD.FTZ R27, R27, -UR28 ;  /* 0x8000001c1b1b7e21 */ /* 0x000fe20008010000 */
[----:B------:R-:W-:Y:S02]  /*61c0*/  HADD2.F32 R23, -RZ, R23.H0_H0 ;  /* 0x20000017ff177230 */ /* 0x000fe40000004100 */
[----:B------:R-:W-:Y:S01]  /*61d0*/  FADD.FTZ R7, R7, R25 ;  /* 0x0000001907077221 */ /* 0x000fe20000010000 */
[----:B------:R-:W-:Y:S01]  /*61e0*/  FFMA.FTZ R6, R25, R26, R6 ;  /* 0x0000001a19067223 */ /* 0x000fe20000010006 */
[----:B------:R-:W-:Y:S01]  /*61f0*/  FADD.FTZ R24, R24, -UR28 ;  /* 0x8000001c18187e21 */ /* 0x000fe20008010000 */
[----:B------:R-:W-:Y:S01]  /*6200*/  FMUL.FTZ R25, R5, R25 ;  /* 0x0000001905197220 */ /* 0x000fe20000410000 */
[----:B------:R-:W-:Y:S01]  /*6210*/  FMUL.FTZ R30, R27, UR16 ;  /* 0x000000101b1e7c20 */ /* 0x000fe20008410000 */
[----:B------:R-:W-:Y:S01]  /*6220*/  FMUL.FTZ R27, R4, R28 ;  /* 0x0000001c041b7220 */ /* 0x000fe20000410000 */
[----:B------:R-:W-:Y:S01]  /*6230*/  FMUL.FTZ R24, R24, UR16 ;  /* 0x0000001018187c20 */ /* 0x000fe20008410000 */
[----:B------:R-:W-:Y:S01]  /*6240*/  FFMA.FTZ R53, R26, R25, R53 ;  /* 0x000000191a357223 */ /* 0x000fe20000010035 */
[----:B------:R-:W-:Y:S01]  /*6250*/  FADD.FTZ R54, R25, R54 ;  /* 0x0000003619367221 */ /* 0x000fe20000010000 */
[----:B------:R-:W-:Y:S01]  /*6260*/  FMUL.FTZ R25, R5, R23 ;  /* 0x0000001705197220 */ /* 0x000fe20000410000 */
[----:B------:R-:W-:Y:S01]  /*6270*/  FADD.FTZ R7, R7, R23 ;  /* 0x0000001707077221 */ /* 0x000fe20000010000 */
[----:B------:R-:W-:Y:S01]  /*6280*/  FFMA.FTZ R6, R23, R24, R6 ;  /* 0x0000001817067223 */ /* 0x000fe20000010006 */
[----:B------:R-:W-:Y:S01]  /*6290*/  FFMA.FTZ R53, R30, R27, R53 ;  /* 0x0000001b1e357223 */ /* 0x000fe20000010035 */
[----:B------:R-:W-:-:S02]  /*62a0*/  HADD2.F32 R23, -RZ, R22.H1_H1 ;  /* 0x30000016ff177230 */ /* 0x000fc40000004100 */
[----:B------:R-:W-:Y:S01]  /*62b0*/  FADD.FTZ R54, R54, R27 ;  /* 0x0000001b36367221 */ /* 0x000fe20000010000 */
[----:B------:R-:W-:Y:S02]  /*62c0*/  HADD2.F32 R26, -RZ, R14.H1_H1 ;  /* 0x3000000eff1a7230 */ /* 0x000fe40000004100 */
[----:B------:R-:W-:Y:S01]  /*62d0*/  FFMA.FTZ R53, R24, R25, R53 ;  /* 0x0000001918357223 */ /* 0x000fe20000010035 */
[----:B------:R-:W-:Y:S02]  /*62e0*/  HADD2.F32 R22, -RZ, R22.H0_H0 ;  /* 0x20000016ff167230 */ /* 0x000fe40000004100 */
[----:B------:R-:W-:Y:S01]  /*62f0*/  FADD.FTZ R24, R23, -UR28 ;  /* 0x8000001c17187e21 */ /* 0x000fe20008010000 */
[----:B------:R-:W-:Y:S02]  /*6300*/  HADD2.F32 R27, -RZ, R13.H0_H0 ;  /* 0x2000000dff1b7230 */ /* 0x000fe40000004100 */
[----:B------:R-:W-:Y:S01]  /*6310*/  FADD.FTZ R26, R26, -UR28 ;  /* 0x8000001c1a1a7e21 */ /* 0x000fe20008010000 */
[----:B------:R-:W-:-:S02]  /*6320*/  HADD2.F32 R23, -RZ, R41.H1_H1 ;  /* 0x30000029ff177230 */ /* 0x000fc40000004100 */
[----:B------:R-:W-:Y:S01]  /*6330*/  FADD.FTZ R54, R25, R54 ;  /* 0x0000003619367221 */ /* 0x000fe20000010000 */
[----:B------:R-:W-:Y:S01]  /*6340*/  FMUL.FTZ R24, R24, UR16 ;  /* 0x0000001018187c20 */ /* 0x000fe20008410000 */
        /* <DEDUP_REMOVED lines=8> */
[----:B------:R-:W-:Y:S01]  /*63d0*/  FFMA.FTZ R57, R22, R26, R57 ;  /* 0x0000001a16397223 */ /* 0x000fe20000010039 */
[----:B------:R-:W-:Y:S01]  /*63e0*/  FMUL.FTZ R23, R5, R23 ;  /* 0x0000001705177220 */ /* 0x000fe20000410000 */
[----:B------:R-:W-:Y:S01]  /*63f0*/  FADD.FTZ R54, R54, R25 ;  /* 0x0000001936367221 */ /* 0x000fe20000010000 */
[----:B------:R-:W-:Y:S01]  /*6400*/  FFMA.FTZ R53, R26, R25, R53 ;  /* 0x000000191a357223 */ /* 0x000fe20000010035 */
[----:B------:R-:W-:-:S02]  /*6410*/  HADD2.F32 R20, -RZ, R20.H1_H1 ;  /* 0x30000014ff147230 */ /* 0x000fc40000004100 */
[----:B------:R-:W-:Y:S01]  /*6420*/  FMUL.FTZ R22, R27, UR16 ;  /* 0x000000101b167c20 */ /* 0x000fe20008410000 */
[----:B------:R-:W-:Y:S02]  /*6430*/  HADD2.F32 R21, -RZ, R21.H0_H0 ;  /* 0x20000015ff157230 */ /* 0x000fe40000004100 */
[----:B------:R-:W-:Y:S01]  /*6440*/  FADD.FTZ R54, R23, R54 ;  /* 0x0000003617367221 */ /* 0x000fe20000010000 */
[----:B------:R-:W-:Y:S01]  /*6450*/  FFMA.FTZ R53, R24, R23, R53 ;  /* 0x0000001718357223 */ /* 0x000fe20000010035 */
[----:B------:R-:W-:Y:S01]  /*6460*/  FMUL.FTZ R23, R4, R20 ;  /* 0x0000001404177220 */ /* 0x000fe20000410000 */
[----:B------:R-:W-:Y:S01]  /*6470*/  FADD.FTZ R56, R56, R20 ;  /* 0x0000001438387221 */ /* 0x000fe20000010000 */
[----:B------:R-:W-:Y:S01]  /*6480*/  FFMA.FTZ R57, R20, R22, R57 ;  /* 0x0000001614397223 */ /* 0x000fe20000010039 */
[----:B------:R-:W-:Y:S01]  /*6490*/  FADD.FTZ R20, R21, -UR28 ;  /* 0x8000001c15147e21 */ /* 0x000fe20008010000 */
[----:B------:R-:W-:Y:S02]  /*64a0*/  HADD2.F32 R24, -RZ, R11.H0_H0 ;  /* 0x2000000bff187230 */ /* 0x000fe40000004100 */
[----:B------:R-:W-:Y:S01]  /*64b0*/  FADD.FTZ R54, R54, R23 ;  /* 0x0000001736367221 */ /* 0x000fe20000010000 */
[----:B------:R-:W-:-:S02]  /*64c0*/  HADD2.F32 R21, -RZ, R19.H1_H1 ;  /* 0x30000013ff157230 */ /* 0x000fc40000004100 */
[----:B------:R-:W-:Y:S01]  /*64d0*/  FMUL.FTZ R20, R20, UR16 ;  /* 0x0000001014147c20 */ /* 0x000fe20008410000 */
[----:B------:R-:W-:Y:S02]  /*64e0*/  HADD2.F32 R18, -RZ, R18.H1_H1 ;  /* 0x30000012ff127230 */ /* 0x000fe40000004100 */
[----:B------:R-:W-:Y:S01]  /*64f0*/  FADD.FTZ R24, R24, -UR28 ;  /* 0x8000001c18187e21 */ /* 0x000fe20008010000 */
[----:B------:R-:W-:Y:S02]  /*6500*/  HADD2.F32 R19, -RZ, R19.H0_H0 ;  /* 0x20000013ff137230 */ /* 0x000fe40000004100 */
[----:B------:R-:W-:Y:S01]  /*6510*/  FADD.FTZ R7, R7, R21 ;  /* 0x0000001507077221 */ /* 0x000fe20000010000 */
[----:B------:R-:W-:Y:S01]  /*6520*/  FFMA.FTZ R6, R21, R20, R6 ;  /* 0x0000001415067223 */ /* 0x000fe20000010006 */
[----:B------:R-:W-:Y:S01]  /*6530*/  FFMA.FTZ R53, R22, R23, R53 ;  /* 0x0000001716357223 */ /* 0x000fe20000010035 */
[----:B------:R-:W-:Y:S01]  /*6540*/  FMUL.FTZ R21, R5, R21 ;  /* 0x0000001505157220 */ /* 0x000fe20000410000 */
[----:B------:R-:W-:Y:S01]  /*6550*/  FMUL.FTZ R24, R24, UR16 ;  /* 0x0000001018187c20 */ /* 0x000fe20008410000 */
[----:B------:R-:W-:-:S02]  /*6560*/  HADD2.F32 R41, -RZ, R41.H0_H0 ;  /* 0x20000029ff297230 */ /* 0x000fc40000004100 */
[----:B------:R-:W-:Y:S01]  /*6570*/  FMUL.FTZ R23, R4, R18 ;  /* 0x0000001204177220 */ /* 0x000fe20000410000 */
[----:B------:R-:W-:Y:S01]  /*6580*/  FADD.FTZ R54, R21, R54 ;  /* 0x0000003615367221 */ /* 0x000fe20000010000 */
[----:B------:R-:W-:Y:S01]  /*6590*/  FFMA.FTZ R53, R20, R21, R53 ;  /* 0x0000001514357223 */ /* 0x000fe20000010035 */
[----:B------:R-:W-:Y:S01]  /*65a0*/  FADD.FTZ R19, R19, -UR28 ;  /* 0x8000001c13137e21 */ /* 0x000fe20008010000 */
[----:B------:R-:W-:Y:S02]  /*65b0*/  HADD2.F32 R20, -RZ, R10.H1_H1 ;  /* 0x3000000aff147230 */ /* 0x000fe40000004100 */
[----:B------:R-:W-:Y:S01]  /*65c0*/  FADD.FTZ R56, R56, R18 ;  /* 0x0000001238387221 */ /* 0x000fe20000010000 */
[----:B------:R-:W-:Y:S01]  /*65d0*/  FFMA.FTZ R57, R18, R24, R57 ;  /* 0x0000001812397223 */ /* 0x000fe20000010039 */
[----:B------:R-:W-:Y:S01]  /*65e0*/  FADD.FTZ R21, R54, R23 ;  /* 0x0000001736157221 */ /* 0x000fe20000010000 */
[----:B------:R-:W-:Y:S01]  /*65f0*/  FFMA.FTZ R24, R24, R23, R53 ;  /* 0x0000001718187223 */ /* 0x000fe20000010035 */
[----:B------:R-:W-:Y:S01]  /*6600*/  FMUL.FTZ R19, R19, UR16 ;  /* 0x0000001013137c20 */ /* 0x000fe20008410000 */
[----:B------:R-:W-:Y:S01]  /*6610*/  FMUL.FTZ R18, R5, R41 ;  /* 0x0000002905127220 */ /* 0x000fe20000410000 */
[----:B------:R-:W-:Y:S01]  /*6620*/  FADD.FTZ R20, R20, -UR28 ;  /* 0x8000001c14147e21 */ /* 0x000fe20008010000 */
[----:B------:R-:W-:-:S02]  /*6630*/  HADD2.F32 R22, -RZ, R17.H1_H1 ;  /* 0x30000011ff167230 */ /* 0x000fc40000004100 */
[----:B------:R-:W-:Y:S01]  /*6640*/  FFMA.FTZ R6, R41, R19, R6 ;  /* 0x0000001329067223 */ /* 0x000fe20000010006 */
[----:B------:R-:W-:Y:S01]  /*6650*/  FADD.FTZ R21, R18, R21 ;  /* 0x0000001512157221 */ /* 0x000fe20000010000 */
[----:B------:R-:W-:Y:S01]  /*6660*/  FFMA.FTZ R24, R19, R18, R24 ;  /* 0x0000001213187223 */ /* 0x000fe20000010018 */
[----:B------:R-:W-:Y:S02]  /*6670*/  HADD2.F32 R18, -RZ, R17.H0_H0 ;  /* 0x20000011ff127230 */ /* 0x000fe40000004100 */
[----:B------:R-:W-:Y:S01]  /*6680*/  FMUL.FTZ R19, R20, UR16 ;  /* 0x0000001014137c20 */ /* 0x000fe20008410000 */
[----:B------:R-:W-:Y:S01]  /*6690*/  FADD.FTZ R22, R22, -UR28 ;  /* 0x8000001c16167e21 */ /* 0x000fe20008010000 */
[----:B------:R-:W-:Y:S02]  /*66a0*/  HADD2.F32 R17, -RZ, R16.H0_H0 ;  /* 0x20000010ff117230 */ /* 0x000fe40000004100 */
[----:B------:R-:W-:Y:S01]  /*66b0*/  FADD.FTZ R7, R7, R41 ;  /* 0x0000002907077221 */ /* 0x000fe20000010000 */
[----:B------:R-:W-:Y:S01]  /*66c0*/  FADD.FTZ R56, R56, R18 ;  /* 0x0000001238387221 */ /* 0x000fe20000010000 */
[----:B------:R-:W-:Y:S01]  /*66d0*/  FFMA.FTZ R57, R18, R19, R57 ;  /* 0x0000001312397223 */ /* 0x000fe20000010039 */
[----:B------:R-:W-:-:S02]  /*66e0*/  HADD2.F32 R16, -RZ, R10.H0_H0 ;  /* 0x2000000aff107230 */ /* 0x000fc40000004100 */
[----:B------:R-:W-:Y:S01]  /*66f0*/  FMUL.FTZ R18, R4, R18 ;  /* 0x0000001204127220 */ /* 0x000fe20000410000 */
[----:B------:R-:W-:Y:S01]  /*6700*/  FMUL.FTZ R22, R22, UR16 ;  /* 0x0000001016167c20 */ /* 0x000fe20008410000 */
[----:B------:R-:W-:Y:S01]  /*6710*/  FADD.FTZ R7, R7, R17 ;  /* 0x0000001107077221 */ /* 0x000fe20000010000 */
[----:B------:R-:W-:Y:S02]  /*6720*/  HADD2.F32 R14, -RZ, R14.H0_H0 ;  /* 0x2000000eff0e7230 */ /* 0x000fe40000004100 */
[----:B------:R-:W-:Y:S01]  /*6730*/  FADD.FTZ R10, R21, R18 ;  /* 0x00000012150a7221 */ /* 0x000fe20000010000 */
[----:B------:R-:W-:Y:S01]  /*6740*/  FFMA.FTZ R19, R19, R18, R24 ;  /* 0x0000001213137223 */ /* 0x000fe20000010018 */
[----:B------:R-:W-:Y:S01]  /*6750*/  FADD.FTZ R18, R16, -UR28 ;  /* 0x8000001c10127e21 */ /* 0x000fe20008010000 */
[----:B------:R-:W-:Y:S01]  /*6760*/  FFMA.FTZ R6, R17, R22, R6 ;  /* 0x0000001611067223 */ /* 0x000fe20000010006 */
[----:B------:R-:W-:Y:S01]  /*6770*/  FMUL.FTZ R17, R5, R17 ;  /* 0x0000001105117220 */ /* 0x000fe20000410000 */
        /* <DEDUP_REMOVED lines=8> */
[----:B------:R-:W-:Y:S02]  /*6800*/  HADD2.F32 R16, -RZ, R9.H0_H0 ;  /* 0x20000009ff107230 */ /* 0x000fe40000004100 */
[----:B------:R-:W-:Y:S01]  /*6810*/  FADD.FTZ R21, R10, R17 ;  /* 0x000000110a157221 */ /* 0x000fe20000010000 */
[----:B------:R-:W-:Y:S01]  /*6820*/  FADD.FTZ R15, R15, -UR28 ;  /* 0x8000001c0f0f7e21 */ /* 0x000fe20008010000 */
[----:B------:R-:W-:-:S02]  /*6830*/  HADD2.F32 R9, -RZ, R40.H1_H1 ;  /* 0x30000028ff097230 */ /* 0x000fc40000004100 */
[----:B------:R-:W-:Y:S01]  /*6840*/  FFMA.FTZ R18, R18, R17, R19 ;  /* 0x0000001112127223 */ /* 0x000fe20000010013 */
[----:B------:R-:W-:Y:S01]  /*6850*/  FADD.FTZ R10, R16, -UR28 ;  /* 0x8000001c100a7e21 */ /* 0x000fe20008010000 */
[----:B------:R-:W-:Y:S02]  /*6860*/  HADD2.F32 R16, -RZ, R13.H1_H1 ;  /* 0x3000000dff107230 */ /* 0x000fe40000004100 */
[----:B------:R-:W-:Y:S01]  /*6870*/  FMUL.FTZ R15, R15, UR16 ;  /* 0x000000100f0f7c20 */ /* 0x000fe20008410000 */
[----:B------:R-:W-:Y:S01]  /*6880*/  FADD.FTZ R14, R14, -UR28 ;  /* 0x8000001c0e0e7e21 */ /* 0x000fe20008010000 */
[----:B------:R-:W-:Y:S01]  /*6890*/  FMUL.FTZ R13, R10, UR16 ;  /* 0x000000100a0d7c20 */ /* 0x000fe20008410000 */
        /* <DEDUP_REMOVED lines=8> */
[----:B------:R-:W-:Y:S01]  /*6920*/  FMUL.FTZ R14, R14, UR16 ;  /* 0x000000100e0e7c20 */ /* 0x000fe20008410000 */
[----:B------:R-:W-:Y:S02]  /*6930*/  HADD2.F32 R8, -RZ, R8.H0_H0 ;  /* 0x20000008ff087230 */ /* 0x000fe40000004100 */
[----:B------:R-:W-:Y:S01]  /*6940*/  FFMA.FTZ R15, R13, R16, R18 ;  /* 0x000000100d0f7223 */ /* 0x000fe20000010012 */
[----:B------:R-:W-:Y:S02]  /*6950*/  HADD2.F32 R12, -RZ, R12.H0_H0 ;  /* 0x2000000cff0c7230 */ /* 0x000fe40000004100 */
[----:B------:R-:W-:Y:S01]  /*6960*/  FMUL.FTZ R13, R5, R9 ;  /* 0x00000009050d7220 */ /* 0x000fe20000410000 */
[----:B------:R-:W-:Y:S01]  /*6970*/  FADD.FTZ R7, R7, R9 ;  /* 0x0000000907077221 */ /* 0x000fe20000010000 */
[----:B------:R-:W-:Y:S01]  /*6980*/  FFMA.FTZ R6, R9, R14, R6 ;  /* 0x0000000e09067223 */ /* 0x000fe20000010006 */
[----:B------:R-:W-:Y:S01]  /*6990*/  FADD.FTZ R9, R8, -UR28 ;  /* 0x8000001c08097e21 */ /* 0x000fe20008010000 */
[----:B------:R-:W-:-:S02]  /*69a0*/  HADD2.F32 R8, -RZ, R11.H1_H1 ;  /* 0x3000000bff087230 */ /* 0x000fc40000004100 */
[----:B------:R-:W-:Y:S01]  /*69b0*/  FADD.FTZ R12, R12, -UR28 ;  /* 0x8000001c0c0c7e21 */ /* 0x000fe20008010000 */
[----:B------:R-:W-:Y:S01]  /*69c0*/  FADD.FTZ R21, R10, R21 ;  /* 0x000000150a157221 */ /* 0x000fe20000010000 */
[----:B------:R-:W-:Y:S01]  /*69d0*/  FFMA.FTZ R15, R14, R13, R15 ;  /* 0x0000000d0e0f7223 */ /* 0x000fe2000001000f */
[----:B------:R-:W-:Y:S02]  /*69e0*/  HADD2.F32 R35, -RZ, R35.H1_H1 ;  /* 0x30000023ff237230 */ /* 0x000fe40000004100 */
[----:B------:R-:W-:Y:S01]  /*69f0*/  FMUL.FTZ R14, R9, UR16 ;  /* 0x00000010090e7c20 */ /* 0x000fe20008410000 */
[----:B------:R-:W-:Y:S01]  /*6a00*/  FMUL.FTZ R12, R12, UR16 ;  /* 0x000000100c0c7c20 */ /* 0x000fe20008410000 */
[--C-:B------:R-:W-:Y:S02]  /*6a10*/  HADD2.F32 R11, -RZ, R44.reuse.H0_H0 ;  /* 0x2000002cff0b7230 */ /* 0x100fe40000004100 */
[----:B------:R-:W-:Y:S01]  /*6a20*/  FMUL.FTZ R9, R4, R8 ;  /* 0x0000000804097220 */ /* 0x000fe20000410000 */
[----:B------:R-:W-:Y:S01]  /*6a30*/  FADD.FTZ R10, R21, R16 ;  /* 0x00000010150a7221 */ /* 0x000fe20000010000 */
[----:B------:R-:W-:Y:S01]  /*6a40*/  FADD.FTZ R7, R7, R35 ;  /* 0x0000002307077221 */ /* 0x000fe20000010000 */
[----:B------:R-:W-:Y:S01]  /*6a50*/  FFMA.FTZ R6, R35, R12, R6 ;  /* 0x0000000c23067223 */ /* 0x000fe20000010006 */
[----:B------:R-:W-:Y:S01]  /*6a60*/  FMUL.FTZ R35, R5, R35 ;  /* 0x0000002305237220 */ /* 0x000fe20000410000 */
[----:B------:R-:W-:Y:S01]  /*6a70*/  FFMA.FTZ R15, R14, R9, R15 ;  /* 0x000000090e0f7223 */ /* 0x000fe2000001000f */
[----:B------:R-:W-:Y:S01]  /*6a80*/  FADD.FTZ R11, R11, -UR28 ;  /* 0x8000001c0b0b7e21 */ /* 0x000fe20008010000 */
[----:B------:R-:W-:Y:S01]  /*6a90*/  FADD.FTZ R10, R13, R10 ;  /* 0x0000000a0d0a7221 */ /* 0x000fe20000010000 */
[----:B------:R-:W-:Y:S01]  /*6aa0*/  FADD.FTZ R56, R56, R8 ;  /* 0x0000000838387221 */ /* 0x000fe20000010000 */
[----:B------:R-:W-:Y:S01]  /*6ab0*/  FFMA.FTZ R57, R8, R14, R57 ;  /* 0x0000000e08397223 */ /* 0x000fe20000010039 */
[----:B------:R-:W-:-:S02]  /*6ac0*/  HADD2.F32 R44, -RZ, R44.H1_H1 ;  /* 0x3000002cff2c7230 */ /* 0x000fc40000004100 */
[----:B------:R-:W-:Y:S01]  /*6ad0*/  FFMA.FTZ R15, R12, R35, R15 ;  /* 0x000000230c0f7223 */ /* 0x000fe2000001000f */
[--C-:B------:R-:W-:Y:S02]  /*6ae0*/  HADD2.F32 R8, -RZ, R45.reuse.H0_H0 ;  /* 0x2000002dff087230 */ /* 0x100fe40000004100 */
[----:B------:R-:W-:Y:S01]  /*6af0*/  FMUL.FTZ R12, R11, UR16 ;  /* 0x000000100b0c7c20 */ /* 0x000fe20008410000 */
[----:B------:R-:W-:Y:S01]  /*6b00*/  FADD.FTZ R10, R10, R9 ;  /* 0x000000090a0a7221 */ /* 0x000fe20000010000 */
[----:B------:R-:W-:Y:S01]  /*6b10*/  FADD.FTZ R44, R44, -UR28 ;  /* 0x8000001c2c2c7e21 */ /* 0x000fe20008010000 */
[----:B------:R-:W-:Y:S02]  /*6b20*/  HADD2.F32 R45, -RZ, R45.H1_H1 ;  /* 0x3000002dff2d7230 */ /* 0x000fe40000004100 */
[----:B------:R-:W-:Y:S01]  /*6b30*/  FMUL.FTZ R9, R4, R8 ;  /* 0x0000000804097220 */ /* 0x000fe20000410000 */
[----:B------:R-:W-:Y:S01]  /*6b40*/  FADD.FTZ R56, R56, R8 ;  /* 0x0000000838387221 */ /* 0x000fe20000010000 */
[----:B------:R-:W-:Y:S01]  /*6b50*/  FFMA.FTZ R57, R8, R12, R57 ;  /* 0x0000000c08397223 */ /* 0x000fe20000010039 */
[----:B------:R-:W-:Y:S01]  /*6b60*/  FADD.FTZ R10, R35, R10 ;  /* 0x0000000a230a7221 */ /* 0x000fe20000010000 */
[----:B------:R-:W-:-:S02]  /*6b70*/  HADD2.F32 R8, -RZ, R46.H0_H0 ;  /* 0x2000002eff087230 */ /* 0x000fc40000004100 */
[----:B------:R-:W-:Y:S01]  /*6b80*/  FMUL.FTZ R44, R44, UR16 ;  /* 0x000000102c2c7c20 */ /* 0x000fe20008410000 */
[----:B------:R-:W-:Y:S01]  /*6b90*/  FFMA.FTZ R15, R12, R9, R15 ;  /* 0x000000090c0f7223 */ /* 0x000fe2000001000f */
[----:B------:R-:W-:Y:S01]  /*6ba0*/  FADD.FTZ R10, R10, R9 ;  /* 0x000000090a0a7221 */ /* 0x000fe20000010000 */
[----:B------:R-:W-:Y:S01]  /*6bb0*/  FADD.FTZ R7, R7, R45 ;  /* 0x0000002d07077221 */ /* 0x000fe20000010000 */
[----:B------:R-:W-:Y:S01]  /*6bc0*/  FADD.FTZ R9, R8, -UR28 ;  /* 0x8000001c08097e21 */ /* 0x000fe20008010000 */
[--C-:B------:R-:W-:Y:S02]  /*6bd0*/  HADD2.F32 R8, -RZ, R47.reuse.H0_H0 ;  /* 0x2000002fff087230 */ /* 0x100fe40000004100 */
[----:B------:R-:W-:Y:S01]  /*6be0*/  FFMA.FTZ R6, R45, R44, R6 ;  /* 0x0000002c2d067223 */ /* 0x000fe20000010006 */
[----:B------:R-:W-:Y:S02]  /*6bf0*/  HADD2.F32 R46, -RZ, R46.H1_H1 ;  /* 0x3000002eff2e7230 */ /* 0x000fe40000004100 */
[----:B------:R-:W-:Y:S01]  /*6c00*/  FMUL.FTZ R45, R5, R45 ;  /* 0x0000002d052d7220 */ /* 0x000fe20000410000 */
[----:B------:R-:W-:Y:S01]  /*6c10*/  FMUL.FTZ R12, R9, UR16 ;  /* 0x00000010090c7c20 */ /* 0x000fe20008410000 */
[----:B------:R-:W-:Y:S01]  /*6c20*/  FMUL.FTZ R9, R4, R8 ;  /* 0x0000000804097220 */ /* 0x000fe20000410000 */
[----:B------:R-:W-:-:S02]  /*6c30*/  HADD2.F32 R47, -RZ, R47.H1_H1 ;  /* 0x3000002fff2f7230 */ /* 0x000fc40000004100 */
[----:B------:R-:W-:Y:S01]  /*6c40*/  FADD.FTZ R10, R45, R10 ;  /* 0x0000000a2d0a7221 */ /* 0x000fe20000010000 */
[----:B------:R-:W-:Y:S01]  /*6c50*/  FFMA.FTZ R15, R44, R45, R15 ;  /* 0x0000002d2c0f7223 */ /* 0x000fe2000001000f */
[----:B------:R-:W-:Y:S01]  /*6c60*/  FADD.FTZ R46, R46, -UR28 ;  /* 0x8000001c2e2e7e21 */ /* 0x000fe20008010000 */
[----:B------:R-:W-:Y:S01]  /*6c70*/  FADD.FTZ R56, R56, R8 ;  /* 0x0000000838387221 */ /* 0x000fe20000010000 */
[----:B------:R-:W-:Y:S01]  /*6c80*/  FFMA.FTZ R57, R8, R12, R57 ;  /* 0x0000000c08397223 */ /* 0x000fe20000010039 */
[----:B------:R-:W-:Y:S01]  /*6c90*/  FADD.FTZ R10, R10, R9 ;  /* 0x000000090a0a7221 */ /* 0x000fe20000010000 */
[----:B------:R-:W-:Y:S01]  /*6ca0*/  FFMA.FTZ R15, R12, R9, R15 ;  /* 0x000000090c0f7223 */ /* 0x000fe2000001000f */
[----:B------:R-:W-:Y:S01]  /*6cb0*/  FMUL.FTZ R46, R46, UR16 ;  /* 0x000000102e2e7c20 */ /* 0x000fe20008410000 */
[--C-:B------:R-:W-:Y:S02]  /*6cc0*/  HADD2.F32 R8, -RZ, R48.reuse.H0_H0 ;  /* 0x20000030ff087230 */ /* 0x100fe40000004100 */
[----:B------:R-:W-:Y:S01]  /*6cd0*/  FMUL.FTZ R9, R5, R47 ;  /* 0x0000002f05097220 */ /* 0x000fe20000410000 */
[----:B------:R-:W-:-:S02]  /*6ce0*/  HADD2.F32 R48, -RZ, R48.H1_H1 ;  /* 0x30000030ff307230 */ /* 0x000fc40000004100 */
[----:B------:R-:W-:Y:S01]  /*6cf0*/  FADD.FTZ R7, R7, R47 ;  /* 0x0000002f07077221 */ /* 0x000fe20000010000 */
[----:B------:R-:W-:Y:S02]  /*6d00*/  HADD2.F32 R11, -RZ, R50.H0_H0 ;  /* 0x20000032ff0b7230 */ /* 0x000fe40000004100 */
[----:B------:R-:W-:Y:S01]  /*6d10*/  FADD.FTZ R10, R9, R10 ;  /* 0x0000000a090a7221 */ /* 0x000fe20000010000 */
[----:B------:R-:W-:Y:S01]  /*6d20*/  FFMA.FTZ R15, R46, R9, R15 ;  /* 0x000000092e0f7223 */ /* 0x000fe2000001000f */
[----:B------:R-:W-:Y:S01]  /*6d30*/  FADD.FTZ R9, R8, -UR28 ;  /* 0x8000001c08097e21 */ /* 0x000fe20008010000 */
[--C-:B------:R-:W-:Y:S02]  /*6d40*/  HADD2.F32 R8, -RZ, R49.reuse.H0_H0 ;  /* 0x20000031ff087230 */ /* 0x100fe40000004100 */
[----:B------:R-:W-:Y:S01]  /*6d50*/  FADD.FTZ R48, R48, -UR28 ;  /* 0x8000001c30307e21 */ /* 0x000fe20008010000 */
[----:B------:R-:W-:Y:S02]  /*6d60*/  HADD2.F32 R49, -RZ, R49.H1_H1 ;  /* 0x30000031ff317230 */ /* 0x000fe40000004100 */
[----:B------:R-:W-:Y:S01]  /*6d70*/  FMUL.FTZ R12, R9, UR16 ;  /* 0x00000010090c7c20 */ /* 0x000fe20008410000 */
        /* <DEDUP_REMOVED lines=8> */
[----:B------:R-:W-:Y:S01]  /*6e00*/  FFMA.FTZ R15, R12, R9, R15 ;  /* 0x000000090c0f7223 */ /* 0x000fe2000001000f */
[----:B------:R-:W-:-:S02]  /*6e10*/  HADD2.F32 R8, -RZ, R51.H0_H0 ;  /* 0x20000033ff087230 */ /* 0x000fc40000004100 */
[----:B------:R-:W-:Y:S01]  /*6e20*/  FMUL.FTZ R49, R5, R49 ;  /* 0x0000003105317220 */ /* 0x000fe20000410000 */
[----:B------:R-:W-:Y:S01]  /*6e30*/  FADD.FTZ R10, R10, R9 ;  /* 0x000000090a0a7221 */ /* 0x000fe20000010000 */
[----:B------:R-:W-:Y:S01]  /*6e40*/  FMUL.FTZ R12, R11, UR16 ;  /* 0x000000100b0c7c20 */ /* 0x000fe20008410000 */
[----:B------:R-:W-:Y:S02]  /*6e50*/  HADD2.F32 R50, -RZ, R50.H1_H1 ;  /* 0x30000032ff327230 */ /* 0x000fe40000004100 */
[----:B------:R-:W-:Y:S01]  /*6e60*/  FFMA.FTZ R15, R48, R49, R15 ;  /* 0x00000031300f7223 */ /* 0x000fe2000001000f */
[----:B------:R-:W-:Y:S01]  /*6e70*/  FADD.FTZ R10, R49, R10 ;  /* 0x0000000a310a7221 */ /* 0x000fe20000010000 */
[----:B------:R-:W-:Y:S01]  /*6e80*/  FMUL.FTZ R9, R4, R8 ;  /* 0x0000000804097220 */ /* 0x000fe20000410000 */
[----:B------:R-:W-:Y:S01]  /*6e90*/  FADD.FTZ R56, R56, R8 ;  /* 0x0000000838387221 */ /* 0x000fe20000010000 */
[----:B------:R-:W-:Y:S01]  /*6ea0*/  FFMA.FTZ R57, R8, R12, R57 ;  /* 0x0000000c08397223 */ /* 0x000fe20000010039 */
[----:B------:R-:W-:-:S02]  /*6eb0*/  HADD2.F32 R51, -RZ, R51.H1_H1 ;  /* 0x30000033ff337230 */ /* 0x000fc40000004100 */
[----:B------:R-:W-:Y:S01]  /*6ec0*/  FADD.FTZ R50, R50, -UR28 ;  /* 0x8000001c32327e21 */ /* 0x000fe20008010000 */
[--C-:B------:R-:W-:Y:S02]  /*6ed0*/  HADD2.F32 R8, -RZ, R87.reuse.H0_H0 ;  /* 0x20000057ff087230 */ /* 0x100fe40000004100 */
[----:B------:R-:W-:Y:S01]  /*6ee0*/  FADD.FTZ R10, R10, R9 ;  /* 0x000000090a0a7221 */ /* 0x000fe20000010000 */
[----:B------:R-:W-:Y:S01]  /*6ef0*/  FFMA.FTZ R15, R12, R9, R15 ;  /* 0x000000090c0f7223 */ /* 0x000fe2000001000f */
[--C-:B------:R-:W-:Y:S02]  /*6f00*/  HADD2.F32 R12, -RZ, R88.reuse.H0_H0 ;  /* 0x20000058ff0c7230 */ /* 0x100fe40000004100 */
[----:B------:R-:W-:Y:S01]  /*6f10*/  FMUL.FTZ R9, R5, R51 ;  /* 0x0000003305097220 */ /* 0x000fe20000410000 */
[----:B------:R-:W-:Y:S01]  /*6f20*/  FMUL.FTZ R50, R50, UR16 ;  /* 0x0000001032327c20 */ /* 0x000fe20008410000 */
[----:B------:R-:W-:Y:S02]  /*6f30*/  HADD2.F32 R87, -RZ, R87.H1_H1 ;  /* 0x30000057ff577230 */ /* 0x000fe40000004100 */
[----:B------:R-:W-:Y:S01]  /*6f40*/  FADD.FTZ R8, R8, -UR28 ;  /* 0x8000001c08087e21 */ /* 0x000fe20008010000 */
[----:B------:R-:W-:Y:S01]  /*6f50*/  FADD.FTZ R10, R9, R10 ;  /* 0x0000000a090a7221 */ /* 0x000fe20000010000 */
[----:B------:R-:W-:Y:S01]  /*6f60*/  FFMA.FTZ R15, R50, R9, R15 ;  /* 0x00000009320f7223 */ /* 0x000fe2000001000f */
[----:B------:R-:W-:Y:S01]  /*6f70*/  FMUL.FTZ R11, R4, R12 ;  /* 0x0000000c040b7220 */ /* 0x000fe20000410000 */
[----:B------:R-:W-:Y:S01]  /*6f80*/  FMUL.FTZ R8, R8, UR16 ;  /* 0x0000001008087c20 */ /* 0x000fe20008410000 */
[----:B------:R-:W-:-:S02]  /*6f90*/  HADD2.F32 R9, -RZ, R88.H1_H1 ;  /* 0x30000058ff097230 */ /* 0x000fc40000004100 */
[----:B------:R-:W-:Y:S01]  /*6fa0*/  FADD.FTZ R87, R87, -UR28 ;  /* 0x8000001c57577e21 */ /* 0x000fe20008010000 */
        /* <DEDUP_REMOVED lines=9> */
[----:B------:R-:W-:-:S02]  /*7040*/  HADD2.F32 R89, -RZ, R89.H1_H1 ;  /* 0x30000059ff597230 */ /* 0x000fc40000004100 */
[----:B------:R-:W-:Y:S01]  /*7050*/  FADD.FTZ R10, R11, -UR28 ;  /* 0x8000001c0b0a7e21 */ /* 0x000fe20008010000 */
[----:B------:R-:W-:Y:S02]  /*7060*/  HADD2.F32 R11, -RZ, R90.H1_H1 ;  /* 0x3000005aff0b7230 */ /* 0x000fe40000004100 */
[----:B------:R-:W-:Y:S01]  /*7070*/  FMUL.FTZ R16, R4, R15 ;  /* 0x0000000f04107220 */ /* 0x000fe20000410000 */
[----:B------:R-:W-:Y:S01]  /*7080*/  FADD.FTZ R7, R7, R51 ;  /* 0x0000003307077221 */ /* 0x000fe20000010000 */
[----:B------:R-:W-:Y:S01]  /*7090*/  FMUL.FTZ R17, R10, UR16 ;  /* 0x000000100a117c20 */ /* 0x000fe20008410000 */
[----:B------:R-:W-:Y:S01]  /*70a0*/  FADD.FTZ R89, R89, -UR28 ;  /* 0x8000001c59597e21 */ /* 0x000fe20008010000 */
[----:B------:R-:W-:Y:S01]  /*70b0*/  FFMA.FTZ R6, R51, R50, R6 ;  /* 0x0000003233067223 */ /* 0x000fe20000010006 */
        /* <DEDUP_REMOVED lines=14> */
.L_x_794:
[--C-:B------:R-:W-:Y:S02]  /*71a0*/  HADD2.F32 R6, -RZ, R114.reuse.H0_H0 ;  /* 0x20000072ff067230 */ /* 0x100fe40000004100 */
[----:B------:R-:W-:Y:S02]  /*71b0*/  HADD2.F32 R7, -RZ, R114.H1_H1 ;  /* 0x30000072ff077230 */ /* 0x000fe40000004100 */
[--C-:B------:R-:W-:Y:S02]  /*71c0*/  HADD2.F32 R69, -RZ, R76.reuse.H0_H0 ;  /* 0x2000004cff457230 */ /* 0x100fe40000004100 */
[----:B------:R-:W-:Y:S01]  /*71d0*/  FADD.FTZ R6, R6, -UR28 ;  /* 0x8000001c06067e21 */ /* 0x000fe20008010000 */
[----:B------:R-:W-:Y:S02]  /*71e0*/  HADD2.F32 R75, -RZ, R76.H1_H1 ;  /* 0x3000004cff4b7230 */ /* 0x000fe40000004100 */
[----:B------:R-:W-:Y:S01]  /*71f0*/  FADD.FTZ R7, R7, -UR28 ;  /* 0x8000001c07077e21 */ /* 0x000fe20008010000 */
[----:B------:R-:W-:-:S02]  /*7200*/  HADD2.F32 R68, -RZ, R83.H1_H1 ;  /* 0x30000053ff447230 */ /* 0x000fc40000004100 */
[----:B------:R-:W-:Y:S01]  /*7210*/  FMUL.FTZ R6, R6, UR16 ;  /* 0x0000001006067c20 */ /* 0x000fe20008410000 */
[----:B------:R-:W-:Y:S01]  /*7220*/  FADD.FTZ R69, R69, -UR28 ;  /* 0x8000001c45457e21 */ /* 0x000fe20008010000 */
[----:B------:R-:W-:Y:S01]  /*7230*/  FMUL.FTZ R7, R7, UR16 ;  /* 0x0000001007077c20 */ /* 0x000fe20008410000 */
[----:B------:R-:W-:Y:S01]  /*7240*/  FADD.FTZ R75, R75, -UR28 ;  /* 0x8000001c4b4b7e21 */ /* 0x000fe20008010000 */
[--C-:B-----5:R-:W-:Y:S01]  /*7250*/  FFMA.FTZ R56, R5, R6, R3.reuse ;  /* 0x0000000605387223 */ /* 0x120fe20000010003 */
[----:B------:R-:W-:Y:S01]  /*7260*/  FMUL.FTZ R69, R69, UR16 ;  /* 0x0000001045457c20 */ /* 0x000fe20008410000 */
[--C-:B------:R-:W-:Y:S01]  /*7270*/  FFMA.FTZ R54, R4, R7, R2.reuse ;  /* 0x0000000704367223 */ /* 0x100fe20000010002 */
[----:B------:R-:W-:Y:S01]  /*7280*/  FMUL.FTZ R75, R75, UR16 ;  /* 0x000000104b4b7c20 */ /* 0x000fe20008410000 */
[----:B------:R-:W-:Y:S01]  /*7290*/  FMUL.FTZ R58, R56, -1.4426950216293334961 ;  /* 0xbfb8aa3b383a7820 */ /* 0x000fe20000410000 */
[----:B------:R-:W-:Y:S01]  /*72a0*/  FFMA.FTZ R53, R5, R69, R3 ;  /* 0x0000004505357223 */ /* 0x000fe20000010003 */
[----:B------:R-:W-:Y:S01]  /*72b0*/  FMUL.FTZ R59, R54, -1.4426950216293334961 ;  /* 0xbfb8aa3b363b7820 */ /* 0x000fe20000410000 */
[----:B------:R-:W-:Y:S01]  /*72c0*/  FFMA.FTZ R55, R4, R75, R2 ;  /* 0x0000004b04377223 */ /* 0x000fe20000010002 */
[----:B------:R-:W-:-:S02]  /*72d0*/  HADD2.F32 R60, -RZ, R84.H1_H1 ;  /* 0x30000054ff3c7230 */ /* 0x000fc40000004100 */
[----:B------:R-:W-:Y:S01]  /*72e0*/  FMUL.FTZ R74, R53, -1.4426950216293334961 ;  /* 0xbfb8aa3b354a7820 */ /* 0x000fe20000410000 */
[----:B------:R-:W0:Y:S01]  /*72f0*/  MUFU.EX2 R58, R58 ;  /* 0x0000003a003a7308 */ /* 0x000e220000000800 */
[----:B------:R-:W-:Y:S01]  /*7300*/  FMUL.FTZ R57, R55, -1.4426950216293334961 ;  /* 0xbfb8aa3b37397820 */ /* 0x000fe20000410000 */
[----:B------:R-:W-:Y:S01]  /*7310*/  FADD.FTZ R68, R68, -UR28 ;  /* 0x8000001c44447e21 */ /* 0x000fe20008010000 */
[--C-:B------:R-:W-:Y:S01]  /*7320*/  HADD2.F32 R73, -RZ, R82.reuse.H1_H1 ;  /* 0x30000052ff497230 */ /* 0x100fe20000004100 */
[----:B------:R-:W1:Y:S01]  /*7330*/  MUFU.EX2 R59, R59 ;  /* 0x0000003b003b7308 */ /* 0x000e620000000800 */
[----:B------:R-:W-:Y:S02]  /*7340*/  HADD2.F32 R64, -RZ, R82.H0_H0 ;  /* 0x20000052ff407230 */ /* 0x000fe40000004100 */
[----:B------:R-:W-:Y:S01]  /*7350*/  FMUL.FTZ R68, R68, UR16 ;  /* 0x0000001044447c20 */ /* 0x000fe20008410000 */
[--C-:B------:R-:W-:Y:S01]  /*7360*/  HADD2.F32 R96, -RZ, R30.reuse.H1_H1 ;  /* 0x3000001eff607230 */ /* 0x100fe20000004100 */
[----:B------:R-:W2:Y:S01]  /*7370*/  MUFU.EX2 R74, R74 ;  /* 0x0000004a004a7308 */ /* 0x000ea20000000800 */
[----:B------:R-:W-:Y:S01]  /*7380*/  FADD.FTZ R73, R73, -UR28 ;  /* 0x8000001c49497e21 */ /* 0x000fe20008010000 */
[----:B------:R-:W-:Y:S01]  /*7390*/  FADD.FTZ R64, R64, -UR28 ;  /* 0x8000001c40407e21 */ /* 0x000fe20008010000 */
[----:B------:R-:W-:Y:S01]  /*73a0*/  HADD2.F32 R30, -RZ, R30.H0_H0 ;  /* 0x2000001eff1e7230 */ /* 0x000fe20000004100 */
[----:B------:R-:W3:Y:S01]  /*73b0*/  MUFU.EX2 R57, R57 ;  /* 0x0000003900397308 */ /* 0x000ee20000000800 */
[----:B------:R-:W-:Y:S01]  /*73c0*/  FMUL.FTZ R73, R73, UR16 ;  /* 0x0000001049497c20 */ /* 0x000fe20008410000 */
[----:B0-----:R-:W-:Y:S01]  /*73d0*/  FADD.FTZ R58, R58, 1 ;  /* 0x3f8000003a3a7421 */ /* 0x001fe20000010000 */
[----:B------:R-:W-:-:S03]  /*73e0*/  FMUL.FTZ R64, R64, UR16 ;  /* 0x0000001040407c20 */ /* 0x000fc60008410000 */
[----:B------:R0:W4:Y:S01]  /*73f0*/  MUFU.RCP R76, R58 ;  /* 0x0000003a004c7308 */ /* 0x0001220000001000 */
[----:B-1----:R-:W-:Y:S01]  /*7400*/  FADD.FTZ R59, R59, 1 ;  /* 0x3f8000003b3b7421 */ /* 0x002fe20000010000 */
[----:B------:R-:W-:Y:S01]  /*7410*/  FFMA.FTZ R61, R4, R64, R2 ;  /* 0x00000040043d7223 */ /* 0x000fe20000010002 */
[----:B--2---:R-:W-:-:S05]  /*7420*/  FADD.FTZ R74, R74, 1 ;  /* 0x3f8000004a4a7421 */ /* 0x004fca0000010000 */
[----:B------:R1:W2:Y:S01]  /*7430*/  MUFU.RCP R67, R59 ;  /* 0x0000003b00437308 */ /* 0x0002a20000001000 */
[----:B---3--:R-:W-:Y:S01]  /*7440*/  FADD.FTZ R57, R57, 1 ;  /* 0x3f80000039397421 */ /* 0x008fe20000010000 */
[----:B0-----:R-:W-:-:S06]  /*7450*/  HADD2.F32 R58, -RZ, R93.H1_H1 ;  /* 0x3000005dff3a7230 */ /* 0x001fcc0000004100 */
[----:B------:R-:W0:Y:S01]  /*7460*/  MUFU.RCP R74, R74 ;  /* 0x0000004a004a7308 */ /* 0x000e220000001000 */
[----:B-1----:R-:W-:Y:S02]  /*7470*/  HADD2.F32 R59, -RZ, R83.H0_H0 ;  /* 0x20000053ff3b7230 */ /* 0x002fe40000004100 */
[----:B----4-:R-:W-:Y:S01]  /*7480*/  FMUL.FTZ R60, R60, R76 ;  /* 0x0000004c3c3c7220 */ /* 0x010fe20000410000 */
[----:B------:R-:W-:-:S04]  /*7490*/  FADD.FTZ R76, -R76, 1 ;  /* 0x3f8000004c4c7421 */ /* 0x000fc80000010100 */
[----:B------:R-:W-:Y:S01]  /*74a0*/  FFMA.FTZ R76, R56, R76, 1 ;  /* 0x3f800000384c7423 */ /* 0x000fe2000001004c */
[----:B------:R-:W-:Y:S01]  /*74b0*/  FFMA.FTZ R56, R4, R68, R2 ;  /* 0x0000004404387223 */ /* 0x000fe20000010002 */
[----:B------:R1:W3:Y:S01]  /*74c0*/  MUFU.RCP R65, R57 ;  /* 0x0000003900417308 */ /* 0x0002e20000001000 */
[----:B--2---:R-:W-:Y:S01]  /*74d0*/  FMUL.FTZ R58, R58, R67 ;  /* 0x000000433a3a7220 */ /* 0x004fe20000410000 */
[----:B------:R-:W-:Y:S01]  /*74e0*/  FADD.FTZ R67, -R67, 1 ;  /* 0x3f80000043437421 */ /* 0x000fe20000010100 */
[----:B------:R-:W-:Y:S01]  /*74f0*/  FMUL.FTZ R83, R56, -1.4426950216293334961 ;  /* 0xbfb8aa3b38537820 */ /* 0x000fe20000410000 */
[----:B------:R-:W-:Y:S02]  /*7500*/  FMUL.FTZ R76, R60, R76 ;  /* 0x0000004c3c4c7220 */ /* 0x000fe40000410000 */
[----:B------:R-:W-:Y:S01]  /*7510*/  FFMA.FTZ R67, R54, R67, 1 ;  /* 0x3f80000036437423 */ /* 0x000fe20000010043 */
[----:B------:R-:W-:Y:S02]  /*7520*/  HADD2.F32 R54, -RZ, R84.H0_H0 ;  /* 0x20000054ff367230 */ /* 0x000fe40000004100 */
[----:B------:R-:W-:Y:S01]  /*7530*/  FFMA.FTZ R84, R5, R73, R3 ;  /* 0x0000004905547223 */ /* 0x000fe20000010003 */
[----:B0-----:R-:W-:Y:S01]  /*7540*/  FMUL.FTZ R59, R59, R74 ;  /* 0x0000004a3b3b7220 */ /* 0x001fe20000410000 */
[----:B------:R-:W-:Y:S01]  /*7550*/  FADD.FTZ R74, -R74, 1 ;  /* 0x3f8000004a4a7421 */ /* 0x000fe20000010100 */
[----:B------:R-:W0:Y:S01]  /*7560*/  MUFU.EX2 R83, R83 ;  /* 0x0000005300537308 */ /* 0x000e220000000800 */
[----:B-1----:R-:W-:-:S02]  /*7570*/  HADD2.F32 R57, -RZ, R70.H1_H1 ;  /* 0x30000046ff397230 */ /* 0x002fc40000004100 */
[----:B------:R-:W-:Y:S01]  /*7580*/  FMUL.FTZ R67, R58, R67 ;  /* 0x000000433a437220 */ /* 0x000fe20000410000 */
[----:B------:R-:W-:Y:S01]  /*7590*/  FFMA.FTZ R74, R53, R74, 1 ;  /* 0x3f800000354a7423 */ /* 0x000fe2000001004a */
[----:B------:R-:W-:Y:S01]  /*75a0*/  FMUL.FTZ R53, R84, -1.4426950216293334961 ;  /* 0xbfb8aa3b54357820 */ /* 0x000fe20000410000 */
[----:B------:R-:W-:Y:S02]  /*75b0*/  HADD2.F32 R70, -RZ, R70.H0_H0 ;  /* 0x20000046ff467230 */ /* 0x000fe40000004100 */
[----:B------:R-:W-:Y:S01]  /*75c0*/  FADD.FTZ R82, RZ, R76 ;  /* 0x0000004cff527221 */ /* 0x000fe20000010000 */
[----:B---3--:R-:W-:Y:S01]  /*75d0*/  FMUL.FTZ R54, R54, R65 ;  /* 0x0000004136367220 */ /* 0x008fe20000410000 */
[----:B------:R-:W-:Y:S01]  /*75e0*/  FADD.FTZ R65, -R65, 1 ;  /* 0x3f80000041417421 */ /* 0x000fe20000010100 */
[----:B------:R-:W-:Y:S01]  /*75f0*/  FMUL.FTZ R74, R59, R74 ;  /* 0x0000004a3b4a7220 */ /* 0x000fe20000410000 */
[----:B------:R-:W1:Y:S02]  /*7600*/  MUFU.EX2 R53, R53 ;  /* 0x0000003500357308 */ /* 0x000e640000000800 */
[----:B------:R-:W-:Y:S01]  /*7610*/  FFMA.FTZ R65, R55, R65, 1 ;  /* 0x3f80000037417423 */ /* 0x000fe20000010041 */
[----:B------:R-:W-:Y:S01]  /*7620*/  FMUL.FTZ R55, R61, -1.4426950216293334961 ;  /* 0xbfb8aa3b3d377820 */ /* 0x000fe20000410000 */
[----:B0-----:R-:W-:Y:S01]  /*7630*/  FADD.FTZ R83, R83, 1 ;  /* 0x3f80000053537421 */ /* 0x001fe20000010000 */
[----:B------:R-:W-:Y:S01]  /*7640*/  FADD.FTZ R82, R82, R74 ;  /* 0x0000004a52527221 */ /* 0x000fe20000010000 */
[----:B------:R-:W-:Y:S01]  /*7650*/  FMUL.FTZ R65, R54, R65 ;  /* 0x0000004136417220 */ /* 0x000fe20000410000 */
[----:B------:R-:W-:-:S02]  /*7660*/  HADD2.F32 R54, -RZ, R81.H1_H1 ;  /* 0x30000051ff367230 */ /* 0x000fc40000004100 */
[----:B------:R-:W0:Y:S04]  /*7670*/  MUFU.EX2 R55, R55 ;  /* 0x0000003700377308 */ /* 0x000e280000000800 */
[----:B------:R-:W2:Y:S01]  /*7680*/  MUFU.RCP R83, R83 ;  /* 0x0000005300537308 */ /* 0x000ea20000001000 */
[----:B-1----:R-:W-:-:S07]  /*7690*/  FADD.FTZ R53, R53, 1 ;  /* 0x3f80000035357421 */ /* 0x002fce0000010000 */
[----:B------:R-:W1:Y:S01]  /*76a0*/  MUFU.RCP R53, R53 ;  /* 0x0000003500357308 */ /* 0x000e620000001000 */
[----:B0-----:R-:W-:-:S07]  /*76b0*/  FADD.FTZ R55, R55, 1 ;  /* 0x3f80000037377421 */ /* 0x001fce0000010000 */
[----:B------:R-:W0:Y:S01]  /*76c0*/  MUFU.RCP R55, R55 ;  /* 0x0000003700377308 */ /* 0x000e220000001000 */
[----:B--2---:R-:W-:Y:S01]  /*76d0*/  FMUL.FTZ R57, R57, R83 ;  /* 0x0000005339397220 */ /* 0x004fe20000410000 */
[----:B------:R-:W-:-:S04]  /*76e0*/  FADD.FTZ R83, -R83, 1 ;  /* 0x3f80000053537421 */ /* 0x000fc80000010100 */
[----:B------:R-:W-:Y:S01]  /*76f0*/  FFMA.FTZ R83, R56, R83, 1 ;  /* 0x3f80000038537423 */ /* 0x000fe20000010053 */
[--C-:B------:R-:W-:Y:S02]  /*7700*/  HADD2.F32 R56, -RZ, R63.reuse.H1_H1 ;  /* 0x3000003fff387230 */ /* 0x100fe40000004100 */
[----:B------:R-:W-:Y:S02]  /*7710*/  HADD2.F32 R63, -RZ, R63.H0_H0 ;  /* 0x2000003fff3f7230 */ /* 0x000fe40000004100 */
[----:B------:R-:W-:Y:S01]  /*7720*/  FMUL.FTZ R83, R57, R83 ;  /* 0x0000005339537220 */ /* 0x000fe20000410000 */
[----:B------:R-:W-:Y:S02]  /*7730*/  HADD2.F32 R57, -RZ, R71.H1_H1 ;  /* 0x30000047ff397230 */ /* 0x000fe40000004100 */
[----:B-1----:R-:W-:Y:S01]  /*7740*/  FMUL.FTZ R56, R56, R53 ;  /* 0x0000003538387220 */ /* 0x002fe20000410000 */
[----:B------:R-:W-:Y:S01]  /*7750*/  FADD.FTZ R53, -R53, 1 ;  /* 0x3f80000035357421 */ /* 0x000fe20000010100 */
[----:B------:R-:W-:-:S03]  /*7760*/  FADD.FTZ R63, R63, -UR28 ;  /* 0x8000001c3f3f7e21 */ /* 0x000fc60008010000 */
[----:B------:R-:W-:Y:S01]  /*7770*/  FFMA.FTZ R84, R84, R53, 1 ;  /* 0x3f80000054547423 */ /* 0x000fe20000010035 */
[--C-:B------:R-:W-:Y:S02]  /*7780*/  HADD2.F32 R53, -RZ, R62.reuse.H1_H1 ;  /* 0x3000003eff357230 */ /* 0x100fe40000004100 */
[----:B------:R-:W-:Y:S01]  /*7790*/  FMUL.FTZ R63, R63, UR16 ;  /* 0x000000103f3f7c20 */ /* 0x000fe20008410000 */
[----:B------:R-:W-:Y:S02]  /*77a0*/  HADD2.F32 R62, -RZ, R62.H0_H0 ;  /* 0x2000003eff3e7230 */ /* 0x000fe40000004100 */
[----:B------:R-:W-:Y:S01]  /*77b0*/  FMUL.FTZ R84, R56, R84 ;  /* 0x0000005438547220 */ /* 0x000fe20000410000 */
[----:B0-----:R-:W-:Y:S01]  /*77c0*/  FMUL.FTZ R53, R53, R55 ;  /* 0x0000003735357220 */ /* 0x001fe20000410000 */
[----:B------:R-:W-:Y:S01]  /*77d0*/  FADD.FTZ R55, -R55, 1 ;  /* 0x3f80000037377421 */ /* 0x000fe20000010100 */
[----:B------:R-:W-:Y:S01]  /*77e0*/  FADD.FTZ R62, R62, -UR28 ;  /* 0x8000001c3e3e7e21 */ /* 0x000fe20008010000 */
[----:B------:R-:W-:-:S02]  /*77f0*/  FADD.FTZ R82, R82, R84 ;  /* 0x0000005452527221 */ /* 0x000fc40000010000 */
[----:B------:R-:W-:Y:S01]  /*7800*/  FFMA.FTZ R55, R61, R55, 1 ;  /* 0x3f8000003d377423 */ /* 0x000fe20000010037 */
[----:B------:R-:W-:Y:S01]  /*7810*/  FFMA.FTZ R61, R5, R63, R3 ;  /* 0x0000003f053d7223 */ /* 0x000fe20000010003 */
[----:B------:R-:W-:Y:S02]  /*7820*/  FMUL.FTZ R62, R62, UR16 ;  /* 0x000000103e3e7c20 */ /* 0x000fe40008410000 */
[----:B------:R-:W-:Y:S01]  /*7830*/  FMUL.FTZ R55, R53, R55 ;  /* 0x0000003735377220 */ /* 0x000fe20000410000 */
[----:B------:R-:W-:Y:S01]  /*7840*/  FMUL.FTZ R58, R61, -1.4426950216293334961 ;  /* 0xbfb8aa3b3d3a7820 */ /* 0x000fe20000410000 */
[----:B------:R-:W-:Y:S01]  /*7850*/  FFMA.FTZ R66, R4, R62, R2 ;  /* 0x0000003e04427223 */ /* 0x000fe20000010002 */
[----:B------:R-:W-:-:S03]  /*7860*/  HADD2.F32 R53, -RZ, R77.H1_H1 ;  /* 0x3000004dff357230 */ /* 0x000fc60000004100 */
[----:B------:R-:W-:Y:S01]  /*7870*/  FMUL.FTZ R60, R66, -1.4426950216293334961 ;  /* 0xbfb8aa3b423c7820 */ /* 0x000fe20000410000 */
[----:B------:R-:W0:Y:S05]  /*7880*/  MUFU.EX2 R58, R58 ;  /* 0x0000003a003a7308 */ /* 0x000e2a0000000800 */
[----:B------:R-:W1:Y:S01]  /*7890*/  MUFU.EX2 R60, R60 ;  /* 0x0000003c003c7308 */ /* 0x000e620000000800 */
[----:B0-----:R-:W-:Y:S01]  /*78a0*/  FADD.FTZ R58, R58, 1 ;  /* 0x3f8000003a3a7421 */ /* 0x001fe20000010000 */
[----:B-1----:R-:W-:-:S05]  /*78b0*/  FADD.FTZ R60, R60, 1 ;  /* 0x3f8000003c3c7421 */ /* 0x002fca0000010000 */
[----:B------:R-:W0:Y:S08]  /*78c0*/  MUFU.RCP R58, R58 ;  /* 0x0000003a003a7308 */ /* 0x000e300000001000 */
[----:B------:R-:W1:Y:S01]  /*78d0*/  MUFU.RCP R60, R60 ;  /* 0x0000003c003c7308 */ /* 0x000e620000001000 */
[----:B0-----:R-:W-:Y:S01]  /*78e0*/  FMUL.FTZ R70, R70, R58 ;  /* 0x0000003a46467220 */ /* 0x001fe20000410000 */
[----:B------:R-:W-:-:S04]  /*78f0*/  FADD.FTZ R58, -R58, 1 ;  /* 0x3f8000003a3a7421 */ /* 0x000fc80000010100 */
[----:B------:R-:W-:Y:S01]  /*7900*/  FFMA.FTZ R58, R61, R58, 1 ;  /* 0x3f8000003d3a7423 */ /* 0x000fe2000001003a */
[----:B------:R-:W-:Y:S02]  /*7910*/  HADD2.F32 R61, -RZ, R81.H0_H0 ;  /* 0x20000051ff3d7230 */ /* 0x000fe40000004100 */
[----:B------:R-:W-:Y:S01]  /*7920*/  FFMA.FTZ R81, R6, R76, RZ ;  /* 0x0000004c06517223 */ /* 0x000fe200000100ff */
[----:B-1----:R-:W-:Y:S01]  /*7930*/  FMUL.FTZ R54, R54, R60 ;  /* 0x0000003c36367220 */ /* 0x002fe20000410000 */
[----:B------:R-:W-:Y:S01]  /*7940*/  FADD.FTZ R60, -R60, 1 ;  /* 0x3f8000003c3c7421 */ /* 0x000fe20000010100 */
[----:B------:R-:W-:Y:S01]  /*7950*/  FMUL.FTZ R58, R70, R58 ;  /* 0x0000003a463a7220 */ /* 0x000fe20000410000 */
[----:B------:R-:W-:Y:S01]  /*7960*/  FADD.FTZ R61, R61, -UR28 ;  /* 0x8000001c3d3d7e21 */ /* 0x000fe20008010000 */
[----:B------:R-:W-:Y:S01]  /*7970*/  FFMA.FTZ R81, R69, R74, R81 ;  /* 0x0000004a45517223 */ /* 0x000fe20000010051 */
[----:B------:R-:W-:Y:S01]  /*7980*/  FFMA.FTZ R66, R66, R60, 1 ;  /* 0x3f80000042427423 */ /* 0x000fe2000001003c */
[----:B------:R-:W-:Y:S01]  /*7990*/  FMUL.FTZ R74, R5, R74 ;  /* 0x0000004a054a7220 */ /* 0x000fe20000410000 */
[----:B------:R-:W-:Y:S01]  /*79a0*/  FMUL.FTZ R61, R61, UR16 ;  /* 0x000000103d3d7c20 */ /* 0x000fe20008410000 */
[----:B------:R-:W-:Y:S01]  /*79b0*/  FFMA.FTZ R81, R73, R84, R81 ;  /* 0x0000005449517223 */ /* 0x000fe20000010051 */
[----:B------:R-:W-:Y:S01]  /*79c0*/  FMUL.FTZ R54, R54, R66 ;  /* 0x0000004236367220 */ /* 0x000fe20000410000 */
[C---:B------:R-:W-:Y:S01]  /*79d0*/  FMUL.FTZ R84, R5.reuse, R84 ;  /* 0x0000005405547220 */ /* 0x040fe20000410000 */
[----:B------:R-:W-:Y:S01]  /*79e0*/  FFMA.FTZ R60, R5, R61, R3 ;  /* 0x0000003d053c7223 */ /* 0x000fe20000010003 */
[----:B------:R-:W-:Y:S01]  /*79f0*/  FADD.FTZ R82, R82, R58 ;  /* 0x0000003a52527221 */ /* 0x000fe20000010000 */
[-C--:B------:R-:W-:Y:S01]  /*7a00*/  FFMA.FTZ R81, R63, R58.reuse, R81 ;  /* 0x0000003a3f517223 */ /* 0x080fe20000010051 */
        /* <DEDUP_REMOVED lines=8> */
[----:B------:R-:W-:-:S03]  /*7a90*/  HADD2.F32 R60, -RZ, R71.H0_H0 ;  /* 0x20000047ff3c7230 */ /* 0x000fc60000004100 */
[----:B------:R-:W-:Y:S01]  /*7aa0*/  FMUL.FTZ R57, R57, R59 ;  /* 0x0000003b39397220 */ /* 0x000fe20000410000 */
[--C-:B------:R-:W-:Y:S02]  /*7ab0*/  HADD2.F32 R59, -RZ, R72.reuse.H1_H1 ;  /* 0x30000048ff3b7230 */ /* 0x100fe40000004100 */
[----:B------:R-:W-:Y:S01]  /*7ac0*/  FADD.FTZ R60, R60, -UR28 ;  /* 0x8000001c3c3c7e21 */ /* 0x000fe20008010000 */
[----:B------:R-:W-:Y:S02]  /*7ad0*/  HADD2.F32 R72, -RZ, R72.H0_H0 ;  /* 0x20000048ff487230 */ /* 0x000fe40000004100 */
[----:B------:R-:W-:Y:S01]  /*7ae0*/  FADD.FTZ R82, R82, R57 ;  /* 0x0000003952527221 */ /* 0x000fe20000010000 */
[-C--:B------:R-:W-:Y:S01]  /*7af0*/  FFMA.FTZ R81, R61, R57.reuse, R81 ;  /* 0x000000393d517223 */ /* 0x080fe20000010051 */
[----:B------:R-:W-:Y:S01]  /*7b00*/  FMUL.FTZ R60, R60, UR16 ;  /* 0x000000103c3c7c20 */ /* 0x000fe20008410000 */
[----:B------:R-:W-:Y:S01]  /*7b10*/  FADD.FTZ R59, R59, -UR28 ;  /* 0x8000001c3b3b7e21 */ /* 0x000fe20008010000 */
[----:B------:R-:W-:-:S02]  /*7b20*/  FMUL.FTZ R57, R5, R57 ;  /* 0x0000003905397220 */ /* 0x000fc40000410000 */
[----:B------:R-:W-:Y:S01]  /*7b30*/  FFMA.FTZ R71, R4, R60, R2 ;  /* 0x0000003c04477223 */ /* 0x000fe20000010002 */
[----:B------:R-:W-:-:S03]  /*7b40*/  FMUL.FTZ R59, R59, UR16 ;  /* 0x000000103b3b7c20 */ /* 0x000fc60008410000 */
        /* <DEDUP_REMOVED lines=9> */
[----:B------:R-:W-:Y:S01]  /*7be0*/  FFMA.FTZ R66, R7, R71, RZ ;  /* 0x0000004707427223 */ /* 0x000fe200000100ff */
[----:B------:R-:W-:Y:S01]  /*7bf0*/  FADD.FTZ R71, RZ, R71 ;  /* 0x00000047ff477221 */ /* 0x000fe20000010000 */
[----:B------:R-:W-:-:S04]  /*7c00*/  FMUL.FTZ R56, R5, R76 ;  /* 0x0000004c05387220 */ /* 0x000fc80000410000 */
        /* <DEDUP_REMOVED lines=11> */
[----:B------:R-:W-:Y:S02]  /*7cc0*/  HADD2.F32 R7, -RZ, R77.H0_H0 ;  /* 0x2000004dff077230 */ /* 0x000fe40000004100 */
[----:B------:R-:W-:Y:S01]  /*7cd0*/  FMUL.FTZ R56, R72, R56 ;  /* 0x0000003848387220 */ /* 0x000fe20000410000 */
[----:B------:R-:W-:Y:S01]  /*7ce0*/  FADD.FTZ R72, RZ, R67 ;  /* 0x00000043ff487221 */ /* 0x000fe20000010000 */
[-C--:B------:R-:W-:Y:S01]  /*7cf0*/  FFMA.FTZ R70, R75, R65.reuse, R70 ;  /* 0x000000414b467223 */ /* 0x080fe20000010046 */
[----:B------:R-:W-:Y:S01]  /*7d00*/  FADD.FTZ R67, R7, -UR28 ;  /* 0x8000001c07437e21 */ /* 0x000fe20008010000 */
[----:B------:R-:W-:Y:S01]  /*7d10*/  FADD.FTZ R82, R82, R56 ;  /* 0x0000003852527221 */ /* 0x000fe20000010000 */
[----:B------:R-:W-:Y:S01]  /*7d20*/  FADD.FTZ R72, R72, R65 ;  /* 0x0000004148487221 */ /* 0x000fe20000010000 */
[----:B------:R-:W-:Y:S01]  /*7d30*/  FMUL.FTZ R65, R4, R65 ;  /* 0x0000004104417220 */ /* 0x000fe20000410000 */
[----:B------:R-:W-:Y:S01]  /*7d40*/  FMUL.FTZ R67, R67, UR16 ;  /* 0x0000001043437c20 */ /* 0x000fe20008410000 */
[----:B------:R-:W-:Y:S01]  /*7d50*/  FFMA.FTZ R70, R68, R83, R70 ;  /* 0x0000005344467223 */ /* 0x000fe20000010046 */
[----:B------:R-:W-:Y:S01]  /*7d60*/  FADD.FTZ R72, R72, R83 ;  /* 0x0000005348487221 */ /* 0x000fe20000010000 */
[----:B------:R-:W-:Y:S01]  /*7d70*/  FFMA.FTZ R75, R75, R65, R66 ;  /* 0x000000414b4b7223 */ /* 0x000fe20000010042 */
[C---:B------:R-:W-:Y:S01]  /*7d80*/  FFMA.FTZ R77, R4.reuse, R67, R2 ;  /* 0x00000043044d7223 */ /* 0x040fe20000010002 */
[----:B------:R-:W-:Y:S01]  /*7d90*/  FADD.FTZ R71, R71, R65 ;  /* 0x0000004147477221 */ /* 0x000fe20000010000 */
[----:B------:R-:W-:Y:S01]  /*7da0*/  FMUL.FTZ R83, R4, R83 ;  /* 0x0000005304537220 */ /* 0x000fe20000410000 */
[----:B------:R-:W-:Y:S01]  /*7db0*/  FFMA.FTZ R6, R69, R74, R75 ;  /* 0x0000004a45067223 */ /* 0x000fe2000001004b */
[----:B------:R-:W-:Y:S01]  /*7dc0*/  FMUL.FTZ R7, R77, -1.4426950216293334961 ;  /* 0xbfb8aa3b4d077820 */ /* 0x000fe20000410000 */
[----:B------:R-:W-:Y:S01]  /*7dd0*/  FADD.FTZ R71, R74, R71 ;  /* 0x000000474a477221 */ /* 0x000fe20000010000 */
[----:B------:R-:W-:Y:S01]  /*7de0*/  FADD.FTZ R72, R72, R55 ;  /* 0x0000003748487221 */ /* 0x000fe20000010000 */
[----:B------:R-:W-:Y:S01]  /*7df0*/  FFMA.FTZ R6, R68, R83, R6 ;  /* 0x0000005344067223 */ /* 0x000fe20000010006 */
[-C--:B------:R-:W-:Y:S01]  /*7e00*/  FFMA.FTZ R70, R64, R55.reuse, R70 ;  /* 0x0000003740467223 */ /* 0x080fe20000010046 */
[----:B------:R-:W-:Y:S01]  /*7e10*/  FADD.FTZ R83, R71, R83 ;  /* 0x0000005347537221 */ /* 0x000fe20000010000 */
[----:B------:R-:W0:Y:S01]  /*7e20*/  MUFU.EX2 R7, R7 ;  /* 0x0000000700077308 */ /* 0x000e220000000800 */
[----:B------:R-:W-:Y:S01]  /*7e30*/  FFMA.FTZ R73, R73, R84, R6 ;  /* 0x0000005449497223 */ /* 0x000fe20000010006 */
[----:B------:R-:W-:Y:S01]  /*7e40*/  FMUL.FTZ R55, R4, R55 ;  /* 0x0000003704377220 */ /* 0x000fe20000410000 */
[----:B------:R-:W-:Y:S01]  /*7e50*/  FADD.FTZ R83, R84, R83 ;  /* 0x0000005354537221 */ /* 0x000fe20000010000 */
[----:B------:R-:W-:Y:S01]  /*7e60*/  FADD.FTZ R72, R72, R54 ;  /* 0x0000003648487221 */ /* 0x000fe20000010000 */
[-C--:B------:R-:W-:Y:S01]  /*7e70*/  FFMA.FTZ R70, R62, R54.reuse, R70 ;  /* 0x000000363e467223 */ /* 0x080fe20000010046 */
[----:B------:R-:W-:Y:S01]  /*7e80*/  FMUL.FTZ R54, R4, R54 ;  /* 0x0000003604367220 */ /* 0x000fe20000410000 */
[----:B------:R-:W-:Y:S01]  /*7e90*/  FFMA.FTZ R81, R59, R56, R81 ;  /* 0x000000383b517223 */ /* 0x000fe20000010051 */
[----:B------:R-:W-:Y:S01]  /*7ea0*/  FADD.FTZ R72, R72, R53 ;  /* 0x0000003548487221 */ /* 0x000fe20000010000 */
[----:B------:R-:W-:Y:S01]  /*7eb0*/  FFMA.FTZ R70, R60, R53, R70 ;  /* 0x000000353c467223 */ /* 0x000fe20000010046 */
[----:B0-----:R-:W-:-:S04]  /*7ec0*/  FADD.FTZ R7, R7, 1 ;  /* 0x3f80000007077421 */ /* 0x001fc80000010000 */
[----:B------:R0:W1:Y:S02]  /*7ed0*/  MUFU.RCP R66, R7 ;  /* 0x0000000700427308 */ /* 0x0000640000001000 */
[--C-:B0-----:R-:W-:Y:S02]  /*7ee0*/  HADD2.F32 R7, -RZ, R80.reuse.H1_H1 ;  /* 0x30000050ff077230 */ /* 0x101fe40000004100 */
[----:B------:R-:W-:-:S05]  /*7ef0*/  HADD2.F32 R80, -RZ, R80.H0_H0 ;  /* 0x20000050ff507230 */ /* 0x000fca0000004100 */
[----:B------:R-:W-:Y:S01]  /*7f00*/  FADD.FTZ R80, R80, -UR28 ;  /* 0x8000001c50507e21 */ /* 0x000fe20008010000 */
[----:B-1----:R-:W-:Y:S01]  /*7f10*/  FMUL.FTZ R7, R7, R66 ;  /* 0x0000004207077220 */ /* 0x002fe20000410000 */
[----:B------:R-:W-:Y:S02]  /*7f20*/  FADD.FTZ R66, -R66, 1 ;  /* 0x3f80000042427421 */ /* 0x000fe40000010100 */
[----:B------:R-:W-:Y:S02]  /*7f30*/  FMUL.FTZ R80, R80, UR16 ;  /* 0x0000001050507c20 */ /* 0x000fe40008410000 */
[----:B------:R-:W-:Y:S02]  /*7f40*/  FFMA.FTZ R77, R77, R66, 1 ;  /* 0x3f8000004d4d7423 */ /* 0x000fe40000010042 */
[----:B------:R-:W-:Y:S01]  /*7f50*/  FFMA.FTZ R76, R4, R80, R2 ;  /* 0x00000050044c7223 */ /* 0x000fe20000010002 */
[--C-:B------:R-:W-:Y:S02]  /*7f60*/  HADD2.F32 R66, -RZ, R78.reuse.H1_H1 ;  /* 0x3000004eff427230 */ /* 0x100fe40000004100 */
[----:B------:R-:W-:Y:S01]  /*7f70*/  FMUL.FTZ R7, R7, R77 ;  /* 0x0000004d07077220 */ /* 0x000fe20000410000 */
[----:B------:R-:W-:Y:S01]  /*7f80*/  FMUL.FTZ R69, R76, -1.4426950216293334961 ;  /* 0xbfb8aa3b4c457820 */ /* 0x000fe20000410000 */
[----:B------:R-:W-:-:S02]  /*7f90*/  HADD2.F32 R78, -RZ, R78.H0_H0 ;  /* 0x2000004eff4e7230 */ /* 0x000fc40000004100 */
[----:B------:R-:W-:Y:S01]  /*7fa0*/  FADD.FTZ R66, R66, -UR28 ;  /* 0x8000001c42427e21 */ /* 0x000fe20008010000 */
[----:B------:R-:W-:Y:S02]  /*7fb0*/  FADD.FTZ R72, R72, R7 ;  /* 0x0000000748487221 */ /* 0x000fe40000010000 */
[----:B------:R-:W0:Y:S01]  /*7fc0*/  MUFU.EX2 R69, R69 ;  /* 0x0000004500457308 */ /* 0x000e220000000800 */
[----:B------:R-:W-:-:S04]  /*7fd0*/  FMUL.FTZ R66, R66, UR16 ;  /* 0x0000001042427c20 */ /* 0x000fc80008410000 */
[----:B------:R-:W-:-:S04]  /*7fe0*/  FFMA.FTZ R77, R5, R66, R3 ;  /* 0x00000042054d7223 */ /* 0x000fc80000010003 */
[----:B------:R-:W-:Y:S01]  /*7ff0*/  FMUL.FTZ R65, R77, -1.4426950216293334961 ;  /* 0xbfb8aa3b4d417820 */ /* 0x000fe20000410000 */
[----:B0-----:R-:W-:-:S05]  /*8000*/  FADD.FTZ R69, R69, 1 ;  /* 0x3f80000045457421 */ /* 0x001fca0000010000 */
[----:B------:R-:W0:Y:S04]  /*8010*/  MUFU.EX2 R65, R65 ;  /* 0x0000004100417308 */ /* 0x000e280000000800 */
[----:B------:R1:W2:Y:S02]  /*8020*/  MUFU.RCP R75, R69 ;  /* 0x00000045004b7308 */ /* 0x0002a40000001000 */
[--C-:B-1----:R-:W-:Y:S02]  /*8030*/  HADD2.F32 R69, -RZ, R79.reuse.H1_H1 ;  /* 0x3000004fff457230 */ /* 0x102fe40000004100 */
[----:B0-----:R-:W-:Y:S01]  /*8040*/  FADD.FTZ R65, R65, 1 ;  /* 0x3f80000041417421 */ /* 0x001fe20000010000 */
[----:B------:R-:W-:-:S05]  /*8050*/  HADD2.F32 R79, -RZ, R79.H0_H0 ;  /* 0x2000004fff4f7230 */ /* 0x000fca0000004100 */
[----:B------:R-:W-:Y:S01]  /*8060*/  FADD.FTZ R79, R79, -UR28 ;  /* 0x8000001c4f4f7e21 */ /* 0x000fe20008010000 */
[----:B------:R-:W0:Y:S01]  /*8070*/  MUFU.RCP R65, R65 ;  /* 0x0000004100417308 */ /* 0x000e220000001000 */
[----:B--2---:R-:W-:Y:S01]  /*8080*/  FMUL.FTZ R69, R69, R75 ;  /* 0x0000004b45457220 */ /* 0x004fe20000410000 */
[----:B------:R-:W-:Y:S01]  /*8090*/  FADD.FTZ R75, -R75, 1 ;  /* 0x3f8000004b4b7421 */ /* 0x000fe20000010100 */
[----:B------:R-:W-:-:S03]  /*80a0*/  FMUL.FTZ R79, R79, UR16 ;  /* 0x000000104f4f7c20 */ /* 0x000fc60008410000 */
[----:B------:R-:W-:Y:S01]  /*80b0*/  FFMA.FTZ R76, R76, R75, 1 ;  /* 0x3f8000004c4c7423 */ /* 0x000fe2000001004b */
[----:B------:R-:W-:-:S03]  /*80c0*/  FFMA.FTZ R75, R5, R79, R3 ;  /* 0x0000004f054b7223 */ /* 0x000fc60000010003 */
[----:B------:R-:W-:Y:S01]  /*80d0*/  FMUL.FTZ R69, R69, R76 ;  /* 0x0000004c45457220 */ /* 0x000fe20000410000 */
[----:B------:R-:W-:Y:S01]  /*80e0*/  FMUL.FTZ R74, R75, -1.4426950216293334961 ;  /* 0xbfb8aa3b4b4a7820 */ /* 0x000fe20000410000 */
[----:B------:R-:W-:Y:S02]  /*80f0*/  HADD2.F32 R76, -RZ, R93.H0_H0 ;  /* 0x2000005dff4c7230 */ /* 0x000fe40000004100 */
[--C-:B------:R-:W-:Y:S02]  /*8100*/  HADD2.F32 R93, -RZ, R43.reuse.H1_H1 ;  /* 0x3000002bff5d7230 */ /* 0x100fe40000004100 */
[----:B------:R-:W-:Y:S01]  /*8110*/  HADD2.F32 R43, -RZ, R43.H0_H0 ;  /* 0x2000002bff2b7230 */ /* 0x000fe20000004100 */
[----:B------:R-:W1:Y:S01]  /*8120*/  MUFU.EX2 R74, R74 ;  /* 0x0000004a004a7308 */ /* 0x000e620000000800 */
[----:B0-----:R-:W-:Y:S01]  /*8130*/  FMUL.FTZ R78, R78, R65 ;  /* 0x000000414e4e7220 */ /* 0x001fe20000410000 */
[----:B------:R-:W-:-:S04]  /*8140*/  FADD.FTZ R65, -R65, 1 ;  /* 0x3f80000041417421 */ /* 0x000fc80000010100 */
[----:B------:R-:W-:Y:S01]  /*8150*/  FFMA.FTZ R65, R77, R65, 1 ;  /* 0x3f8000004d417423 */ /* 0x000fe20000010041 */
[----:B------:R-:W-:-:S03]  /*8160*/  HADD2.F32 R77, -RZ, R91.H1_H1 ;  /* 0x3000005bff4d7230 */ /* 0x000fc60000004100 */
[----:B------:R-:W-:Y:S01]  /*8170*/  FMUL.FTZ R65, R78, R65 ;  /* 0x000000414e417220 */ /* 0x000fe20000410000 */
[----:B------:R-:W-:Y:S02]  /*8180*/  HADD2.F32 R78, -RZ, R92.H1_H1 ;  /* 0x3000005cff4e7230 */ /* 0x000fe40000004100 */
[----:B------:R-:W-:Y:S01]  /*8190*/  FADD.FTZ R77, R77, -UR28 ;  /* 0x8000001c4d4d7e21 */ /* 0x000fe20008010000 */
[----:B-1----:R-:W-:Y:S02]  /*81a0*/  FADD.FTZ R74, R74, 1 ;  /* 0x3f8000004a4a7421 */ /* 0x002fe40000010000 */
[----:B------:R-:W-:Y:S01]  /*81b0*/  FADD.FTZ R78, R78, -UR28 ;  /* 0x8000001c4e4e7e21 */ /* 0x000fe20008010000 */
[----:B------:R-:W-:-:S03]  /*81c0*/  FMUL.FTZ R77, R77, UR16 ;  /* 0x000000104d4d7c20 */ /* 0x000fc60008410000 */
[----:B------:R-:W0:Y:S01]  /*81d0*/  MUFU.RCP R74, R74 ;  /* 0x0000004a004a7308 */ /* 0x000e220000001000 */
        /* <DEDUP_REMOVED lines=8> */
[----:B0-----:R-:W-:-:S04]  /*8260*/  FADD.FTZ R68, R68, 1 ;  /* 0x3f80000044447421 */ /* 0x001fc80000010000 */
[----:B------:R0:W1:Y:S02]  /*8270*/  MUFU.RCP R75, R68 ;  /* 0x00000044004b7308 */ /* 0x0000640000001000 */
[----:B0-----:R-:W-:Y:S02]  /*8280*/  HADD2.F32 R68, -RZ, R92.H0_H0 ;  /* 0x2000005cff447230 */ /* 0x001fe40000004100 */
[----:B------:R-:W-:-:S03]  /*8290*/  HADD2.F32 R92, -RZ, R35.H0_H0 ;  /* 0x20000023ff5c7230 */ /* 0x000fc60000004100 */
[----:B-1----:R-:W-:Y:S01]  /*82a0*/  FMUL.FTZ R68, R68, R75 ;  /* 0x0000004b44447220 */ /* 0x002fe20000410000 */
[----:B------:R-:W-:-:S04]  /*82b0*/  FADD.FTZ R75, -R75, 1 ;  /* 0x3f8000004b4b7421 */ /* 0x000fc80000010100 */
[----:B------:R-:W-:Y:S01]  /*82c0*/  FFMA.FTZ R76, R76, R75, 1 ;  /* 0x3f8000004c4c7423 */ /* 0x000fe2000001004b */
[----:B------:R-:W-:-:S03]  /*82d0*/  FFMA.FTZ R75, R5, R77, R3 ;  /* 0x0000004d054b7223 */ /* 0x000fc60000010003 */
[----:B------:R-:W-:Y:S01]  /*82e0*/  FMUL.FTZ R68, R68, R76 ;  /* 0x0000004c44447220 */ /* 0x000fe20000410000 */
[----:B------:R-:W-:Y:S01]  /*82f0*/  FMUL.FTZ R71, R75, -1.4426950216293334961 ;  /* 0xbfb8aa3b4b477820 */ /* 0x000fe20000410000 */
[----:B------:R-:W-:-:S05]  /*8300*/  HADD2.F32 R76, -RZ, R85.H1_H1 ;  /* 0x30000055ff4c7230 */ /* 0x000fca0000004100 */
[----:B------:R-:W0:Y:S02]  /*8310*/  MUFU.EX2 R71, R71 ;  /* 0x0000004700477308 */ /* 0x000e240000000800 */
[----:B0-----:R-:W-:-:S06]  /*8320*/  FADD.FTZ R71, R71, 1 ;  /* 0x3f80000047477421 */ /* 0x001fcc0000010000 */
[----:B------:R-:W0:Y:S02]  /*8330*/  MUFU.RCP R71, R71 ;  /* 0x0000004700477308 */ /* 0x000e240000001000 */
[----:B0-----:R-:W-:Y:S01]  /*8340*/  FMUL.FTZ R76, R76, R71 ;  /* 0x000000474c4c7220 */ /* 0x001fe20000410000 */
[----:B------:R-:W-:-:S04]  /*8350*/  FADD.FTZ R71, -R71, 1 ;  /* 0x3f80000047477421 */ /* 0x000fc80000010100 */
[----:B------:R-:W-:-:S04]  /*8360*/  FFMA.FTZ R71, R75, R71, 1 ;  /* 0x3f8000004b477423 */ /* 0x000fc80000010047 */
[----:B------:R-:W-:Y:S01]  /*8370*/  FMUL.FTZ R71, R76, R71 ;  /* 0x000000474c477220 */ /* 0x000fe20000410000 */
[----:B------:R-:W-:-:S05]  /*8380*/  HADD2.F32 R76, -RZ, R85.H0_H0 ;  /* 0x20000055ff4c7230 */ /* 0x000fca0000004100 */
[----:B------:R-:W-:-:S04]  /*8390*/  FADD.FTZ R76, R76, -UR28 ;  /* 0x8000001c4c4c7e21 */ /* 0x000fc80008010000 */
[----:B------:R-:W-:-:S04]  /*83a0*/  FMUL.FTZ R76, R76, UR16 ;  /* 0x000000104c4c7c20 */ /* 0x000fc80008410000 */
        /* <DEDUP_REMOVED lines=10> */
[--C-:B------:R-:W-:Y:S02]  /*8450*/  HADD2.F32 R75, -RZ, R86.reuse.H1_H1 ;  /* 0x30000056ff4b7230 */ /* 0x100fe40000004100 */
[----:B------:R-:W-:Y:S02]  /*8460*/  HADD2.F32 R86, -RZ, R86.H0_H0 ;  /* 0x20000056ff567230 */ /* 0x000fe40000004100 */
[----:B------:R-:W-:Y:S01]  /*8470*/  FMUL.FTZ R6, R6, R85 ;  /* 0x0000005506067220 */ /* 0x000fe20000410000 */
[----:B------:R-:W-:-:S04]  /*8480*/  FADD.FTZ R75, R75, -UR28 ;  /* 0x8000001c4b4b7e21 */ /* 0x000fc80008010000 */
        /* <DEDUP_REMOVED lines=11> */
[--C-:B------:R-:W-:Y:S02]  /*8540*/  HADD2.F32 R84, -RZ, R34.reuse.H1_H1 ;  /* 0x30000022ff547230 */ /* 0x100fe40000004100 */
[----:B------:R-:W-:Y:S01]  /*8550*/  FFMA.FTZ R85, R63, R58, R85 ;  /* 0x0000003a3f557223 */ /* 0x000fe20000010055 */
[----:B------:R-:W-:Y:S02]  /*8560*/  HADD2.F32 R34, -RZ, R34.H0_H0 ;  /* 0x20000022ff227230 */ /* 0x000fe40000004100 */
[----:B------:R-:W-:Y:S01]  /*8570*/  FADD.FTZ R84, R84, -UR28 ;  /* 0x8000001c54547e21 */ /* 0x000fe20008010000 */
[----:B------:R-:W-:-:S03]  /*8580*/  FFMA.FTZ R85, R62, R54, R85 ;  /* 0x000000363e557223 */ /* 0x000fc60000010055 */
[----:B------:R-:W-:Y:S01]  /*8590*/  FMUL.FTZ R84, R84, UR16 ;  /* 0x0000001054547c20 */ /* 0x000fe20008410000 */
[----:B------:R-:W-:-:S03]  /*85a0*/  FFMA.FTZ R85, R61, R57, R85 ;  /* 0x000000393d557223 */ /* 0x000fc60000010055 */
        /* <DEDUP_REMOVED lines=8> */
[--C-:B------:R-:W-:Y:S02]  /*8630*/  HADD2.F32 R73, -RZ, R9.reuse.H1_H1 ;  /* 0x30000009ff497230 */ /* 0x100fe40000004100 */
[----:B------:R-:W-:Y:S02]  /*8640*/  HADD2.F32 R9, -RZ, R9.H0_H0 ;  /* 0x20000009ff097230 */ /* 0x000fe40000004100 */
[----:B------:R-:W-:Y:S01]  /*8650*/  FMUL.FTZ R64, R91, R64 ;  /* 0x000000405b407220 */ /* 0x000fe20000410000 */
[----:B------:R-:W-:Y:S01]  /*8660*/  FADD.FTZ R91, R83, R55 ;  /* 0x00000037535b7221 */ /* 0x000fe20000010000 */
[----:B------:R-:W-:Y:S01]  /*8670*/  FADD.FTZ R73, R73, -UR28 ;  /* 0x8000001c49497e21 */ /* 0x000fe20008010000 */
[----:B------:R-:W-:Y:S02]  /*8680*/  FADD.FTZ R9, R9, -UR28 ;  /* 0x8000001c09097e21 */ /* 0x000fe40008010000 */
[----:B------:R-:W-:Y:S01]  /*8690*/  FADD.FTZ R91, R58, R91 ;  /* 0x0000005b3a5b7221 */ /* 0x000fe20000010000 */
[----:B------:R-:W-:Y:S01]  /*86a0*/  FMUL.FTZ R73, R73, UR16 ;  /* 0x0000001049497c20 */ /* 0x000fe20008410000 */
[----:B------:R-:W-:-:S02]  /*86b0*/  FMUL.FTZ R9, R9, UR16 ;  /* 0x0000001009097c20 */ /* 0x000fc40008410000 */
[----:B------:R-:W-:Y:S01]  /*86c0*/  FADD.FTZ R91, R91, R54 ;  /* 0x000000365b5b7221 */ /* 0x000fe20000010000 */
[----:B------:R-:W-:-:S03]  /*86d0*/  FFMA.FTZ R83, R5, R73, R3 ;  /* 0x0000004905537223 */ /* 0x000fc60000010003 */
[----:B------:R-:W-:Y:S01]  /*86e0*/  FADD.FTZ R91, R57, R91 ;  /* 0x0000005b395b7221 */ /* 0x000fe20000010000 */
        /* <DEDUP_REMOVED lines=8> */
[--C-:B------:R-:W-:Y:S02]  /*8770*/  HADD2.F32 R55, -RZ, R33.reuse.H1_H1 ;  /* 0x30000021ff377230 */ /* 0x100fe40000004100 */
[----:B------:R-:W-:-:S03]  /*8780*/  HADD2.F32 R33, -RZ, R33.H0_H0 ;  /* 0x20000021ff217230 */ /* 0x000fc60000004100 */
        /* <DEDUP_REMOVED lines=13> */
[----:B------:R-:W-:Y:S02]  /*8860*/  FADD.FTZ R83, R83, -UR28 ;  /* 0x8000001c53537e21 */ /* 0x000fe40008010000 */
[----:B------:R-:W-:Y:S02]  /*8870*/  FADD.FTZ R8, R8, -UR28 ;  /* 0x8000001c08087e21 */ /* 0x000fe40008010000 */
        /* <DEDUP_REMOVED lines=10> */
[--C-:B------:R-:W-:Y:S02]  /*8920*/  HADD2.F32 R58, -RZ, R32.reuse.H0_H0 ;  /* 0x20000020ff3a7230 */ /* 0x100fe40000004100 */
        /* <DEDUP_REMOVED lines=11> */
[--C-:B------:R-:W-:Y:S02]  /*89e0*/  HADD2.F32 R63, -RZ, R31.reuse.H0_H0 ;  /* 0x2000001fff3f7230 */ /* 0x100fe40000004100 */
[----:B------:R-:W-:Y:S02]  /*89f0*/  HADD2.F32 R31, -RZ, R31.H1_H1 ;  /* 0x3000001fff1f7230 */ /* 0x000fe40000004100 */
        /* <DEDUP_REMOVED lines=24> */
[----:B------:R-:W-:-:S03]  /*8b80*/  HADD2.F32 R62, -RZ, R23.H1_H1 ;  /* 0x30000017ff3e7230 */ /* 0x000fc60000004100 */
[----:B------:R-:W-:Y:S02]  /*8b90*/  FMUL.FTZ R31, R31, R61 ;  /* 0x0000003d1f1f7220 */ /* 0x000fe40000410000 */
        /* <DEDUP_REMOVED lines=12> */
[----:B------:R-:W-:Y:S01]  /*8c60*/  FMUL.FTZ R94, R4, R53 ;  /* 0x00000035045e7220 */ /* 0x000fe20000410000 */
[----:B------:R-:W-:-:S03]  /*8c70*/  FADD.FTZ R57, R57, -UR28 ;  /* 0x8000001c39397e21 */ /* 0x000fc60008010000 */
[----:B------:R-:W-:Y:S01]  /*8c80*/  FFMA.FTZ R60, R60, R94, R85 ;  /* 0x0000005e3c3c7223 */ /* 0x000fe20000010055 */
[----:B------:R-:W-:Y:S01]  /*8c90*/  FMUL.FTZ R57, R57, UR16 ;  /* 0x0000001039397c20 */ /* 0x000fe20008410000 */
[----:B------:R-:W-:-:S03]  /*8ca0*/  FADD.FTZ R91, R91, R94 ;  /* 0x0000005e5b5b7221 */ /* 0x000fc60000010000 */
[----:B------:R-:W-:-:S04]  /*8cb0*/  FFMA.FTZ R53, R4, R57, R2 ;  /* 0x0000003904357223 */ /* 0x000fc80000010002 */
[----:B------:R-:W-:-:S06]  /*8cc0*/  FMUL.FTZ R95, R53, -1.4426950216293334961 ;  /* 0xbfb8aa3b355f7820 */ /* 0x000fcc0000410000 */
[----:B------:R-:W0:Y:S02]  /*8cd0*/  MUFU.EX2 R95, R95 ;  /* 0x0000005f005f7308 */ /* 0x000e240000000800 */
[----:B0-----:R-:W-:-:S04]  /*8ce0*/  FADD.FTZ R97, R95, 1 ;  /* 0x3f8000005f617421 */ /* 0x001fc80000010000 */
[----:B------:R-:W0:Y:S02]  /*8cf0*/  MUFU.RCP R61, R97 ;  /* 0x00000061003d7308 */ /* 0x000e240000001000 */
[----:B0-----:R-:W-:Y:S01]  /*8d00*/  FMUL.FTZ R85, R96, R61 ;  /* 0x0000003d60557220 */ /* 0x001fe20000410000 */
[----:B------:R-:W-:-:S04]  /*8d10*/  FADD.FTZ R96, -R61, 1 ;  /* 0x3f8000003d607421 */ /* 0x000fc80000010100 */
[----:B------:R-:W-:Y:S01]  /*8d20*/  FFMA.FTZ R96, R53, R96, 1 ;  /* 0x3f80000035607423 */ /* 0x000fe20000010060 */
[--C-:B------:R-:W-:Y:S02]  /*8d30*/  HADD2.F32 R53, -RZ, R21.reuse.H1_H1 ;  /* 0x30000015ff357230 */ /* 0x100fe40000004100 */
[----:B------:R-:W-:-:S03]  /*8d40*/  HADD2.F32 R21, -RZ, R21.H0_H0 ;  /* 0x20000015ff157230 */ /* 0x000fc60000004100 */
[----:B------:R-:W-:Y:S01]  /*8d50*/  FADD.FTZ R61, R53, -UR28 ;  /* 0x8000001c353d7e21 */ /* 0x000fe20008010000 */
[----:B------:R-:W-:Y:S01]  /*8d60*/  FMUL.FTZ R53, R85, R96 ;  /* 0x0000006055357220 */ /* 0x000fe20000410000 */
[----:B------:R-:W-:Y:S02]  /*8d70*/  FADD.FTZ R21, R21, -UR28 ;  /* 0x8000001c15157e21 */ /* 0x000fe40008010000 */
[----:B------:R-:W-:-:S04]  /*8d80*/  FMUL.FTZ R96, R61, UR16 ;  /* 0x000000103d607c20 */ /* 0x000fc80008410000 */
[----:B------:R-:W-:-:S04]  /*8d90*/  FFMA.FTZ R61, R5, R96, R3 ;  /* 0x00000060053d7223 */ /* 0x000fc80000010003 */
[----:B------:R-:W-:-:S06]  /*8da0*/  FMUL.FTZ R94, R61, -1.4426950216293334961 ;  /* 0xbfb8aa3b3d5e7820 */ /* 0x000fcc0000410000 */
[----:B------:R-:W0:Y:S02]  /*8db0*/  MUFU.EX2 R94, R94 ;  /* 0x0000005e005e7308 */ /* 0x000e240000000800 */
[----:B0-----:R-:W-:-:S04]  /*8dc0*/  FADD.FTZ R95, R94, 1 ;  /* 0x3f8000005e5f7421 */ /* 0x001fc80000010000 */
        /* <DEDUP_REMOVED lines=8> */
[----:B------:R-:W-:-:S05]  /*8e50*/  HADD2.F32 R61, -RZ, R25.H0_H0 ;  /* 0x20000019ff3d7230 */ /* 0x000fca0000004100 */
        /* <DEDUP_REMOVED lines=10> */
[--C-:B------:R-:W-:Y:S02]  /*8f00*/  HADD2.F32 R95, -RZ, R28.reuse.H1_H1 ;  /* 0x3000001cff5f7230 */ /* 0x100fe40000004100 */
[----:B------:R-:W-:Y:S02]  /*8f10*/  HADD2.F32 R28, -RZ, R28.H0_H0 ;  /* 0x2000001cff1c7230 */ /* 0x000fe40000004100 */
[----:B------:R-:W-:Y:S01]  /*8f20*/  FMUL.FTZ R29, R29, R56 ;  /* 0x000000381d1d7220 */ /* 0x000fe20000410000 */
[----:B------:R-:W-:Y:S02]  /*8f30*/  FADD.FTZ R95, R95, -UR28 ;  /* 0x8000001c5f5f7e21 */ /* 0x000fe40008010000 */
[----:B------:R-:W-:Y:S02]  /*8f40*/  FADD.FTZ R28, R28, -UR28 ;  /* 0x8000001c1c1c7e21 */ /* 0x000fe40008010000 */
[----:B------:R-:W-:Y:S01]  /*8f50*/  FMUL.FTZ R56, R95, UR16 ;  /* 0x000000105f387c20 */ /* 0x000fe20008410000 */
[----:B------:R-:W-:-:S02]  /*8f60*/  HADD2.F32 R95, -RZ, R42.H1_H1 ;  /* 0x3000002aff5f7230 */ /* 0x000fc40000004100 */
[----:B------:R-:W-:Y:S01]  /*8f70*/  FMUL.FTZ R28, R28, UR16 ;  /* 0x000000101c1c7c20 */ /* 0x000fe20008410000 */
[----:B------:R-:W-:Y:S02]  /*8f80*/  HADD2.F32 R42, -RZ, R42.H0_H0 ;  /* 0x2000002aff2a7230 */ /* 0x000fe40000004100 */
[----:B------:R-:W-:-:S04]  /*8f90*/  FFMA.FTZ R59, R5, R56, R3 ;  /* 0x00000038053b7223 */ /* 0x000fc80000010003 */
[----:B------:R-:W-:-:S06]  /*8fa0*/  FMUL.FTZ R85, R59, -1.4426950216293334961 ;  /* 0xbfb8aa3b3b557820 */ /* 0x000fcc0000410000 */
[----:B------:R-:W0:Y:S02]  /*8fb0*/  MUFU.EX2 R85, R85 ;  /* 0x0000005500557308 */ /* 0x000e240000000800 */
[----:B0-----:R-:W-:Y:S01]  /*8fc0*/  FADD.FTZ R94, R85, 1 ;  /* 0x3f800000555e7421 */ /* 0x001fe20000010000 */
[----:B------:R-:W-:-:S04]  /*8fd0*/  FFMA.FTZ R85, R67, R7, R70 ;  /* 0x0000000743557223 */ /* 0x000fc80000010046 */
[----:B------:R-:W-:Y:S01]  /*8fe0*/  FFMA.FTZ R85, R80, R69, R85 ;  /* 0x0000004550557223 */ /* 0x000fe20000010055 */
[----:B------:R-:W0:Y:S03]  /*8ff0*/  MUFU.RCP R94, R94 ;  /* 0x0000005e005e7308 */ /* 0x000e260000001000 */
[----:B------:R-:W-:-:S04]  /*9000*/  FFMA.FTZ R85, R78, R68, R85 ;  /* 0x000000444e557223 */ /* 0x000fc80000010055 */
[----:B------:R-:W-:Y:S01]  /*9010*/  FFMA.FTZ R85, R76, R6, R85 ;  /* 0x000000064c557223 */ /* 0x000fe20000010055 */
[----:B0-----:R-:W-:Y:S01]  /*9020*/  FADD.FTZ R98, -R94, 1 ;  /* 0x3f8000005e627421 */ /* 0x001fe20000010100 */
[----:B------:R-:W-:Y:S01]  /*9030*/  FMUL.FTZ R95, R95, R94 ;  /* 0x0000005e5f5f7220 */ /* 0x000fe20000410000 */
[----:B------:R-:W-:Y:S02]  /*9040*/  HADD2.F32 R94, -RZ, R27.H1_H1 ;  /* 0x3000001bff5e7230 */ /* 0x000fe40000004100 */
[----:B------:R-:W-:-:S04]  /*9050*/  FFMA.FTZ R98, R59, R98, 1 ;  /* 0x3f8000003b627423 */ /* 0x000fc80000010062 */
[----:B------:R-:W-:Y:S01]  /*9060*/  FMUL.FTZ R59, R95, R98 ;  /* 0x000000625f3b7220 */ /* 0x000fe20000410000 */
[----:B------:R-:W-:Y:S02]  /*9070*/  HADD2.F32 R95, -RZ, R20.H0_H0 ;  /* 0x20000014ff5f7230 */ /* 0x000fe40000004100 */
[--C-:B------:R-:W-:Y:S02]  /*9080*/  HADD2.F32 R98, -RZ, R26.reuse.H1_H1 ;  /* 0x3000001aff627230 */ /* 0x100fe40000004100 */
[----:B------:R-:W-:Y:S02]  /*9090*/  HADD2.F32 R26, -RZ, R26.H0_H0 ;  /* 0x2000001aff1a7230 */ /* 0x000fe40000004100 */
[----:B------:R-:W-:Y:S01]  /*90a0*/  FADD.FTZ R97, R95, -UR28 ;  /* 0x8000001c5f617e21 */ /* 0x000fe20008010000 */
[----:B------:R-:W-:Y:S01]  /*90b0*/  FMUL.FTZ R95, R4, R7 ;  /* 0x00000007045f7220 */ /* 0x000fe20000410000 */
[----:B------:R-:W-:Y:S02]  /*90c0*/  HADD2.F32 R20, -RZ, R20.H1_H1 ;  /* 0x30000014ff147230 */ /* 0x000fe40000004100 */
[----:B------:R-:W-:Y:S01]  /*90d0*/  FMUL.FTZ R7, R97, UR16 ;  /* 0x0000001061077c20 */ /* 0x000fe20008410000 */
[----:B------:R-:W-:Y:S01]  /*90e0*/  FFMA.FTZ R67, R67, R95, R60 ;  /* 0x0000005f43437223 */ /* 0x000fe2000001003c */
[----:B------:R-:W-:-:S02]  /*90f0*/  FADD.FTZ R26, R26, -UR28 ;  /* 0x8000001c1a1a7e21 */ /* 0x000fc40008010000 */
[----:B------:R-:W-:Y:S02]  /*9100*/  FFMA.FTZ R60, R4, R7, R2 ;  /* 0x00000007043c7223 */ /* 0x000fe40000010002 */
[----:B------:R-:W-:Y:S02]  /*9110*/  FMUL.FTZ R26, R26, UR16 ;  /* 0x000000101a1a7c20 */ /* 0x000fe40008410000 */
        /* <DEDUP_REMOVED lines=9> */
[----:B------:R-:W-:-:S04]  /*91b0*/  FFMA.FTZ R60, R5, R28, R3 ;  /* 0x0000001c053c7223 */ /* 0x000fc80000010003 */
[----:B------:R-:W-:-:S06]  /*91c0*/  FMUL.FTZ R70, R60, -1.4426950216293334961 ;  /* 0xbfb8aa3b3c467820 */ /* 0x000fcc0000410000 */
[----:B------:R-:W0:Y:S02]  /*91d0*/  MUFU.EX2 R70, R70 ;  /* 0x0000004600467308 */ /* 0x000e240000000800 */
[----:B0-----:R-:W-:Y:S01]  /*91e0*/  FADD.FTZ R95, R70, 1 ;  /* 0x3f800000465f7421 */ /* 0x001fe20000010000 */
[----:B------:R-:W-:-:S05]  /*91f0*/  FFMA.FTZ R70, R66, R65, R81 ;  /* 0x0000004142467223 */ /* 0x000fca0000010051 */
[----:B------:R-:W0:Y:S02]  /*9200*/  MUFU.RCP R95, R95 ;  /* 0x0000005f005f7308 */ /* 0x000e240000001000 */
[----:B0-----:R-:W-:Y:S01]  /*9210*/  FADD.FTZ R97, -R95, 1 ;  /* 0x3f8000005f617421 */ /* 0x001fe20000010100 */
[----:B------:R-:W-:Y:S01]  /*9220*/  FMUL.FTZ R91, R98, R95 ;  /* 0x0000005f625b7220 */ /* 0x000fe20000410000 */
[----:B------:R-:W-:Y:S02]  /*9230*/  HADD2.F32 R98, -RZ, R25.H1_H1 ;  /* 0x30000019ff627230 */ /* 0x000fe40000004100 */
[----:B------:R-:W-:-:S04]  /*9240*/  FFMA.FTZ R60, R60, R97, 1 ;  /* 0x3f8000003c3c7423 */ /* 0x000fc80000010061 */
[----:B------:R-:W-:Y:S01]  /*9250*/  FMUL.FTZ R60, R91, R60 ;  /* 0x0000003c5b3c7220 */ /* 0x000fe20000410000 */
[----:B------:R-:W-:-:S05]  /*9260*/  HADD2.F32 R91, -RZ, R18.H0_H0 ;  /* 0x20000012ff5b7230 */ /* 0x000fca0000004100 */
[----:B------:R-:W-:Y:S01]  /*9270*/  FADD.FTZ R97, R91, -UR28 ;  /* 0x8000001c5b617e21 */ /* 0x000fe20008010000 */
[----:B------:R-:W-:Y:S01]  /*9280*/  FADD.FTZ R91, R82, R65 ;  /* 0x00000041525b7221 */ /* 0x000fe20000010000 */
[----:B------:R-:W-:Y:S02]  /*9290*/  FMUL.FTZ R82, R5, R65 ;  /* 0x0000004105527220 */ /* 0x000fe40000410000 */
[----:B------:R-:W-:Y:S02]  /*92a0*/  FMUL.FTZ R65, R97, UR16 ;  /* 0x0000001061417c20 */ /* 0x000fe40008410000 */
[----:B------:R-:W-:Y:S01]  /*92b0*/  FFMA.FTZ R95, R66, R82, R67 ;  /* 0x00000052425f7223 */ /* 0x000fe20000010043 */
[----:B------:R-:W-:Y:S01]  /*92c0*/  FADD.FTZ R94, R82, R94 ;  /* 0x0000005e525e7221 */ /* 0x000fe20000010000 */
[C---:B------:R-:W-:Y:S01]  /*92d0*/  FFMA.FTZ R66, R4.reuse, R65, R2 ;  /* 0x0000004104427223 */ /* 0x040fe20000010002 */
[----:B------:R-:W-:-:S03]  /*92e0*/  FMUL.FTZ R82, R4, R69 ;  /* 0x0000004504527220 */ /* 0x000fc60000410000 */
[----:B------:R-:W-:Y:S01]  /*92f0*/  FMUL.FTZ R67, R66, -1.4426950216293334961 ;  /* 0xbfb8aa3b42437820 */ /* 0x000fe20000410000 */
[----:B------:R-:W-:-:S05]  /*9300*/  FADD.FTZ R94, R94, R82 ;  /* 0x000000525e5e7221 */ /* 0x000fca0000010000 */
[----:B------:R-:W0:Y:S02]  /*9310*/  MUFU.EX2 R67, R67 ;  /* 0x0000004300437308 */ /* 0x000e240000000800 */
[----:B0-----:R-:W-:-:S06]  /*9320*/  FADD.FTZ R81, R67, 1 ;  /* 0x3f80000043517421 */ /* 0x001fcc0000010000 */
[----:B------:R-:W0:Y:S02]  /*9330*/  MUFU.RCP R81, R81 ;  /* 0x0000005100517308 */ /* 0x000e240000001000 */
[----:B0-----:R-:W-:Y:S01]  /*9340*/  FADD.FTZ R97, -R81, 1 ;  /* 0x3f80000051617421 */ /* 0x001fe20000010100 */
[----:B------:R-:W-:Y:S01]  /*9350*/  FMUL.FTZ R25, R98, R81 ;  /* 0x0000005162197220 */ /* 0x000fe20000410000 */
[----:B------:R-:W-:Y:S02]  /*9360*/  HADD2.F32 R98, -RZ, R41.H1_H1 ;  /* 0x30000029ff627230 */ /* 0x000fe40000004100 */
[----:B------:R-:W-:-:S04]  /*9370*/  FFMA.FTZ R66, R66, R97, 1 ;  /* 0x3f80000042427423 */ /* 0x000fc80000010061 */
[----:B------:R-:W-:Y:S01]  /*9380*/  FMUL.FTZ R25, R25, R66 ;  /* 0x0000004219197220 */ /* 0x000fe20000410000 */
        /* <DEDUP_REMOVED lines=10> */
[----:B------:R-:W-:Y:S01]  /*9430*/  FADD.FTZ R81, R72, R69 ;  /* 0x0000004548517221 */ /* 0x000fe20000010000 */
[----:B------:R-:W-:Y:S01]  /*9440*/  FADD.FTZ R66, R66, -UR28 ;  /* 0x8000001c42427e21 */ /* 0x000fe20008010000 */
[----:B------:R-:W-:Y:S01]  /*9450*/  FFMA.FTZ R72, R80, R82, R95 ;  /* 0x0000005250487223 */ /* 0x000fe2000001005f */
[--C-:B------:R-:W-:Y:S02]  /*9460*/  HADD2.F32 R95, -RZ, R24.reuse.H0_H0 ;  /* 0x20000018ff5f7230 */ /* 0x100fe40000004100 */
[----:B------:R-:W-:Y:S01]  /*9470*/  FADD.FTZ R81, R81, R68 ;  /* 0x0000004451517221 */ /* 0x000fe20000010000 */
[----:B------:R-:W-:Y:S01]  /*9480*/  FMUL.FTZ R67, R66, UR16 ;  /* 0x0000001042437c20 */ /* 0x000fe20008410000 */
[----:B------:R-:W-:Y:S02]  /*9490*/  HADD2.F32 R24, -RZ, R24.H1_H1 ;  /* 0x30000018ff187230 */ /* 0x000fe40000004100 */
[----:B------:R-:W-:-:S02]  /*94a0*/  HADD2.F32 R82, -RZ, R23.H0_H0 ;  /* 0x20000017ff527230 */ /* 0x000fc40000004100 */
[----:B------:R-:W-:Y:S01]  /*94b0*/  FFMA.FTZ R66, R4, R67, R2 ;  /* 0x0000004304427223 */ /* 0x000fe20000010002 */
[----:B------:R-:W-:-:S03]  /*94c0*/  FADD.FTZ R81, R81, R6 ;  /* 0x0000000651517221 */ /* 0x000fc60000010000 */
[----:B------:R-:W-:Y:S01]  /*94d0*/  FMUL.FTZ R69, R66, -1.4426950216293334961 ;  /* 0xbfb8aa3b42457820 */ /* 0x000fe20000410000 */
[----:B------:R-:W-:-:S05]  /*94e0*/  FADD.FTZ R81, R81, R64 ;  /* 0x0000004051517221 */ /* 0x000fca0000010000 */
[----:B------:R-:W0:Y:S02]  /*94f0*/  MUFU.EX2 R69, R69 ;  /* 0x0000004500457308 */ /* 0x000e240000000800 */
[----:B0-----:R-:W-:-:S06]  /*9500*/  FADD.FTZ R80, R69, 1 ;  /* 0x3f80000045507421 */ /* 0x001fcc0000010000 */
[----:B------:R-:W0:Y:S02]  /*9510*/  MUFU.RCP R80, R80 ;  /* 0x0000005000507308 */ /* 0x000e240000001000 */
[----:B0-----:R-:W-:Y:S01]  /*9520*/  FADD.FTZ R97, -R80, 1 ;  /* 0x3f80000050617421 */ /* 0x001fe20000010100 */
[----:B------:R-:W-:-:S03]  /*9530*/  FMUL.FTZ R95, R95, R80 ;  /* 0x000000505f5f7220 */ /* 0x000fc60000410000 */
[----:B------:R-:W-:Y:S01]  /*9540*/  FFMA.FTZ R66, R66, R97, 1 ;  /* 0x3f80000042427423 */ /* 0x000fe20000010061 */
[----:B------:R-:W-:-:S03]  /*9550*/  FADD.FTZ R97, R24, -UR28 ;  /* 0x8000001c18617e21 */ /* 0x000fc60008010000 */
[----:B------:R-:W-:Y:S01]  /*9560*/  FMUL.FTZ R24, R95, R66 ;  /* 0x000000425f187220 */ /* 0x000fe20000410000 */
[----:B------:R-:W-:Y:S01]  /*9570*/  FMUL.FTZ R66, R97, UR16 ;  /* 0x0000001061427c20 */ /* 0x000fe20008410000 */
[----:B------:R-:W-:-:S03]  /*9580*/  FMUL.FTZ R95, R5, R74 ;  /* 0x0000004a055f7220 */ /* 0x000fc60000410000 */
[----:B------:R-:W-:Y:S01]  /*9590*/  FFMA.FTZ R69, R5, R66, R3 ;  /* 0x0000004205457223 */ /* 0x000fe20000010003 */
[----:B------:R-:W-:-:S03]  /*95a0*/  FADD.FTZ R94, R95, R94 ;  /* 0x0000005e5f5e7221 */ /* 0x000fc60000010000 */
[----:B------:R-:W-:-:S06]  /*95b0*/  FMUL.FTZ R80, R69, -1.4426950216293334961 ;  /* 0xbfb8aa3b45507820 */ /* 0x000fcc0000410000 */
[----:B------:R-:W0:Y:S02]  /*95c0*/  MUFU.EX2 R80, R80 ;  /* 0x0000005000507308 */ /* 0x000e240000000800 */
[----:B0-----:R-:W-:Y:S01]  /*95d0*/  FADD.FTZ R97, R80, 1 ;  /* 0x3f80000050617421 */ /* 0x001fe20000010000 */
[----:B------:R-:W-:-:S04]  /*95e0*/  FFMA.FTZ R80, R79, R74, R70 ;  /* 0x0000004a4f507223 */ /* 0x000fc80000010046 */
[----:B------:R-:W-:Y:S01]  /*95f0*/  FFMA.FTZ R80, R77, R71, R80 ;  /* 0x000000474d507223 */ /* 0x000fe20000010050 */
[----:B------:R-:W0:Y:S03]  /*9600*/  MUFU.RCP R97, R97 ;  /* 0x0000006100617308 */ /* 0x000e260000001000 */
[----:B------:R-:W-:-:S04]  /*9610*/  FFMA.FTZ R80, R75, R86, R80 ;  /* 0x000000564b507223 */ /* 0x000fc80000010050 */
[----:B------:R-:W-:-:S04]  /*9620*/  FFMA.FTZ R80, R73, R92, R80 ;  /* 0x0000005c49507223 */ /* 0x000fc80000010050 */
[----:B------:R-:W-:Y:S01]  /*9630*/  FFMA.FTZ R80, R83, R93, R80 ;  /* 0x0000005d53507223 */ /* 0x000fe20000010050 */
        /* <DEDUP_REMOVED lines=8> */
[----:B------:R-:W-:Y:S01]  /*96c0*/  FFMA.FTZ R91, R79, R95, R72 ;  /* 0x0000005f4f5b7223 */ /* 0x000fe20000010048 */
[--C-:B------:R-:W-:Y:S02]  /*96d0*/  HADD2.F32 R79, -RZ, R22.reuse.H0_H0 ;  /* 0x20000016ff4f7230 */ /* 0x100fe40000004100 */
[----:B------:R-:W-:Y:S01]  /*96e0*/  FADD.FTZ R14, R14, -UR28 ;  /* 0x8000001c0e0e7e21 */ /* 0x000fe20008010000 */
[----:B------:R-:W-:Y:S01]  /*96f0*/  FMUL.FTZ R69, R69, UR16 ;  /* 0x0000001045457c20 */ /* 0x000fe20008410000 */
[----:B------:R-:W-:-:S02]  /*9700*/  HADD2.F32 R22, -RZ, R22.H1_H1 ;  /* 0x30000016ff167230 */ /* 0x000fc40000004100 */
[----:B------:R-:W-:Y:S01]  /*9710*/  FMUL.FTZ R14, R14, UR16 ;  /* 0x000000100e0e7c20 */ /* 0x000fe20008410000 */
        /* <DEDUP_REMOVED lines=20> */
[----:B------:R-:W-:Y:S01]  /*9860*/  FMUL.FTZ R95, R98, R79 ;  /* 0x0000004f625f7220 */ /* 0x000fe20000410000 */
[--C-:B------:R-:W-:Y:S02]  /*9870*/  HADD2.F32 R98, -RZ, R19.reuse.H1_H1 ;  /* 0x30000013ff627230 */ /* 0x100fe40000004100 */
[----:B------:R-:W-:Y:S01]  /*9880*/  FFMA.FTZ R72, R72, R97, 1 ;  /* 0x3f80000048487423 */ /* 0x000fe20000010061 */
[----:B------:R-:W-:-:S03]  /*9890*/  HADD2.F32 R19, -RZ, R19.H0_H0 ;  /* 0x20000013ff137230 */ /* 0x000fc60000004100 */
[----:B------:R-:W-:Y:S01]  /*98a0*/  FMUL.FTZ R72, R95, R72 ;  /* 0x000000485f487220 */ /* 0x000fe20000410000 */
[----:B------:R-:W-:Y:S02]  /*98b0*/  HADD2.F32 R95, -RZ, R13.H0_H0 ;  /* 0x2000000dff5f7230 */ /* 0x000fe40000004100 */
[----:B------:R-:W-:-:S03]  /*98c0*/  FADD.FTZ R19, R19, -UR28 ;  /* 0x8000001c13137e21 */ /* 0x000fc60008010000 */
        /* <DEDUP_REMOVED lines=10> */
[----:B------:R-:W-:Y:S01]  /*9970*/  FFMA.FTZ R97, R68, R97, 1 ;  /* 0x3f80000044617423 */ /* 0x000fe20000010061 */
[----:B------:R-:W-:Y:S01]  /*9980*/  FMUL.FTZ R68, R21, UR16 ;  /* 0x0000001015447c20 */ /* 0x000fe20008410000 */
[----:B------:R-:W-:Y:S01]  /*9990*/  FFMA.FTZ R77, R77, R95, R78 ;  /* 0x0000005f4d4d7223 */ /* 0x000fe2000001004e */
[----:B------:R-:W-:Y:S01]  /*99a0*/  FADD.FTZ R94, R95, R94 ;  /* 0x0000005e5f5e7221 */ /* 0x000fe20000010000 */
        /* <DEDUP_REMOVED lines=8> */
[----:B------:R-:W-:-:S03]  /*9a30*/  HADD2.F32 R97, -RZ, R18.H1_H1 ;  /* 0x30000012ff617230 */ /* 0x000fc60000004100 */
[----:B------:R-:W-:-:S04]  /*9a40*/  FFMA.FTZ R98, R21, R98, 1 ;  /* 0x3f80000015627423 */ /* 0x000fc80000010062 */
[----:B------:R-:W-:Y:S01]  /*9a50*/  FMUL.FTZ R21, R91, R98 ;  /* 0x000000625b157220 */ /* 0x000fe20000410000 */
[--C-:B------:R-:W-:Y:S02]  /*9a60*/  HADD2.F32 R91, -RZ, R11.reuse.H0_H0 ;  /* 0x2000000bff5b7230 */ /* 0x100fe40000004100 */
[----:B------:R-:W-:-:S03]  /*9a70*/  HADD2.F32 R11, -RZ, R11.H1_H1 ;  /* 0x3000000bff0b7230 */ /* 0x000fc60000004100 */
[----:B------:R-:W-:Y:S01]  /*9a80*/  FADD.FTZ R98, R91, -UR28 ;  /* 0x8000001c5b627e21 */ /* 0x000fe20008010000 */
[----:B------:R-:W-:-:S03]  /*9a90*/  FADD.FTZ R91, R82, R71 ;  /* 0x00000047525b7221 */ /* 0x000fc60000010000 */
[----:B------:R-:W-:Y:S01]  /*9aa0*/  FMUL.FTZ R71, R98, UR16 ;  /* 0x0000001062477c20 */ /* 0x000fe20008410000 */
[----:B------:R-:W-:-:S03]  /*9ab0*/  FADD.FTZ R91, R91, R86 ;  /* 0x000000565b5b7221 */ /* 0x000fc60000010000 */
[----:B------:R-:W-:-:S04]  /*9ac0*/  FFMA.FTZ R74, R4, R71, R2 ;  /* 0x00000047044a7223 */ /* 0x000fc80000010002 */
[----:B------:R-:W-:-:S06]  /*9ad0*/  FMUL.FTZ R78, R74, -1.4426950216293334961 ;  /* 0xbfb8aa3b4a4e7820 */ /* 0x000fcc0000410000 */
[----:B------:R-:W0:Y:S02]  /*9ae0*/  MUFU.EX2 R78, R78 ;  /* 0x0000004e004e7308 */ /* 0x000e240000000800 */
[----:B0-----:R-:W-:-:S06]  /*9af0*/  FADD.FTZ R82, R78, 1 ;  /* 0x3f8000004e527421 */ /* 0x001fcc0000010000 */
[----:B------:R-:W0:Y:S02]  /*9b00*/  MUFU.RCP R82, R82 ;  /* 0x0000005200527308 */ /* 0x000e240000001000 */
[----:B0-----:R-:W-:Y:S01]  /*9b10*/  FMUL.FTZ R18, R97, R82 ;  /* 0x0000005261127220 */ /* 0x001fe20000410000 */
[----:B------:R-:W-:Y:S01]  /*9b20*/  FADD.FTZ R97, -R82, 1 ;  /* 0x3f80000052617421 */ /* 0x000fe20000010100 */
[----:B------:R-:W-:-:S03]  /*9b30*/  HADD2.F32 R82, -RZ, R41.H0_H0 ;  /* 0x20000029ff527230 */ /* 0x000fc60000004100 */
        /* <DEDUP_REMOVED lines=13> */
[----:B------:R-:W-:Y:S01]  /*9c10*/  FMUL.FTZ R82, R4, R6 ;  /* 0x0000000604527220 */ /* 0x000fe20000410000 */
[----:B------:R-:W-:Y:S02]  /*9c20*/  HADD2.F32 R10, -RZ, R10.H0_H0 ;  /* 0x2000000aff0a7230 */ /* 0x000fe40000004100 */
[----:B------:R-:W-:Y:S01]  /*9c30*/  FADD.FTZ R41, R41, -UR28 ;  /* 0x8000001c29297e21 */ /* 0x000fe20008010000 */
[----:B------:R-:W-:Y:S01]  /*9c40*/  FFMA.FTZ R78, R76, R82, R77 ;  /* 0x000000524c4e7223 */ /* 0x000fe2000001004d */
[--C-:B------:R-:W-:Y:S02]  /*9c50*/  HADD2.F32 R76, -RZ, R17.reuse.H0_H0 ;  /* 0x20000011ff4c7230 */ /* 0x100fe40000004100 */
[----:B------:R-:W-:Y:S01]  /*9c60*/  FADD.FTZ R94, R94, R82 ;  /* 0x000000525e5e7221 */ /* 0x000fe20000010000 */
[----:B------:R-:W-:Y:S01]  /*9c70*/  FMUL.FTZ R41, R41, UR16 ;  /* 0x0000001029297c20 */ /* 0x000fe20008410000 */
[----:B------:R-:W-:-:S02]  /*9c80*/  HADD2.F32 R17, -RZ, R17.H1_H1 ;  /* 0x30000011ff117230 */ /* 0x000fc40000004100 */
[----:B------:R-:W-:Y:S01]  /*9c90*/  FADD.FTZ R10, R10, -UR28 ;  /* 0x8000001c0a0a7e21 */ /* 0x000fe20008010000 */
[----:B------:R-:W-:Y:S02]  /*9ca0*/  FFMA.FTZ R6, R4, R41, R2 ;  /* 0x0000002904067223 */ /* 0x000fe40000010002 */
[----:B------:R-:W-:Y:S02]  /*9cb0*/  FADD.FTZ R17, R17, -UR28 ;  /* 0x8000001c11117e21 */ /* 0x000fe40008010000 */
[----:B------:R-:W-:-:S06]  /*9cc0*/  FMUL.FTZ R77, R6, -1.4426950216293334961 ;  /* 0xbfb8aa3b064d7820 */ /* 0x000fcc0000410000 */
[----:B------:R-:W0:Y:S02]  /*9cd0*/  MUFU.EX2 R77, R77 ;  /* 0x0000004d004d7308 */ /* 0x000e240000000800 */
[----:B0-----:R-:W-:-:S06]  /*9ce0*/  FADD.FTZ R95, R77, 1 ;  /* 0x3f8000004d5f7421 */ /* 0x001fcc0000010000 */
[----:B------:R-:W0:Y:S02]  /*9cf0*/  MUFU.RCP R95, R95 ;  /* 0x0000005f005f7308 */ /* 0x000e240000001000 */
[----:B0-----:R-:W-:Y:S01]  /*9d00*/  FADD.FTZ R97, -R95, 1 ;  /* 0x3f8000005f617421 */ /* 0x001fe20000010100 */
[----:B------:R-:W-:Y:S01]  /*9d10*/  FMUL.FTZ R76, R76, R95 ;  /* 0x0000005f4c4c7220 */ /* 0x000fe20000410000 */
[----:B------:R-:W-:Y:S02]  /*9d20*/  HADD2.F32 R95, -RZ, R16.H0_H0 ;  /* 0x20000010ff5f7230 */ /* 0x000fe40000004100 */
[----:B------:R-:W-:-:S04]  /*9d30*/  FFMA.FTZ R97, R6, R97, 1 ;  /* 0x3f80000006617423 */ /* 0x000fc80000010061 */
        /* <DEDUP_REMOVED lines=12> */
[--C-:B------:R-:W-:Y:S02]  /*9e00*/  HADD2.F32 R95, -RZ, R15.reuse.H0_H0 ;  /* 0x2000000fff5f7230 */ /* 0x100fe40000004100 */
[----:B------:R-:W-:Y:S01]  /*9e10*/  FFMA.FTZ R17, R17, R98, 1 ;  /* 0x3f80000011117423 */ /* 0x000fe20000010062 */
[----:B------:R-:W-:-:S03]  /*9e20*/  HADD2.F32 R15, -RZ, R15.H1_H1 ;  /* 0x3000000fff0f7230 */ /* 0x000fc60000004100 */
[----:B------:R-:W-:Y:S01]  /*9e30*/  FMUL.FTZ R16, R16, R17 ;  /* 0x0000001110107220 */ /* 0x000fe20000410000 */
[----:B------:R-:W-:Y:S01]  /*9e40*/  FMUL.FTZ R17, R10, UR16 ;  /* 0x000000100a117c20 */ /* 0x000fe20008410000 */
[----:B------:R-:W-:-:S03]  /*9e50*/  FADD.FTZ R15, R15, -UR28 ;  /* 0x8000001c0f0f7e21 */ /* 0x000fc60008010000 */
        /* <DEDUP_REMOVED lines=9> */
[----:B------:R-:W-:Y:S01]  /*9ef0*/  FMUL.FTZ R78, R15, UR16 ;  /* 0x000000100f4e7c20 */ /* 0x000fe20008410000 */
[----:B------:R-:W-:-:S03]  /*9f00*/  HADD2.F32 R95, -RZ, R40.H1_H1 ;  /* 0x30000028ff5f7230 */ /* 0x000fc60000004100 */
[----:B------:R-:W-:-:S04]  /*9f10*/  FFMA.FTZ R15, R5, R78, R3 ;  /* 0x0000004e050f7223 */ /* 0x000fc80000010003 */
[----:B------:R-:W-:-:S06]  /*9f20*/  FMUL.FTZ R77, R15, -1.4426950216293334961 ;  /* 0xbfb8aa3b0f4d7820 */ /* 0x000fcc0000410000 */
[----:B------:R-:W0:Y:S02]  /*9f30*/  MUFU.EX2 R77, R77 ;  /* 0x0000004d004d7308 */ /* 0x000e240000000800 */
[----:B0-----:R-:W-:-:S06]  /*9f40*/  FADD.FTZ R86, R77, 1 ;  /* 0x3f8000004d567421 */ /* 0x001fcc0000010000 */
[----:B------:R-:W0:Y:S02]  /*9f50*/  MUFU.RCP R86, R86 ;  /* 0x0000005600567308 */ /* 0x000e240000001000 */
[----:B0-----:R-:W-:Y:S01]  /*9f60*/  FADD.FTZ R82, -R86, 1 ;  /* 0x3f80000056527421 */ /* 0x001fe20000010100 */
[----:B------:R-:W-:Y:S01]  /*9f70*/  FMUL.FTZ R40, R95, R86 ;  /* 0x000000565f287220 */ /* 0x000fe20000410000 */
[----:B------:R-:W-:Y:S02]  /*9f80*/  HADD2.F32 R86, -RZ, R13.H1_H1 ;  /* 0x3000000dff567230 */ /* 0x000fe40000004100 */
[----:B------:R-:W-:Y:S01]  /*9f90*/  FFMA.FTZ R15, R15, R82, 1 ;  /* 0x3f8000000f0f7423 */ /* 0x000fe20000010052 */
[-C--:B------:R-:W-:Y:S01]  /*9fa0*/  FFMA.FTZ R82, R84, R64.reuse, R85 ;  /* 0x0000004054527223 */ /* 0x080fe20000010055 */
[----:B------:R-:W-:Y:S02]  /*9fb0*/  FMUL.FTZ R64, R4, R64 ;  /* 0x0000004004407220 */ /* 0x000fe40000410000 */
[----:B------:R-:W-:Y:S01]  /*9fc0*/  FMUL.FTZ R15, R40, R15 ;  /* 0x0000000f280f7220 */ /* 0x000fe20000410000 */
[----:B------:R-:W-:Y:S01]  /*9fd0*/  FFMA.FTZ R40, R4, R9, R2 ;  /* 0x0000000904287223 */ /* 0x000fe20000010002 */
[----:B------:R-:W-:Y:S01]  /*9fe0*/  FFMA.FTZ R84, R84, R64, R75 ;  /* 0x0000004054547223 */ /* 0x000fe2000001004b */
[----:B------:R-:W-:Y:S01]  /*9ff0*/  FADD.FTZ R94, R94, R64 ;  /* 0x000000405e5e7221 */ /* 0x000fe20000010000 */
[----:B------:R-:W-:-:S02]  /*a000*/  HADD2.F32 R64, -RZ, R12.H1_H1 ;  /* 0x3000000cff407230 */ /* 0x000fc40000004100 */
[----:B------:R-:W-:Y:S01]  /*a010*/  FMUL.FTZ R75, R40, -1.4426950216293334961 ;  /* 0xbfb8aa3b284b7820 */ /* 0x000fe20000410000 */
[----:B------:R-:W-:-:S05]  /*a020*/  HADD2.F32 R12, -RZ, R12.H0_H0 ;  /* 0x2000000cff0c7230 */ /* 0x000fca0000004100 */
[----:B------:R-:W0:Y:S01]  /*a030*/  MUFU.EX2 R75, R75 ;  /* 0x0000004b004b7308 */ /* 0x000e220000000800 */
[----:B------:R-:W-:-:S04]  /*a040*/  FADD.FTZ R12, R12, -UR28 ;  /* 0x8000001c0c0c7e21 */ /* 0x000fc80008010000 */
[----:B------:R-:W-:Y:S01]  /*a050*/  FMUL.FTZ R12, R12, UR16 ;  /* 0x000000100c0c7c20 */ /* 0x000fe20008410000 */
[----:B0-----:R-:W-:-:S06]  /*a060*/  FADD.FTZ R77, R75, 1 ;  /* 0x3f8000004b4d7421 */ /* 0x001fcc0000010000 */
[----:B------:R-:W0:Y:S02]  /*a070*/  MUFU.RCP R77, R77 ;  /* 0x0000004d004d7308 */ /* 0x000e240000001000 */
[----:B0-----:R-:W-:Y:S01]  /*a080*/  FADD.FTZ R85, -R77, 1 ;  /* 0x3f8000004d557421 */ /* 0x001fe20000010100 */
[----:B------:R-:W-:-:S03]  /*a090*/  FMUL.FTZ R13, R86, R77 ;  /* 0x0000004d560d7220 */ /* 0x000fc60000410000 */
[----:B------:R-:W-:-:S04]  /*a0a0*/  FFMA.FTZ R40, R40, R85, 1 ;  /* 0x3f80000028287423 */ /* 0x000fc80000010055 */
[----:B------:R-:W-:Y:S01]  /*a0b0*/  FMUL.FTZ R13, R13, R40 ;  /* 0x000000280d0d7220 */ /* 0x000fe20000410000 */
[----:B------:R-:W-:-:S04]  /*a0c0*/  FFMA.FTZ R40, R5, R14, R3 ;  /* 0x0000000e05287223 */ /* 0x000fc80000010003 */
[----:B------:R-:W-:-:S06]  /*a0d0*/  FMUL.FTZ R75, R40, -1.4426950216293334961 ;  /* 0xbfb8aa3b284b7820 */ /* 0x000fcc0000410000 */
[----:B------:R-:W0:Y:S02]  /*a0e0*/  MUFU.EX2 R75, R75 ;  /* 0x0000004b004b7308 */ /* 0x000e240000000800 */
[----:B0-----:R-:W-:Y:S01]  /*a0f0*/  FADD.FTZ R85, R75, 1 ;  /* 0x3f8000004b557421 */ /* 0x001fe20000010000 */
[----:B------:R-:W-:-:S04]  /*a100*/  FMUL.FTZ R75, R8, UR16 ;  /* 0x00000010084b7c20 */ /* 0x000fc80008410000 */
[----:B------:R-:W-:Y:S01]  /*a110*/  FFMA.FTZ R8, R4, R75, R2 ;  /* 0x0000004b04087223 */ /* 0x000fe20000010002 */
[----:B------:R-:W0:Y:S02]  /*a120*/  MUFU.RCP R85, R85 ;  /* 0x0000005500557308 */ /* 0x000e240000001000 */
[----:B0-----:R-:W-:Y:S01]  /*a130*/  FADD.FTZ R77, -R85, 1 ;  /* 0x3f800000554d7421 */ /* 0x001fe20000010100 */
[----:B------:R-:W-:-:S03]  /*a140*/  FMUL.FTZ R64, R64, R85 ;  /* 0x0000005540407220 */ /* 0x000fc60000410000 */
[----:B------:R-:W-:-:S04]  /*a150*/  FFMA.FTZ R77, R40, R77, 1 ;  /* 0x3f800000284d7423 */ /* 0x000fc8000001004d */
[----:B------:R-:W-:Y:S01]  /*a160*/  FMUL.FTZ R40, R64, R77 ;  /* 0x0000004d40287220 */ /* 0x000fe20000410000 */
[----:B------:R-:W-:Y:S01]  /*a170*/  FMUL.FTZ R77, R5, R92 ;  /* 0x0000005c054d7220 */ /* 0x000fe20000410000 */
[----:B------:R-:W-:-:S03]  /*a180*/  FADD.FTZ R64, R91, R92 ;  /* 0x0000005c5b407221 */ /* 0x000fc60000010000 */
[----:B------:R-:W-:Y:S01]  /*a190*/  FFMA.FTZ R86, R73, R77, R84 ;  /* 0x0000004d49567223 */ /* 0x000fe20000010054 */
[----:B------:R-:W-:Y:S01]  /*a1a0*/  FMUL.FTZ R73, R8, -1.4426950216293334961 ;  /* 0xbfb8aa3b08497820 */ /* 0x000fe20000410000 */
[----:B------:R-:W-:Y:S01]  /*a1b0*/  FADD.FTZ R94, R77, R94 ;  /* 0x0000005e4d5e7221 */ /* 0x000fe20000010000 */
[----:B------:R-:W-:-:S04]  /*a1c0*/  FMUL.FTZ R77, R4, R34 ;  /* 0x00000022044d7220 */ /* 0x000fc80000410000 */
[----:B------:R-:W0:Y:S01]  /*a1d0*/  MUFU.EX2 R73, R73 ;  /* 0x0000004900497308 */ /* 0x000e220000000800 */
[----:B------:R-:W-:Y:S01]  /*a1e0*/  FFMA.FTZ R86, R55, R77, R86 ;  /* 0x0000004d37567223 */ /* 0x000fe20000010056 */
[----:B------:R-:W-:Y:S01]  /*a1f0*/  FADD.FTZ R94, R94, R77 ;  /* 0x0000004d5e5e7221 */ /* 0x000fe20000010000 */
[----:B------:R-:W-:Y:S01]  /*a200*/  FADD.FTZ R77, R64, R93 ;  /* 0x0000005d404d7221 */ /* 0x000fe20000010000 */
[----:B------:R-:W-:-:S04]  /*a210*/  FMUL.FTZ R93, R5, R93 ;  /* 0x0000005d055d7220 */ /* 0x000fc80000410000 */
[----:B------:R-:W-:Y:S01]  /*a220*/  FFMA.FTZ R83, R83, R93, R86 ;  /* 0x0000005d53537223 */ /* 0x000fe20000010056 */
[----:B------:R-:W-:Y:S01]  /*a230*/  FADD.FTZ R94, R93, R94 ;  /* 0x0000005e5d5e7221 */ /* 0x000fe20000010000 */
        /* <DEDUP_REMOVED lines=10> */
[----:B0-----:R-:W-:Y:S01]  /*a2e0*/  FADD.FTZ R85, R73, 1 ;  /* 0x3f80000049557421 */ /* 0x001fe20000010000 */
[----:B------:R-:W-:Y:S01]  /*a2f0*/  FFMA.FTZ R73, R55, R34, R82 ;  /* 0x0000002237497223 */ /* 0x000fe20000010052 */
[--C-:B------:R-:W-:Y:S02]  /*a300*/  HADD2.F32 R82, -RZ, R45.reuse.H0_H0 ;  /* 0x2000002dff527230 */ /* 0x100fe40000004100 */
[----:B------:R-:W-:Y:S02]  /*a310*/  HADD2.F32 R45, -RZ, R45.H1_H1 ;  /* 0x3000002dff2d7230 */ /* 0x000fe40000004100 */
[----:B------:R-:W0:Y:S02]  /*a320*/  MUFU.RCP R85, R85 ;  /* 0x0000005500557308 */ /* 0x000e240000001000 */
[----:B0-----:R-:W-:Y:S01]  /*a330*/  FMUL.FTZ R35, R84, R85 ;  /* 0x0000005554237220 */ /* 0x001fe20000410000 */
[----:B------:R-:W-:-:S04]  /*a340*/  FADD.FTZ R84, -R85, 1 ;  /* 0x3f80000055547421 */ /* 0x000fc80000010100 */
[----:B------:R-:W-:-:S04]  /*a350*/  FFMA.FTZ R84, R11, R84, 1 ;  /* 0x3f8000000b547423 */ /* 0x000fc80000010054 */
[----:B------:R-:W-:Y:S01]  /*a360*/  FMUL.FTZ R11, R35, R84 ;  /* 0x00000054230b7220 */ /* 0x000fe20000410000 */
[--C-:B------:R-:W-:Y:S02]  /*a370*/  HADD2.F32 R35, -RZ, R44.reuse.H0_H0 ;  /* 0x2000002cff237230 */ /* 0x100fe40000004100 */
[----:B------:R-:W-:Y:S01]  /*a380*/  FADD.FTZ R84, R81, R34 ;  /* 0x0000002251547221 */ /* 0x000fe20000010000 */
[----:B------:R-:W-:Y:S02]  /*a390*/  HADD2.F32 R44, -RZ, R44.H1_H1 ;  /* 0x3000002cff2c7230 */ /* 0x000fe40000004100 */
[----:B------:R-:W-:Y:S01]  /*a3a0*/  FADD.FTZ R35, R35, -UR28 ;  /* 0x8000001c23237e21 */ /* 0x000fe20008010000 */
[----:B------:R-:W-:Y:S02]  /*a3b0*/  FADD.FTZ R84, R84, R33 ;  /* 0x0000002154547221 */ /* 0x000fe40000010000 */
[----:B------:R-:W-:Y:S01]  /*a3c0*/  FADD.FTZ R44, R44, -UR28 ;  /* 0x8000001c2c2c7e21 */ /* 0x000fe20008010000 */
[----:B------:R-:W-:-:S03]  /*a3d0*/  FMUL.FTZ R35, R35, UR16 ;  /* 0x0000001023237c20 */ /* 0x000fc60008410000 */
[----:B------:R-:W-:Y:S01]  /*a3e0*/  FMUL.FTZ R44, R44, UR16 ;  /* 0x000000102c2c7c20 */ /* 0x000fe20008410000 */
[----:B------:R-:W-:-:S04]  /*a3f0*/  FFMA.FTZ R34, R4, R35, R2 ;  /* 0x0000002304227223 */ /* 0x000fc80000010002 */
[----:B------:R-:W-:-:S06]  /*a400*/  FMUL.FTZ R55, R34, -1.4426950216293334961 ;  /* 0xbfb8aa3b22377820 */ /* 0x000fcc0000410000 */
[----:B------:R-:W0:Y:S02]  /*a410*/  MUFU.EX2 R55, R55 ;  /* 0x0000003700377308 */ /* 0x000e240000000800 */
[----:B0-----:R-:W-:Y:S01]  /*a420*/  FADD.FTZ R81, R55, 1 ;  /* 0x3f80000037517421 */ /* 0x001fe20000010000 */
[----:B------:R-:W-:-:S05]  /*a430*/  FFMA.FTZ R55, R5, R44, R3 ;  /* 0x0000002c05377223 */ /* 0x000fca0000010003 */
[----:B------:R-:W0:Y:S02]  /*a440*/  MUFU.RCP R81, R81 ;  /* 0x0000005100517308 */ /* 0x000e240000001000 */
[----:B0-----:R-:W-:Y:S01]  /*a450*/  FMUL.FTZ R82, R82, R81 ;  /* 0x0000005152527220 */ /* 0x001fe20000410000 */
[----:B------:R-:W-:Y:S01]  /*a460*/  FADD.FTZ R85, -R81, 1 ;  /* 0x3f80000051557421 */ /* 0x000fe20000010100 */
[----:B------:R-:W-:-:S03]  /*a470*/  FMUL.FTZ R81, R55, -1.4426950216293334961 ;  /* 0xbfb8aa3b37517820 */ /* 0x000fc60000410000 */
[----:B------:R-:W-:-:S03]  /*a480*/  FFMA.FTZ R85, R34, R85, 1 ;  /* 0x3f80000022557423 */ /* 0x000fc60000010055 */
[----:B------:R-:W0:Y:S01]  /*a490*/  MUFU.EX2 R81, R81 ;  /* 0x0000005100517308 */ /* 0x000e220000000800 */
[----:B------:R-:W-:Y:S01]  /*a4a0*/  FMUL.FTZ R34, R82, R85 ;  /* 0x0000005552227220 */ /* 0x000fe20000410000 */
[----:B------:R-:W-:Y:S02]  /*a4b0*/  HADD2.F32 R85, -RZ, R47.H0_H0 ;  /* 0x2000002fff557230 */ /* 0x000fe40000004100 */
[----:B0-----:R-:W-:-:S06]  /*a4c0*/  FADD.FTZ R82, R81, 1 ;  /* 0x3f80000051527421 */ /* 0x001fcc0000010000 */
[----:B------:R-:W0:Y:S02]  /*a4d0*/  MUFU.RCP R82, R82 ;  /* 0x0000005200527308 */ /* 0x000e240000001000 */
[----:B0-----:R-:W-:Y:S01]  /*a4e0*/  FADD.FTZ R92, -R82, 1 ;  /* 0x3f800000525c7421 */ /* 0x001fe20000010100 */
[----:B------:R-:W-:-:S03]  /*a4f0*/  FMUL.FTZ R45, R45, R82 ;  /* 0x000000522d2d7220 */ /* 0x000fc60000410000 */
[----:B------:R-:W-:Y:S01]  /*a500*/  FFMA.FTZ R92, R55, R92, 1 ;  /* 0x3f800000375c7423 */ /* 0x000fe2000001005c */
[--C-:B------:R-:W-:Y:S02]  /*a510*/  HADD2.F32 R55, -RZ, R46.reuse.H0_H0 ;  /* 0x2000002eff377230 */ /* 0x100fe40000004100 */
[----:B------:R-:W-:Y:S02]  /*a520*/  HADD2.F32 R46, -RZ, R46.H1_H1 ;  /* 0x3000002eff2e7230 */ /* 0x000fe40000004100 */
[----:B------:R-:W-:Y:S01]  /*a530*/  FMUL.FTZ R45, R45, R92 ;  /* 0x0000005c2d2d7220 */ /* 0x000fe20000410000 */
[----:B------:R-:W-:Y:S01]  /*a540*/  FMUL.FTZ R92, R4, R31 ;  /* 0x0000001f045c7220 */ /* 0x000fe20000410000 */
[----:B------:R-:W-:Y:S01]  /*a550*/  FADD.FTZ R55, R55, -UR28 ;  /* 0x8000001c37377e21 */ /* 0x000fe20008010000 */
[----:B------:R-:W-:-:S03]  /*a560*/  FADD.FTZ R86, R46, -UR28 ;  /* 0x8000001c2e567e21 */ /* 0x000fc60008010000 */
        /* <DEDUP_REMOVED lines=10> */
[----:B------:R-:W-:Y:S01]  /*a610*/  FMUL.FTZ R64, R86, UR16 ;  /* 0x0000001056407c20 */ /* 0x000fe20008410000 */
[----:B------:R-:W-:-:S03]  /*a620*/  HADD2.F32 R86, -RZ, R47.H1_H1 ;  /* 0x3000002fff567230 */ /* 0x000fc60000004100 */
[----:B------:R-:W-:-:S04]  /*a630*/  FFMA.FTZ R81, R5, R64, R3 ;  /* 0x0000004005517223 */ /* 0x000fc80000010003 */
[----:B------:R-:W-:-:S06]  /*a640*/  FMUL.FTZ R82, R81, -1.4426950216293334961 ;  /* 0xbfb8aa3b51527820 */ /* 0x000fcc0000410000 */
[----:B------:R-:W0:Y:S02]  /*a650*/  MUFU.EX2 R82, R82 ;  /* 0x0000005200527308 */ /* 0x000e240000000800 */
[----:B0-----:R-:W-:Y:S01]  /*a660*/  FADD.FTZ R85, R82, 1 ;  /* 0x3f80000052557421 */ /* 0x001fe20000010000 */
[----:B------:R-:W-:-:S04]  /*a670*/  FMUL.FTZ R82, R4, R33 ;  /* 0x0000002104527220 */ /* 0x000fc80000410000 */
[----:B------:R-:W-:Y:S01]  /*a680*/  FFMA.FTZ R83, R58, R82, R83 ;  /* 0x000000523a537223 */ /* 0x000fe20000010053 */
[----:B------:R-:W0:Y:S02]  /*a690*/  MUFU.RCP R85, R85 ;  /* 0x0000005500557308 */ /* 0x000e240000001000 */
[----:B0-----:R-:W-:Y:S01]  /*a6a0*/  FMUL.FTZ R47, R86, R85 ;  /* 0x00000055562f7220 */ /* 0x001fe20000410000 */
[----:B------:R-:W-:Y:S01]  /*a6b0*/  FADD.FTZ R86, -R85, 1 ;  /* 0x3f80000055567421 */ /* 0x000fe20000010100 */
[----:B------:R-:W-:-:S03]  /*a6c0*/  HADD2.F32 R85, -RZ, R49.H0_H0 ;  /* 0x20000031ff557230 */ /* 0x000fc60000004100 */
[----:B------:R-:W-:Y:S01]  /*a6d0*/  FFMA.FTZ R86, R81, R86, 1 ;  /* 0x3f80000051567423 */ /* 0x000fe20000010056 */
[--C-:B------:R-:W-:Y:S02]  /*a6e0*/  HADD2.F32 R81, -RZ, R48.reuse.H0_H0 ;  /* 0x20000030ff517230 */ /* 0x100fe40000004100 */
[----:B------:R-:W-:Y:S02]  /*a6f0*/  HADD2.F32 R48, -RZ, R48.H1_H1 ;  /* 0x30000030ff307230 */ /* 0x000fe40000004100 */
[----:B------:R-:W-:Y:S01]  /*a700*/  FMUL.FTZ R47, R47, R86 ;  /* 0x000000562f2f7220 */ /* 0x000fe20000410000 */
[----:B------:R-:W-:Y:S01]  /*a710*/  FADD.FTZ R86, R81, -UR28 ;  /* 0x8000001c51567e21 */ /* 0x000fe20008010000 */
[----:B------:R-:W-:-:S03]  /*a720*/  FFMA.FTZ R81, R58, R33, R73 ;  /* 0x000000213a517223 */ /* 0x000fc60000010049 */
        /* <DEDUP_REMOVED lines=12> */
[----:B------:R-:W-:Y:S01]  /*a7f0*/  FADD.FTZ R85, R94, R82 ;  /* 0x000000525e557221 */ /* 0x000fe20000010000 */
[----:B------:R-:W-:Y:S02]  /*a800*/  HADD2.F32 R82, -RZ, R49.H1_H1 ;  /* 0x30000031ff527230 */ /* 0x000fe40000004100 */
        /* <DEDUP_REMOVED lines=12> */
[----:B------:R-:W-:Y:S01]  /*a8d0*/  FADD.FTZ R82, R77, R32 ;  /* 0x000000204d527221 */ /* 0x000fe20000010000 */
[----:B------:R-:W-:Y:S01]  /*a8e0*/  FADD.FTZ R73, R73, -UR28 ;  /* 0x8000001c49497e21 */ /* 0x000fe20008010000 */
[-C--:B------:R-:W-:Y:S01]  /*a8f0*/  FFMA.FTZ R77, R63, R32.reuse, R80 ;  /* 0x000000203f4d7223 */ /* 0x080fe20000010050 */
[----:B------:R-:W-:Y:S01]  /*a900*/  FMUL.FTZ R80, R5, R32 ;  /* 0x0000002005507220 */ /* 0x000fe20000410000 */
[----:B------:R-:W-:Y:S01]  /*a910*/  FADD.FTZ R50, R50, -UR28 ;  /* 0x8000001c32327e21 */ /* 0x000fe20008010000 */
[----:B------:R-:W-:-:S02]  /*a920*/  FMUL.FTZ R73, R73, UR16 ;  /* 0x0000001049497c20 */ /* 0x000fc40008410000 */
[----:B------:R-:W-:Y:S01]  /*a930*/  FFMA.FTZ R83, R63, R80, R83 ;  /* 0x000000503f537223 */ /* 0x000fe20000010053 */
[----:B------:R-:W-:Y:S01]  /*a940*/  FMUL.FTZ R50, R50, UR16 ;  /* 0x0000001032327c20 */ /* 0x000fe20008410000 */
[----:B------:R-:W-:Y:S01]  /*a950*/  FFMA.FTZ R32, R4, R73, R2 ;  /* 0x0000004904207223 */ /* 0x000fe20000010002 */
[----:B------:R-:W-:Y:S01]  /*a960*/  FADD.FTZ R85, R80, R85 ;  /* 0x0000005550557221 */ /* 0x000fe20000010000 */
[----:B------:R-:W-:Y:S02]  /*a970*/  FFMA.FTZ R94, R54, R92, R83 ;  /* 0x0000005c365e7223 */ /* 0x000fe40000010053 */
[----:B------:R-:W-:Y:S01]  /*a980*/  FMUL.FTZ R63, R32, -1.4426950216293334961 ;  /* 0xbfb8aa3b203f7820 */ /* 0x000fe20000410000 */
[----:B------:R-:W-:Y:S01]  /*a990*/  FADD.FTZ R92, R85, R92 ;  /* 0x0000005c555c7221 */ /* 0x000fe20000010000 */
[----:B------:R-:W-:-:S04]  /*a9a0*/  FMUL.FTZ R85, R5, R43 ;  /* 0x0000002b05557220 */ /* 0x000fc80000410000 */
[----:B------:R-:W0:Y:S01]  /*a9b0*/  MUFU.EX2 R63, R63 ;  /* 0x0000003f003f7308 */ /* 0x000e220000000800 */
[----:B------:R-:W-:Y:S01]  /*a9c0*/  FFMA.FTZ R94, R62, R85, R94 ;  /* 0x000000553e5e7223 */ /* 0x000fe2000001005e */
[----:B------:R-:W-:Y:S01]  /*a9d0*/  FADD.FTZ R92, R85, R92 ;  /* 0x0000005c555c7221 */ /* 0x000fe20000010000 */
[----:B0-----:R-:W-:Y:S01]  /*a9e0*/  FADD.FTZ R86, R63, 1 ;  /* 0x3f8000003f567421 */ /* 0x001fe20000010000 */
[----:B------:R-:W-:-:S04]  /*a9f0*/  FFMA.FTZ R63, R5, R50, R3 ;  /* 0x00000032053f7223 */ /* 0x000fc80000010003 */
[----:B------:R-:W-:Y:S01]  /*aa00*/  FMUL.FTZ R80, R63, -1.4426950216293334961 ;  /* 0xbfb8aa3b3f507820 */ /* 0x000fe20000410000 */
[----:B------:R-:W0:Y:S08]  /*aa10*/  MUFU.RCP R86, R86 ;  /* 0x0000005600567308 */ /* 0x000e300000001000 */
[----:B------:R-:W1:Y:S01]  /*aa20*/  MUFU.EX2 R80, R80 ;  /* 0x0000005000507308 */ /* 0x000e620000000800 */
[----:B0-----:R-:W-:Y:S01]  /*aa30*/  FADD.FTZ R93, -R86, 1 ;  /* 0x3f800000565d7421 */ /* 0x001fe20000010100 */
[----:B------:R-:W-:Y:S01]  /*aa40*/  FMUL.FTZ R91, R91, R86 ;  /* 0x000000565b5b7220 */ /* 0x000fe20000410000 */
[----:B------:R-:W-:-:S02]  /*aa50*/  HADD2.F32 R86, -RZ, R51.H1_H1 ;  /* 0x30000033ff567230 */ /* 0x000fc40000004100 */
[----:B------:R-:W-:-:S04]  /*aa60*/  FFMA.FTZ R32, R32, R93, 1 ;  /* 0x3f80000020207423 */ /* 0x000fc8000001005d */
[----:B------:R-:W-:Y:S01]  /*aa70*/  FMUL.FTZ R32, R91, R32 ;  /* 0x000000205b207220 */ /* 0x000fe20000410000 */
[----:B-1----:R-:W-:Y:S01]  /*aa80*/  FADD.FTZ R91, R80, 1 ;  /* 0x3f800000505b7421 */ /* 0x002fe20000010000 */
[--C-:B------:R-:W-:Y:S02]  /*aa90*/  HADD2.F32 R80, -RZ, R88.reuse.H0_H0 ;  /* 0x20000058ff507230 */ /* 0x100fe40000004100 */
[----:B------:R-:W-:-:S03]  /*aaa0*/  HADD2.F32 R88, -RZ, R88.H1_H1 ;  /* 0x30000058ff587230 */ /* 0x000fc60000004100 */
[----:B------:R-:W0:Y:S02]  /*aab0*/  MUFU.RCP R91, R91 ;  /* 0x0000005b005b7308 */ /* 0x000e240000001000 */
[----:B0-----:R-:W-:Y:S01]  /*aac0*/  FMUL.FTZ R51, R86, R91 ;  /* 0x0000005b56337220 */ /* 0x001fe20000410000 */
[----:B------:R-:W-:-:S04]  /*aad0*/  FADD.FTZ R86, -R91, 1 ;  /* 0x3f8000005b567421 */ /* 0x000fc80000010100 */
[----:B------:R-:W-:Y:S01]  /*aae0*/  FFMA.FTZ R86, R63, R86, 1 ;  /* 0x3f8000003f567423 */ /* 0x000fe20000010056 */
[--C-:B------:R-:W-:Y:S02]  /*aaf0*/  HADD2.F32 R63, -RZ, R87.reuse.H0_H0 ;  /* 0x20000057ff3f7230 */ /* 0x100fe40000004100 */
[----:B------:R-:W-:Y:S02]  /*ab00*/  HADD2.F32 R87, -RZ, R87.H1_H1 ;  /* 0x30000057ff577230 */ /* 0x000fe40000004100 */
[----:B------:R-:W-:Y:S01]  /*ab10*/  FMUL.FTZ R51, R51, R86 ;  /* 0x0000005633337220 */ /* 0x000fe20000410000 */
[----:B------:R-:W-:Y:S01]  /*ab20*/  FADD.FTZ R86, R84, R31 ;  /* 0x0000001f54567221 */ /* 0x000fe20000010000 */
[----:B------:R-:W-:Y:S01]  /*ab30*/  FADD.FTZ R63, R63, -UR28 ;  /* 0x8000001c3f3f7e21 */ /* 0x000fe20008010000 */
[----:B------:R-:W-:Y:S01]  /*ab40*/  FFMA.FTZ R84, R54, R31, R81 ;  /* 0x0000001f36547223 */ /* 0x000fe20000010051 */
[----:B------:R-:W-:Y:S01]  /*ab50*/  FADD.FTZ R87, R87, -UR28 ;  /* 0x8000001c57577e21 */ /* 0x000fe20008010000 */
[----:B------:R-:W-:Y:S01]  /*ab60*/  FADD.FTZ R86, R86, R53 ;  /* 0x0000003556567221 */ /* 0x000fe20000010000 */
[----:B------:R-:W-:Y:S01]  /*ab70*/  FMUL.FTZ R31, R63, UR16 ;  /* 0x000000103f1f7c20 */ /* 0x000fe20008410000 */
[----:B------:R-:W-:-:S02]  /*ab80*/  FFMA.FTZ R84, R57, R53, R84 ;  /* 0x0000003539547223 */ /* 0x000fc40000010054 */
[----:B------:R-:W-:Y:S01]  /*ab90*/  FADD.FTZ R86, R86, R29 ;  /* 0x0000001d56567221 */ /* 0x000fe20000010000 */
[C---:B------:R-:W-:Y:S01]  /*aba0*/  FFMA.FTZ R54, R4.reuse, R31, R2 ;  /* 0x0000001f04367223 */ /* 0x040fe20000010002 */
[-C--:B------:R-:W-:Y:S01]  /*abb0*/  FFMA.FTZ R84, R61, R29.reuse, R84 ;  /* 0x0000001d3d547223 */ /* 0x080fe20000010054 */
[----:B------:R-:W-:Y:S01]  /*abc0*/  FMUL.FTZ R29, R4, R29 ;  /* 0x0000001d041d7220 */ /* 0x000fe20000410000 */
[----:B------:R-:W-:Y:S01]  /*abd0*/  FADD.FTZ R86, R86, R27 ;  /* 0x0000001b56567221 */ /* 0x000fe20000010000 */
[----:B------:R-:W-:Y:S01]  /*abe0*/  FMUL.FTZ R63, R54, -1.4426950216293334961 ;  /* 0xbfb8aa3b363f7820 */ /* 0x000fe20000410000 */
[----:B------:R-:W-:-:S04]  /*abf0*/  FFMA.FTZ R84, R7, R27, R84 ;  /* 0x0000001b07547223 */ /* 0x000fc80000010054 */
[----:B------:R-:W-:Y:S01]  /*ac00*/  FFMA.FTZ R84, R65, R25, R84 ;  /* 0x0000001941547223 */ /* 0x000fe20000010054 */
[----:B------:R-:W0:Y:S03]  /*ac10*/  MUFU.EX2 R63, R63 ;  /* 0x0000003f003f7308 */ /* 0x000e260000000800 */
[----:B------:R-:W-:-:S04]  /*ac20*/  FFMA.FTZ R84, R67, R24, R84 ;  /* 0x0000001843547223 */ /* 0x000fc80000010054 */
[----:B------:R-:W-:-:S04]  /*ac30*/  FFMA.FTZ R84, R69, R22, R84 ;  /* 0x0000001645547223 */ /* 0x000fc80000010054 */
[----:B------:R-:W-:Y:S01]  /*ac40*/  FFMA.FTZ R84, R79, R20, R84 ;  /* 0x000000144f547223 */ /* 0x000fe20000010054 */
[----:B0-----:R-:W-:-:S03]  /*ac50*/  FADD.FTZ R81, R63, 1 ;  /* 0x3f8000003f517421 */ /* 0x001fc60000010000 */
[----:B------:R-:W-:-:S04]  /*ac60*/  FFMA.FTZ R84, R71, R18, R84 ;  /* 0x0000001247547223 */ /* 0x000fc80000010054 */
[----:B------:R-:W-:Y:S01]  /*ac70*/  FFMA.FTZ R84, R41, R6, R84 ;  /* 0x0000000629547223 */ /* 0x000fe20000010054 */
[----:B------:R-:W0:Y:S03]  /*ac80*/  MUFU.RCP R81, R81 ;  /* 0x0000005100517308 */ /* 0x000e260000001000 */
[----:B------:R-:W-:-:S04]  /*ac90*/  FFMA.FTZ R84, R17, R10, R84 ;  /* 0x0000000a11547223 */ /* 0x000fc80000010054 */
[----:B------:R-:W-:-:S04]  /*aca0*/  FFMA.FTZ R84, R9, R13, R84 ;  /* 0x0000000d09547223 */ /* 0x000fc80000010054 */
[----:B------:R-:W-:-:S04]  /*acb0*/  FFMA.FTZ R84, R75, R8, R84 ;  /* 0x000000084b547223 */ /* 0x000fc80000010054 */
[----:B------:R-:W-:Y:S01]  /*acc0*/  FFMA.FTZ R84, R35, R34, R84 ;  /* 0x0000002223547223 */ /* 0x000fe20000010054 */
[----:B0-----:R-:W-:Y:S01]  /*acd0*/  FADD.FTZ R83, -R81, 1 ;  /* 0x3f80000051537421 */ /* 0x001fe20000010100 */
[----:B------:R-:W-:Y:S02]  /*ace0*/  FMUL.FTZ R80, R80, R81 ;  /* 0x0000005150507220 */ /* 0x000fe40000410000 */
[----:B------:R-:W-:Y:S01]  /*acf0*/  FFMA.FTZ R84, R55, R46, R84 ;  /* 0x0000002e37547223 */ /* 0x000fe20000010054 */
[----:B------:R-:W-:-:S03]  /*ad00*/  FFMA.FTZ R83, R54, R83, 1 ;  /* 0x3f80000036537423 */ /* 0x000fc60000010053 */
[----:B------:R-:W-:Y:S01]  /*ad10*/  FFMA.FTZ R84, R33, R48, R84 ;  /* 0x0000003021547223 */ /* 0x000fe20000010054 */
[----:B------:R-:W-:Y:S01]  /*ad20*/  FMUL.FTZ R54, R80, R83 ;  /* 0x0000005350367220 */ /* 0x000fe20000410000 */
[----:B------:R-:W-:-:S04]  /*ad30*/  FMUL.FTZ R80, R87, UR16 ;  /* 0x0000001057507c20 */ /* 0x000fc80008410000 */
        /* <DEDUP_REMOVED lines=9> */
[----:B------:R-:W-:-:S04]  /*add0*/  FFMA.FTZ R83, R26, R42, R83 ;  /* 0x0000002a1a537223 */ /* 0x000fc80000010053 */
[----:B------:R-:W-:Y:S01]  /*ade0*/  FFMA.FTZ R83, R66, R23, R83 ;  /* 0x0000001742537223 */ /* 0x000fe20000010053 */
[----:B0-----:R-:W-:Y:S01]  /*adf0*/  FMUL.FTZ R81, R88, R87 ;  /* 0x0000005758517220 */ /* 0x001fe20000410000 */
[----:B------:R-:W-:Y:S02]  /*ae00*/  FADD.FTZ R88, -R87, 1 ;  /* 0x3f80000057587421 */ /* 0x000fe40000010100 */
[----:B------:R-:W-:Y:S02]  /*ae10*/  FFMA.FTZ R83, R70, R72, R83 ;  /* 0x0000004846537223 */ /* 0x000fe40000010053 */
[----:B------:R-:W-:Y:S02]  /*ae20*/  FFMA.FTZ R88, R63, R88, 1 ;  /* 0x3f8000003f587423 */ /* 0x000fe40000010058 */
[----:B------:R-:W-:Y:S02]  /*ae30*/  FFMA.FTZ R83, R68, R21, R83 ;  /* 0x0000001544537223 */ /* 0x000fe40000010053 */
[----:B------:R-:W-:Y:S01]  /*ae40*/  FMUL.FTZ R63, R81, R88 ;  /* 0x00000058513f7220 */ /* 0x000fe20000410000 */
[----:B------:R-:W-:-:S02]  /*ae50*/  HADD2.F32 R81, -RZ, R89.H0_H0 ;  /* 0x20000059ff517230 */ /* 0x000fc40000004100 */
[----:B------:R-:W-:Y:S01]  /*ae60*/  FFMA.FTZ R83, R74, R19, R83 ;  /* 0x000000134a537223 */ /* 0x000fe20000010053 */
[----:B------:R-:W-:Y:S02]  /*ae70*/  HADD2.F32 R89, -RZ, R89.H1_H1 ;  /* 0x30000059ff597230 */ /* 0x000fe40000004100 */
[----:B------:R-:W-:Y:S01]  /*ae80*/  FADD.FTZ R88, R81, -UR28 ;  /* 0x8000001c51587e21 */ /* 0x000fe20008010000 */
[----:B------:R-:W-:Y:S02]  /*ae90*/  FADD.FTZ R81, R82, R43 ;  /* 0x0000002b52517221 */ /* 0x000fe40000010000 */
[----:B------:R-:W-:Y:S01]  /*aea0*/  FADD.FTZ R89, R89, -UR28 ;  /* 0x8000001c59597e21 */ /* 0x000fe20008010000 */
[----:B------:R-:W-:Y:S01]  /*aeb0*/  FFMA.FTZ R83, R76, R16, R83 ;  /* 0x000000104c537223 */ /* 0x000fe20000010053 */
[----:B------:R-:W-:Y:S01]  /*aec0*/  FMUL.FTZ R43, R88, UR16 ;  /* 0x00000010582b7c20 */ /* 0x000fe20008410000 */
[----:B------:R-:W-:Y:S02]  /*aed0*/  HADD2.F32 R88, -RZ, R90.H0_H0 ;  /* 0x2000005aff587230 */ /* 0x000fe40000004100 */
[----:B------:R-:W-:Y:S01]  /*aee0*/  FFMA.FTZ R83, R78, R15, R83 ;  /* 0x0000000f4e537223 */ /* 0x000fe20000010053 */
[----:B------:R-:W-:-:S03]  /*aef0*/  FFMA.FTZ R62, R4, R43, R2 ;  /* 0x0000002b043e7223 */ /* 0x000fc60000010002 */
[----:B------:R-:W-:Y:S01]  /*af00*/  FFMA.FTZ R83, R14, R40, R83 ;  /* 0x000000280e537223 */ /* 0x000fe20000010053 */
[----:B------:R-:W-:-:S03]  /*af10*/  FMUL.FTZ R82, R62, -1.4426950216293334961 ;  /* 0xbfb8aa3b3e527820 */ /* 0x000fc60000410000 */
[----:B------:R-:W-:-:S03]  /*af20*/  FFMA.FTZ R83, R12, R11, R83 ;  /* 0x0000000b0c537223 */ /* 0x000fc60000010053 */
[----:B------:R-:W0:Y:S01]  /*af30*/  MUFU.EX2 R82, R82 ;  /* 0x0000005200527308 */ /* 0x000e220000000800 */
[----:B------:R-:W-:-:S04]  /*af40*/  FFMA.FTZ R83, R44, R45, R83 ;  /* 0x0000002d2c537223 */ /* 0x000fc80000010053 */
[----:B------:R-:W-:-:S04]  /*af50*/  FFMA.FTZ R83, R64, R47, R83 ;  /* 0x0000002f40537223 */ /* 0x000fc80000010053 */
[----:B------:R-:W-:-:S04]  /*af60*/  FFMA.FTZ R83, R58, R49, R83 ;  /* 0x000000313a537223 */ /* 0x000fc80000010053 */
[----:B------:R-:W-:Y:S01]  /*af70*/  FFMA.FTZ R83, R50, R51, R83 ;  /* 0x0000003332537223 */ /* 0x000fe20000010053 */
[----:B0-----:R-:W-:-:S03]  /*af80*/  FADD.FTZ R87, R82, 1 ;  /* 0x3f80000052577421 */ /* 0x001fc60000010000 */
[----:B------:R-:W-:-:S03]  /*af90*/  FFMA.FTZ R83, R80, R63, R83 ;  /* 0x0000003f50537223 */ /* 0x000fc60000010053 */
        /* <DEDUP_REMOVED lines=18> */
[----:B------:R-:W-:Y:S01]  /*b0c0*/  FMUL.FTZ R57, R5, R30 ;  /* 0x0000001e05397220 */ /* 0x000fe20000410000 */
[----:B------:R-:W-:Y:S01]  /*b0d0*/  FADD.FTZ R92, R92, R85 ;  /* 0x000000555c5c7221 */ /* 0x000fe20000010000 */
[----:B------:R-:W-:Y:S02]  /*b0e0*/  FADD.FTZ R82, R81, R30 ;  /* 0x0000001e51527221 */ /* 0x000fe40000010000 */
        /* <DEDUP_REMOVED lines=15> */
[----:B------:R-:W-:-:S02]  /*b1e0*/  FADD.FTZ R25, R25, R24 ;  /* 0x0000001819197221 */ /* 0x000fc40000010000 */
[----:B------:R-:W-:Y:S01]  /*b1f0*/  FFMA.FTZ R94, R28, R7, R94 ;  /* 0x000000071c5e7223 */ /* 0x000fe2000001005e */
[----:B------:R-:W-:Y:S01]  /*b200*/  FADD.FTZ R92, R7, R92 ;  /* 0x0000005c075c7221 */ /* 0x000fe20000010000 */
[----:B------:R-:W-:Y:S01]  /*b210*/  FMUL.FTZ R7, R5, R42 ;  /* 0x0000002a05077220 */ /* 0x000fe20000410000 */
[----:B------:R-:W-:Y:S01]  /*b220*/  FADD.FTZ R42, R59, R42 ;  /* 0x0000002a3b2a7221 */ /* 0x000fe20000010000 */
        /* <DEDUP_REMOVED lines=89> */
[-C--:B------:R-:W-:Y:S01]  /*b7c0*/  FMUL.FTZ R9, R4, R32.reuse ;  /* 0x0000002004097220 */ /* 0x080fe20000410000 */
[----:B------:R-:W-:Y:S01]  /*b7d0*/  FADD.FTZ R40, R40, R49 ;  /* 0x0000003128287221 */ /* 0x000fe20000010000 */
[----:B------:R-:W-:Y:S01]  /*b7e0*/  FFMA.FTZ R94, R58, R7, R94 ;  /* 0x000000073a5e7223 */ /* 0x000fe2000001005e */
[----:B------:R-:W-:Y:S01]  /*b7f0*/  FADD.FTZ R92, R7, R92 ;  /* 0x0000005c075c7221 */ /* 0x000fe20000010000 */
[----:B------:R-:W-:Y:S01]  /*b800*/  FFMA.FTZ R7, R73, R32, R84 ;  /* 0x0000002049077223 */ /* 0x000fe20000010054 */
[----:B------:R-:W-:Y:S01]  /*b810*/  FADD.FTZ R13, R13, R32 ;  /* 0x000000200d0d7221 */ /* 0x000fe20000010000 */
[----:B------:R-:W-:Y:S01]  /*b820*/  FFMA.FTZ R94, R73, R9, R94 ;  /* 0x00000009495e7223 */ /* 0x000fe2000001005e */
[----:B------:R-:W-:Y:S01]  /*b830*/  FADD.FTZ R92, R92, R9 ;  /* 0x000000095c5c7221 */ /* 0x000fe20000010000 */
[-C--:B------:R-:W-:Y:S01]  /*b840*/  FMUL.FTZ R9, R4, R54.reuse ;  /* 0x0000003604097220 */ /* 0x080fe20000410000 */
[----:B------:R-:W-:Y:S01]  /*b850*/  FFMA.FTZ R12, R31, R54, R7 ;  /* 0x000000361f0c7223 */ /* 0x000fe20000010007 */
[----:B------:R-:W-:Y:S01]  /*b860*/  FFMA.FTZ R94, R50, R11, R94 ;  /* 0x0000000b325e7223 */ /* 0x000fe2000001005e */
[----:B------:R-:W-:Y:S01]  /*b870*/  FADD.FTZ R92, R11, R92 ;  /* 0x0000005c0b5c7221 */ /* 0x000fe20000010000 */
[----:B------:R-:W-:Y:S01]  /*b880*/  FMUL.FTZ R11, R5, R63 ;  /* 0x0000003f050b7220 */ /* 0x000fe20000410000 */
[----:B------:R-:W-:Y:S01]  /*b890*/  FMUL.FTZ R7, R4, R77 ;  /* 0x0000004d04077220 */ /* 0x000fe20000410000 */
[----:B------:R-:W-:Y:S01]  /*b8a0*/  FFMA.FTZ R15, R31, R9, R94 ;  /* 0x000000091f0f7223 */ /* 0x000fe2000001005e */
[----:B------:R-:W-:Y:S01]  /*b8b0*/  FADD.FTZ R92, R92, R9 ;  /* 0x000000095c5c7221 */ /* 0x000fe20000010000 */
[----:B------:R-:W-:Y:S01]  /*b8c0*/  FADD.FTZ R40, R40, R51 ;  /* 0x0000003328287221 */ /* 0x000fe20000010000 */
[----:B------:R-:W-:Y:S01]  /*b8d0*/  FMUL.FTZ R9, R5, R53 ;  /* 0x0000003505097220 */ /* 0x000fe20000410000 */
[----:B------:R-:W-:Y:S01]  /*b8e0*/  FFMA.FTZ R6, R80, R11, R15 ;  /* 0x0000000b50067223 */ /* 0x000fe2000001000f */
[----:B------:R-:W-:Y:S01]  /*b8f0*/  FADD.FTZ R92, R11, R92 ;  /* 0x0000005c0b5c7221 */ /* 0x000fe20000010000 */
[----:B------:R-:W-:Y:S01]  /*b900*/  FADD.FTZ R14, R13, R54 ;  /* 0x000000360d0e7221 */ /* 0x000fe20000010000 */
[----:B------:R-:W-:Y:S01]  /*b910*/  FADD.FTZ R40, R40, R63 ;  /* 0x0000003f28287221 */ /* 0x000fe20000010000 */
[C---:B------:R-:W-:Y:S01]  /*b920*/  FFMA.FTZ R11, R43.reuse, R7, R6 ;  /* 0x000000072b0b7223 */ /* 0x040fe20000010006 */
[----:B------:R-:W-:Y:S01]  /*b930*/  FADD.FTZ R92, R92, R7 ;  /* 0x000000075c5c7221 */ /* 0x000fe20000010000 */
[----:B------:R-:W-:Y:S01]  /*b940*/  FFMA.FTZ R12, R43, R77, R12 ;  /* 0x0000004d2b0c7223 */ /* 0x000fe2000001000c */
[----:B------:R-:W-:Y:S01]  /*b950*/  FADD.FTZ R14, R14, R77 ;  /* 0x0000004d0e0e7221 */ /* 0x000fe20000010000 */
[C---:B------:R-:W-:Y:S01]  /*b960*/  FFMA.FTZ R8, R62.reuse, R9, R11 ;  /* 0x000000093e087223 */ /* 0x040fe2000001000b */
[----:B------:R-:W-:Y:S01]  /*b970*/  FADD.FTZ R9, R9, R92 ;  /* 0x0000005c09097221 */ /* 0x000fe20000010000 */
[----:B------:R-:W-:Y:S01]  /*b980*/  FFMA.FTZ R13, R62, R53, R83 ;  /* 0x000000353e0d7223 */ /* 0x000fe20000010053 */
[----:B------:R-:W-:-:S07]  /*b990*/  FADD.FTZ R15, R40, R53 ;  /* 0x00000035280f7221 */ /* 0x000fce0000010000 */
.L_x_795:
        /* <DEDUP_REMOVED lines=10> */
[----:B-1----:R-:W-:Y:S01]  /*ba40*/  ULEA UR5, UR7, UR5, 0x18 ;  /* 0x0000000507057291 */ /* 0x002fe2000f8ec0ff */
[----:B0-----:R-:W-:-:S02]  /*ba50*/  ISETP.GT.AND P0, PT, R10, 0x1e, PT ;  /* 0x0000001e0a00780c */ /* 0x001fc40003f04270 */
[C---:B------:R-:W-:Y:S02]  /*ba60*/  ISETP.GT.AND P2, PT, R10.reuse, 0xf, PT ;  /* 0x0000000f0a00780c */ /* 0x040fe40003f44270 */
[----:B------:R-:W-:-:S09]  /*ba70*/  ISETP.GT.AND P1, PT, R10, 0x17, PT ;  /* 0x000000170a00780c */ /* 0x000fd20003f24270 */
        /* <DEDUP_REMOVED lines=9> */
[----:B------:R-:W1:Y:S01]  /*bb10*/  SHFL.DOWN PT, R8, R9, 0x4, 0x1f ;  /* 0x08801f0009087f89 */ /* 0x000e6200000e0000 */
[----:B------:R-:W3:Y:S09]  /*bb20*/  S2R R7, SR_TID.X ;  /* 0x0000000000077919 */ /* 0x000ef20000002100 */
[----:B0-----:R-:W-:Y:S01]  /*bb30*/  @!P0 FADD.FTZ R11, R11, R6 ;  /* 0x000000060b0b8221 */ /* 0x001fe20000010000 */
[----:B-1----:R-:W-:-:S04]  /*bb40*/  @!P0 FADD.FTZ R9, R9, R8 ;  /* 0x0000000809098221 */ /* 0x002fc80000010000 */
[----:B------:R-:W0:Y:S04]  /*bb50*/  SHFL.DOWN PT, R6, R11, 0x8, 0x1f ;  /* 0x09001f000b067f89 */ /* 0x000e2800000e0000 */
[----:B------:R-:W1:Y:S01]  /*bb60*/  SHFL.DOWN PT, R8, R9, 0x8, 0x1f ;  /* 0x09001f0009087f89 */ /* 0x000e6200000e0000 */
[C---:B---3--:R-:W-:Y:S02]  /*bb70*/  ISETP.NE.AND P0, PT, R7.reuse, RZ, PT ;  /* 0x000000ff0700720c */ /* 0x048fe40003f05270 */
[----:B------:R-:W-:Y:S01]  /*bb80*/  ISETP.GT.U32.AND P3, PT, R7, 0x1b, PT ;  /* 0x0000001b0700780c */ /* 0x000fe20003f64070 */
[----:B0-----:R-:W-:Y:S01]  /*bb90*/  FADD.FTZ R16, R11, R6 ;  /* 0x000000060b107221 */ /* 0x001fe20000010000 */
[----:B------:R-:W-:Y:S01]  /*bba0*/  LEA R6, R7, UR5, 0x4 ;  /* 0x0000000507067c11 */ /* 0x000fe2000f8e20ff */
[----:B-1----:R-:W-:-:S03]  /*bbb0*/  FADD.FTZ R18, R9, R8 ;  /* 0x0000000809127221 */ /* 0x002fc60000010000 */
[----:B------:R-:W-:Y:S01]  /*bbc0*/  FSEL R8, R11, R16, P1 ;  /* 0x000000100b087208 */ /* 0x000fe20000800000 */
[----:B------:R0:W-:Y:S01]  /*bbd0*/  STS.128 [R6], R12 ;  /* 0x0000000c06007388 */ /* 0x0001e20000000c00 */
[----:B------:R-:W-:-:S03]  /*bbe0*/  FSEL R9, R9, R18, P1 ;  /* 0x0000001209097208 */ /* 0x000fc60000800000 */
[----:B------:R0:W1:Y:S04]  /*bbf0*/  SHFL.DOWN PT, R11, R8, 0x10, 0x1f ;  /* 0x0a001f00080b7f89 */ /* 0x00006800000e0000 */
[----:B------:R0:W3:Y:S01]  /*bc00*/  SHFL.DOWN PT, R17, R9, 0x10, 0x1f ;  /* 0x0a001f0009117f89 */ /* 0x0000e200000e0000 */
[----:B--2-4-:R-:W-:Y:S05]  /*bc10*/  @P2 BRA `(.L_x_797) ;  /* 0x0000000000202947 */ /* 0x014fea0003800000 */
[----:B------:R-:W-:Y:S01]  /*bc20*/  ISETP.NE.AND P1, PT, R10, RZ, PT ;  /* 0x000000ff0a00720c */ /* 0x000fe20003f25270 */
[----:B01----:R-:W-:Y:S01]  /*bc30*/  FADD.FTZ R8, R16, R11 ;  /* 0x0000000b10087221 */ /* 0x003fe20000010000 */
[----:B---3--:R-:W-:-:S11]  /*bc40*/  FADD.FTZ R9, R18, R17 ;  /* 0x0000001112097221 */ /* 0x008fd60000010000 */
[----:B------:R-:W-:Y:S01]  /*bc50*/  VOTEU.ALL UP0, P1 ;  /* 0x0000000000ff7886 */ /* 0x000fe20000800000 */
[----:B------:R-:W-:-:S04]  /*bc60*/  @!P1 SHF.R.U32.HI R10, RZ, 0x2, R7 ;  /* 0x00000002ff0a9819 */ /* 0x000fc80000011607 */
[----:B------:R-:W-:Y:S01]  /*bc70*/  @!UP0 ULEA UR5, UR7, UR6, 0x18 ;  /* 0x0000000607058291 */ /* 0x000fe2000f8ec0ff */
[----:B------:R-:W-:-:S08]  /*bc80*/  @!P1 LOP3.LUT R10, R10, 0xf8, RZ, 0xc0, !PT ;  /* 0x000000f80a0a9812 */ /* 0x000fd000078ec0ff */
[----:B------:R2:W-:Y:S03]  /*bc90*/  @!P1 STS.64 [R10+UR5+0x10], R8 ;  /* 0x000010080a009988 */ /* 0x0005e60008000a05 */
.L_x_797:
[----:B------:R-:W-:Y:S05]  /*bca0*/  BSYNC.RECONVERGENT B0 ;  /* 0x0000000000007941 */ /* 0x000fea0003800200 */
.L_x_796:
[----:B------:R-:W-:Y:S06]  /*bcb0*/  BAR.SYNC.DEFER_BLOCKING 0x0 ;  /* 0x0000000000007b1d */ /* 0x000fec0000010000 */
[----:B------:R-:W-:Y:S04]  /*bcc0*/  BSSY.RECONVERGENT B0, `(.L_x_798) ;  /* 0x0000024000007945 */ /* 0x000fe80003800200 */
[----:B------:R-:W-:Y:S05]  /*bcd0*/  @P0 BRA `(.L_x_799) ;  /* 0x0000000000880947 */ /* 0x000fea0003800000 */
[----:B------:R-:W-:-:S09]  /*bce0*/  ULEA UR5, UR7, UR6, 0x18 ;  /* 0x0000000607057291 */ /* 0x000fd2000f8ec0ff */
[----:B-12---:R-:W1:Y:S04]  /*bcf0*/  LDS.64 R10, [UR5+0x18] ;  /* 0x00001805ff0a7984 */ /* 0x006e680008000a00 */
[----:B------:R-:W2:Y:S04]  /*bd00*/  LDS.128 R28, [UR5+0x20] ;  /* 0x00002005ff1c7984 */ /* 0x000ea80008000c00 */
[----:B------:R-:W4:Y:S04]  /*bd10*/  LDS.128 R32, [UR5+0x30] ;  /* 0x00003005ff207984 */ /* 0x000f280008000c00 */
[----:B------:R-:W5:Y:S04]  /*bd20*/  LDS.128 R40, [UR5+0x40] ;  /* 0x00004005ff287984 */ /* 0x000f680008000c00 */
[----:B------:R-:W5:Y:S04]  /*bd30*/  LDS.128 R20, [UR5+0x50] ;  /* 0x00005005ff147984 */ /* 0x000f680008000c00 */
[----:B---3--:R-:W3:Y:S01]  /*bd40*/  LDS.128 R16, [UR5+0x60] ;  /* 0x00006005ff107984 */ /* 0x008ee20008000c00 */
[----:B-1----:R-:W-:Y:S01]  /*bd50*/  FADD.FTZ R25, R8, R10 ;  /* 0x0000000a08197221 */ /* 0x002fe20000010000 */
[----:B------:R-:W-:-:S02]  /*bd60*/  FADD.FTZ R24, R9, R11 ;  /* 0x0000000b09187221 */ /* 0x000fc40000010000 */
[----:B0-----:R-:W0:Y:S01]  /*bd70*/  LDS.128 R8, [UR5+0x70] ;  /* 0x00007005ff087984 */ /* 0x001e220008000c00 */
        /* <DEDUP_REMOVED lines=8> */
[----:B-----5:R-:W-:Y:S01]  /*be00*/  FADD.FTZ R25, R25, R40 ;  /* 0x0000002819197221 */ /* 0x020fe20000010000 */
[----:B------:R-:W-:-:S03]  /*be10*/  FADD.FTZ R24, R24, R41 ;  /* 0x0000002918187221 */ /* 0x000fc60000010000 */
[----:B------:R-:W-:Y:S01]  /*be20*/  FADD.FTZ R25, R25, R42 ;  /* 0x0000002a19197221 */ /* 0x000fe20000010000 */
[----:B------:R-:W-:-:S03]  /*be30*/  FADD.FTZ R24, R24, R43 ;  /* 0x0000002b18187221 */ /* 0x000fc60000010000 */
[----:B------:R-:W-:Y:S01]  /*be40*/  FADD.FTZ R25, R25, R20 ;  /* 0x0000001419197221 */ /* 0x000fe20000010000 */
[----:B------:R-:W-:-:S03]  /*be50*/  FADD.FTZ R24, R24, R21 ;  /* 0x0000001518187221 */ /* 0x000fc60000010000 */
[----:B------:R-:W-:Y:S01]  /*be60*/  FADD.FTZ R25, R25, R22 ;  /* 0x0000001619197221 */ /* 0x000fe20000010000 */
[----:B------:R-:W-:-:S03]  /*be70*/  FADD.FTZ R24, R24, R23 ;  /* 0x0000001718187221 */ /* 0x000fc60000010000 */
[----:B---3--:R-:W-:Y:S01]  /*be80*/  FADD.FTZ R25, R25, R16 ;  /* 0x0000001019197221 */ /* 0x008fe20000010000 */
[----:B------:R-:W-:-:S03]  /*be90*/  FADD.FTZ R24, R24, R17 ;  /* 0x0000001118187221 */ /* 0x000fc60000010000 */
[----:B------:R-:W-:Y:S01]  /*bea0*/  FADD.FTZ R25, R25, R18 ;  /* 0x0000001219197221 */ /* 0x000fe20000010000 */
[----:B------:R-:W-:-:S03]  /*beb0*/  FADD.FTZ R24, R24, R19 ;  /* 0x0000001318187221 */ /* 0x000fc60000010000 */
[----:B0-----:R-:W-:Y:S01]  /*bec0*/  FADD.FTZ R25, R25, R8 ;  /* 0x0000000819197221 */ /* 0x001fe20000010000 */
[----:B------:R-:W-:-:S03]  /*bed0*/  FADD.FTZ R24, R24, R9 ;  /* 0x0000000918187221 */ /* 0x000fc60000010000 */
[----:B------:R-:W-:Y:S01]  /*bee0*/  FADD.FTZ R8, R25, R10 ;  /* 0x0000000a19087221 */ /* 0x000fe20000010000 */
[----:B------:R-:W-:-:S07]  /*bef0*/  FADD.FTZ R9, R24, R11 ;  /* 0x0000000b18097221 */ /* 0x000fce0000010000 */
.L_x_799:
[----:B------:R-:W-:Y:S05]  /*bf00*/  BSYNC.RECONVERGENT B0 ;  /* 0x0000000000007941 */ /* 0x000fea0003800200 */
.L_x_798:
[----:B------:R-:W-:Y:S06]  /*bf10*/  BAR.SYNC.DEFER_BLOCKING 0x0 ;  /* 0x0000000000007b1d */ /* 0x000fec0000010000 */
[----:B------:R-:W-:Y:S04]  /*bf20*/  BSSY.RECONVERGENT B0, `(.L_x_800) ;  /* 0x000004d000007945 */ /* 0x000fe80003800200 */
[----:B------:R-:W-:Y:S05]  /*bf30*/  @P3 BRA `(.L_x_801) ;  /* 0x00000004002c3947 */ /* 0x000fea0003800000 */
[----:B------:R-:W1:Y:S04]  /*bf40*/  LDS.128 R56, [R6+0x1c0] ;  /* 0x0001c00006387984 */ /* 0x000e680000000c00 */
[----:B------:R-:W4:Y:S04]  /*bf50*/  LDS.128 R60, [R6+0x380] ;  /* 0x00038000063c7984 */ /* 0x000f280000000c00 */
[----:B------:R-:W5:Y:S04]  /*bf60*/  LDS.128 R48, [R6+0x540] ;  /* 0x0005400006307984 */ /* 0x000f680000000c00 */
[----:B------:R-:W5:Y:S04]  /*bf70*/  LDS.128 R44, [R6+0x700] ;  /* 0x00070000062c7984 */ /* 0x000f680000000c00 */
[----:B---3--:R-:W3:Y:S04]  /*bf80*/  LDS.128 R16, [R6+0x8c0] ;  /* 0x0008c00006107984 */ /* 0x008ee80000000c00 */
[----:B------:R-:W3:Y:S04]  /*bf90*/  LDS.128 R40, [R6+0xa80] ;  /* 0x000a800006287984 */ /* 0x000ee80000000c00 */
[----:B------:R-:W3:Y:S04]  /*bfa0*/  LDS.128 R32, [R6+0xc40] ;  /* 0x000c400006207984 */ /* 0x000ee80000000c00 */
[----:B------:R-:W3:Y:S04]  /*bfb0*/  LDS.128 R28, [R6+0xe00] ;  /* 0x000e0000061c7984 */ /* 0x000ee80000000c00 */
[----:B------:R-:W3:Y:S04]  /*bfc0*/  LDS.128 R24, [R6+0xfc0] ;  /* 0x000fc00006187984 */ /* 0x000ee80000000c00 */
[----:B------:R-:W3:Y:S01]  /*bfd0*/  LDS.128 R20, [R6+0x1180] ;  /* 0x0011800006147984 */ /* 0x000ee20000000c00 */
[----:B-1----:R-:W-:Y:S01]  /*bfe0*/  FADD.FTZ R11, R12, R56 ;  /* 0x000000380c0b7221 */ /* 0x002fe20000010000 */
        /* <DEDUP_REMOVED lines=8> */
[----:B------:R-:W1:Y:S01]  /*c070*/  LDS.128 R56, [R6+0x1500] ;  /* 0x0015000006387984 */ /* 0x000e620000000c00 */
[----:B-----5:R-:W-:Y:S01]  /*c080*/  FADD.FTZ R11, R11, R48 ;  /* 0x000000300b0b7221 */ /* 0x020fe20000010000 */
[----:B------:R-:W-:Y:S01]  /*c090*/  FADD.FTZ R10, R10, R49 ;  /* 0x000000310a0a7221 */ /* 0x000fe20000010000 */
[----:B------:R-:W-:Y:S01]  /*c0a0*/  FADD.FTZ R53, R53, R50 ;  /* 0x0000003235357221 */ /* 0x000fe20000010000 */
[----:B------:R-:W2:Y:S01]  /*c0b0*/  LDS.128 R60, [R6+0x16c0] ;  /* 0x0016c000063c7984 */ /* 0x000ea20000000c00 */
[----:B------:R-:W-:Y:S01]  /*c0c0*/  FADD.FTZ R54, R54, R51 ;  /* 0x0000003336367221 */ /* 0x000fe20000010000 */
[----:B------:R-:W-:Y:S01]  /*c0d0*/  FADD.FTZ R11, R11, R44 ;  /* 0x0000002c0b0b7221 */ /* 0x000fe20000010000 */
[----:B------:R-:W-:Y:S01]  /*c0e0*/  FADD.FTZ R10, R10, R45 ;  /* 0x0000002d0a0a7221 */ /* 0x000fe20000010000 */
[----:B------:R-:W4:Y:S01]  /*c0f0*/  LDS.128 R48, [R6+0x1880] ;  /* 0x0018800006307984 */ /* 0x000f220000000c00 */
[----:B------:R-:W-:Y:S01]  /*c100*/  FADD.FTZ R53, R53, R46 ;  /* 0x0000002e35357221 */ /* 0x000fe20000010000 */
[----:B------:R-:W-:Y:S01]  /*c110*/  FADD.FTZ R54, R54, R47 ;  /* 0x0000002f36367221 */ /* 0x000fe20000010000 */
[----:B---3--:R-:W-:Y:S01]  /*c120*/  FADD.FTZ R11, R11, R16 ;  /* 0x000000100b0b7221 */ /* 0x008fe20000010000 */
[----:B------:R-:W3:Y:S01]  /*c130*/  LDS.128 R44, [R6+0x1a40] ;  /* 0x001a4000062c7984 */ /* 0x000ee20000000c00 */
        /* <DEDUP_REMOVED lines=39> */
[----:B---3--:R-:W-:Y:S01]  /*c3b0*/  FADD.FTZ R12, R11, R44 ;  /* 0x0000002c0b0c7221 */ /* 0x008fe20000010000 */
[----:B------:R-:W-:Y:S01]  /*c3c0*/  FADD.FTZ R13, R10, R45 ;  /* 0x0000002d0a0d7221 */ /* 0x000fe20000010000 */
[----:B------:R-:W-:Y:S01]  /*c3d0*/  FADD.FTZ R14, R53, R46 ;  /* 0x0000002e350e7221 */ /* 0x000fe20000010000 */
[----:B------:R-:W-:-:S07]  /*c3e0*/  FADD.FTZ R15, R54, R47 ;  /* 0x0000002f360f7221 */ /* 0x000fce0000010000 */
.L_x_801:
[----:B------:R-:W-:Y:S05]  /*c3f0*/  BSYNC.RECONVERGENT B0 ;  /* 0x0000000000007941 */ /* 0x000fea0003800200 */
.L_x_800:
[----:B------:R-:W-:Y:S04]  /*c400*/  BSSY.RECONVERGENT B0, `(.L_x_802) ;  /* 0x000001e000007945 */ /* 0x000fe80003800200 */
[----:B------:R-:W-:Y:S05]  /*c410*/  @P3 BRA `(.L_x_803) ;  /* 0x0000000000703947 */ /* 0x000fea0003800000 */
[----:B------:R-:W3:Y:S01]  /*c420*/  LDC.64 R26, c[0x0][0x3f8] ;  /* 0x0000fe00ff1a7b82 */ /* 0x000ee20000000a00 */
[----:B0-----:R-:W-:-:S05]  /*c430*/  MOV R6, UR13 ;  /* 0x0000000d00067c02 */ /* 0x001fca0008000f00 */
[----:B------:R-:W-:Y:S02]  /*c440*/  IMAD R21, R6, 0x1c, R7 ;  /* 0x0000001c06157824 */ /* 0x000fe400078e0207 */
[----:B-12---:R-:W0:Y:S01]  /*c450*/  LDC.64 R10, c[0x0][0x3d8] ;  /* 0x0000f600ff0a7b82 */ /* 0x006e220000000a00 */
[----:B---3--:R-:W-:Y:S01]  /*c460*/  IMAD.WIDE.U32 R16, R26, 0x3, RZ ;  /* 0x000000031a107825 */ /* 0x008fe200078e00ff */
[C---:B------:R-:W-:Y:S02]  /*c470*/  LEA R19, R27.reuse, R27, 0x1 ;  /* 0x0000001b1b137211 */ /* 0x040fe400078e08ff */
[----:B------:R-:W-:Y:S02]  /*c480*/  LEA.HI R25, P1, R27, R26, RZ, 0x1 ;  /* 0x0000001a1b197211 */ /* 0x000fe400078308ff */
[----:B------:R-:W-:Y:S02]  /*c490*/  IADD3 R19, PT, PT, R17, R19, RZ ;  /* 0x0000001311137210 */ /* 0x000fe40007ffe0ff */
[----:B------:R-:W-:Y:S01]  /*c4a0*/  IADD3.X R6, PT, PT, RZ, R27, RZ, P1, !PT ;  /* 0x0000001bff067210 */ /* 0x000fe20000ffe4ff */
[----:B0-----:R-:W-:Y:S01]  /*c4b0*/  IMAD.WIDE R10, R21, 0x4, R10 ;  /* 0x00000004150a7825 */ /* 0x001fe200078e020a */
        /* <DEDUP_REMOVED lines=18> */
.L_x_803:
[----:B------:R-:W-:Y:S05]  /*c5e0*/  BSYNC.RECONVERGENT B0 ;  /* 0x0000000000007941 */ /* 0x000fea0003800200 */
.L_x_802:
[----:B------:R-:W-:-:S09]  /*c5f0*/  UISETP.GE.U32.AND UP0, UPT, UR12, 0x2, UPT ;  /* 0x000000020c00788c */ /* 0x000fd2000bf06070 */
[----:B------:R-:W-:Y:S05]  /*c600*/  BRA.U !UP0, `(.L_x_804) ;  /* 0x0000000d08787547 */ /* 0x000fea000b800000 */
[----:B-12-4-:R-:W1:Y:S01]  /*c610*/  LDC.64 R10, c[0x0][0x3d0] ;  /* 0x0000f400ff0a7b82 */ /* 0x016e620000000a00 */
[----:B------:R-:W-:Y:S01]  /*c620*/  ULOP3.LUT UR5, UR4, 0x1, URZ, 0xc0, !UPT ;  /* 0x0000000104057892 */ /* 0x000fe2000f8ec0ff */
[----:B------:R-:W-:Y:S03]  /*c630*/  BSSY.RECONVERGENT B0, `(.L_x_805) ;  /* 0x0000023000007945 */ /* 0x000fe60003800200 */
[----:B------:R-:W-:-:S03]  /*c640*/  UIMAD UR6, UR5, UR9, URZ ;  /* 0x00000009050672a4 */ /* 0x000fc6000f8e02ff */
[----:B------:R-:W2:Y:S01]  /*c650*/  S2UR UR29, SR_CTAID.X ;  /* 0x00000000001d79c3 */ /* 0x000ea20000002500 */
[----:B------:R-:W-:-:S04]  /*c660*/  UIMAD UR5, UR6, UR12, URZ ;  /* 0x0000000c060572a4 */ /* 0x000fc8000f8e02ff */
[----:B------:R-:W-:-:S03]  /*c670*/  USHF.L.U32 UR5, UR5, 0x1, URZ ;  /* 0x0000000105057899 */ /* 0x000fc600080006ff */
[----:B------:R-:W4:Y:S03]  /*c680*/  S2UR UR14, SR_CTAID.Y ;  /* 0x00000000000e79c3 */ /* 0x000f260000002600 */
[----:B0-----:R-:W-:-:S05]  /*c690*/  MOV R13, UR5 ;  /* 0x00000005000d7c02 */ /* 0x001fca0008000f00 */
[----:B-1----:R-:W-:Y:S01]  /*c6a0*/  IMAD.WIDE R10, R13, 0x4, R10 ;  /* 0x000000040d0a7825 */ /* 0x002fe200078e020a */
[----:B--2-4-:R-:W-:Y:S06]  /*c6b0*/  @P0 BRA `(.L_x_806) ;  /* 0x0000000000680947 */ /* 0x014fec0003800000 */
[----:B------:R-:W0:Y:S01]  /*c6c0*/  LDC.64 R12, c[0x0][0x3c8] ;  /* 0x0000f200ff0c7b82 */ /* 0x000e220000000a00 */
[----:B------:R-:W-:Y:S02]  /*c6d0*/  UIADD3 UR7, UPT, UPT, UR6, UR14, URZ ;  /* 0x0000000e06077290 */ /* 0x000fe4000fffe0ff */
[----:B------:R-:W-:Y:S02]  /*c6e0*/  UIMAD UR13, UR29, UR9, UR14 ;  /* 0x000000091d0d72a4 */ /* 0x000fe4000f8e020e */
[----:B------:R-:W-:Y:S02]  /*c6f0*/  ULOP3.LUT UP0, UR5, UR4, 0x2, URZ, 0xc0, !UPT ;  /* 0x0000000204057892 */ /* 0x000fe4000f80c0ff */
[----:B------:R-:W-:Y:S02]  /*c700*/  MOV R15, UR7 ;  /* 0x00000007000f7c02 */ /* 0x000fe40008000f00 */
[----:B------:R-:W-:Y:S01]  /*c710*/  UIADD3 UR5, UPT, UPT, -UR5, 0x1, URZ ;  /* 0x0000000105057890 */ /* 0x000fe2000fffe1ff */
[----:B---3--:R-:W-:-:S02]  /*c720*/  MOV R17, UR13 ;  /* 0x0000000d00117c02 */ /* 0x008fc40008000f00 */
        /* <DEDUP_REMOVED lines=14> */
.L_x_807:
[----:B------:R-:W2:Y:S04]  /*c810*/  LDG.E.STRONG.GPU R6, desc[UR10][R14.64] ;  /* 0x0000000a0e067981 */ /* 0x000ea8000c1ef900 */
[----:B--2---:R-:W-:Y:S04]  /*c820*/  CCTL.IVALL ;  /* 0x00000000ff00798f */ /* 0x004fe80002000000 */
[----:B------:R0:W-:Y:S01]  /*c830*/  STL [R1], R6 ;  /* 0x0000000601007387 */ /* 0x0001e20000100800 */
[----:B------:R-:W-:-:S13]  /*c840*/  ISETP.NE.AND P0, PT, R6, UR5, PT ;  /* 0x0000000506007c0c */ /* 0x000fda000bf05270 */
[----:B0-----:R-:W-:Y:S05]  /*c850*/  @P0 BRA `(.L_x_807) ;  /* 0xfffffffc00ec0947 */ /* 0x001fea000383ffff */
.L_x_806:
[----:B------:R-:W-:Y:S05]  /*c860*/  BSYNC.RECONVERGENT B0 ;  /* 0x0000000000007941 */ /* 0x000fea0003800200 */
.L_x_805:
        /* <DEDUP_REMOVED lines=15> */
.L_x_809:
[----:B------:R-:W-:Y:S02]  /*c960*/  ISETP.NE.AND P1, PT, RZ, UR23, PT ;  /* 0x00000017ff007c0c */ /* 0x000fe4000bf25270 */
[----:B------:R-:W-:Y:S02]  /*c970*/  MOV R13, UR6 ;  /* 0x00000006000d7c02 */ /* 0x000fe40008000f00 */
        /* <DEDUP_REMOVED lines=8> */
[----:B---3--:R-:W-:Y:S01]  /*ca00*/  MOV R17, UR17 ;  /* 0x0000001100117c02 */ /* 0x008fe20008000f00 */
[----:B------:R-:W-:Y:S01]  /*ca10*/  UIADD3 UR27, UPT, UPT, UR5, 0x4, URZ ;  /* 0x00000004051b7890 */ /* 0x000fe2000fffe0ff */
[----:B------:R-:W-:Y:S02]  /*ca20*/  MOV R19, UR13 ;  /* 0x0000000d00137c02 */ /* 0x000fe40008000f00 */
[C---:B0-----:R-:W-:Y:S01]  /*ca30*/  ISETP.NE.AND P0, PT, R6.reuse, UR24, PT ;  /* 0x0000001806007c0c */ /* 0x041fe2000bf05270 */
[----:B------:R-:W-:Y:S01]  /*ca40*/  UIADD3 UR24, UPT, UPT, UR5, 0x5, URZ ;  /* 0x0000000505187890 */ /* 0x000fe2000fffe0ff */
[----:B------:R-:W-:Y:S01]  /*ca50*/  ISETP.NE.AND P4, PT, R6, UR25, PT ;  /* 0x0000001906007c0c */ /* 0x000fe2000bf85270 */
[----:B------:R-:W-:Y:S01]  /*ca60*/  UIADD3 UR25, UPT, UPT, UR5, 0x6, URZ ;  /* 0x0000000605197890 */ /* 0x000fe2000fffe0ff */
[----:B------:R-:W-:-:S02]  /*ca70*/  ISETP.NE.OR P0, PT, R7, RZ, !P0 ;  /* 0x000000ff0700720c */ /* 0x000fc40004705670 */
[C---:B------:R-:W-:Y:S01]  /*ca80*/  ISETP.NE.AND P3, PT, R6.reuse, UR26, PT ;  /* 0x0000001a06007c0c */ /* 0x040fe2000bf65270 */
[----:B------:R-:W-:Y:S01]  /*ca90*/  UIADD3 UR26, UPT, UPT, UR5, 0x7, URZ ;  /* 0x00000007051a7890 */ /* 0x000fe2000fffe0ff */
[C---:B------:R-:W-:Y:S02]  /*caa0*/  ISETP.NE.OR P4, PT, R7.reuse, RZ, !P4 ;  /* 0x000000ff0700720c */ /* 0x040fe40006785670 */
[C---:B------:R-:W-:Y:S02]  /*cab0*/  ISETP.NE.AND P2, PT, R6.reuse, UR27, PT ;  /* 0x0000001b06007c0c */ /* 0x040fe4000bf45270 */
        /* <DEDUP_REMOVED lines=14> */
[----:B------:R-:W5:Y:S06]  /*cba0*/  @!P2 LDG.E.64 R18, desc[UR10][R18.64] ;  /* 0x0000000a1212a981 */ /* 0x000f6c000c1e1b00 */
[----:B0-----:R-:W-:-:S06]  /*cbb0*/  @!P5 IMAD.WIDE.U32 R14, R29, 0x8, R10 ;  /* 0x000000081d0ed825 */ /* 0x001fcc00078e000a */
[----:B------:R-:W5:Y:S01]  /*cbc0*/  @!P5 LDG.E.64 R14, desc[UR10][R14.64] ;  /* 0x0000000a0e0ed981 */ /* 0x000f62000c1e1b00 */
        /* <DEDUP_REMOVED lines=9> */
[----:B------:R-:W5:Y:S04]  /*cc60*/  @!P1 LDG.E.64 R20, desc[UR10][R20.64] ;  /* 0x0000000a14149981 */ /* 0x000f68000c1e1b00 */
[----:B------:R-:W5:Y:S01]  /*cc70*/  @!P6 LDG.E.64 R12, desc[UR10][R12.64] ;  /* 0x0000000a0c0ce981 */ /* 0x000f62000c1e1b00 */
        /* <DEDUP_REMOVED lines=27> */
.L_x_808:
        /* <DEDUP_REMOVED lines=32> */
[----:B------:R-:W-:Y:S01]  /*d030*/  MOV R13, UR17 ;  /* 0x00000011000d7c02 */ /* 0x000fe20008000f00 */
[----:B------:R-:W-:-:S04]  /*d040*/  @!UP1 UIMAD UR7, UR7, UR9, UR14 ;  /* 0x00000009070792a4 */ /* 0x000fc8000f8e020e */
[----:B------:R-:W-:Y:S02]  /*d050*/  @!P0 IMAD.WIDE.U32 R12, R13, 0x8, R10 ;  /* 0x000000080d0c8825 */ /* 0x000fe400078e000a */
[----:B---3--:R-:W-:-:S04]  /*d060*/  MOV R17, UR7 ;  /* 0x0000000700117c02 */ /* 0x008fc80008000f00 */
[----:B------:R-:W3:Y:S01]  /*d070*/  @!P0 LDG.E.64 R12, desc[UR10][R12.64] ;  /* 0x0000000a0c0c8981 */ /* 0x000ee2000c1e1b00 */
[----:B------:R-:W-:-:S04]  /*d080*/  @!P2 IMAD.WIDE.U32 R16, R17, 0x8, R10 ;  /* 0x000000081110a825 */ /* 0x000fc800078e000a */
[----:B------:R-:W-:Y:S02]  /*d090*/  @!P3 IMAD.WIDE.U32 R18, R19, 0x8, R10 ;  /* 0x000000081312b825 */ /* 0x000fe400078e000a */
[----:B------:R-:W4:Y:S04]  /*d0a0*/  @!P2 LDG.E.64 R16, desc[UR10][R16.64] ;  /* 0x0000000a1010a981 */ /* 0x000f28000c1e1b00 */
[----:B------:R-:W5:Y:S01]  /*d0b0*/  @!P3 LDG.E.64 R18, desc[UR10][R18.64] ;  /* 0x0000000a1212b981 */ /* 0x000f62000c1e1b00 */
        /* <DEDUP_REMOVED lines=9> */
[----:B-----5:R-:W-:Y:S01]  /*d150*/  @!P3 FADD.FTZ R8, R8, R18 ;  /* 0x000000120808b221 */ /* 0x020fe20000010000 */
[----:B------:R-:W-:-:S07]  /*d160*/  @!P3 FADD.FTZ R9, R9, R19 ;  /* 0x000000130909b221 */ /* 0x000fce0000010000 */
.L_x_810:
[----:B------:R-:W-:Y:S05]  /*d170*/  BRA.U !UP0, `(.L_x_804) ;  /* 0x00000001089c7547 */ /* 0x000fea000b800000 */
[----:B------:R-:W0:Y:S01]  /*d180*/  S2R R16, SR_CTAID.X ;  /* 0x0000000000107919 */ /* 0x000e220000002500 */
[----:B------:R-:W-:Y:S02]  /*d190*/  UISETP.NE.AND UP0, UPT, UR18, 0x1, UPT ;  /* 0x000000011200788c */ /* 0x000fe4000bf05270 */
[----:B------:R-:W-:-:S07]  /*d1a0*/  ULOP3.LUT UR6, UR12, 0x1, URZ, 0xc0, !UPT ;  /* 0x000000010c067892 */ /* 0x000fce000f8ec0ff */
[----:B------:R-:W-:Y:S05]  /*d1b0*/  BRA.U !UP0, `(.L_x_811) ;  /* 0x0000000108587547 */ /* 0x000fea000b800000 */
[----:B------:R-:W1:Y:S01]  /*d1c0*/  S2R R6, SR_CTAID.X ;  /* 0x0000000000067919 */ /* 0x000e620000002500 */
[----:B------:R-:W2:Y:S01]  /*d1d0*/  S2R R12, SR_CTAID.Y ;  /* 0x00000000000c7919 */ /* 0x000ea20000002600 */
[----:B-1----:R-:W-:Y:S02]  /*d1e0*/  ISETP.NE.AND P0, PT, R6, UR5, PT ;  /* 0x0000000506007c0c */ /* 0x002fe4000bf05270 */
[----:B------:R-:W-:Y:S02]  /*d1f0*/  MOV R6, UR5 ;  /* 0x0000000500067c02 */ /* 0x000fe40008000f00 */
[----:B------:R-:W-:Y:S02]  /*d200*/  ISETP.NE.OR P1, PT, R7, RZ, !P0 ;  /* 0x000000ff0700720c */ /* 0x000fe40004725670 */
[----:B------:R-:W-:-:S04]  /*d210*/  IADD3 R13, PT, PT, R6, 0x1, RZ ;  /* 0x00000001060d7810 */ /* 0x000fc80007ffe0ff */
[----:B------:R-:W-:-:S04]  /*d220*/  ISETP.NE.AND P0, PT, R13, UR29, PT ;  /* 0x0000001d0d007c0c */ /* 0x000fc8000bf05270 */
[----:B------:R-:W-:-:S03]  /*d230*/  ISETP.NE.OR P0, PT, R7, RZ, !P0 ;  /* 0x000000ff0700720c */ /* 0x000fc60004705670 */
[----:B------:R-:W-:-:S05]  /*d240*/  VOTEU.ALL UP0, P1 ;  /* 0x0000000000ff7886 */ /* 0x000fca0000800000 */
[----:B------:R-:W-:-:S05]  /*d250*/  @!UP0 UIMAD UR5, UR5, UR9, UR14 ;  /* 0x00000009050582a4 */ /* 0x000fca000f8e020e */
[----:B--2---:R-:W-:Y:S01]  /*d260*/  @!P0 IMAD R13, R13, UR9, R12 ;  /* 0x000000090d0d8c24 */ /* 0x004fe2000f8e020c */
[----:B------:R-:W-:-:S03]  /*d270*/  MOV R15, UR5 ;  /* 0x00000005000f7c02 */ /* 0x000fc60008000f00 */
[----:B------:R-:W-:-:S04]  /*d280*/  @!P0 IMAD.WIDE.U32 R12, R13, 0x8, R10 ;  /* 0x000000080d0c8825 */ /* 0x000fc800078e000a */
[----:B------:R-:W-:Y:S02]  /*d290*/  @!P1 IMAD.WIDE.U32 R14, R15, 0x8, R10 ;  /* 0x000000080f0e9825 */ /* 0x000fe400078e000a */
[----:B------:R-:W2:Y:S04]  /*d2a0*/  @!P0 LDG.E.64 R12, desc[UR10][R12.64] ;  /* 0x0000000a0c0c8981 */ /* 0x000ea8000c1e1b00 */
[----:B------:R-:W4:Y:S01]  /*d2b0*/  @!P1 LDG.E.64 R14, desc[UR10][R14.64] ;  /* 0x0000000a0e0e9981 */ /* 0x000f22000c1e1b00 */
[----:B------:R-:W-:-:S04]  /*d2c0*/  IADD3 R6, PT, PT, R6, 0x2, RZ ;  /* 0x0000000206067810 */ /* 0x000fc80007ffe0ff */
[----:B------:R-:W-:Y:S01]  /*d2d0*/  R2UR UR5, R6 ;  /* 0x00000000060572ca */ /* 0x000fe200000e0000 */
[----:B----4-:R-:W-:Y:S01]  /*d2e0*/  @!P1 FADD.FTZ R8, R8, R14 ;  /* 0x0000000e08089221 */ /* 0x010fe20000010000 */
[----:B------:R-:W-:-:S03]  /*d2f0*/  @!P1 FADD.FTZ R9, R9, R15 ;  /* 0x0000000f09099221 */ /* 0x000fc60000010000 */
[----:B--2---:R-:W-:Y:S01]  /*d300*/  @!P0 FADD.FTZ R8, R8, R12 ;  /* 0x0000000c08088221 */ /* 0x004fe20000010000 */
[----:B------:R-:W-:-:S09]  /*d310*/  @!P0 FADD.FTZ R9, R9, R13 ;  /* 0x0000000d09098221 */ /* 0x000fd20000010000 */
.L_x_811:
        /* <DEDUP_REMOVED lines=12> */
.L_x_812:
[----:B------:R-:W-:Y:S05]  /*d3e0*/  BSYNC.RECONVERGENT B0 ;  /* 0x0000000000007941 */ /* 0x000fea0003800200 */
.L_x_804:
[----:B------:R-:W5:Y:S01]  /*d3f0*/  S2UR UR6, SR_CgaCtaId ;  /* 0x00000000000679c3 */ /* 0x000f620000008800 */
[----:B------:R-:W-:Y:S01]  /*d400*/  ISETP.NE.AND P0, PT, R7, RZ, PT ;  /* 0x000000ff0700720c */ /* 0x000fe20003f05270 */
[----:B------:R-:W-:Y:S01]  /*d410*/  UMOV UR5, 0x400 ;  /* 0x0000040000057882 */ /* 0x000fe20000000000 */
[----:B------:R-:W1:Y:S01]  /*d420*/  LDCU.U8 UR12, c[0x0][0x414] ;  /* 0x00008280ff0c77ac */ /* 0x000e620008000000 */
[----:B0---4-:R-:W-:Y:S01]  /*d430*/  HFMA2 R13, -RZ, RZ, 0, 0 ;  /* 0x00000000ff0d7431 */ /* 0x011fe200000001ff */
[----:B------:R-:W0:Y:S01]  /*d440*/  LDCU.64 UR20, c[0x0][0x3f8] ;  /* 0x00007f00ff1477ac */ /* 0x000e220008000a00 */
[----:B------:R-:W4:Y:S01]  /*d450*/  LDCU.64 UR18, c[0x0][0x400] ;  /* 0x00008000ff1277ac */ /* 0x000f220008000a00 */
[----:B-1----:R-:W-:Y:S02]  /*d460*/  UISETP.NE.AND UP0, UPT, UR12, URZ, UPT ;  /* 0x000000ff0c00728c */ /* 0x002fe4000bf05270 */
[----:B-----5:R-:W-:Y:S01]  /*d470*/  ULEA UR5, UR6, UR5, 0x18 ;  /* 0x0000000506057291 */ /* 0x020fe2000f8ec0ff */
[----:B------:R-:W1:Y:S03]  /*d480*/  LDCU.64 UR6, c[0x0][0x380] ;  /* 0x00007000ff0677ac */ /* 0x000e660008000a00 */
[----:B------:R-:W-:-:S05]  /*d490*/  PLOP3.LUT P2, PT, PT, PT, UP0, 0x80, 0x8 ;  /* 0x000000000008781c */ /* 0x000fca0003f4f008 */
[----:B------:R-:W-:Y:S01]  /*d4a0*/  @!P0 STS.64 [UR5+0x88], R8 ;  /* 0x00008808ff008988 */ /* 0x000fe20008000a05 */
[----:B------:R-:W-:Y:S06]  /*d4b0*/  BAR.SYNC.DEFER_BLOCKING 0x0 ;  /* 0x0000000000007b1d */ /* 0x000fec0000010000 */
[----:B------:R-:W2:Y:S01]  /*d4c0*/  LDS.64 R6, [UR5+0x88] ;  /* 0x00008805ff067984 */ /* 0x000ea20008000a00 */
[----:B------:R-:W2:Y:S02]  /*d4d0*/  LDCU UR5, c[0x0][0x42c] ;  /* 0x00008580ff0577ac */ /* 0x000ea40008000800 */
[----:B--2---:R-:W-:Y:S01]  /*d4e0*/  FMUL.FTZ R10, R6, UR5 ;  /* 0x00000005060a7c20 */ /* 0x004fe20008410000 */
[----:B01--4-:R-:W-:-:S07]  /*d4f0*/  FMUL.FTZ R11, R7, UR5 ;  /* 0x00000005070b7c20 */ /* 0x013fce0008410000 */
.L_x_818:
[----:B0-----:R-:W-:-:S05]  /*d500*/  LEA R9, R13, UR15, 0x2 ;  /* 0x0000000f0d097c11 */ /* 0x001fca000f8e10ff */
[----:B------:R-:W2:Y:S04]  /*d510*/  LDL.64 R6, [R9+0x10] ;  /* 0x0000100009067983 */ /* 0x000ea80000100a00 */
[----:B------:R-:W4:Y:S01]  /*d520*/  LDL.64 R14, [R9+0x90] ;  /* 0x00009000090e7983 */ /* 0x000f220000100a00 */
[----:B------:R-:W-:Y:S01]  /*d530*/  BSSY.RECONVERGENT B0, `(.L_x_813) ;  /* 0x000003b000007945 */ /* 0x000fe20003800200 */
[--C-:B--2---:R-:W-:Y:S02]  /*d540*/  HADD2.F32 R8, -RZ, R6.reuse.H0_H0 ;  /* 0x20000006ff087230 */ /* 0x104fe40000004100 */
[----:B------:R-:W-:Y:S02]  /*d550*/  HADD2.F32 R6, -RZ, R6.H1_H1 ;  /* 0x30000006ff067230 */ /* 0x000fe40000004100 */
[----:B----4-:R-:W-:-:S02]  /*d560*/  HADD2.F32 R9, -RZ, R14.H0_H0 ;  /* 0x2000000eff097230 */ /* 0x010fc40000004100 */
[----:B------:R-:W-:Y:S01]  /*d570*/  FADD.FTZ R8, R8, -UR28 ;  /* 0x8000001c08087e21 */ /* 0x000fe20008010000 */
[----:B------:R-:W-:Y:S02]  /*d580*/  HADD2.F32 R14, -RZ, R14.H1_H1 ;  /* 0x3000000eff0e7230 */ /* 0x000fe40000004100 */
[----:B------:R-:W-:Y:S01]  /*d590*/  FADD.FTZ R6, R6, -UR28 ;  /* 0x8000001c06067e21 */ /* 0x000fe20008010000 */
[----:B------:R-:W-:-:S03]  /*d5a0*/  FMUL.FTZ R25, R8, UR16 ;  /* 0x0000001008197c20 */ /* 0x000fc60008410000 */
[----:B------:R-:W-:Y:S01]  /*d5b0*/  FMUL.FTZ R20, R6, UR16 ;  /* 0x0000001006147c20 */ /* 0x000fe20008410000 */
[----:B------:R-:W-:-:S03]  /*d5c0*/  @P2 FFMA.FTZ R8, R4, R25, R2 ;  /* 0x0000001904082223 */ /* 0x000fc60000010002 */
[----:B------:R-:W-:Y:S01]  /*d5d0*/  @P2 FFMA.FTZ R6, R5, R20, R3 ;  /* 0x0000001405062223 */ /* 0x000fe20000010003 */
[----:B------:R-:W-:-:S03]  /*d5e0*/  @P2 FMUL.FTZ R12, R8, -1.4426950216293334961 ;  /* 0xbfb8aa3b080c2820 */ /* 0x000fc60000410000 */
[----:B---3--:R-:W-:-:S03]  /*d5f0*/  @P2 FMUL.FTZ R17, R6, -1.4426950216293334961 ;  /* 0xbfb8aa3b06112820 */ /* 0x008fc60000410000 */
[----:B------:R-:W0:Y:S04]  /*d600*/  @P2 MUFU.EX2 R12, R12 ;  /* 0x0000000c000c2308 */ /* 0x000e280000000800 */
[----:B------:R-:W1:Y:S01]  /*d610*/  @P2 MUFU.EX2 R17, R17 ;  /* 0x0000001100112308 */ /* 0x000e620000000800 */
[----:B0-----:R-:W-:Y:S01]  /*d620*/  @P2 FADD.FTZ R16, R12, 1 ;  /* 0x3f8000000c102421 */ /* 0x001fe20000010000 */
[----:B-1----:R-:W-:-:S05]  /*d630*/  @P2 FADD.FTZ R18, R17, 1 ;  /* 0x3f80000011122421 */ /* 0x002fca0000010000 */
[----:B------:R-:W0:Y:S08]  /*d640*/  @P2 MUFU.RCP R16, R16 ;  /* 0x0000001000102308 */ /* 0x000e300000001000 */
[----:B------:R-:W1:Y:S01]  /*d650*/  @P2 MUFU.RCP R19, R18 ;  /* 0x0000001200132308 */ /* 0x000e620000001000 */
[----:B0-----:R-:W-:-:S04]  /*d660*/  @P2 FADD.FTZ R21, -R16, 1 ;  /* 0x3f80000010152421 */ /* 0x001fc80000010100 */
[----:B------:R-:W-:Y:S01]  /*d670*/  @P2 FFMA.FTZ R21, R8, R21, 1 ;  /* 0x3f80000008152423 */ /* 0x000fe20000010015 */
[----:B-1----:R-:W-:Y:S01]  /*d680*/  @P2 FADD.FTZ R23, -R19, 1 ;  /* 0x3f80000013172421 */ /* 0x002fe20000010100 */
[----:B------:R-:W-:-:S03]  /*d690*/  @P2 FMUL.FTZ R19, R14, R19 ;  /* 0x000000130e132220 */ /* 0x000fc60000410000 */
[----:B------:R-:W-:Y:S01]  /*d6a0*/  @P2 FFMA.FTZ R8, R6, R23, 1 ;  /* 0x3f80000006082423 */ /* 0x000fe20000010017 */
[----:B------:R-:W-:Y:S01]  /*d6b0*/  LEA R23, R13, R52, 0x4 ;  /* 0x000000340d177211 */ /* 0x000fe200078e20ff */
[----:B------:R-:W-:Y:S02]  /*d6c0*/  @P2 FMUL.FTZ R6, R9, R16 ;  /* 0x0000001009062220 */ /* 0x000fe40000410000 */
[----:B------:R-:W-:Y:S01]  /*d6d0*/  @P2 FMUL.FTZ R14, R19, R8 ;  /* 0x00000008130e2220 */ /* 0x000fe20000410000 */
[C---:B------:R-:W-:Y:S01]  /*d6e0*/  ISETP.GE.U32.AND P0, PT, R23.reuse, UR18, PT ;  /* 0x0000001217007c0c */ /* 0x040fe2000bf06070 */
[----:B------:R-:W-:Y:S01]  /*d6f0*/  @P2 FMUL.FTZ R9, R6, R21 ;  /* 0x0000001506092220 */ /* 0x000fe20000410000 */
[----:B------:R-:W-:Y:S01]  /*d700*/  SHF.R.S32.HI R16, RZ, 0x1f, R23 ;  /* 0x0000001fff107819 */ /* 0x000fe20000011417 */
[--C-:B------:R-:W-:Y:S01]  /*d710*/  HADD2.F32 R6, -RZ, R7.reuse.H0_H0 ;  /* 0x20000007ff067230 */ /* 0x100fe20000004100 */
[----:B------:R-:W-:Y:S01]  /*d720*/  IADD3 R27, PT, PT, R23, 0x10, RZ ;  /* 0x00000010171b7810 */ /* 0x000fe20007ffe0ff */
[----:B------:R-:W-:Y:S01]  /*d730*/  HADD2.F32 R8, -RZ, R7.H1_H1 ;  /* 0x30000007ff087230 */ /* 0x000fe20000004100 */
[----:B------:R-:W-:Y:S01]  /*d740*/  ISETP.GE.AND.EX P0, PT, R16, UR19, PT, P0 ;  /* 0x0000001310007c0c */ /* 0x000fe2000bf06300 */
[----:B------:R-:W-:Y:S01]  /*d750*/  FFMA.FTZ R7, R10, R25, R11 ;  /* 0x000000190a077223 */ /* 0x000fe2000001000b */
[----:B------:R-:W-:Y:S01]  /*d760*/  FADD.FTZ R12, R6, -UR28 ;  /* 0x8000001c060c7e21 */ /* 0x000fe20008010000 */
[----:B------:R-:W-:Y:S01]  /*d770*/  ISETP.GE.U32.AND P1, PT, R27, UR18, PT ;  /* 0x000000121b007c0c */ /* 0x000fe2000bf26070 */
[----:B------:R-:W-:Y:S01]  /*d780*/  FADD.FTZ R8, R8, -UR28 ;  /* 0x8000001c08087e21 */ /* 0x000fe20008010000 */
[----:B------:R-:W-:Y:S01]  /*d790*/  SHF.R.S32.HI R22, RZ, 0x1f, R27 ;  /* 0x0000001fff167819 */ /* 0x000fe2000001141b */
[----:B------:R-:W-:Y:S01]  /*d7a0*/  FFMA.FTZ R6, R10, R20, R11 ;  /* 0x000000140a067223 */ /* 0x000fe2000001000b */
[----:B------:R-:W-:Y:S01]  /*d7b0*/  FMUL.FTZ R25, R12, UR16 ;  /* 0x000000100c197c20 */ /* 0x000fe20008410000 */
[----:B------:R-:W-:Y:S01]  /*d7c0*/  ISETP.NE.AND P2, PT, RZ, UR12, PT ;  /* 0x0000000cff007c0c */ /* 0x000fe2000bf45270 */
[----:B------:R-:W-:Y:S01]  /*d7d0*/  FFMA.FTZ R9, R4, R9, -R7 ;  /* 0x0000000904097223 */ /* 0x000fe20000010807 */
[----:B------:R-:W-:Y:S01]  /*d7e0*/  ISETP.GE.AND.EX P1, PT, R22, UR19, PT, P1 ;  /* 0x0000001316007c0c */ /* 0x000fe2000bf26310 */
[----:B------:R-:W-:Y:S01]  /*d7f0*/  FMUL.FTZ R18, R8, UR16 ;  /* 0x0000001008127c20 */ /* 0x000fe20008410000 */
[----:B------:R-:W-:Y:S01]  /*d800*/  FFMA.FTZ R12, R5, R14, -R6 ;  /* 0x0000000e050c7223 */ /* 0x000fe20000010806 */
[----:B------:R-:W-:Y:S10]  /*d810*/  @P0 BRA `(.L_x_814) ;  /* 0x0000000000300947 */ /* 0x000ff40003800000 */
        /* <DEDUP_REMOVED lines=10> */
[----:B------:R-:W-:-:S05]  /*d8c0*/  F2FP.F16.F32.PACK_AB R7, R12, R19 ;  /* 0x000000130c07723e */ /* 0x000fca00000000ff */
[----:B------:R0:W-:Y:S02]  /*d8d0*/  STG.E desc[UR10][R8.64], R7 ;  /* 0x0000000708007986 */ /* 0x0001e4000c10190a */
.L_x_814:
[----:B------:R-:W-:Y:S05]  /*d8e0*/  BSYNC.RECONVERGENT B0 ;  /* 0x0000000000007941 */ /* 0x000fea0003800200 */
.L_x_813:
[--C-:B0-----:R-:W-:Y:S02]  /*d8f0*/  HADD2.F32 R7, -RZ, R15.reuse.H0_H0 ;  /* 0x2000000fff077230 */ /* 0x101fe40000004100 */
[C-C-:B------:R-:W-:Y:S01]  /*d900*/  FFMA.FTZ R21, R10.reuse, R25, R11.reuse ;  /* 0x000000190a157223 */ /* 0x140fe2000001000b */
[----:B------:R-:W-:Y:S01]  /*d910*/  FFMA.FTZ R20, R10, R18, R11 ;  /* 0x000000120a147223 */ /* 0x000fe2000001000b */
        /* <DEDUP_REMOVED lines=20> */
.L_x_815:
        /* <DEDUP_REMOVED lines=16> */
.L_x_817:
[----:B------:R-:W-:Y:S05]  /*db60*/  BSYNC.RECONVERGENT B0 ;  /* 0x0000000000007941 */ /* 0x000fea0003800200 */
.L_x_816:
        /* <DEDUP_REMOVED lines=10> */
.L_x_793:
        /* <DEDUP_REMOVED lines=16> */
.L_x_821:
[----:B------:R-:W-:Y:S05]  /*dd10*/  BSYNC.RECONVERGENT B0 ;  /* 0x0000000000007941 */ /* 0x000fea0003800200 */
.L_x_820:
        /* <DEDUP_REMOVED lines=11> */
.L_x_823:
[----:B------:R-:W2:Y:S04]  /*ddd0*/  LDG.E.STRONG.GPU R5, desc[UR10][R2.64] ;  /* 0x0000000a02057981 */ /* 0x000ea8000c1ef900 */
[----:B--2---:R-:W-:Y:S01]  /*dde0*/  CCTL.IVALL ;  /* 0x00000000ff00798f */ /* 0x004fe20002000000 */
[----:B------:R-:W-:Y:S05]  /*ddf0*/  YIELD ;  /* 0x0000000000007946 */ /* 0x000fea0003800000 */
[----:B------:R-:W-:-:S13]  /*de00*/  ISETP.NE.AND P0, PT, R5, R0, PT ;  /* 0x000000000500720c */ /* 0x000fda0003f05270 */
[----:B------:R-:W-:Y:S05]  /*de10*/  @P0 BRA `(.L_x_823) ;  /* 0xfffffffc00ec0947 */ /* 0x000fea000383ffff */
.L_x_822:
        /* <DEDUP_REMOVED lines=76> */
.L_x_826:
        /* <DEDUP_REMOVED lines=29> */
.L_x_825:
[----:B------:R-:W-:Y:S05]  /*e4b0*/  BSYNC.RECONVERGENT B0 ;  /* 0x0000000000007941 */ /* 0x000fea0003800200 */
.L_x_824:
        /* <DEDUP_REMOVED lines=10> */
.L_x_827:
        /* <DEDUP_REMOVED lines=82> */
.L_x_828:
        /* <DEDUP_REMOVED lines=16> */
.L_x_4508:


//--------------------- .text._Z35group_norm_nhwc_bwd_one_pass_kernelI11Fp16IOBf16WLi64ELi56ELi448EEv26Group_norm_nhwc_bwd_params --------------------------
	.section	.text._Z35group_norm_nhwc_bwd_one_pass_kernelI11Fp16IOBf16WLi64ELi56ELi448EEv26Group_norm_nhwc_bwd_params,"ax",@progbits
	.align	128
        .global         _Z35group_norm_nhwc_bwd_one_pass_kernelI11Fp16IOBf16WLi64ELi56ELi448EEv26Group_norm_nhwc_bwd_params
        .type           _Z35group_norm_nhwc_bwd_one_pass_kernelI11Fp16IOBf16WLi64ELi56ELi448EEv26Group_norm_nhwc_bwd_params,@function
        .size           _Z35group_norm_nhwc_bwd_one_pass_kernelI11Fp16IOBf16WLi64ELi56ELi448EEv26Group_norm_nhwc_bwd_params,(.L_x_4509 - _Z35group_norm_nhwc_bwd_one_pass_kernelI11Fp16IOBf16WLi64ELi56ELi448EEv26Group_norm_nhwc_bwd_params)
        .other          _Z35group_norm_nhwc_bwd_one_pass_kernelI11Fp16IOBf16WLi64ELi56ELi448EEv26Group_norm_nhwc_bwd_params,@"STO_CUDA_ENTRY STV_DEFAULT"
_Z35group_norm_nhwc_bwd_one_pass_kernelI11Fp16IOBf16WLi64ELi56ELi448EEv26Group_norm_nhwc_bwd_params:
.text._Z35group_norm_nhwc_bwd_one_pass_kernelI11Fp16IOBf16WLi64ELi56ELi448EEv26Group_norm_nhwc_bwd_params:
        /* <DEDUP_REMOVED lines=24> */
.L_x_860:
[----:B------:R-:W2:Y:S01]  /*0180*/  LDC R13, c[0x0][0x410] ;  /* 0x00010400ff0d7b82 */ /* 0x000ea20000000800 */
[----:B------:R-:W3:Y:S01]  /*0190*/  LDCU.128 UR12, c[0x0][0x400] ;  /* 0x00008000ff0c77ac */ /* 0x000ee20008000c00 */
[----:B------:R-:W-:Y:S01]  /*01a0*/  ISETP.GE.AND P2, PT, R38, RZ, PT ;  /* 0x000000ff2600720c */ /* 0x000fe20003f46270 */
[----:B------:R-:W4:Y:S05]  /*01b0*/  LDCU.U8 UR5, c[0x0][0x414] ;  /* 0x00008280ff0577ac */ /* 0x000f2a0008000000 */
[----:B------:R-:W1:Y:S01]  /*01c0*/  LDC R17, c[0x0][0x41c] ;  /* 0x00010700ff117b82 */ /* 0x000e620000000800 */
[----:B0-2---:R-:W-:-:S04]  /*01d0*/  IABS R9, R13 ;  /* 0x0000000d00097213 */ /* 0x005fc80000000000 */
        /* <DEDUP_REMOVED lines=18> */
[C---:B------:R-:W-:Y:S01]  /*0300*/  IMAD R6, R9.reuse, R8, R10 ;  /* 0x0000000809067224 */ /* 0x040fe200078e020a */
[----:B------:R-:W-:Y:S01]  /*0310*/  LOP3.LUT R8, R38, R13, RZ, 0x3c, !PT ;  /* 0x0000000d26087212 */ /* 0x000fe200078e3cff */
[----:B------:R-:W1:Y:S03]  /*0320*/  LDC.64 R10, c[0x0][0x3b8] ;  /* 0x0000ee00ff0a7b82 */ /* 0x000e660000000a00 */
[----:B------:R-:W-:Y:S02]  /*0330*/  ISETP.GT.U32.AND P3, PT, R9, R6, PT ;  /* 0x000000060900720c */ /* 0x000fe40003f64070 */
[----:B------:R-:W-:-:S11]  /*0340*/  ISETP.GE.AND P5, PT, R8, RZ, PT ;  /* 0x000000ff0800720c */ /* 0x000fd60003fa6270 */
[-C--:B------:R-:W-:Y:S02]  /*0350*/  @!P3 IADD3 R6, PT, PT, R6, -R9.reuse, RZ ;  /* 0x800000090606b210 */ /* 0x080fe40007ffe0ff */
[----:B------:R-:W-:Y:S02]  /*0360*/  @!P3 IADD3 R7, PT, PT, R7, 0x1, RZ ;  /* 0x000000010707b810 */ /* 0x000fe40007ffe0ff */
[CC--:B------:R-:W-:Y:S02]  /*0370*/  ISETP.GE.U32.AND P1, PT, R6.reuse, R9.reuse, PT ;  /* 0x000000090600720c */ /* 0x0c0fe40003f26070 */
[----:B------:R-:W-:Y:S02]  /*0380*/  ISETP.GT.U32.AND P4, PT, R9, R6, PT ;  /* 0x000000060900720c */ /* 0x000fe40003f84070 */
[----:B------:R-:W-:Y:S01]  /*0390*/  IADD3 R9, PT, PT, R6, -R9, RZ ;  /* 0x8000000906097210 */ /* 0x000fe20007ffe0ff */
[----:B-1----:R-:W-:Y:S01]  /*03a0*/  IMAD.WIDE R10, R38, 0x8, R10 ;  /* 0x00000008260a7825 */ /* 0x002fe200078e020a */
[----:B------:R-:W-:-:S02]  /*03b0*/  ISETP.NE.AND P3, PT, R13, RZ, PT ;  /* 0x000000ff0d00720c */ /* 0x000fc40003f65270 */
[----:B------:R-:W-:Y:S02]  /*03c0*/  SEL R6, R9, R6, !P4 ;  /* 0x0000000609067207 */ /* 0x000fe40006000000 */
[----:B------:R-:W-:Y:S01]  /*03d0*/  LOP3.LUT R9, RZ, R13, RZ, 0x33, !PT ;  /* 0x0000000dff097212 */ /* 0x000fe200078e33ff */
[----:B------:R-:W3:Y:S01]  /*03e0*/  LDG.E.64 R10, desc[UR6][R10.64] ;  /* 0x000000060a0a7981 */ /* 0x000ee2000c1e1b00 */
[----:B------:R-:W-:Y:S02]  /*03f0*/  @!P2 IADD3 R6, PT, PT, -R6, RZ, RZ ;  /* 0x000000ff0606a210 */ /* 0x000fe40007ffe1ff */
[----:B------:R-:W-:Y:S02]  /*0400*/  @P1 IADD3 R7, PT, PT, R7, 0x1, RZ ;  /* 0x0000000107071810 */ /* 0x000fe40007ffe0ff */
[----:B------:R-:W-:Y:S02]  /*0410*/  ISETP.GE.U32.AND P1, PT, R27, UR12, PT ;  /* 0x0000000c1b007c0c */ /* 0x000fe4000bf26070 */
[----:B------:R-:W-:-:S02]  /*0420*/  MOV R8, R7 ;  /* 0x0000000700087202 */ /* 0x000fc40000000f00 */
[----:B------:R-:W-:Y:S02]  /*0430*/  SEL R7, R9, R6, !P3 ;  /* 0x0000000609077207 */ /* 0x000fe40005800000 */
[----:B------:R-:W-:Y:S02]  /*0440*/  @!P5 IADD3 R8, PT, PT, -R8, RZ, RZ ;  /* 0x000000ff0808d210 */ /* 0x000fe40007ffe1ff */
[----:B------:R-:W-:Y:S01]  /*0450*/  ISETP.GE.AND.EX P1, PT, R21, UR13, PT, P1 ;  /* 0x0000000d15007c0c */ /* 0x000fe2000bf26310 */
[----:B------:R-:W-:Y:S01]  /*0460*/  IMAD R13, R7, 0x38, RZ ;  /* 0x00000038070d7824 */ /* 0x000fe200078e02ff */
[----:B------:R-:W-:-:S04]  /*0470*/  SEL R9, R9, R8, !P3 ;  /* 0x0000000809097207 */ /* 0x000fc80005800000 */
[C---:B------:R-:W-:Y:S02]  /*0480*/  IADD3 R42, P2, PT, R13.reuse, R4, RZ ;  /* 0x000000040d2a7210 */ /* 0x040fe40007f5e0ff */
[----:B------:R-:W-:Y:S02]  /*0490*/  SHF.R.S32.HI R4, RZ, 0x1f, R9 ;  /* 0x0000001fff047819 */ /* 0x000fe40000011409 */
[----:B------:R-:W-:Y:S02]  /*04a0*/  LEA.HI.X.SX32 R43, R13, RZ, 0x1, P2 ;  /* 0x000000ff0d2b7211 */ /* 0x000fe400010f0eff */
[----:B------:R-:W1:Y:S01]  /*04b0*/  @!P0 LDC.64 R12, c[0x0][0x3a0] ;  /* 0x0000e800ff0c8b82 */ /* 0x000e620000000a00 */
[----:B------:R-:W-:Y:S02]  /*04c0*/  IMAD R4, R4, UR14, RZ ;  /* 0x0000000e04047c24 */ /* 0x000fe4000f8e02ff */
[----:B------:R-:W-:-:S04]  /*04d0*/  IMAD.WIDE.U32 R42, R9, UR14, R42 ;  /* 0x0000000e092a7c25 */ /* 0x000fc8000f8e002a */
[----:B------:R-:W-:Y:S01]  /*04e0*/  IMAD R45, R9, UR15, R4 ;  /* 0x0000000f092d7c24 */ /* 0x000fe2000f8e0204 */
[----:B------:R-:W0:Y:S01]  /*04f0*/  @!P1 LDC.64 R18, c[0x0][0x3f8] ;  /* 0x0000fe00ff129b82 */ /* 0x000e220000000a00 */
[----:B--2---:R-:W-:Y:S01]  /*0500*/  @!P0 IMAD R4, R15, R22, RZ ;  /* 0x000000160f048224 */ /* 0x004fe200078e02ff */
[----:B------:R-:W-:Y:S02]  /*0510*/  @!P0 MOV R44, R42 ;  /* 0x0000002a002c8202 */ /* 0x000fe40000000f00 */
[----:B------:R-:W-:Y:S01]  /*0520*/  IADD3 R45, PT, PT, R43, R45, RZ ;  /* 0x0000002d2b2d7210 */ /* 0x000fe20007ffe0ff */
[C---:B------:R-:W-:Y:S01]  /*0530*/  @!P0 IMAD R9, R17.reuse, R23, R4 ;  /* 0x0000001711098224 */ /* 0x040fe200078e0204 */
[C---:B------:R-:W-:Y:S01]  /*0540*/  IADD3 R4, PT, PT, R17.reuse, 0x20, RZ ;  /* 0x0000002011047810 */ /* 0x040fe20007ffe0ff */
[----:B------:R-:W-:-:S03]  /*0550*/  @!P0 IMAD.WIDE.U32 R14, R17, R22, R44 ;  /* 0x00000016110e8225 */ /* 0x000fc600078e002c */
[----:B------:R-:W-:Y:S02]  /*0560*/  ISETP.GE.U32.AND P2, PT, R4, UR12, PT ;  /* 0x0000000c04007c0c */ /* 0x000fe4000bf46070 */
[----:B------:R-:W-:Y:S02]  /*0570*/  SHF.R.S32.HI R41, RZ, 0x1f, R4 ;  /* 0x0000001fff297819 */ /* 0x000fe40000011404 */
[----:B------:R-:W-:Y:S02]  /*0580*/  @!P0 IADD3 R15, PT, PT, R15, R9, RZ ;  /* 0x000000090f0f8210 */ /* 0x000fe40007ffe0ff */
[----:B------:R-:W2:Y:S01]  /*0590*/  @!P0 LDC.64 R8, c[0x0][0x398] ;  /* 0x0000e600ff088b82 */ /* 0x000ea20000000a00 */
[----:B------:R-:W-:Y:S02]  /*05a0*/  ISETP.GE.AND.EX P2, PT, R41, UR13, PT, P2 ;  /* 0x0000000d29007c0c */ /* 0x000fe4000bf46320 */
[C---:B------:R-:W-:Y:S02]  /*05b0*/  @!P0 SHF.L.U32 R29, R14.reuse, 0x1, RZ ;  /* 0x000000010e1d8819 */ /* 0x040fe400000006ff */
[----:B------:R-:W-:-:S02]  /*05c0*/  @!P0 SHF.L.U64.HI R24, R14, 0x1, R15 ;  /* 0x000000010e188819 */ /* 0x000fc4000001020f */
[----:B------:R-:W-:Y:S01]  /*05d0*/  IADD3 R6, PT, PT, R17, 0x30, RZ ;  /* 0x0000003011067810 */ /* 0x000fe20007ffe0ff */
[----:B------:R-:W4:Y:S01]  /*05e0*/  @!P1 LDC.64 R14, c[0x0][0x3a0] ;  /* 0x0000e800ff0e9b82 */ /* 0x000f220000000a00 */
[----:B0-----:R-:W-:Y:S01]  /*05f0*/  @!P1 IMAD R22, R21, R18, RZ ;  /* 0x0000001215169224 */ /* 0x001fe200078e02ff */
[----:B-1----:R-:W-:-:S06]  /*0600*/  @!P0 IADD3 R20, P4, PT, R29, R12, RZ ;  /* 0x0000000c1d148210 */ /* 0x002fcc0007f9e0ff */
[----:B------:R-:W0:Y:S01]  /*0610*/  @!P1 LDC.64 R16, c[0x0][0x398] ;  /* 0x0000e600ff109b82 */ /* 0x000e220000000a00 */
[----:B------:R-:W-:Y:S01]  /*0620*/  ISETP.GE.U32.AND P3, PT, R6, UR12, PT ;  /* 0x0000000c06007c0c */ /* 0x000fe2000bf66070 */
[----:B------:R-:W-:Y:S01]  /*0630*/  @!P1 IMAD R31, R27, R19, R22 ;  /* 0x000000131b1f9224 */ /* 0x000fe200078e0216 */
[----:B------:R-:W-:Y:S02]  /*0640*/  SHF.R.S32.HI R25, RZ, 0x1f, R6 ;  /* 0x0000001fff197819 */ /* 0x000fe40000011406 */
[----:B------:R-:W-:Y:S02]  /*0650*/  @!P0 IADD3.X R21, PT, PT, R24, R13, RZ, P4, !PT ;  /* 0x0000000d18158210 */ /* 0x000fe400027fe4ff */
[----:B------:R-:W-:Y:S01]  /*0660*/  @!P1 MOV R22, R42 ;  /* 0x0000002a00169202 */ /* 0x000fe20000000f00 */
[----:B------:R-:W1:Y:S01]  /*0670*/  @!P2 LDC.64 R12, c[0x0][0x3f8] ;  /* 0x0000fe00ff0cab82 */ /* 0x000e620000000a00 */
[----:B------:R-:W-:Y:S02]  /*0680*/  @!P1 MOV R23, R45 ;  /* 0x0000002d00179202 */ /* 0x000fe40000000f00 */
[----:B------:R-:W-:Y:S01]  /*0690*/  ISETP.GE.AND.EX P3, PT, R25, UR13, PT, P3 ;  /* 0x0000000d19007c0c */ /* 0x000fe2000bf66330 */
[----:B------:R-:W-:Y:S01]  /*06a0*/  @!P1 IMAD.WIDE.U32 R18, R27, R18, R22 ;  /* 0x000000121b129225 */ /* 0x000fe200078e0016 */
[----:B--2---:R-:W-:-:S04]  /*06b0*/  @!P0 IADD3 R26, P5, PT, R29, R8, RZ ;  /* 0x000000081d1a8210 */ /* 0x004fc80007fbe0ff */
[----:B------:R-:W-:Y:S02]  /*06c0*/  @!P1 IADD3 R19, PT, PT, R19, R31, RZ ;  /* 0x0000001f13139210 */ /* 0x000fe40007ffe0ff */
[----:B------:R-:W-:Y:S02]  /*06d0*/  @!P1 SHF.L.U32 R31, R18, 0x1, RZ ;  /* 0x00000001121f9819 */ /* 0x000fe400000006ff */
[----:B------:R-:W-:Y:S02]  /*06e0*/  @!P0 IADD3.X R27, PT, PT, R24, R9, RZ, P5, !PT ;  /* 0x00000009181b8210 */ /* 0x000fe40002ffe4ff */
[----:B------:R-:W-:Y:S01]  /*06f0*/  @!P1 SHF.L.U64.HI R18, R18, 0x1, R19 ;  /* 0x0000000112129819 */ /* 0x000fe20000010213 */
[----:B------:R-:W2:Y:S01]  /*0700*/  @!P3 LDC.64 R8, c[0x0][0x3f8] ;  /* 0x0000fe00ff08bb82 */ /* 0x000ea20000000a00 */
[C---:B----4-:R-:W-:Y:S02]  /*0710*/  @!P1 IADD3 R28, P5, PT, R31.reuse, R14, RZ ;  /* 0x0000000e1f1c9210 */ /* 0x050fe40007fbe0ff */
[----:B0-----:R-:W-:-:S02]  /*0720*/  @!P1 IADD3 R30, P6, PT, R31, R16, RZ ;  /* 0x000000101f1e9210 */ /* 0x001fc40007fde0ff */
[----:B------:R-:W-:Y:S02]  /*0730*/  CS2R R34, SRZ ;  /* 0x0000000000227805 */ /* 0x000fe4000001ff00 */
[----:B------:R-:W-:Y:S02]  /*0740*/  ISETP.NE.AND P4, PT, RZ, UR5, PT ;  /* 0x00000005ff007c0c */ /* 0x000fe4000bf85270 */
[C---:B------:R-:W-:Y:S02]  /*0750*/  @!P1 IADD3.X R29, PT, PT, R18.reuse, R15, RZ, P5, !PT ;  /* 0x0000000f121d9210 */ /* 0x040fe40002ffe4ff */
[----:B------:R-:W-:Y:S01]  /*0760*/  @!P1 IADD3.X R31, PT, PT, R18, R17, RZ, P6, !PT ;  /* 0x00000011121f9210 */ /* 0x000fe200037fe4ff */
[----:B------:R0:W5:Y:S01]  /*0770*/  @!P0 LDG.E R35, desc[UR6][R26.64] ;  /* 0x000000061a238981 */ /* 0x000162000c1e1900 */
[----:B------:R-:W4:Y:S01]  /*0780*/  @!P2 LDC.64 R18, c[0x0][0x3a0] ;  /* 0x0000e800ff12ab82 */ /* 0x000f220000000a00 */
[----:B------:R-:W-:Y:S01]  /*0790*/  MOV R36, RZ ;  /* 0x000000ff00247202 */ /* 0x000fe20000000f00 */
[----:B-1----:R-:W-:Y:S01]  /*07a0*/  @!P2 IMAD R41, R41, R12, RZ ;  /* 0x0000000c2929a224 */ /* 0x002fe200078e02ff */
[----:B------:R-:W-:Y:S01]  /*07b0*/  CS2R R32, SRZ ;  /* 0x0000000000207805 */ /* 0x000fe2000001ff00 */
[----:B------:R1:W5:Y:S04]  /*07c0*/  @!P1 LDG.E R34, desc[UR6][R28.64] ;  /* 0x000000061c229981 */ /* 0x000368000c1e1900 */
[----:B------:R-:W4:Y:S01]  /*07d0*/  @!P3 LDC.64 R14, c[0x0][0x3a0] ;  /* 0x0000e800ff0ebb82 */ /* 0x000f220000000a00 */
[----:B0-----:R-:W-:-:S02]  /*07e0*/  @!P2 MOV R26, R42 ;  /* 0x0000002a001aa202 */ /* 0x001fc40000000f00 */
[----:B------:R-:W-:Y:S01]  /*07f0*/  @!P2 MOV R27, R45 ;  /* 0x0000002d001ba202 */ /* 0x000fe20000000f00 */
[C---:B------:R-:W-:Y:S01]  /*0800*/  @!P2 IMAD R41, R4.reuse, R13, R41 ;  /* 0x0000000d0429a224 */ /* 0x040fe200078e0229 */
[----:B------:R0:W5:Y:S01]  /*0810*/  @!P0 LDG.E R36, desc[UR6][R20.64] ;  /* 0x0000000614248981 */ /* 0x000162000c1e1900 */
[----:B------:R-:W-:Y:S02]  /*0820*/  @!P2 IMAD.WIDE.U32 R26, R4, R12, R26 ;  /* 0x0000000c041aa225 */ /* 0x000fe400078e001a */
[----:B------:R-:W4:Y:S01]  /*0830*/  @!P3 LDC.64 R16, c[0x0][0x398] ;  /* 0x0000e600ff10bb82 */ /* 0x000f220000000a00 */
[----:B------:R2:W5:Y:S02]  /*0840*/  @!P1 LDG.E R33, desc[UR6][R30.64] ;  /* 0x000000061e219981 */ /* 0x000564000c1e1900 */
[----:B------:R-:W-:-:S05]  /*0850*/  @!P2 IADD3 R27, PT, PT, R27, R41, RZ ;  /* 0x000000291b1ba210 */ /* 0x000fca0007ffe0ff */
[----:B------:R-:W4:Y:S01]  /*0860*/  @!P2 LDC.64 R12, c[0x0][0x398] ;  /* 0x0000e600ff0cab82 */ /* 0x000f220000000a00 */
[----:B-1----:R-:W-:-:S07]  /*0870*/  @!P2 SHF.L.U32 R29, R26, 0x1, RZ ;  /* 0x000000011a1da819 */ /* 0x002fce00000006ff */
[----:B------:R-:W1:Y:S01]  /*0880*/  @P4 LDC.64 R22, c[0x0][0x3b0] ;  /* 0x0000ec00ff164b82 */ /* 0x000e620000000a00 */
[----:B------:R-:W-:-:S07]  /*0890*/  @!P2 SHF.L.U64.HI R28, R26, 0x1, R27 ;  /* 0x000000011a1ca819 */ /* 0x000fce000001021b */
[----:B0-----:R-:W0:Y:S01]  /*08a0*/  LDC.64 R20, c[0x0][0x3a8] ;  /* 0x0000ea00ff147b82 */ /* 0x001e220000000a00 */
[----:B--2---:R-:W-:Y:S01]  /*08b0*/  @!P3 IMAD R25, R25, R8, RZ ;  /* 0x000000081919b224 */ /* 0x004fe200078e02ff */
[----:B------:R-:W-:Y:S02]  /*08c0*/  @!P3 MOV R26, R42 ;  /* 0x0000002a001ab202 */ /* 0x000fe40000000f00 */
[----:B------:R-:W-:Y:S01]  /*08d0*/  @!P3 MOV R27, R45 ;  /* 0x0000002d001bb202 */ /* 0x000fe20000000f00 */
[C---:B------:R-:W-:Y:S01]  /*08e0*/  @!P3 IMAD R31, R6.reuse, R9, R25 ;  /* 0x00000009061fb224 */ /* 0x040fe200078e0219 */
[----:B----4-:R-:W-:Y:S01]  /*08f0*/  @!P2 IADD3 R24, P0, PT, R29, R18, RZ ;  /* 0x000000121d18a210 */ /* 0x010fe20007f1e0ff */
[----:B------:R-:W-:Y:S01]  /*0900*/  @!P3 IMAD.WIDE.U32 R8, R6, R8, R26 ;  /* 0x000000080608b225 */ /* 0x000fe200078e001a */
[----:B------:R-:W-:Y:S02]  /*0910*/  LOP3.LUT R4, R39, 0xffff, RZ, 0xc0, !PT ;  /* 0x0000ffff27047812 */ /* 0x000fe400078ec0ff */
[----:B------:R-:W-:-:S02]  /*0920*/  @!P2 IADD3.X R25, PT, PT, R28, R19, RZ, P0, !PT ;  /* 0x000000131c19a210 */ /* 0x000fc400007fe4ff */
[----:B------:R-:W-:Y:S01]  /*0930*/  @!P3 IADD3 R19, PT, PT, R9, R31, RZ ;  /* 0x0000001f0913b210 */ /* 0x000fe20007ffe0ff */
[----:B------:R-:W-:Y:S01]  /*0940*/  IMAD R41, R7, 0x38, R4 ;  /* 0x0000003807297824 */ /* 0x000fe200078e0204 */
[C---:B------:R-:W-:Y:S01]  /*0950*/  @!P3 SHF.L.U32 R9, R8.reuse, 0x1, RZ ;  /* 0x000000010809b819 */ /* 0x040fe200000006ff */
[----:B------:R-:W5:Y:S01]  /*0960*/  @!P2 LDG.E R32, desc[UR6][R24.64] ;  /* 0x000000061820a981 */ /* 0x000f62000c1e1900 */
[----:B------:R-:W-:Y:S01]  /*0970*/  @!P2 IADD3 R18, P0, PT, R29, R12, RZ ;  /* 0x0000000c1d12a210 */ /* 0x000fe20007f1e0ff */
[----:B-1----:R-:W-:Y:S01]  /*0980*/  @P4 IMAD.WIDE R22, R41, 0x2, R22 ;  /* 0x0000000229164825 */ /* 0x002fe200078e0216 */
[----:B------:R-:W-:Y:S02]  /*0990*/  @!P3 SHF.L.U64.HI R8, R8, 0x1, R19 ;  /* 0x000000010808b819 */ /* 0x000fe40000010213 */
[C---:B------:R-:W-:Y:S02]  /*09a0*/  @!P3 IADD3 R14, P1, PT, R9.reuse, R14, RZ ;  /* 0x0000000e090eb210 */ /* 0x040fe40007f3e0ff */
[----:B------:R-:W-:Y:S01]  /*09b0*/  @!P3 IADD3 R16, P5, PT, R9, R16, RZ ;  /* 0x000000100910b210 */ /* 0x000fe20007fbe0ff */
[----:B0-----:R-:W-:Y:S01]  /*09c0*/  IMAD.WIDE R20, R41, 0x2, R20 ;  /* 0x0000000229147825 */ /* 0x001fe200078e0214 */
[----:B------:R-:W-:Y:S01]  /*09d0*/  @!P2 IADD3.X R19, PT, PT, R28, R13, RZ, P0, !PT ;  /* 0x0000000d1c13a210 */ /* 0x000fe200007fe4ff */
[----:B------:R-:W2:Y:S01]  /*09e0*/  @P4 LDG.E.U16 R27, desc[UR6][R22.64] ;  /* 0x00000006161b4981 */ /* 0x000ea2000c1e1500 */
[----:B------:R-:W-:-:S02]  /*09f0*/  @!P3 IADD3.X R15, PT, PT, R8, R15, RZ, P1, !PT ;  /* 0x0000000f080fb210 */ /* 0x000fc40000ffe4ff */
[----:B------:R-:W-:Y:S02]  /*0a00*/  @!P3 IADD3.X R17, PT, PT, R8, R17, RZ, P5, !PT ;  /* 0x000000110811b210 */ /* 0x000fe40002ffe4ff */
[----:B------:R-:W-:Y:S02]  /*0a10*/  CS2R R8, SRZ ;  /* 0x0000000000087805 */ /* 0x000fe4000001ff00 */
[----:B------:R-:W-:Y:S01]  /*0a20*/  MOV R13, RZ ;  /* 0x000000ff000d7202 */ /* 0x000fe20000000f00 */
[----:B------:R-:W4:Y:S01]  /*0a30*/  @P4 LDG.E.U16 R26, desc[UR6][R22.64+0x2] ;  /* 0x00000206161a4981 */ /* 0x000f22000c1e1500 */
[----:B------:R-:W-:-:S03]  /*0a40*/  MOV R6, RZ ;  /* 0x000000ff00067202 */ /* 0x000fc60000000f00 */
[----:B------:R-:W4:Y:S04]  /*0a50*/  LDG.E.U16 R12, desc[UR6][R20.64] ;  /* 0x00000006140c7981 */ /* 0x000f28000c1e1500 */
[----:B------:R-:W5:Y:S04]  /*0a60*/  @!P2 LDG.E R13, desc[UR6][R18.64] ;  /* 0x00000006120da981 */ /* 0x000f68000c1e1900 */
[----:B------:R0:W4:Y:S04]  /*0a70*/  LDG.E.U16 R22, desc[UR6][R20.64+0x2] ;  /* 0x0000020614167981 */ /* 0x000128000c1e1500 */
[----:B------:R1:W5:Y:S04]  /*0a80*/  @!P3 LDG.E R6, desc[UR6][R14.64] ;  /* 0x000000060e06b981 */ /* 0x000368000c1e1900 */
[----:B------:R1:W5:Y:S01]  /*0a90*/  @!P3 LDG.E R8, desc[UR6][R16.64] ;  /* 0x000000061008b981 */ /* 0x000362000c1e1900 */
[----:B------:R-:W-:Y:S01]  /*0aa0*/  UISETP.NE.AND UP1, UPT, UR5, URZ, UPT ;  /* 0x000000ff0500728c */ /* 0x000fe2000bf25270 */
[----:B------:R-:W-:Y:S01]  /*0ab0*/  UMOV UR8, 0x3f800000 ;  /* 0x3f80000000087882 */ /* 0x000fe20000000000 */
[----:B---3--:R-:W-:-:S13]  /*0ac0*/  R2UR UR11, R10 ;  /* 0x000000000a0b72ca */ /* 0x008fda00000e0000 */
        /* <DEDUP_REMOVED lines=8> */
[----:B------:R-:W-:Y:S02]  /*0b50*/  MOV R10, RZ ;  /* 0x000000ff000a7202 */ /* 0x000fe40000000f00 */
[----:B0-----:R-:W-:-:S13]  /*0b60*/  @P0 R2UR UR4, R20 ;  /* 0x00000000140402ca */ /* 0x001fda00000e0000 */
[----:B------:R-:W-:Y:S01]  /*0b70*/  @UP0 UMOV UR8, UR4 ;  /* 0x0000000400080c82 */ /* 0x000fe20008000000 */
[----:B--2---:R-:W-:Y:S02]  /*0b80*/  @P4 SHF.L.U32 R9, R27, 0x10, RZ ;  /* 0x000000101b094819 */ /* 0x004fe400000006ff */
[----:B----4-:R-:W-:Y:S02]  /*0b90*/  @P4 SHF.L.U32 R10, R26, 0x10, RZ ;  /* 0x000000101a0a4819 */ /* 0x010fe400000006ff */
[----:B------:R-:W-:Y:S02]  /*0ba0*/  SHF.L.U32 R12, R12, 0x10, RZ ;  /* 0x000000100c0c7819 */ /* 0x000fe400000006ff */
[----:B------:R-:W-:Y:S01]  /*0bb0*/  SHF.L.U32 R11, R22, 0x10, RZ ;  /* 0x00000010160b7819 */ /* 0x000fe200000006ff */
[----:B-1----:R-:W-:Y:S06]  /*0bc0*/  BRA.U UP1, `(.L_x_830) ;  /* 0x0000000501247547 */ /* 0x002fec000b800000 */
        /* <DEDUP_REMOVED lines=35> */
[--C-:B------:R-:W-:Y:S02]  /*0e00*/  HADD2.F32 R19, -RZ, R13.reuse.H0_H0 ;  /* 0x2000000dff137230 */ /* 0x100fe40000004100 */
        /* <DEDUP_REMOVED lines=11> */
[----:B------:R-:W-:Y:S02]  /*0ec0*/  HADD2.F32 R16, -RZ, R6.H0_H0 ;  /* 0x20000006ff107230 */ /* 0x000fe40000004100 */
        /* <DEDUP_REMOVED lines=25> */
.L_x_830:
[--C-:B-----5:R-:W-:Y:S02]  /*1060*/  HADD2.F32 R14, -RZ, R36.reuse.H0_H0 ;  /* 0x20000024ff0e7230 */ /* 0x120fe40000004100 */
[----:B------:R-:W-:Y:S02]  /*1070*/  HADD2.F32 R16, -RZ, R36.H1_H1 ;  /* 0x30000024ff107230 */ /* 0x000fe40000004100 */
[----:B------:R-:W-:Y:S02]  /*1080*/  HADD2.F32 R17, -RZ, R34.H0_H0 ;  /* 0x20000022ff117230 */ /* 0x000fe40000004100 */
[----:B------:R-:W-:Y:S01]  /*1090*/  FADD.FTZ R14, R14, -UR11 ;  /* 0x8000000b0e0e7e21 */ /* 0x000fe20008010000 */
[----:B------:R-:W-:Y:S02]  /*10a0*/  HADD2.F32 R31, -RZ, R35.H1_H1 ;  /* 0x30000023ff1f7230 */ /* 0x000fe40000004100 */
[----:B------:R-:W-:Y:S02]  /*10b0*/  HADD2.F32 R46, -RZ, R8.H0_H0 ;  /* 0x20000008ff2e7230 */ /* 0x000fe40000004100 */
[----:B------:R-:W-:Y:S01]  /*10c0*/  FMUL.FTZ R15, R14, UR8 ;  /* 0x000000080e0f7c20 */ /* 0x000fe20008410000 */
[----:B------:R-:W-:Y:S01]  /*10d0*/  FADD.FTZ R14, R16, -UR11 ;  /* 0x8000000b100e7e21 */ /* 0x000fe20008010000 */
[----:B------:R-:W-:Y:S01]  /*10e0*/  FADD.FTZ R17, R17, -UR11 ;  /* 0x8000000b11117e21 */ /* 0x000fe20008010000 */
[----:B------:R-:W-:-:S02]  /*10f0*/  HADD2.F32 R16, -RZ, R34.H1_H1 ;  /* 0x30000022ff107230 */ /* 0x000fc40000004100 */
[--C-:B------:R-:W-:Y:S01]  /*1100*/  FFMA.FTZ R18, R12, R15, R9.reuse ;  /* 0x0000000f0c127223 */ /* 0x100fe20000010009 */
[----:B------:R-:W-:Y:S01]  /*1110*/  FMUL.FTZ R14, R14, UR8 ;  /* 0x000000080e0e7c20 */ /* 0x000fe20008410000 */
[----:B------:R-:W-:Y:S01]  /*1120*/  FMUL.FTZ R17, R17, UR8 ;  /* 0x0000000811117c20 */ /* 0x000fe20008410000 */
[----:B------:R-:W-:Y:S02]  /*1130*/  HADD2.F32 R47, -RZ, R8.H1_H1 ;  /* 0x30000008ff2f7230 */ /* 0x000fe40000004100 */
        /* <DEDUP_REMOVED lines=8> */
[----:B------:R-:W-:Y:S01]  /*11c0*/  FFMA.FTZ R26, R11, R16, R10 ;  /* 0x000000100b1a7223 */ /* 0x000fe2000001000a */
[----:B------:R-:W1:Y:S03]  /*11d0*/  MUFU.EX2 R22, R22 ;  /* 0x0000001600167308 */ /* 0x000e660000000800 */
[----:B------:R-:W-:Y:S01]  /*11e0*/  FMUL.FTZ R28, R26, -1.4426950216293334961 ;  /* 0xbfb8aa3b1a1c7820 */ /* 0x000fe20000410000 */
[----:B------:R-:W2:Y:S01]  /*11f0*/  MUFU.EX2 R24, R24 ;  /* 0x0000001800187308 */ /* 0x000ea20000000800 */
[----:B0-----:R-:W-:-:S04]  /*1200*/  FADD.FTZ R21, R20, 1 ;  /* 0x3f80000014157421 */ /* 0x001fc80000010000 */
        /* <DEDUP_REMOVED lines=15> */
[----:B------:R-:W-:Y:S01]  /*1300*/  FMUL.FTZ R20, R21, R18 ;  /* 0x0000001215147220 */ /* 0x000fe20000410000 */
[----:B------:R-:W-:Y:S02]  /*1310*/  HADD2.F32 R21, -RZ, R32.H1_H1 ;  /* 0x30000020ff157230 */ /* 0x000fe40000004100 */
[----:B------:R-:W-:Y:S01]  /*1320*/  FFMA.FTZ R23, R19, R22, 1 ;  /* 0x3f80000013177423 */ /* 0x000fe20000010016 */
[----:B------:R-:W-:Y:S01]  /*1330*/  FADD.FTZ R19, R28, -UR11 ;  /* 0x8000000b1c137e21 */ /* 0x000fe20008010000 */
[----:B------:R-:W-:Y:S02]  /*1340*/  HADD2.F32 R28, -RZ, R33.H0_H0 ;  /* 0x20000021ff1c7230 */ /* 0x000fe40000004100 */
[----:B0-----:R-:W-:Y:S01]  /*1350*/  FADD.FTZ R18, -R27, 1 ;  /* 0x3f8000001b127421 */ /* 0x001fe20000010100 */
[----:B------:R-:W-:-:S02]  /*1360*/  FMUL.FTZ R24, R24, R23 ;  /* 0x0000001718187220 */ /* 0x000fc40000410000 */
[----:B------:R-:W-:Y:S01]  /*1370*/  FMUL.FTZ R27, R28, R27 ;  /* 0x0000001b1c1b7220 */ /* 0x000fe20000410000 */
[----:B------:R-:W-:Y:S01]  /*1380*/  FFMA.FTZ R22, R25, R18, 1 ;  /* 0x3f80000019167423 */ /* 0x000fe20000010012 */
[----:B------:R-:W-:Y:S01]  /*1390*/  FMUL.FTZ R18, R19, UR8 ;  /* 0x0000000813127c20 */ /* 0x000fe20008410000 */
[----:B------:R-:W-:Y:S01]  /*13a0*/  FADD.FTZ R25, R21, -UR11 ;  /* 0x8000000b15197e21 */ /* 0x000fe20008010000 */
[----:B------:R-:W-:Y:S02]  /*13b0*/  HADD2.F32 R28, -RZ, R33.H1_H1 ;  /* 0x30000021ff1c7230 */ /* 0x000fe40000004100 */
[----:B-1----:R-:W-:Y:S01]  /*13c0*/  FADD.FTZ R19, -R29, 1 ;  /* 0x3f8000001d137421 */ /* 0x002fe20000010100 */
[----:B------:R-:W-:Y:S01]  /*13d0*/  FFMA.FTZ R21, R12, R18, R9 ;  /* 0x000000120c157223 */ /* 0x000fe20000010009 */
[----:B------:R-:W-:Y:S02]  /*13e0*/  FMUL.FTZ R27, R27, R22 ;  /* 0x000000161b1b7220 */ /* 0x000fe40000410000 */
[----:B------:R-:W-:Y:S01]  /*13f0*/  FFMA.FTZ R26, R26, R19, 1 ;  /* 0x3f8000001a1a7423 */ /* 0x000fe20000010013 */
[----:B------:R-:W-:Y:S01]  /*1400*/  FMUL.FTZ R19, R25, UR8 ;  /* 0x0000000819137c20 */ /* 0x000fe20008410000 */
[----:B------:R-:W-:Y:S01]  /*1410*/  FMUL.FTZ R30, R21, -1.4426950216293334961 ;  /* 0xbfb8aa3b151e7820 */ /* 0x000fe20000410000 */
[----:B------:R-:W-:-:S02]  /*1420*/  FMUL.FTZ R25, R28, R29 ;  /* 0x0000001d1c197220 */ /* 0x000fc40000410000 */
[----:B------:R-:W-:Y:S02]  /*1430*/  FFMA.FTZ R28, R11, R19, R10 ;  /* 0x000000130b1c7223 */ /* 0x000fe4000001000a */
[----:B------:R-:W-:Y:S01]  /*1440*/  FMUL.FTZ R25, R25, R26 ;  /* 0x0000001a19197220 */ /* 0x000fe20000410000 */
[----:B------:R-:W0:Y:S01]  /*1450*/  MUFU.EX2 R30, R30 ;  /* 0x0000001e001e7308 */ /* 0x000e220000000800 */
[----:B------:R-:W-:Y:S01]  /*1460*/  FMUL.FTZ R31, R28, -1.4426950216293334961 ;  /* 0xbfb8aa3b1c1f7820 */ /* 0x000fe20000410000 */
[----:B------:R-:W-:-:S05]  /*1470*/  HADD2.F32 R26, -RZ, R13.H0_H0 ;  /* 0x2000000dff1a7230 */ /* 0x000fca0000004100 */
[----:B------:R-:W1:Y:S01]  /*1480*/  MUFU.EX2 R31, R31 ;  /* 0x0000001f001f7308 */ /* 0x000e620000000800 */
[----:B0-----:R-:W-:-:S06]  /*1490*/  FADD.FTZ R29, R30, 1 ;  /* 0x3f8000001e1d7421 */ /* 0x001fcc0000010000 */
[----:B------:R-:W0:Y:S01]  /*14a0*/  MUFU.RCP R29, R29 ;  /* 0x0000001d001d7308 */ /* 0x000e220000001000 */
[----:B-1----:R-:W-:-:S07]  /*14b0*/  FADD.FTZ R41, R31, 1 ;  /* 0x3f8000001f297421 */ /* 0x002fce0000010000 */
[----:B------:R-:W1:Y:S01]  /*14c0*/  MUFU.RCP R41, R41 ;  /* 0x0000002900297308 */ /* 0x000e620000001000 */
[----:B0-----:R-:W-:Y:S01]  /*14d0*/  FADD.FTZ R22, -R29, 1 ;  /* 0x3f8000001d167421 */ /* 0x001fe20000010100 */
[----:B------:R-:W-:Y:S01]  /*14e0*/  FMUL.FTZ R23, R26, R29 ;  /* 0x0000001d1a177220 */ /* 0x000fe20000410000 */
[----:B------:R-:W-:Y:S02]  /*14f0*/  HADD2.F32 R26, -RZ, R13.H1_H1 ;  /* 0x3000000dff1a7230 */ /* 0x000fe40000004100 */
[----:B------:R-:W-:Y:S01]  /*1500*/  FMUL.FTZ R29, R11, R24 ;  /* 0x000000180b1d7220 */ /* 0x000fe20000410000 */
[----:B------:R-:W-:Y:S01]  /*1510*/  FFMA.FTZ R22, R21, R22, 1 ;  /* 0x3f80000015167423 */ /* 0x000fe20000010016 */
[----:B-1----:R-:W-:Y:S01]  /*1520*/  FADD.FTZ R21, -R41, 1 ;  /* 0x3f80000029157421 */ /* 0x002fe20000010100 */
[----:B------:R-:W-:Y:S01]  /*1530*/  FMUL.FTZ R41, R26, R41 ;  /* 0x000000291a297220 */ /* 0x000fe20000410000 */
[----:B------:R-:W-:Y:S01]  /*1540*/  FMUL.FTZ R26, R12, R20 ;  /* 0x000000140c1a7220 */ /* 0x000fe20000410000 */
[----:B------:R-:W-:Y:S01]  /*1550*/  FMUL.FTZ R23, R23, R22 ;  /* 0x0000001617177220 */ /* 0x000fe20000410000 */
[----:B------:R-:W-:Y:S01]  /*1560*/  FFMA.FTZ R28, R28, R21, 1 ;  /* 0x3f8000001c1c7423 */ /* 0x000fe20000010015 */
[----:B------:R-:W-:-:S02]  /*1570*/  HADD2.F32 R21, -RZ, R6.H0_H0 ;  /* 0x20000006ff157230 */ /* 0x000fc40000004100 */
[----:B------:R-:W-:Y:S01]  /*1580*/  FFMA.FTZ R31, R15, R26, RZ ;  /* 0x0000001a0f1f7223 */ /* 0x000fe200000100ff */
[----:B------:R-:W-:Y:S01]  /*1590*/  FADD.FTZ R26, RZ, R26 ;  /* 0x0000001aff1a7221 */ /* 0x000fe20000010000 */
[----:B------:R-:W-:Y:S01]  /*15a0*/  FMUL.FTZ R22, R41, R28 ;  /* 0x0000001c29167220 */ /* 0x000fe20000410000 */
[----:B------:R-:W-:Y:S01]  /*15b0*/  FADD.FTZ R21, R21, -UR11 ;  /* 0x8000000b15157e21 */ /* 0x000fe20008010000 */
[----:B------:R-:W-:Y:S01]  /*15c0*/  FFMA.FTZ R28, R14, R29, R31 ;  /* 0x0000001d0e1c7223 */ /* 0x000fe2000001001f */
[----:B------:R-:W-:Y:S01]  /*15d0*/  FADD.FTZ R29, R29, R26 ;  /* 0x0000001a1d1d7221 */ /* 0x000fe20000010000 */
[----:B------:R-:W-:Y:S01]  /*15e0*/  FFMA.FTZ R26, R15, R20, RZ ;  /* 0x000000140f1a7223 */ /* 0x000fe200000100ff */
[----:B------:R-:W-:Y:S01]  /*15f0*/  FMUL.FTZ R21, R21, UR8 ;  /* 0x0000000815157c20 */ /* 0x000fe20008410000 */
[----:B------:R-:W-:Y:S02]  /*1600*/  FADD.FTZ R20, RZ, R20 ;  /* 0x00000014ff147221 */ /* 0x000fe40000010000 */
[C---:B------:R-:W-:Y:S01]  /*1610*/  FFMA.FTZ R26, R17.reuse, R27, R26 ;  /* 0x0000001b111a7223 */ /* 0x040fe2000001001a */
[----:B------:R-:W-:Y:S01]  /*1620*/  FFMA.FTZ R30, R12, R21, R9 ;  /* 0x000000150c1e7223 */ /* 0x000fe20000010009 */
[----:B------:R-:W-:Y:S01]  /*1630*/  FADD.FTZ R20, R20, R27 ;  /* 0x0000001b14147221 */ /* 0x000fe20000010000 */
[----:B------:R-:W-:Y:S01]  /*1640*/  FMUL.FTZ R27, R12, R27 ;  /* 0x0000001b0c1b7220 */ /* 0x000fe20000410000 */
[----:B------:R-:W-:Y:S01]  /*1650*/  FFMA.FTZ R26, R18, R23, R26 ;  /* 0x00000017121a7223 */ /* 0x000fe2000001001a */
[----:B------:R-:W-:Y:S01]  /*1660*/  FMUL.FTZ R31, R30, -1.4426950216293334961 ;  /* 0xbfb8aa3b1e1f7820 */ /* 0x000fe20000410000 */
[----:B------:R-:W-:Y:S01]  /*1670*/  FADD.FTZ R20, R20, R23 ;  /* 0x0000001714147221 */ /* 0x000fe20000010000 */
[----:B------:R-:W-:-:S04]  /*1680*/  FFMA.FTZ R28, R17, R27, R28 ;  /* 0x0000001b111c7223 */ /* 0x000fc8000001001c */
        /* <DEDUP_REMOVED lines=10> */
[----:B------:R-:W-:Y:S01]  /*1730*/  FFMA.FTZ R27, R14, R24, RZ ;  /* 0x000000180e1b7223 */ /* 0x000fe200000100ff */
[----:B------:R-:W-:Y:S02]  /*1740*/  FADD.FTZ R24, RZ, R24 ;  /* 0x00000018ff187221 */ /* 0x000fe40000010000 */
[----:B------:R-:W-:Y:S01]  /*1750*/  FMUL.FTZ R17, R17, UR8 ;  /* 0x0000000811117c20 */ /* 0x000fe20008410000 */
[-C--:B------:R-:W-:Y:S01]  /*1760*/  FFMA.FTZ R14, R16, R25.reuse, R27 ;  /* 0x00000019100e7223 */ /* 0x080fe2000001001b */
[----:B------:R-:W-:Y:S01]  /*1770*/  FADD.FTZ R29, R24, R25 ;  /* 0x00000019181d7221 */ /* 0x000fe20000010000 */
[C---:B------:R-:W-:Y:S01]  /*1780*/  FMUL.FTZ R25, R11.reuse, R25 ;  /* 0x000000190b197220 */ /* 0x040fe20000410000 */
[----:B------:R-:W-:-:S02]  /*1790*/  FFMA.FTZ R31, R11, R17, R10 ;  /* 0x000000110b1f7223 */ /* 0x000fc4000001000a */
[----:B------:R-:W-:Y:S01]  /*17a0*/  FADD.FTZ R29, R29, R22 ;  /* 0x000000161d1d7221 */ /* 0x000fe20000010000 */
[----:B------:R-:W-:Y:S01]  /*17b0*/  FFMA.FTZ R27, R16, R25, R28 ;  /* 0x00000019101b7223 */ /* 0x000fe2000001001c */
[----:B------:R-:W-:Y:S01]  /*17c0*/  FMUL.FTZ R41, R31, -1.4426950216293334961 ;  /* 0xbfb8aa3b1f297820 */ /* 0x000fe20000410000 */
[----:B------:R-:W-:Y:S01]  /*17d0*/  FADD.FTZ R30, R25, R30 ;  /* 0x0000001e191e7221 */ /* 0x000fe20000010000 */
[----:B------:R-:W-:Y:S01]  /*17e0*/  FMUL.FTZ R25, R12, R23 ;  /* 0x000000170c197220 */ /* 0x000fe20000410000 */
[----:B------:R-:W-:-:S03]  /*17f0*/  FFMA.FTZ R28, R19, R22, R14 ;  /* 0x00000016131c7223 */ /* 0x000fc6000001000e */
[----:B------:R-:W0:Y:S02]  /*1800*/  MUFU.EX2 R41, R41 ;  /* 0x0000002900297308 */ /* 0x000e240000000800 */
[----:B0-----:R-:W-:-:S06]  /*1810*/  FADD.FTZ R46, R41, 1 ;  /* 0x3f800000292e7421 */ /* 0x001fcc0000010000 */
[----:B------:R-:W0:Y:S02]  /*1820*/  MUFU.RCP R46, R46 ;  /* 0x0000002e002e7308 */ /* 0x000e240000001000 */
[----:B0-----:R-:W-:Y:S01]  /*1830*/  FADD.FTZ R24, -R46, 1 ;  /* 0x3f8000002e187421 */ /* 0x001fe20000010100 */
[----:B------:R-:W-:-:S03]  /*1840*/  FMUL.FTZ R16, R47, R46 ;  /* 0x0000002e2f107220 */ /* 0x000fc60000410000 */
[----:B------:R-:W-:Y:S01]  /*1850*/  FFMA.FTZ R31, R31, R24, 1 ;  /* 0x3f8000001f1f7423 */ /* 0x000fe20000010018 */
[----:B------:R-:W-:Y:S01]  /*1860*/  FFMA.FTZ R24, R18, R25, R27 ;  /* 0x0000001912187223 */ /* 0x000fe2000001001b */
[----:B------:R-:W-:Y:S02]  /*1870*/  FADD.FTZ R25, R30, R25 ;  /* 0x000000191e197221 */ /* 0x000fe40000010000 */
[----:B------:R-:W-:Y:S01]  /*1880*/  FMUL.FTZ R46, R16, R31 ;  /* 0x0000001f102e7220 */ /* 0x000fe20000410000 */
[----:B------:R-:W-:-:S03]  /*1890*/  FMUL.FTZ R16, R11, R22 ;  /* 0x000000160b107220 */ /* 0x000fc60000410000 */
[----:B------:R-:W-:Y:S01]  /*18a0*/  FMUL.FTZ R18, R11, R46 ;  /* 0x0000002e0b127220 */ /* 0x000fe20000410000 */
[----:B------:R-:W-:Y:S01]  /*18b0*/  FFMA.FTZ R24, R19, R16, R24 ;  /* 0x0000001013187223 */ /* 0x000fe20000010018 */
[----:B------:R-:W-:Y:S01]  /*18c0*/  FADD.FTZ R25, R16, R25 ;  /* 0x0000001910197221 */ /* 0x000fe20000010000 */
[----:B------:R-:W-:Y:S01]  /*18d0*/  FMUL.FTZ R16, R12, R15 ;  /* 0x0000000f0c107220 */ /* 0x000fe20000410000 */
[----:B------:R-:W-:-:S03]  /*18e0*/  FADD.FTZ R19, R29, R46 ;  /* 0x0000002e1d137221 */ /* 0x000fc60000010000 */
[----:B------:R-:W-:Y:S01]  /*18f0*/  FFMA.FTZ R24, R21, R16, R24 ;  /* 0x0000001015187223 */ /* 0x000fe20000010018 */
[----:B------:R-:W-:Y:S01]  /*1900*/  FADD.FTZ R25, R25, R16 ;  /* 0x0000001019197221 */ /* 0x000fe20000010000 */
[----:B------:R-:W-:Y:S02]  /*1910*/  FFMA.FTZ R16, R21, R15, R26 ;  /* 0x0000000f15107223 */ /* 0x000fe4000001001a */
[C---:B------:R-:W-:Y:S01]  /*1920*/  FFMA.FTZ R24, R17.reuse, R18, R24 ;  /* 0x0000001211187223 */ /* 0x040fe20000010018 */
[----:B------:R-:W-:Y:S01]  /*1930*/  FADD.FTZ R14, R18, R25 ;  /* 0x00000019120e7221 */ /* 0x000fe20000010000 */
[----:B------:R-:W-:Y:S01]  /*1940*/  FADD.FTZ R18, R20, R15 ;  /* 0x0000000f14127221 */ /* 0x000fe20000010000 */
[----:B------:R-:W-:-:S07]  /*1950*/  FFMA.FTZ R17, R17, R46, R28 ;  /* 0x0000002e11117223 */ /* 0x000fce000001001c */
.L_x_831:
        /* <DEDUP_REMOVED lines=44> */
.L_x_833:
[----:B------:R-:W-:Y:S05]  /*1c20*/  BSYNC.RECONVERGENT B0 ;  /* 0x0000000000007941 */ /* 0x000fea0003800200 */
.L_x_832:
[----:B------:R-:W-:Y:S06]  /*1c30*/  BAR.SYNC.DEFER_BLOCKING 0x0 ;  /* 0x0000000000007b1d */ /* 0x000fec0000010000 */
[----:B------:R-:W-:Y:S04]  /*1c40*/  BSSY.RECONVERGENT B0, `(.L_x_834) ;  /* 0x0000024000007945 */ /* 0x000fe80003800200 */
[----:B------:R-:W-:Y:S05]  /*1c50*/  @P1 BRA `(.L_x_835) ;  /* 0x0000000000881947 */ /* 0x000fea0003800000 */
[----:B------:R-:W-:-:S09]  /*1c60*/  ULEA UR4, UR9, UR5, 0x18 ;  /* 0x0000000509047291 */ /* 0x000fd2000f8ec0ff */
[----:B------:R-:W4:Y:S04]  /*1c70*/  LDS.64 R28, [UR4+0x18] ;  /* 0x00001804ff1c7984 */ /* 0x000f280008000a00 */
[----:B-1-3--:R-:W1:Y:S04]  /*1c80*/  LDS.128 R20, [UR4+0x20] ;  /* 0x00002004ff147984 */ /* 0x00ae680008000c00 */
[----:B--2---:R-:W2:Y:S01]  /*1c90*/  LDS.128 R24, [UR4+0x30] ;  /* 0x00003004ff187984 */ /* 0x004ea20008000c00 */
[----:B----4-:R-:W-:Y:S01]  /*1ca0*/  FADD.FTZ R31, R14, R28 ;  /* 0x0000001c0e1f7221 */ /* 0x010fe20000010000 */
[----:B0-----:R-:W-:-:S03]  /*1cb0*/  FADD.FTZ R14, R15, R29 ;  /* 0x0000001d0f0e7221 */ /* 0x001fc60000010000 */
[----:B-1----:R-:W-:Y:S01]  /*1cc0*/  FADD.FTZ R15, R31, R20 ;  /* 0x000000141f0f7221 */ /* 0x002fe20000010000 */
[----:B------:R-:W-:Y:S01]  /*1cd0*/  FADD.FTZ R14, R14, R21 ;  /* 0x000000150e0e7221 */ /* 0x000fe20000010000 */
[----:B------:R-:W0:Y:S02]  /*1ce0*/  LDS.128 R28, [UR4+0x40] ;  /* 0x00004004ff1c7984 */ /* 0x000e240008000c00 */
[----:B------:R-:W-:Y:S01]  /*1cf0*/  FADD.FTZ R15, R15, R22 ;  /* 0x000000160f0f7221 */ /* 0x000fe20000010000 */
[----:B------:R-:W-:Y:S02]  /*1d00*/  FADD.FTZ R14, R14, R23 ;  /* 0x000000170e0e7221 */ /* 0x000fe40000010000 */
[----:B------:R-:W1:Y:S01]  /*1d10*/  LDS.128 R20, [UR4+0x50] ;  /* 0x00005004ff147984 */ /* 0x000e620008000c00 */
[----:B--2---:R-:W-:Y:S01]  /*1d20*/  FADD.FTZ R15, R15, R24 ;  /* 0x000000180f0f7221 */ /* 0x004fe20000010000 */
[----:B------:R-:W-:-:S03]  /*1d30*/  FADD.FTZ R14, R14, R25 ;  /* 0x000000190e0e7221 */ /* 0x000fc60000010000 */
        /* <DEDUP_REMOVED lines=20> */
.L_x_835:
[----:B------:R-:W-:Y:S05]  /*1e80*/  BSYNC.RECONVERGENT B0 ;  /* 0x0000000000007941 */ /* 0x000fea0003800200 */
.L_x_834:
        /* <DEDUP_REMOVED lines=78> */
.L_x_837:
[----:B------:R-:W-:Y:S05]  /*2370*/  BSYNC.RECONVERGENT B0 ;  /* 0x0000000000007941 */ /* 0x000fea0003800200 */
.L_x_836:
        /* <DEDUP_REMOVED lines=31> */
.L_x_839:
[----:B------:R-:W-:Y:S05]  /*2570*/  BSYNC.RECONVERGENT B0 ;  /* 0x0000000000007941 */ /* 0x000fea0003800200 */
.L_x_838:
        /* <DEDUP_REMOVED lines=24> */
.L_x_842:
[----:B------:R-:W4:Y:S04]  /*2700*/  LDG.E.STRONG.GPU R7, desc[UR6][R18.64] ;  /* 0x0000000612077981 */ /* 0x000f28000c1ef900 */
[----:B----4-:R-:W-:Y:S01]  /*2710*/  CCTL.IVALL ;  /* 0x00000000ff00798f */ /* 0x010fe20002000000 */
[----:B------:R-:W-:Y:S05]  /*2720*/  YIELD ;  /* 0x0000000000007946 */ /* 0x000fea0003800000 */
[----:B------:R-:W-:-:S13]  /*2730*/  ISETP.NE.AND P0, PT, R7, R22, PT ;  /* 0x000000160700720c */ /* 0x000fda0003f05270 */
[----:B------:R-:W-:Y:S05]  /*2740*/  @P0 BRA `(.L_x_842) ;  /* 0xfffffffc00ec0947 */ /* 0x000fea000383ffff */
.L_x_841:
        /* <DEDUP_REMOVED lines=15> */
.L_x_844:
        /* <DEDUP_REMOVED lines=59> */
.L_x_843:
        /* <DEDUP_REMOVED lines=34> */
.L_x_845:
        /* <DEDUP_REMOVED lines=18> */
.L_x_846:
        /* <DEDUP_REMOVED lines=9> */
.L_x_847:
[----:B------:R-:W-:Y:S05]  /*2fc0*/  BSYNC.RECONVERGENT B0 ;  /* 0x0000000000007941 */ /* 0x000fea0003800200 */
.L_x_840:
[----:B------:R-:W4:Y:S01]  /*2fd0*/  S2UR UR5, SR_CgaCtaId ;  /* 0x00000000000579c3 */ /* 0x000f220000008800 */
[----:B------:R-:W-:Y:S01]  /*2fe0*/  UMOV UR4, 0x400 ;  /* 0x0000040000047882 */ /* 0x000fe20000000000 */
[----:B------:R-:W5:Y:S01]  /*2ff0*/  LDCU.64 UR12, c[0x0][0x400] ;  /* 0x00008000ff0c77ac */ /* 0x000f620008000a00 */
[--C-:B------:R-:W-:Y:S02]  /*3000*/  HADD2.F32 R7, -RZ, R36.reuse.H0_H0 ;  /* 0x20000024ff077230 */ /* 0x100fe40000004100 */
[----:B------:R-:W-:-:S03]  /*3010*/  HADD2.F32 R36, -RZ, R36.H1_H1 ;  /* 0x30000024ff247230 */ /* 0x000fc60000004100 */
[----:B---3--:R-:W3:Y:S01]  /*3020*/  LDC R17, c[0x0][0x41c] ;  /* 0x00010700ff117b82 */ /* 0x008ee20000000800 */
[----:B------:R-:W-:Y:S01]  /*3030*/  FADD.FTZ R7, R7, -UR11 ;  /* 0x8000000b07077e21 */ /* 0x000fe20008010000 */
[----:B------:R-:W-:-:S04]  /*3040*/  FADD.FTZ R36, R36, -UR11 ;  /* 0x8000000b24247e21 */ /* 0x000fc80008010000 */
[----:B------:R-:W-:Y:S01]  /*3050*/  FMUL.FTZ R36, R36, UR8 ;  /* 0x0000000824247c20 */ /* 0x000fe20008410000 */
[----:B----4-:R-:W-:Y:S01]  /*3060*/  ULEA UR4, UR5, UR4, 0x18 ;  /* 0x0000000405047291 */ /* 0x010fe2000f8ec0ff */
[----:B------:R-:W4:Y:S01]  /*3070*/  LDCU.U8 UR5, c[0x0][0x414] ;  /* 0x00008280ff0577ac */ /* 0x000f220008000000 */
[----:B---3--:R-:W-:-:S07]  /*3080*/  IMAD R17, R17, UR10, R40 ;  /* 0x0000000a11117c24 */ /* 0x008fce000f8e0228 */
[----:B------:R0:W-:Y:S01]  /*3090*/  @!P1 STS.64 [UR4+0x88], R14 ;  /* 0x0000880eff009988 */ /* 0x0001e20008000a04 */
[----:B------:R-:W-:Y:S01]  /*30a0*/  BAR.SYNC.DEFER_BLOCKING 0x0 ;  /* 0x0000000000007b1d */ /* 0x000fe20000010000 */
[----:B-----5:R-:W-:Y:S02]  /*30b0*/  ISETP.GE.U32.AND P0, PT, R17, UR12, PT ;  /* 0x0000000c11007c0c */ /* 0x020fe4000bf06070 */
[----:B------:R-:W-:Y:S01]  /*30c0*/  SHF.R.S32.HI R26, RZ, 0x1f, R17 ;  /* 0x0000001fff1a7819 */ /* 0x000fe20000011411 */
[----:B0-----:R-:W-:Y:S01]  /*30d0*/  FMUL.FTZ R15, R7, UR8 ;  /* 0x00000008070f7c20 */ /* 0x001fe20008410000 */
[----:B----4-:R-:W-:Y:S02]  /*30e0*/  UISETP.NE.AND UP0, UPT, UR5, URZ, UPT ;  /* 0x000000ff0500728c */ /* 0x010fe4000bf05270 */
[----:B------:R-:W-:Y:S01]  /*30f0*/  ISETP.GE.AND.EX P0, PT, R26, UR13, PT, P0 ;  /* 0x0000000d1a007c0c */ /* 0x000fe2000bf06300 */
[--C-:B------:R-:W-:Y:S02]  /*3100*/  HADD2.F32 R7, -RZ, R35.reuse.H0_H0 ;  /* 0x20000023ff077230 */ /* 0x100fe40000004100 */
[----:B------:R-:W-:Y:S01]  /*3110*/  HADD2.F32 R14, -RZ, R35.H1_H1 ;  /* 0x30000023ff0e7230 */ /* 0x000fe20000004100 */
[----:B------:R-:W0:Y:S01]  /*3120*/  LDS.64 R18, [UR4+0x88] ;  /* 0x00008804ff127984 */ /* 0x000e220008000a00 */
[----:B------:R-:W0:Y:S02]  /*3130*/  LDCU UR4, c[0x0][0x42c] ;  /* 0x00008580ff0477ac */ /* 0x000e240008000800 */
[----:B0-----:R-:W-:Y:S01]  /*3140*/  FMUL.FTZ R18, R18, UR4 ;  /* 0x0000000412127c20 */ /* 0x001fe20008410000 */
[----:B------:R-:W-:-:S04]  /*3150*/  FMUL.FTZ R21, R19, UR4 ;  /* 0x0000000413157c20 */ /* 0x000fc80008410000 */
[----:B------:R-:W-:Y:S01]  /*3160*/  FFMA.FTZ R27, R18, R15, R21 ;  /* 0x0000000f121b7223 */ /* 0x000fe20000010015 */
[----:B------:R-:W-:Y:S06]  /*3170*/  BRA.U !UP0, `(.L_x_848) ;  /* 0x0000000108487547 */ /* 0x000fec000b800000 */
[----:B------:R-:W-:Y:S01]  /*3180*/  FFMA.FTZ R15, R12, R15, R9 ;  /* 0x0000000f0c0f7223 */ /* 0x000fe20000010009 */
[----:B------:R-:W-:-:S03]  /*3190*/  FFMA.FTZ R16, R11, R36, R10 ;  /* 0x000000240b107223 */ /* 0x000fc6000001000a */
[----:B------:R-:W-:Y:S01]  /*31a0*/  FMUL.FTZ R19, R15, -1.4426950216293334961 ;  /* 0xbfb8aa3b0f137820 */ /* 0x000fe20000410000 */
[----:B-1----:R-:W-:-:S05]  /*31b0*/  FMUL.FTZ R22, R16, -1.4426950216293334961 ;  /* 0xbfb8aa3b10167820 */ /* 0x002fca0000410000 */
[----:B------:R-:W0:Y:S04]  /*31c0*/  MUFU.EX2 R19, R19 ;  /* 0x0000001300137308 */ /* 0x000e280000000800 */
[----:B------:R-:W1:Y:S01]  /*31d0*/  MUFU.EX2 R22, R22 ;  /* 0x0000001600167308 */ /* 0x000e620000000800 */
[----:B0-----:R-:W-:Y:S01]  /*31e0*/  FADD.FTZ R20, R19, 1 ;  /* 0x3f80000013147421 */ /* 0x001fe20000010000 */
[----:B-1----:R-:W-:-:S05]  /*31f0*/  FADD.FTZ R23, R22, 1 ;  /* 0x3f80000016177421 */ /* 0x002fca0000010000 */
[----:B------:R-:W2:Y:S08]  /*3200*/  MUFU.RCP R20, R20 ;  /* 0x0000001400147308 */ /* 0x000eb00000001000 */
[----:B------:R-:W0:Y:S01]  /*3210*/  MUFU.RCP R23, R23 ;  /* 0x0000001700177308 */ /* 0x000e220000001000 */
[----:B--2---:R-:W-:Y:S01]  /*3220*/  FADD.FTZ R24, -R20, 1 ;  /* 0x3f80000014187421 */ /* 0x004fe20000010100 */
[----:B------:R-:W-:-:S03]  /*3230*/  FMUL.FTZ R7, R7, R20 ;  /* 0x0000001407077220 */ /* 0x000fc60000410000 */
[----:B------:R-:W-:Y:S01]  /*3240*/  FFMA.FTZ R24, R15, R24, 1 ;  /* 0x3f8000000f187423 */ /* 0x000fe20000010018 */
[----:B0-----:R-:W-:Y:S01]  /*3250*/  FADD.FTZ R25, -R23, 1 ;  /* 0x3f80000017197421 */ /* 0x001fe20000010100 */
[----:B------:R-:W-:Y:S02]  /*3260*/  FMUL.FTZ R14, R14, R23 ;  /* 0x000000170e0e7220 */ /* 0x000fe40000410000 */
[----:B------:R-:W-:Y:S01]  /*3270*/  FMUL.FTZ R7, R7, R24 ;  /* 0x0000001807077220 */ /* 0x000fe20000410000 */
[----:B------:R-:W-:-:S04]  /*3280*/  FFMA.FTZ R25, R16, R25, 1 ;  /* 0x3f80000010197423 */ /* 0x000fc80000010019 */
[----:B------:R-:W-:-:S07]  /*3290*/  FMUL.FTZ R14, R14, R25 ;  /* 0x000000190e0e7220 */ /* 0x000fce0000410000 */
.L_x_848:
[----:B------:R-:W-:Y:S01]  /*32a0*/  FFMA.FTZ R16, R18, R36, R21 ;  /* 0x0000002412107223 */ /* 0x000fe20000010015 */
[----:B------:R-:W-:Y:S01]  /*32b0*/  BSSY.RECONVERGENT B0, `(.L_x_849) ;  /* 0x0000014000007945 */ /* 0x000fe20003800200 */
[----:B------:R-:W-:Y:S01]  /*32c0*/  FFMA.FTZ R27, R12, R7, -R27 ;  /* 0x000000070c1b7223 */ /* 0x000fe2000001081b */
[--C-:B------:R-:W-:Y:S02]  /*32d0*/  HADD2.F32 R19, -RZ, R34.reuse.H0_H0 ;  /* 0x20000022ff137230 */ /* 0x100fe40000004100 */
[----:B------:R-:W-:Y:S01]  /*32e0*/  FFMA.FTZ R7, R11, R14, -R16 ;  /* 0x0000000e0b077223 */ /* 0x000fe20000010810 */
[----:B------:R-:W-:Y:S01]  /*32f0*/  HADD2.F32 R34, -RZ, R34.H1_H1 ;  /* 0x30000022ff227230 */ /* 0x000fe20000004100 */
[----:B------:R-:W-:Y:S06]  /*3300*/  @P0 BRA `(.L_x_850) ;  /* 0x0000000000380947 */ /* 0x000fec0003800000 */
[----:B------:R-:W0:Y:S01]  /*3310*/  LDCU.64 UR14, c[0x0][0x3f8] ;  /* 0x00007f00ff0e77ac */ /* 0x000e220008000a00 */
[----:B------:R-:W-:Y:S01]  /*3320*/  MOV R14, R42 ;  /* 0x0000002a000e7202 */ /* 0x000fe20000000f00 */
[----:B------:R-:W-:Y:S01]  /*3330*/  FMUL.FTZ R16, R27, UR8 ;  /* 0x000000081b107c20 */ /* 0x000fe20008410000 */
[----:B------:R-:W-:Y:S01]  /*3340*/  MOV R15, R45 ;  /* 0x0000002d000f7202 */ /* 0x000fe20000000f00 */
[----:B------:R-:W3:Y:S01]  /*3350*/  LDCU.64 UR4, c[0x0][0x380] ;  /* 0x00007000ff0477ac */ /* 0x000ee20008000a00 */
[----:B------:R-:W-:-:S05]  /*3360*/  FMUL.FTZ R7, R7, UR8 ;  /* 0x0000000807077c20 */ /* 0x000fca0008410000 */
[----:B------:R-:W-:Y:S01]  /*3370*/  F2FP.F16.F32.PACK_AB R7, R7, R16 ;  /* 0x000000100707723e */ /* 0x000fe200000000ff */
[----:B0-----:R-:W-:Y:S02]  /*3380*/  IMAD R26, R26, UR14, RZ ;  /* 0x0000000e1a1a7c24 */ /* 0x001fe4000f8e02ff */
[----:B-1----:R-:W-:-:S04]  /*3390*/  IMAD.WIDE.U32 R22, R17, UR14, R14 ;  /* 0x0000000e11167c25 */ /* 0x002fc8000f8e000e */
[----:B------:R-:W-:Y:S01]  /*33a0*/  IMAD R15, R17, UR15, R26 ;  /* 0x0000000f110f7c24 */ /* 0x000fe2000f8e021a */
[----:B---3--:R-:W-:-:S04]  /*33b0*/  LEA R14, P0, R22, UR4, 0x1 ;  /* 0x00000004160e7c11 */ /* 0x008fc8000f8008ff */
[----:B------:R-:W-:-:S04]  /*33c0*/  IADD3 R15, PT, PT, R23, R15, RZ ;  /* 0x0000000f170f7210 */ /* 0x000fc80007ffe0ff */
[----:B------:R-:W-:-:S05]  /*33d0*/  LEA.HI.X R15, R22, UR5, R15, 0x1, P0 ;  /* 0x00000005160f7c11 */ /* 0x000fca00080f0c0f */
[----:B------:R0:W-:Y:S02]  /*33e0*/  STG.E desc[UR6][R14.64], R7 ;  /* 0x000000070e007986 */ /* 0x0001e4000c101906 */
.L_x_850:
[----:B------:R-:W-:Y:S05]  /*33f0*/  BSYNC.RECONVERGENT B0 ;  /* 0x0000000000007941 */ /* 0x000fea0003800200 */
.L_x_849:
[--C-:B0-----:R-:W-:Y:S02]  /*3400*/  HADD2.F32 R7, -RZ, R32.reuse.H0_H0 ;  /* 0x20000020ff077230 */ /* 0x101fe40000004100 */
[----:B------:R-:W-:Y:S01]  /*3410*/  FADD.FTZ R19, R19, -UR11 ;  /* 0x8000000b13137e21 */ /* 0x000fe20008010000 */
[----:B------:R-:W-:Y:S02]  /*3420*/  HADD2.F32 R32, -RZ, R32.H1_H1 ;  /* 0x30000020ff207230 */ /* 0x000fe40000004100 */
[----:B------:R-:W-:Y:S01]  /*3430*/  FADD.FTZ R34, R34, -UR11 ;  /* 0x8000000b22227e21 */ /* 0x000fe20008010000 */
[--C-:B------:R-:W-:Y:S02]  /*3440*/  HADD2.F32 R14, -RZ, R6.reuse.H0_H0 ;  /* 0x20000006ff0e7230 */ /* 0x100fe40000004100 */
[----:B------:R-:W-:Y:S01]  /*3450*/  FADD.FTZ R7, R7, -UR11 ;  /* 0x8000000b07077e21 */ /* 0x000fe20008010000 */
[----:B------:R-:W-:Y:S02]  /*3460*/  HADD2.F32 R6, -RZ, R6.H1_H1 ;  /* 0x30000006ff067230 */ /* 0x000fe40000004100 */
[----:B-1----:R-:W-:Y:S01]  /*3470*/  FADD.FTZ R22, R32, -UR11 ;  /* 0x8000000b20167e21 */ /* 0x002fe20008010000 */
[C---:B------:R-:W-:Y:S01]  /*3480*/  IADD3 R41, PT, PT, R17.reuse, 0x10, RZ ;  /* 0x0000001011297810 */ /* 0x040fe20007ffe0ff */
[----:B------:R-:W-:Y:S01]  /*3490*/  FADD.FTZ R14, R14, -UR11 ;  /* 0x8000000b0e0e7e21 */ /* 0x000fe20008010000 */
[----:B------:R-:W-:Y:S01]  /*34a0*/  IADD3 R16, PT, PT, R17, 0x20, RZ ;  /* 0x0000002011107810 */ /* 0x000fe20007ffe0ff */
[----:B------:R-:W-:Y:S01]  /*34b0*/  FADD.FTZ R15, R6, -UR11 ;  /* 0x8000000b060f7e21 */ /* 0x000fe20008010000 */
[----:B--2---:R-:W-:Y:S01]  /*34c0*/  FMUL.FTZ R24, R7, UR8 ;  /* 0x0000000807187c20 */ /* 0x004fe20008410000 */
[----:B------:R-:W-:Y:S01]  /*34d0*/  FMUL.FTZ R23, R19, UR8 ;  /* 0x0000000813177c20 */ /* 0x000fe20008410000 */
[----:B------:R-:W-:Y:S01]  /*34e0*/  FMUL.FTZ R34, R34, UR8 ;  /* 0x0000000822227c20 */ /* 0x000fe20008410000 */
[----:B------:R-:W-:Y:S01]  /*34f0*/  FMUL.FTZ R22, R22, UR8 ;  /* 0x0000000816167c20 */ /* 0x000fe20008410000 */
[----:B------:R-:W-:Y:S01]  /*3500*/  FMUL.FTZ R7, R14, UR8 ;  /* 0x000000080e077c20 */ /* 0x000fe20008410000 */
[----:B------:R-:W-:Y:S01]  /*3510*/  IADD3 R6, PT, PT, R17, 0x30, RZ ;  /* 0x0000003011067810 */ /* 0x000fe20007ffe0ff */
[----:B------:R-:W-:Y:S01]  /*3520*/  FMUL.FTZ R14, R15, UR8 ;  /* 0x000000080f0e7c20 */ /* 0x000fe20008410000 */
        /* <DEDUP_REMOVED lines=34> */
.L_x_851:
        /* <DEDUP_REMOVED lines=18> */
.L_x_853:
[----:B------:R-:W-:Y:S05]  /*3870*/  BSYNC.RECONVERGENT B0 ;  /* 0x0000000000007941 */ /* 0x000fea0003800200 */
.L_x_852:
        /* <DEDUP_REMOVED lines=21> */
.L_x_854:
        /* <DEDUP_REMOVED lines=18> */
.L_x_856:
[----:B------:R-:W-:Y:S05]  /*3af0*/  BSYNC.RECONVERGENT B0 ;  /* 0x0000000000007941 */ /* 0x000fea0003800200 */
.L_x_855:
[--C-:B0-----:R-:W-:Y:S01]  /*3b00*/  HADD2.F32 R13, -RZ, R8.reuse.H0_H0 ;  /* 0x20000008ff0d7230 */ /* 0x101fe20000004100 */
        /* <DEDUP_REMOVED lines=21> */
.L_x_857:
        /* <DEDUP_REMOVED lines=18> */
.L_x_859:
[----:B------:R-:W-:Y:S05]  /*3d80*/  BSYNC.RECONVERGENT B0 ;  /* 0x0000000000007941 */ /* 0x000fea0003800200 */
.L_x_858:
[----:B------:R-:W1:Y:S01]  /*3d90*/  LDCU UR4, c[0x0][0x410] ;  /* 0x00008200ff0477ac */ /* 0x000e620008000800 */
[----:B------:R-:W-:Y:S02]  /*3da0*/  IADD3 R38, PT, PT, R5, R38, RZ ;  /* 0x0000002605267210 */ /* 0x000fe40007ffe0ff */
[----:B------:R-:W-:Y:S01]  /*3db0*/  IADD3 R37, PT, PT, R37, 0x1, RZ ;  /* 0x0000000125257810 */ /* 0x000fe20007ffe0ff */
[----:B------:R-:W1:Y:S02]  /*3dc0*/  LDCU UR5, c[0x0][0x3e0] ;  /* 0x00007c00ff0577ac */ /* 0x000e640008000800 */
[----:B-1----:R-:W-:-:S06]  /*3dd0*/  UIMAD UR4, UR4, UR5, URZ ;  /* 0x00000005040472a4 */ /* 0x002fcc000f8e02ff */
[----:B------:R-:W-:-:S13]  /*3de0*/  ISETP.GE.AND P0, PT, R38, UR4, PT ;  /* 0x0000000426007c0c */ /* 0x000fda000bf06270 */
[----:B------:R-:W-:Y:S05]  /*3df0*/  @!P0 BRA `(.L_x_860) ;  /* 0xffffffc000e08947 */ /* 0x000fea000383ffff */
.L_x_829:
        /* <DEDUP_REMOVED lines=19> */
.L_x_862:
[----:B------:R-:W-:Y:S05]  /*3f30*/  BSYNC.RECONVERGENT B0 ;  /* 0x0000000000007941 */ /* 0x000fea0003800200 */
.L_x_861:
[----:B------:R-:W-:Y:S05]  /*3f40*/  @P0 EXIT ;  /* 0x000000000000094d */ /* 0x000fea0003800000 */
[----:B------:R-:W-:Y:S05]  /*3f50*/  @P2 BRA `(.L_x_863) ;  /* 0x0000000000202947 */ /* 0x000fea0003800000 */
[----:B------:R-:W-:-:S05]  /*3f60*/  IMAD R0, R6, R7, RZ ;  /* 0x0000000706007224 */ /* 0x000fca00078e02ff */
[----:B------:R-:W-:-:S13]  /*3f70*/  ISETP.NE.AND P0, PT, R0, -0x1, PT ;  /* 0xffffffff0000780c */ /* 0x000fda0003f05270 */
[----:B------:R-:W-:Y:S05]  /*3f80*/  @!P0 BRA `(.L_x_863) ;  /* 0x0000000000148947 */ /* 0x000fea0003800000 */
.L_x_864:
[----:B0-----:R-:W2:Y:S04]  /*3f90*/  LDG.E.STRONG.GPU R3, desc[UR6][R4.64] ;  /* 0x0000000604037981 */ /* 0x001ea8000c1ef900 */
[----:B--2---:R-:W-:Y:S01]  /*3fa0*/  CCTL.IVALL ;  /* 0x00000000ff00798f */ /* 0x004fe20002000000 */
[----:B------:R-:W-:Y:S05]  /*3fb0*/  YIELD ;  /* 0x0000000000007946 */ /* 0x000fea0003800000 */
[----:B------:R-:W-:-:S13]  /*3fc0*/  ISETP.NE.AND P0, PT, R3, R0, PT ;  /* 0x000000000300720c */ /* 0x000fda0003f05270 */
[----:B------:R-:W-:Y:S05]  /*3fd0*/  @P0 BRA `(.L_x_864) ;  /* 0xfffffffc00ec0947 */ /* 0x000fea000383ffff */
.L_x_863:
        /* <DEDUP_REMOVED lines=74> */
.L_x_867:
        /* <DEDUP_REMOVED lines=31> */
.L_x_866:
[----:B------:R-:W-:Y:S05]  /*4670*/  BSYNC.RECONVERGENT B0 ;  /* 0x0000000000007941 */ /* 0x000fea0003800200 */
.L_x_865:
        /* <DEDUP_REMOVED lines=10> */
.L_x_868:
        /* <DEDUP_REMOVED lines=87> */
.L_x_869:
        /* <DEDUP_REMOVED lines=15> */
.L_x_4509:


//--------------------- .text._Z35group_norm_nhwc_bwd_one_pass_kernelI11Fp16IOBf16WLi128ELi56ELi448EEv26Group_norm_nhwc_bwd_params --------------------------
	.section	.text._Z35group_norm_nhwc_bwd_one_pass_kernelI11Fp16IOBf16WLi128ELi56ELi448EEv26Group_norm_nhwc_bwd_params,"ax",@progbits
	.align	128
        .global         _Z35group_norm_nhwc_bwd_one_pass_kernelI11Fp16IOBf16WLi128ELi56ELi448EEv26Group_norm_nhwc_bwd_params
        .type           _Z35group_norm_nhwc_bwd_one_pass_kernelI11Fp16IOBf16WLi128ELi56ELi448EEv26Group_norm_nhwc_bwd_params,@function
        .size           _Z35group_norm_nhwc_bwd_one_pass_kernelI11Fp16IOBf16WLi128ELi56ELi448EEv26Group_norm_nhwc_bwd_params,(.L_x_4510 - _Z35group_norm_nhwc_bwd_one_pass_kernelI11Fp16IOBf16WLi128ELi56ELi448EEv26Group_norm_nhwc_bwd_params)
        .other          _Z35group_norm_nhwc_bwd_one_pass_kernelI11Fp16IOBf16WLi128ELi56ELi448EEv26Group_norm_nhwc_bwd_params,@"STO_CUDA_ENTRY STV_DEFAULT"
_Z35group_norm_nhwc_bwd_one_pass_kernelI11Fp16IOBf16WLi128ELi56ELi448EEv26Group_norm_nhwc_bwd_params:
.text._Z35group_norm_nhwc_bwd_one_pass_kernelI11Fp16IOBf16WLi128ELi56ELi448EEv26Group_norm_nhwc_bwd_params:
        /* <DEDUP_REMOVED lines=46> */
.L_x_913:
[----:B0-----:R-:W2:Y:S01]  /*02e0*/  LDC R17, c[0x0][0x410] ;  /* 0x00010400ff117b82 */ /* 0x001ea20000000800 */
[----:B------:R-:W-:Y:S01]  /*02f0*/  IABS R16, R38 ;  /* 0x0000002600107213 */ /* 0x000fe20000000000 */
[----:B------:R-:W3:Y:S01]  /*0300*/  LDCU.128 UR12, c[0x0][0x400] ;  /* 0x00008000ff0c77ac */ /* 0x000ee20008000c00 */
[----:B------:R-:W-:Y:S02]  /*0310*/  SHF.R.S32.HI R23, RZ, 0x1f, R45 ;  /* 0x0000001fff177819 */ /* 0x000fe4000001142d */
[----:B------:R-:W-:Y:S02]  /*0320*/  IADD3 R31, PT, PT, R49, 0x10, RZ ;  /* 0x00000010311f7810 */ /* 0x000fe40007ffe0ff */
[----:B------:R-:W-:Y:S02]  /*0330*/  ISETP.GE.AND P3, PT, R38, RZ, PT ;  /* 0x000000ff2600720c */ /* 0x000fe40003f66270 */
[----:B------:R-:W-:Y:S02]  /*0340*/  LOP3.LUT R25, R48, 0xffff, RZ, 0xc0, !PT ;  /* 0x0000ffff30197812 */ /* 0x000fe400078ec0ff */
[----:B---3--:R-:W-:-:S02]  /*0350*/  ISETP.GE.U32.AND P1, PT, R45, UR12, PT ;  /* 0x0000000c2d007c0c */ /* 0x008fc4000bf26070 */
[----:B------:R-:W-:Y:S02]  /*0360*/  ISETP.GE.U32.AND P2, PT, R31, UR12, PT ;  /* 0x0000000c1f007c0c */ /* 0x000fe4000bf46070 */
[----:B--2---:R-:W-:Y:S02]  /*0370*/  IABS R14, R17 ;  /* 0x00000011000e7213 */ /* 0x004fe40000000000 */
[----:B------:R-:W-:Y:S02]  /*0380*/  ISETP.GE.AND.EX P1, PT, R23, UR13, PT, P1 ;  /* 0x0000000d17007c0c */ /* 0x000fe4000bf26310 */
[----:B-1----:R-:W2:Y:S11]  /*0390*/  I2F.RP R11, R14 ;  /* 0x0000000e000b7306 */ /* 0x002eb60000209400 */
[----:B------:R-:W3:Y:S01]  /*03a0*/  @!P1 LDC.64 R26, c[0x0][0x3f8] ;  /* 0x0000fe00ff1a9b82 */ /* 0x000ee20000000a00 */
[----:B--2---:R-:W2:Y:S07]  /*03b0*/  MUFU.RCP R11, R11 ;  /* 0x0000000b000b7308 */ /* 0x004eae0000001000 */
[----:B------:R-:W4:Y:S08]  /*03c0*/  @!P1 LDC.64 R20, c[0x0][0x3a0] ;  /* 0x0000e800ff149b82 */ /* 0x000f300000000a00 */
[----:B------:R-:W0:Y:S01]  /*03d0*/  @!P1 LDC.64 R18, c[0x0][0x398] ;  /* 0x0000e600ff129b82 */ /* 0x000e220000000a00 */
[----:B--2---:R-:W-:-:S04]  /*03e0*/  IADD3 R12, PT, PT, R11, 0xffffffe, RZ ;  /* 0x0ffffffe0b0c7810 */ /* 0x004fc80007ffe0ff */
[----:B------:R2:W1:Y:S02]  /*03f0*/  F2I.FTZ.U32.TRUNC.NTZ R13, R12 ;  /* 0x0000000c000d7305 */ /* 0x000464000021f000 */
[----:B--2---:R-:W-:Y:S02]  /*0400*/  MOV R12, RZ ;  /* 0x000000ff000c7202 */ /* 0x004fe40000000f00 */
[----:B-1----:R-:W-:-:S05]  /*0410*/  IADD3 R15, PT, PT, RZ, -R13, RZ ;  /* 0x8000000dff0f7210 */ /* 0x002fca0007ffe0ff */
[----:B------:R-:W-:-:S04]  /*0420*/  IMAD R15, R15, R14, RZ ;  /* 0x0000000e0f0f7224 */ /* 0x000fc800078e02ff */
[----:B------:R-:W-:Y:S01]  /*0430*/  IMAD.HI.U32 R13, R13, R15, R12 ;  /* 0x0000000f0d0d7227 */ /* 0x000fe200078e000c */
[----:B------:R-:W-:Y:S02]  /*0440*/  MOV R15, R16 ;  /* 0x00000010000f7202 */ /* 0x000fe40000000f00 */
[----:B------:R-:W-:-:S03]  /*0450*/  LOP3.LUT R12, R38, R17, RZ, 0x3c, !PT ;  /* 0x00000011260c7212 */ /* 0x000fc600078e3cff */
[----:B------:R-:W-:Y:S01]  /*0460*/  IMAD.HI.U32 R13, R13, R15, RZ ;  /* 0x0000000f0d0d7227 */ /* 0x000fe200078e00ff */
[----:B------:R-:W-:-:S04]  /*0470*/  ISETP.GE.AND P0, PT, R12, RZ, PT ;  /* 0x000000ff0c00720c */ /* 0x000fc80003f06270 */
[----:B------:R-:W-:-:S05]  /*0480*/  IADD3 R11, PT, PT, -R13, RZ, RZ ;  /* 0x000000ff0d0b7210 */ /* 0x000fca0007ffe1ff */
[----:B------:R-:W-:Y:S01]  /*0490*/  IMAD R11, R14, R11, R15 ;  /* 0x0000000b0e0b7224 */ /* 0x000fe200078e020f */
[----:B------:R-:W-:-:S04]  /*04a0*/  SHF.R.S32.HI R15, RZ, 0x1f, R31 ;  /* 0x0000001fff0f7819 */ /* 0x000fc8000001141f */
[----:B------:R-:W-:Y:S02]  /*04b0*/  ISETP.GT.U32.AND P5, PT, R14, R11, PT ;  /* 0x0000000b0e00720c */ /* 0x000fe40003fa4070 */
[----:B------:R-:W-:-:S11]  /*04c0*/  ISETP.GE.AND.EX P2, PT, R15, UR13, PT, P2 ;  /* 0x0000000d0f007c0c */ /* 0x000fd6000bf46320 */
        /* <DEDUP_REMOVED lines=10> */
[----:B------:R-:W1:Y:S01]  /*0570*/  @!P2 LDC.64 R16, c[0x0][0x3f8] ;  /* 0x0000fe00ff10ab82 */ /* 0x000e620000000a00 */
[----:B------:R-:W-:-:S02]  /*0580*/  @!P0 IADD3 R13, PT, PT, -R13, RZ, RZ ;  /* 0x000000ff0d0d8210 */ /* 0x000fc40007ffe1ff */
[C---:B------:R-:W-:Y:S02]  /*0590*/  SEL R63, R12.reuse, R11, !P4 ;  /* 0x0000000b0c3f7207 */ /* 0x040fe40006000000 */
[----:B------:R-:W-:Y:S02]  /*05a0*/  SEL R13, R12, R13, !P4 ;  /* 0x0000000d0c0d7207 */ /* 0x000fe40006000000 */
[----:B------:R-:W-:Y:S01]  /*05b0*/  SHF.R.S32.HI R11, RZ, 0x1f, R49 ;  /* 0x0000001fff0b7819 */ /* 0x000fe20000011431 */
[----:B------:R-:W-:Y:S01]  /*05c0*/  IMAD R24, R63, 0x38, RZ ;  /* 0x000000383f187824 */ /* 0x000fe200078e02ff */
[----:B------:R-:W-:Y:S02]  /*05d0*/  SHF.R.S32.HI R12, RZ, 0x1f, R13 ;  /* 0x0000001fff0c7819 */ /* 0x000fe4000001140d */
[----:B------:R-:W-:Y:S02]  /*05e0*/  ISETP.GE.U32.AND P4, PT, R44, UR12, PT ;  /* 0x0000000c2c007c0c */ /* 0x000fe4000bf86070 */
[----:B------:R-:W-:Y:S01]  /*05f0*/  IADD3 R66, P0, PT, R25, R24, RZ ;  /* 0x0000001819427210 */ /* 0x000fe20007f1e0ff */
[----:B------:R-:W-:Y:S01]  /*0600*/  IMAD R12, R12, UR14, RZ ;  /* 0x0000000e0c0c7c24 */ /* 0x000fe2000f8e02ff */
[----:B------:R-:W-:-:S02]  /*0610*/  ISETP.GE.AND.EX P4, PT, R6, UR13, PT, P4 ;  /* 0x0000000d06007c0c */ /* 0x000fc4000bf86340 */
[----:B------:R-:W-:Y:S01]  /*0620*/  LEA.HI.X.SX32 R67, R24, RZ, 0x1, P0 ;  /* 0x000000ff18437211 */ /* 0x000fe200000f0eff */
[----:B------:R-:W-:Y:S01]  /*0630*/  IMAD R65, R13, UR15, R12 ;  /* 0x0000000f0d417c24 */ /* 0x000fe2000f8e020c */
[----:B------:R-:W-:Y:S01]  /*0640*/  ISETP.GE.U32.AND P0, PT, R49, UR12, PT ;  /* 0x0000000c31007c0c */ /* 0x000fe2000bf06070 */
[----:B---3--:R-:W-:Y:S02]  /*0650*/  @!P1 IMAD R12, R23, R26, RZ ;  /* 0x0000001a170c9224 */ /* 0x008fe400078e02ff */
[----:B------:R-:W-:Y:S01]  /*0660*/  IMAD.WIDE.U32 R66, R13, UR14, R66 ;  /* 0x0000000e0d427c25 */ /* 0x000fe2000f8e0042 */
[----:B------:R-:W-:Y:S01]  /*0670*/  ISETP.GE.AND.EX P0, PT, R11, UR13, PT, P0 ;  /* 0x0000000d0b007c0c */ /* 0x000fe2000bf06300 */
[----:B------:R-:W2:Y:S02]  /*0680*/  @!P2 LDC.64 R22, c[0x0][0x3a0] ;  /* 0x0000e800ff16ab82 */ /* 0x000ea40000000a00 */
[----:B------:R-:W-:Y:S01]  /*0690*/  @!P1 IMAD R33, R45, R27, R12 ;  /* 0x0000001b2d219224 */ /* 0x000fe200078e020c */
[----:B------:R-:W-:Y:S01]  /*06a0*/  IADD3 R65, PT, PT, R67, R65, RZ ;  /* 0x0000004143417210 */ /* 0x000fe20007ffe0ff */
[----:B-1----:R-:W-:Y:S01]  /*06b0*/  @!P2 IMAD R12, R15, R16, RZ ;  /* 0x000000100f0ca224 */ /* 0x002fe200078e02ff */
[----:B------:R-:W-:-:S02]  /*06c0*/  @!P1 MOV R64, R66 ;  /* 0x0000004200409202 */ /* 0x000fc40000000f00 */
[----:B------:R-:W-:Y:S01]  /*06d0*/  @!P2 MOV R28, R66 ;  /* 0x00000042001ca202 */ /* 0x000fe20000000f00 */
[----:B------:R-:W-:Y:S01]  /*06e0*/  @!P2 IMAD R35, R31, R17, R12 ;  /* 0x000000111f23a224 */ /* 0x000fe200078e020c */
[----:B------:R-:W1:Y:S01]  /*06f0*/  @!P2 LDC.64 R14, c[0x0][0x398] ;  /* 0x0000e600ff0eab82 */ /* 0x000e620000000a00 */
[----:B------:R-:W-:Y:S01]  /*0700*/  @!P1 IMAD.WIDE.U32 R26, R45, R26, R64 ;  /* 0x0000001a2d1a9225 */ /* 0x000fe200078e0040 */
[----:B------:R-:W-:-:S04]  /*0710*/  @!P2 MOV R29, R65 ;  /* 0x00000041001da202 */ /* 0x000fc80000000f00 */
[----:B------:R-:W-:Y:S01]  /*0720*/  @!P1 IADD3 R33, PT, PT, R27, R33, RZ ;  /* 0x000000211b219210 */ /* 0x000fe20007ffe0ff */
[----:B------:R-:W-:Y:S01]  /*0730*/  @!P2 IMAD.WIDE.U32 R16, R31, R16, R28 ;  /* 0x000000101f10a225 */ /* 0x000fe200078e001c */
[----:B------:R-:W3:Y:S01]  /*0740*/  @!P0 LDC.64 R12, c[0x0][0x3f8] ;  /* 0x0000fe00ff0c8b82 */ /* 0x000ee20000000a00 */
[C---:B------:R-:W-:Y:S02]  /*0750*/  @!P1 SHF.L.U32 R27, R26.reuse, 0x1, RZ ;  /* 0x000000011a1b9819 */ /* 0x040fe400000006ff */
[----:B------:R-:W-:Y:S02]  /*0760*/  @!P1 SHF.L.U64.HI R26, R26, 0x1, R33 ;  /* 0x000000011a1a9819 */ /* 0x000fe40000010221 */
[----:B------:R-:W-:Y:S02]  /*0770*/  CS2R R32, SRZ ;  /* 0x0000000000207805 */ /* 0x000fe4000001ff00 */
[C---:B----4-:R-:W-:Y:S02]  /*0780*/  @!P1 IADD3 R20, P3, PT, R27.reuse, R20, RZ ;  /* 0x000000141b149210 */ /* 0x050fe40007f7e0ff */
[----:B0-----:R-:W-:-:S02]  /*0790*/  @!P1 IADD3 R18, P5, PT, R27, R18, RZ ;  /* 0x000000121b129210 */ /* 0x001fc40007fbe0ff */
[----:B------:R-:W-:Y:S02]  /*07a0*/  @!P2 IADD3 R17, PT, PT, R17, R35, RZ ;  /* 0x000000231111a210 */ /* 0x000fe40007ffe0ff */
[----:B------:R-:W-:Y:S02]  /*07b0*/  @!P2 SHF.L.U32 R27, R16, 0x1, RZ ;  /* 0x00000001101ba819 */ /* 0x000fe400000006ff */
[C---:B------:R-:W-:Y:S02]  /*07c0*/  @!P1 IADD3.X R21, PT, PT, R26.reuse, R21, RZ, P3, !PT ;  /* 0x000000151a159210 */ /* 0x040fe40001ffe4ff */
[----:B------:R-:W-:Y:S02]  /*07d0*/  @!P1 IADD3.X R19, PT, PT, R26, R19, RZ, P5, !PT ;  /* 0x000000131a139210 */ /* 0x000fe40002ffe4ff */
[----:B------:R-:W-:Y:S02]  /*07e0*/  @!P2 SHF.L.U64.HI R26, R16, 0x1, R17 ;  /* 0x00000001101aa819 */ /* 0x000fe40000010211 */
[----:B------:R-:W-:Y:S01]  /*07f0*/  CS2R R34, SRZ ;  /* 0x0000000000227805 */ /* 0x000fe2000001ff00 */
[----:B------:R-:W0:Y:S01]  /*0800*/  @!P4 LDC.64 R16, c[0x0][0x3f8] ;  /* 0x0000fe00ff10cb82 */ /* 0x000e220000000a00 */
[C---:B--2---:R-:W-:Y:S01]  /*0810*/  @!P2 IADD3 R22, P3, PT, R27.reuse, R22, RZ ;  /* 0x000000161b16a210 */ /* 0x044fe20007f7e0ff */
[----:B------:R2:W5:Y:S03]  /*0820*/  @!P1 LDG.E R33, desc[UR8][R20.64] ;  /* 0x0000000814219981 */ /* 0x000566000c1e1900 */
[----:B------:R-:W-:Y:S01]  /*0830*/  @!P2 IADD3.X R23, PT, PT, R26, R23, RZ, P3, !PT ;  /* 0x000000171a17a210 */ /* 0x000fe20001ffe4ff */
[----:B------:R1:W5:Y:S04]  /*0840*/  @!P1 LDG.E R32, desc[UR8][R18.64] ;  /* 0x0000000812209981 */ /* 0x000368000c1e1900 */
[----:B------:R4:W5:Y:S01]  /*0850*/  @!P2 LDG.E R35, desc[UR8][R22.64] ;  /* 0x000000081623a981 */ /* 0x000962000c1e1900 */
[----:B--2---:R-:W2:Y:S01]  /*0860*/  @!P0 LDC.64 R20, c[0x0][0x3a0] ;  /* 0x0000e800ff148b82 */ /* 0x004ea20000000a00 */
[----:B-1----:R-:W-:Y:S01]  /*0870*/  @!P2 IADD3 R18, P1, PT, R27, R14, RZ ;  /* 0x0000000e1b12a210 */ /* 0x002fe20007f3e0ff */
[----:B---3--:R-:W-:Y:S01]  /*0880*/  @!P0 IMAD R14, R11, R12, RZ ;  /* 0x0000000c0b0e8224 */ /* 0x008fe200078e02ff */
[----:B----4-:R-:W-:-:S02]  /*0890*/  @!P0 MOV R22, R66 ;  /* 0x0000004200168202 */ /* 0x010fc40000000f00 */
[----:B------:R-:W-:Y:S01]  /*08a0*/  @!P0 MOV R23, R65 ;  /* 0x0000004100178202 */ /* 0x000fe20000000f00 */
[C---:B------:R-:W-:Y:S01]  /*08b0*/  @!P0 IMAD R13, R49.reuse, R13, R14 ;  /* 0x0000000d310d8224 */ /* 0x040fe200078e020e */
[----:B------:R-:W-:Y:S02]  /*08c0*/  @!P2 IADD3.X R19, PT, PT, R26, R15, RZ, P1, !PT ;  /* 0x0000000f1a13a210 */ /* 0x000fe40000ffe4ff */
[----:B------:R-:W1:Y:S01]  /*08d0*/  @!P0 LDC.64 R14, c[0x0][0x398] ;  /* 0x0000e600ff0e8b82 */ /* 0x000e620000000a00 */
[----:B------:R-:W-:Y:S01]  /*08e0*/  @!P0 IMAD.WIDE.U32 R22, R49, R12, R22 ;  /* 0x0000000c31168225 */ /* 0x000fe200078e0016 */
[----:B------:R-:W-:Y:S01]  /*08f0*/  ISETP.GE.U32.AND P1, PT, R43, UR12, PT ;  /* 0x0000000c2b007c0c */ /* 0x000fe2000bf26070 */
[----:B------:R3:W5:Y:S03]  /*0900*/  @!P2 LDG.E R34, desc[UR8][R18.64] ;  /* 0x000000081222a981 */ /* 0x000766000c1e1900 */
[----:B------:R-:W-:-:S02]  /*0910*/  @!P0 IADD3 R23, PT, PT, R23, R13, RZ ;  /* 0x0000000d17178210 */ /* 0x000fc40007ffe0ff */
[----:B------:R-:W4:Y:S01]  /*0920*/  @!P4 LDC.64 R12, c[0x0][0x3a0] ;  /* 0x0000e800ff0ccb82 */ /* 0x000f220000000a00 */
[----:B------:R-:W-:Y:S01]  /*0930*/  ISETP.GE.AND.EX P1, PT, R7, UR13, PT, P1 ;  /* 0x0000000d07007c0c */ /* 0x000fe2000bf26310 */
[----:B0-----:R-:W-:Y:S01]  /*0940*/  @!P4 IMAD R26, R6, R16, RZ ;  /* 0x00000010061ac224 */ /* 0x001fe200078e02ff */
[----:B------:R-:W-:Y:S02]  /*0950*/  ISETP.GE.U32.AND P3, PT, R42, UR12, PT ;  /* 0x0000000c2a007c0c */ /* 0x000fe4000bf66070 */
[----:B------:R-:W-:Y:S01]  /*0960*/  @!P4 MOV R27, R65 ;  /* 0x00000041001bc202 */ /* 0x000fe20000000f00 */
[----:B------:R-:W-:Y:S01]  /*0970*/  @!P4 IMAD R29, R44, R17, R26 ;  /* 0x000000112c1dc224 */ /* 0x000fe200078e021a */
[----:B------:R-:W-:Y:S02]  /*0980*/  @!P4 MOV R26, R66 ;  /* 0x00000042001ac202 */ /* 0x000fe40000000f00 */
[----:B------:R-:W-:Y:S02]  /*0990*/  @!P0 SHF.L.U32 R11, R22, 0x1, RZ ;  /* 0x00000001160b8819 */ /* 0x000fe400000006ff */
[----:B------:R-:W-:Y:S01]  /*09a0*/  ISETP.GE.AND.EX P3, PT, R8, UR13, PT, P3 ;  /* 0x0000000d08007c0c */ /* 0x000fe2000bf66330 */
[----:B------:R-:W-:Y:S01]  /*09b0*/  @!P4 IMAD.WIDE.U32 R26, R44, R16, R26 ;  /* 0x000000102c1ac225 */ /* 0x000fe200078e001a */
[----:B------:R-:W-:Y:S01]  /*09c0*/  @!P0 SHF.L.U64.HI R28, R22, 0x1, R23 ;  /* 0x00000001161c8819 */ /* 0x000fe20000010217 */
[----:B------:R-:W0:Y:S01]  /*09d0*/  @!P4 LDC.64 R16, c[0x0][0x398] ;  /* 0x0000e600ff10cb82 */ /* 0x000e220000000a00 */
[----:B--2---:R-:W-:-:S04]  /*09e0*/  @!P0 IADD3 R22, P6, PT, R11, R20, RZ ;  /* 0x000000140b168210 */ /* 0x004fc80007fde0ff */
[----:B------:R-:W-:-:S03]  /*09f0*/  @!P0 IADD3.X R23, PT, PT, R28, R21, RZ, P6, !PT ;  /* 0x000000151c178210 */ /* 0x000fc600037fe4ff */
[----:B---3--:R-:W2:Y:S01]  /*0a00*/  @!P1 LDC.64 R18, c[0x0][0x3f8] ;  /* 0x0000fe00ff129b82 */ /* 0x008ea20000000a00 */
[----:B-1----:R-:W-:Y:S02]  /*0a10*/  @!P0 IADD3 R14, P6, PT, R11, R14, RZ ;  /* 0x0000000e0b0e8210 */ /* 0x002fe40007fde0ff */
[----:B------:R-:W-:Y:S02]  /*0a20*/  @!P4 IADD3 R11, PT, PT, R27, R29, RZ ;  /* 0x0000001d1b0bc210 */ /* 0x000fe40007ffe0ff */
[----:B------:R-:W-:Y:S02]  /*0a30*/  @!P4 SHF.L.U32 R29, R26, 0x1, RZ ;  /* 0x000000011a1dc819 */ /* 0x000fe400000006ff */
[----:B------:R-:W-:Y:S02]  /*0a40*/  CS2R R36, SRZ ;  /* 0x0000000000247805 */ /* 0x000fe4000001ff00 */
[----:B------:R-:W-:Y:S01]  /*0a50*/  @!P0 IADD3.X R15, PT, PT, R28, R15, RZ, P6, !PT ;  /* 0x0000000f1c0f8210 */ /* 0x000fe200037fe4ff */
[----:B------:R-:W1:Y:S01]  /*0a60*/  @!P3 LDC.64 R20, c[0x0][0x3f8] ;  /* 0x0000fe00ff14bb82 */ /* 0x000e620000000a00 */
[----:B------:R-:W-:-:S02]  /*0a70*/  @!P4 SHF.L.U64.HI R30, R26, 0x1, R11 ;  /* 0x000000011a1ec819 */ /* 0x000fc4000001020b */
[----:B----4-:R-:W-:Y:S01]  /*0a80*/  @!P4 IADD3 R26, P6, PT, R29, R12, RZ ;  /* 0x0000000c1d1ac210 */ /* 0x010fe20007fde0ff */
[----:B------:R3:W5:Y:S03]  /*0a90*/  @!P0 LDG.E R37, desc[UR8][R22.64] ;  /* 0x0000000816258981 */ /* 0x000766000c1e1900 */
[----:B------:R-:W-:Y:S01]  /*0aa0*/  @!P4 IADD3.X R27, PT, PT, R30, R13, RZ, P6, !PT ;  /* 0x0000000d1e1bc210 */ /* 0x000fe200037fe4ff */
[----:B------:R4:W5:Y:S01]  /*0ab0*/  @!P0 LDG.E R36, desc[UR8][R14.64] ;  /* 0x000000080e248981 */ /* 0x000962000c1e1900 */
[----:B------:R-:W1:Y:S01]  /*0ac0*/  @!P1 LDC.64 R12, c[0x0][0x3a0] ;  /* 0x0000e800ff0c9b82 */ /* 0x000e620000000a00 */
[----:B------:R-:W-:-:S07]  /*0ad0*/  MOV R11, RZ ;  /* 0x000000ff000b7202 */ /* 0x000fce0000000f00 */
[----:B---3--:R-:W3:Y:S01]  /*0ae0*/  LDC.64 R22, c[0x0][0x3b8] ;  /* 0x0000ee00ff167b82 */ /* 0x008ee20000000a00 */
[----:B------:R4:W5:Y:S01]  /*0af0*/  @!P4 LDG.E R11, desc[UR8][R26.64] ;  /* 0x000000081a0bc981 */ /* 0x000962000c1e1900 */
[----:B0-----:R-:W-:Y:S01]  /*0b00*/  @!P4 IADD3 R28, P6, PT, R29, R16, RZ ;  /* 0x000000101d1cc210 */ /* 0x001fe20007fde0ff */
[----:B--2---:R-:W-:Y:S01]  /*0b10*/  @!P1 IMAD R16, R7, R18, RZ ;  /* 0x0000001207109224 */ /* 0x004fe200078e02ff */
[----:B------:R-:W-:-:S04]  /*0b20*/  ISETP.GE.U32.AND P2, PT, R41, UR12, PT ;  /* 0x0000000c29007c0c */ /* 0x000fc8000bf46070 */
[----:B----4-:R-:W0:Y:S01]  /*0b30*/  @!P1 LDC.64 R14, c[0x0][0x398] ;  /* 0x0000e600ff0e9b82 */ /* 0x010e220000000a00 */
[----:B------:R-:W-:Y:S02]  /*0b40*/  @!P1 MOV R26, R66 ;  /* 0x00000042001a9202 */ /* 0x000fe40000000f00 */
[----:B------:R-:W-:Y:S01]  /*0b50*/  @!P1 MOV R27, R65 ;  /* 0x00000041001b9202 */ /* 0x000fe20000000f00 */
[----:B------:R-:W-:Y:S01]  /*0b60*/  @!P1 IMAD R19, R43, R19, R16 ;  /* 0x000000132b139224 */ /* 0x000fe200078e0210 */
[----:B------:R-:W-:Y:S01]  /*0b70*/  ISETP.GE.AND.EX P2, PT, R9, UR13, PT, P2 ;  /* 0x0000000d09007c0c */ /* 0x000fe2000bf46320 */
[----:B------:R-:W-:Y:S01]  /*0b80*/  @!P1 IMAD.WIDE.U32 R26, R43, R18, R26 ;  /* 0x000000122b1a9225 */ /* 0x000fe200078e001a */
[----:B------:R-:W-:Y:S02]  /*0b90*/  @!P4 IADD3.X R29, PT, PT, R30, R17, RZ, P6, !PT ;  /* 0x000000111e1dc210 */ /* 0x000fe400037fe4ff */
[----:B------:R-:W-:Y:S01]  /*0ba0*/  MOV R50, RZ ;  /* 0x000000ff00327202 */ /* 0x000fe20000000f00 */
[----:B-1----:R-:W-:Y:S01]  /*0bb0*/  @!P3 IMAD R30, R8, R20, RZ ;  /* 0x00000014081eb224 */ /* 0x002fe200078e02ff */
[----:B------:R-:W-:Y:S01]  /*0bc0*/  @!P1 IADD3 R51, PT, PT, R27, R19, RZ ;  /* 0x000000131b339210 */ /* 0x000fe20007ffe0ff */
[----:B------:R-:W1:Y:S01]  /*0bd0*/  @!P3 LDC.64 R16, c[0x0][0x3a0] ;  /* 0x0000e800ff10bb82 */ /* 0x000e620000000a00 */
[----:B------:R-:W-:Y:S01]  /*0be0*/  @!P1 SHF.L.U32 R27, R26, 0x1, RZ ;  /* 0x000000011a1b9819 */ /* 0x000fe200000006ff */
[----:B------:R-:W-:Y:S01]  /*0bf0*/  @!P3 IMAD R53, R42, R21, R30 ;  /* 0x000000152a35b224 */ /* 0x000fe200078e021e */
[----:B------:R-:W-:Y:S01]  /*0c00*/  ISETP.GE.U32.AND P5, PT, R40, UR12, PT ;  /* 0x0000000c28007c0c */ /* 0x000fe2000bfa6070 */
[----:B------:R2:W5:Y:S01]  /*0c10*/  @!P4 LDG.E R50, desc[UR8][R28.64] ;  /* 0x000000081c32c981 */ /* 0x000562000c1e1900 */
[----:B------:R-:W-:-:S02]  /*0c20*/  @!P3 MOV R30, R66 ;  /* 0x00000042001eb202 */ /* 0x000fc40000000f00 */
[----:B------:R-:W-:Y:S01]  /*0c30*/  @!P3 MOV R31, R65 ;  /* 0x00000041001fb202 */ /* 0x000fe20000000f00 */
[----:B------:R-:W4:Y:S01]  /*0c40*/  @!P3 LDC.64 R18, c[0x0][0x398] ;  /* 0x0000e600ff12bb82 */ /* 0x000f220000000a00 */
[----:B------:R-:W-:Y:S01]  /*0c50*/  @!P1 SHF.L.U64.HI R52, R26, 0x1, R51 ;  /* 0x000000011a349819 */ /* 0x000fe20000010233 */
[----:B---3--:R-:W-:Y:S01]  /*0c60*/  IMAD.WIDE R22, R38, 0x8, R22 ;  /* 0x0000000826167825 */ /* 0x008fe200078e0216 */
[----:B------:R-:W-:Y:S02]  /*0c70*/  ISETP.GE.AND.EX P5, PT, R10, UR13, PT, P5 ;  /* 0x0000000d0a007c0c */ /* 0x000fe4000bfa6350 */
[----:B--2---:R-:W-:Y:S01]  /*0c80*/  @!P1 IADD3 R28, P6, PT, R27, R12, RZ ;  /* 0x0000000c1b1c9210 */ /* 0x004fe20007fde0ff */
[----:B------:R-:W-:Y:S02]  /*0c90*/  @!P3 IMAD.WIDE.U32 R30, R42, R20, R30 ;  /* 0x000000142a1eb225 */ /* 0x000fe400078e001e */
[----:B------:R-:W2:Y:S01]  /*0ca0*/  @!P2 LDC.64 R20, c[0x0][0x3f8] ;  /* 0x0000fe00ff14ab82 */ /* 0x000ea20000000a00 */
[----:B------:R-:W-:-:S02]  /*0cb0*/  @!P1 IADD3.X R29, PT, PT, R52, R13, RZ, P6, !PT ;  /* 0x0000000d341d9210 */ /* 0x000fc400037fe4ff */
[----:B------:R1:W3:Y:S01]  /*0cc0*/  LDG.E.64 R12, desc[UR8][R22.64] ;  /* 0x00000008160c7981 */ /* 0x0002e2000c1e1b00 */
[----:B0-----:R-:W-:Y:S02]  /*0cd0*/  @!P1 IADD3 R26, P4, PT, R27, R14, RZ ;  /* 0x0000000e1b1a9210 */ /* 0x001fe40007f9e0ff */
[----:B------:R-:W-:Y:S02]  /*0ce0*/  @!P3 IADD3 R27, PT, PT, R31, R53, RZ ;  /* 0x000000351f1bb210 */ /* 0x000fe40007ffe0ff */
[C---:B------:R-:W-:Y:S02]  /*0cf0*/  @!P3 SHF.L.U32 R31, R30.reuse, 0x1, RZ ;  /* 0x000000011e1fb819 */ /* 0x040fe400000006ff */
[----:B------:R-:W-:Y:S02]  /*0d00*/  @!P3 SHF.L.U64.HI R30, R30, 0x1, R27 ;  /* 0x000000011e1eb819 */ /* 0x000fe4000001021b */
[----:B------:R-:W-:Y:S02]  /*0d10*/  @!P1 IADD3.X R27, PT, PT, R52, R15, RZ, P4, !PT ;  /* 0x0000000f341b9210 */ /* 0x000fe400027fe4ff */
[----:B------:R-:W0:Y:S01]  /*0d20*/  @!P5 LDC.64 R14, c[0x0][0x3f8] ;  /* 0x0000fe00ff0edb82 */ /* 0x000e220000000a00 */
[----:B------:R-:W-:-:S02]  /*0d30*/  MOV R51, RZ ;  /* 0x000000ff00337202 */ /* 0x000fc40000000f00 */
[----:B------:R-:W-:Y:S02]  /*0d40*/  CS2R R52, SRZ ;  /* 0x0000000000347805 */ /* 0x000fe4000001ff00 */
[----:B------:R-:W-:Y:S02]  /*0d50*/  ISETP.NE.AND P4, PT, RZ, UR11, PT ;  /* 0x0000000bff007c0c */ /* 0x000fe4000bf85270 */
[----:B-1----:R-:W-:Y:S01]  /*0d60*/  @!P3 IADD3 R22, P6, PT, R31, R16, RZ ;  /* 0x000000101f16b210 */ /* 0x002fe20007fde0ff */
[----:B------:R4:W5:Y:S04]  /*0d70*/  @!P1 LDG.E R51, desc[UR8][R28.64] ;  /* 0x000000081c339981 */ /* 0x000968000c1e1900 */
[----:B------:R1:W5:Y:S01]  /*0d80*/  @!P1 LDG.E R53, desc[UR8][R26.64] ;  /* 0x000000081a359981 */ /* 0x000362000c1e1900 */
[----:B------:R-:W-:-:S02]  /*0d90*/  @!P3 IADD3.X R23, PT, PT, R30, R17, RZ, P6, !PT ;  /* 0x000000111e17b210 */ /* 0x000fc400037fe4ff */
[----:B------:R-:W-:Y:S01]  /*0da0*/  MOV R54, RZ ;  /* 0x000000ff00367202 */ /* 0x000fe20000000f00 */
[----:B------:R-:W0:Y:S01]  /*0db0*/  @!P2 LDC.64 R16, c[0x0][0x3a0] ;  /* 0x0000e800ff10ab82 */ /* 0x000e220000000a00 */
[----:B----4-:R-:W-:Y:S01]  /*0dc0*/  @!P3 IADD3 R28, P1, PT, R31, R18, RZ ;  /* 0x000000121f1cb210 */ /* 0x010fe20007f3e0ff */
[----:B--2---:R-:W-:Y:S01]  /*0dd0*/  @!P2 IMAD R18, R9, R20, RZ ;  /* 0x000000140912a224 */ /* 0x004fe200078e02ff */
[----:B------:R-:W-:Y:S01]  /*0de0*/  @!P2 MOV R31, R65 ;  /* 0x00000041001fa202 */ /* 0x000fe20000000f00 */
[----:B------:R2:W5:Y:S01]  /*0df0*/  @!P3 LDG.E R52, desc[UR8][R22.64] ;  /* 0x000000081634b981 */ /* 0x000562000c1e1900 */
[----:B------:R-:W-:Y:S02]  /*0e00*/  @!P3 IADD3.X R29, PT, PT, R30, R19, RZ, P1, !PT ;  /* 0x000000131e1db210 */ /* 0x000fe40000ffe4ff */
[----:B------:R-:W-:Y:S01]  /*0e10*/  @!P2 MOV R30, R66 ;  /* 0x00000042001ea202 */ /* 0x000fe20000000f00 */
[C---:B------:R-:W-:Y:S01]  /*0e20*/  @!P2 IMAD R55, R41.reuse, R21, R18 ;  /* 0x000000152937a224 */ /* 0x040fe200078e0212 */
[----:B-1----:R-:W1:Y:S01]  /*0e30*/  @P4 LDC.64 R26, c[0x0][0x3b0] ;  /* 0x0000ec00ff1a4b82 */ /* 0x002e620000000a00 */
[----:B------:R4:W5:Y:S02]  /*0e40*/  @!P3 LDG.E R54, desc[UR8][R28.64] ;  /* 0x000000081c36b981 */ /* 0x000964000c1e1900 */
[----:B------:R-:W-:-:S05]  /*0e50*/  @!P2 IMAD.WIDE.U32 R30, R41, R20, R30 ;  /* 0x00000014291ea225 */ /* 0x000fca00078e001e */
[----:B------:R-:W1:Y:S01]  /*0e60*/  @!P2 LDC.64 R18, c[0x0][0x398] ;  /* 0x0000e600ff12ab82 */ /* 0x000e620000000a00 */
[----:B0-----:R-:W-:-:S07]  /*0e70*/  @!P5 IMAD R56, R10, R14, RZ ;  /* 0x0000000e0a38d224 */ /* 0x001fce00078e02ff */
[----:B------:R-:W0:Y:S08]  /*0e80*/  @!P5 LDC.64 R20, c[0x0][0x3a0] ;  /* 0x0000e800ff14db82 */ /* 0x000e300000000a00 */
[----:B--2---:R-:W2:Y:S08]  /*0e90*/  @!P5 LDC.64 R22, c[0x0][0x398] ;  /* 0x0000e600ff16db82 */ /* 0x004eb00000000a00 */
[----:B----4-:R-:W4:Y:S01]  /*0ea0*/  LDC.64 R28, c[0x0][0x3a8] ;  /* 0x0000ea00ff1c7b82 */ /* 0x010f220000000a00 */
[----:B------:R-:W-:Y:S01]  /*0eb0*/  @!P5 IMAD R59, R40, R15, R56 ;  /* 0x0000000f283bd224 */ /* 0x000fe200078e0238 */
[----:B------:R-:W-:-:S02]  /*0ec0*/  @!P5 MOV R56, R66 ;  /* 0x000000420038d202 */ /* 0x000fc40000000f00 */
[----:B------:R-:W-:Y:S02]  /*0ed0*/  @!P5 MOV R57, R65 ;  /* 0x000000410039d202 */ /* 0x000fe40000000f00 */
[----:B------:R-:W-:Y:S02]  /*0ee0*/  @!P2 IADD3 R55, PT, PT, R31, R55, RZ ;  /* 0x000000371f37a210 */ /* 0x000fe40007ffe0ff */
[----:B------:R-:W-:Y:S01]  /*0ef0*/  @!P2 SHF.L.U32 R31, R30, 0x1, RZ ;  /* 0x000000011e1fa819 */ /* 0x000fe200000006ff */
[----:B------:R-:W-:Y:S01]  /*0f00*/  @!P5 IMAD.WIDE.U32 R14, R40, R14, R56 ;  /* 0x0000000e280ed225 */ /* 0x000fe200078e0038 */
[----:B------:R-:W-:Y:S02]  /*0f10*/  @!P2 SHF.L.U64.HI R30, R30, 0x1, R55 ;  /* 0x000000011e1ea819 */ /* 0x000fe40000010237 */
[----:B------:R-:W-:Y:S02]  /*0f20*/  @!P2 IADD3 R16, P1, PT, R31, R16, RZ ;  /* 0x000000101f10a210 */ /* 0x000fe40007f3e0ff */
[----:B------:R-:W-:-:S02]  /*0f30*/  IADD3 R25, PT, PT, R25, R24, RZ ;  /* 0x0000001819197210 */ /* 0x000fc40007ffe0ff */
[----:B------:R-:W-:Y:S02]  /*0f40*/  @!P5 IADD3 R57, PT, PT, R15, R59, RZ ;  /* 0x0000003b0f39d210 */ /* 0x000fe40007ffe0ff */
[----:B------:R-:W-:Y:S02]  /*0f50*/  @!P5 SHF.L.U32 R15, R14, 0x1, RZ ;  /* 0x000000010e0fd819 */ /* 0x000fe400000006ff */
[----:B------:R-:W-:Y:S01]  /*0f60*/  MOV R55, RZ ;  /* 0x000000ff00377202 */ /* 0x000fe20000000f00 */
[----:B-1----:R-:W-:Y:S01]  /*0f70*/  @P4 IMAD.WIDE R26, R25, 0x2, R26 ;  /* 0x00000002191a4825 */ /* 0x002fe200078e021a */
[----:B------:R-:W-:Y:S02]  /*0f80*/  @!P2 IADD3.X R17, PT, PT, R30, R17, RZ, P1, !PT ;  /* 0x000000111e11a210 */ /* 0x000fe40000ffe4ff */
[----:B------:R-:W-:Y:S01]  /*0f90*/  @!P2 IADD3 R18, P1, PT, R31, R18, RZ ;  /* 0x000000121f12a210 */ /* 0x000fe20007f3e0ff */
[----:B----4-:R-:W-:Y:S01]  /*0fa0*/  IMAD.WIDE R28, R25, 0x2, R28 ;  /* 0x00000002191c7825 */ /* 0x010fe200078e021c */
[----:B------:R-:W-:-:S02]  /*0fb0*/  @!P5 SHF.L.U64.HI R14, R14, 0x1, R57 ;  /* 0x000000010e0ed819 */ /* 0x000fc40000010239 */
[C---:B0-----:R-:W-:Y:S02]  /*0fc0*/  @!P5 IADD3 R20, P3, PT, R15.reuse, R20, RZ ;  /* 0x000000140f14d210 */ /* 0x041fe40007f7e0ff */
[----:B--2---:R-:W-:Y:S02]  /*0fd0*/  @!P5 IADD3 R22, P6, PT, R15, R22, RZ ;  /* 0x000000160f16d210 */ /* 0x004fe40007fde0ff */
[----:B------:R-:W-:Y:S02]  /*0fe0*/  CS2R R56, SRZ ;  /* 0x0000000000387805 */ /* 0x000fe4000001ff00 */
[----:B------:R-:W-:Y:S01]  /*0ff0*/  MOV R58, RZ ;  /* 0x000000ff003a7202 */ /* 0x000fe20000000f00 */
[----:B------:R0:W5:Y:S01]  /*1000*/  @!P2 LDG.E R55, desc[UR8][R16.64] ;  /* 0x000000081037a981 */ /* 0x000162000c1e1900 */
[----:B------:R-:W-:Y:S02]  /*1010*/  @!P2 IADD3.X R19, PT, PT, R30, R19, RZ, P1, !PT ;  /* 0x000000131e13a210 */ /* 0x000fe40000ffe4ff */
[C---:B------:R-:W-:Y:S01]  /*1020*/  @!P5 IADD3.X R21, PT, PT, R14.reuse, R21, RZ, P3, !PT ;  /* 0x000000150e15d210 */ /* 0x040fe20001ffe4ff */
[----:B------:R-:W2:Y:S01]  /*1030*/  @P4 LDG.E.U16 R24, desc[UR8][R26.64] ;  /* 0x000000081a184981 */ /* 0x000ea2000c1e1500 */
[----:B------:R-:W-:-:S03]  /*1040*/  @!P5 IADD3.X R23, PT, PT, R14, R23, RZ, P6, !PT ;  /* 0x000000170e17d210 */ /* 0x000fc600037fe4ff */
[----:B------:R-:W4:Y:S04]  /*1050*/  LDG.E.U16 R59, desc[UR8][R28.64] ;  /* 0x000000081c3b7981 */ /* 0x000f28000c1e1500 */
[----:B------:R-:W4:Y:S04]  /*1060*/  @P4 LDG.E.U16 R16, desc[UR8][R26.64+0x2] ;  /* 0x000002081a104981 */ /* 0x000f28000c1e1500 */
[----:B------:R-:W4:Y:S04]  /*1070*/  LDG.E.U16 R15, desc[UR8][R28.64+0x2] ;  /* 0x000002081c0f7981 */ /* 0x000f28000c1e1500 */
[----:B------:R0:W5:Y:S04]  /*1080*/  @!P2 LDG.E R58, desc[UR8][R18.64] ;  /* 0x00000008123aa981 */ /* 0x000168000c1e1900 */
[----:B------:R0:W5:Y:S04]  /*1090*/  @!P5 LDG.E R57, desc[UR8][R20.64] ;  /* 0x000000081439d981 */ /* 0x000168000c1e1900 */
[----:B------:R0:W5:Y:S01]  /*10a0*/  @!P5 LDG.E R56, desc[UR8][R22.64] ;  /* 0x000000081638d981 */ /* 0x000162000c1e1900 */
[----:B------:R-:W-:Y:S01]  /*10b0*/  MOV R62, 0x3f800000 ;  /* 0x3f800000003e7802 */ /* 0x000fe20000000f00 */
[----:B------:R-:W-:Y:S01]  /*10c0*/  UISETP.NE.AND UP0, UPT, UR11, URZ, UPT ;  /* 0x000000ff0b00728c */ /* 0x000fe2000bf05270 */
[----:B------:R-:W-:Y:S01]  /*10d0*/  CS2R R60, SRZ ;  /* 0x00000000003c7805 */ /* 0x000fe2000001ff00 */
[----:B---3--:R-:W-:-:S05]  /*10e0*/  FFMA.FTZ R13, -R12, R12, R13 ;  /* 0x0000000c0c0d7223 */ /* 0x008fca000001010d */
[----:B------:R-:W-:-:S13]  /*10f0*/  FSETP.GTU.FTZ.AND P1, PT, R13, RZ, PT ;  /* 0x000000ff0d00720b */ /* 0x000fda0003f3c000 */
[----:B------:R-:W1:Y:S02]  /*1100*/  @P1 LDC R14, c[0x0][0x3c0] ;  /* 0x0000f000ff0e1b82 */ /* 0x000e640000000800 */
[----:B-1----:R-:W-:-:S04]  /*1110*/  @P1 FADD.FTZ R14, R13, R14 ;  /* 0x0000000e0d0e1221 */ /* 0x002fc80000010000 */
[----:B------:R0:W1:Y:S01]  /*1120*/  @P1 MUFU.RSQ R62, R14 ;  /* 0x0000000e003e1308 */ /* 0x0000620000001400 */
[----:B--2---:R-:W-:Y:S02]  /*1130*/  @P4 SHF.L.U32 R61, R24, 0x10, RZ ;  /* 0x00000010183d4819 */ /* 0x004fe400000006ff */
[----:B----4-:R-:W-:Y:S02]  /*1140*/  SHF.L.U32 R59, R59, 0x10, RZ ;  /* 0x000000103b3b7819 */ /* 0x010fe400000006ff */
[----:B------:R-:W-:Y:S02]  /*1150*/  @P4 SHF.L.U32 R60, R16, 0x10, RZ ;  /* 0x00000010103c4819 */ /* 0x000fe400000006ff */
[----:B------:R-:W-:Y:S01]  /*1160*/  SHF.L.U32 R13, R15, 0x10, RZ ;  /* 0x000000100f0d7819 */ /* 0x000fe200000006ff */
[----:B01----:R-:W-:Y:S06]  /*1170*/  BRA.U UP0, `(.L_x_871) ;  /* 0x0000000900447547 */ /* 0x003fec000b800000 */
[----:B-----5:R-:W-:Y:S02]  /*1180*/  HADD2.F32 R15, -RZ, R37.H0_H0 ;  /* 0x20000025ff0f7230 */ /* 0x020fe40000004100 */
[--C-:B------:R-:W-:Y:S02]  /*1190*/  HADD2.F32 R16, -RZ, R36.reuse.H0_H0 ;  /* 0x20000024ff107230 */ /* 0x100fe40000004100 */
[----:B------:R-:W-:Y:S02]  /*11a0*/  HADD2.F32 R19, -RZ, R35.H0_H0 ;  /* 0x20000023ff137230 */ /* 0x000fe40000004100 */
[----:B------:R-:W-:Y:S01]  /*11b0*/  FADD.FTZ R15, -R12, R15 ;  /* 0x0000000f0c0f7221 */ /* 0x000fe20000010100 */
[----:B------:R-:W-:Y:S02]  /*11c0*/  HADD2.F32 R17, -RZ, R37.H1_H1 ;  /* 0x30000025ff117230 */ /* 0x000fe40000004100 */
[----:B------:R-:W-:Y:S01]  /*11d0*/  FMUL.FTZ R20, R59, R16 ;  /* 0x000000103b147220 */ /* 0x000fe20000410000 */
[----:B------:R-:W-:-:S02]  /*11e0*/  HADD2.F32 R14, -RZ, R36.H1_H1 ;  /* 0x30000024ff0e7230 */ /* 0x000fc40000004100 */
[----:B------:R-:W-:Y:S01]  /*11f0*/  FMUL.FTZ R15, R15, R62 ;  /* 0x0000003e0f0f7220 */ /* 0x000fe20000410000 */
[----:B------:R-:W-:Y:S01]  /*1200*/  FADD.FTZ R21, -R12, R19 ;  /* 0x000000130c157221 */ /* 0x000fe20000010100 */
[----:B------:R-:W-:Y:S01]  /*1210*/  FADD.FTZ R19, RZ, R20 ;  /* 0x00000014ff137221 */ /* 0x000fe20000010000 */
[----:B------:R-:W-:Y:S02]  /*1220*/  HADD2.F32 R18, -RZ, R34.H0_H0 ;  /* 0x20000022ff127230 */ /* 0x000fe40000004100 */
[----:B------:R-:W-:Y:S01]  /*1230*/  FFMA.FTZ R20, R15, R20, RZ ;  /* 0x000000140f147223 */ /* 0x000fe200000100ff */
[----:B------:R-:W-:Y:S01]  /*1240*/  FFMA.FTZ R23, R16, R15, RZ ;  /* 0x0000000f10177223 */ /* 0x000fe200000100ff */
[----:B------:R-:W-:Y:S01]  /*1250*/  FADD.FTZ R15, RZ, R16 ;  /* 0x00000010ff0f7221 */ /* 0x000fe20000010000 */
[----:B------:R-:W-:Y:S01]  /*1260*/  FADD.FTZ R17, -R12, R17 ;  /* 0x000000110c117221 */ /* 0x000fe20000010100 */
[----:B------:R-:W-:Y:S01]  /*1270*/  FMUL.FTZ R24, R21, R62 ;  /* 0x0000003e15187220 */ /* 0x000fe20000410000 */
[----:B------:R-:W-:Y:S01]  /*1280*/  FMUL.FTZ R22, R13, R14 ;  /* 0x0000000e0d167220 */ /* 0x000fe20000410000 */
[----:B------:R-:W-:Y:S01]  /*1290*/  FMUL.FTZ R21, R59, R18 ;  /* 0x000000123b157220 */ /* 0x000fe20000410000 */
[C---:B------:R-:W-:Y:S01]  /*12a0*/  FADD.FTZ R15, R18.reuse, R15 ;  /* 0x0000000f120f7221 */ /* 0x040fe20000010000 */
[----:B------:R-:W-:Y:S01]  /*12b0*/  FMUL.FTZ R17, R17, R62 ;  /* 0x0000003e11117220 */ /* 0x000fe20000410000 */
[----:B------:R-:W-:Y:S01]  /*12c0*/  FFMA.FTZ R18, R18, R24, R23 ;  /* 0x0000001812127223 */ /* 0x000fe20000010017 */
[----:B------:R-:W-:-:S02]  /*12d0*/  HADD2.F32 R23, -RZ, R35.H1_H1 ;  /* 0x30000023ff177230 */ /* 0x000fc40000004100 */
[----:B------:R-:W-:Y:S01]  /*12e0*/  FADD.FTZ R16, R22, R19 ;  /* 0x0000001316107221 */ /* 0x000fe20000010000 */
[----:B------:R-:W-:Y:S02]  /*12f0*/  HADD2.F32 R27, -RZ, R33.H0_H0 ;  /* 0x20000021ff1b7230 */ /* 0x000fe40000004100 */
[----:B------:R-:W-:Y:S01]  /*1300*/  FFMA.FTZ R19, R17, R22, R20 ;  /* 0x0000001611137223 */ /* 0x000fe20000010014 */
[----:B------:R-:W-:Y:S02]  /*1310*/  HADD2.F32 R22, -RZ, R34.H1_H1 ;  /* 0x30000022ff167230 */ /* 0x000fe40000004100 */
[----:B------:R-:W-:Y:S01]  /*1320*/  FADD.FTZ R23, -R12, R23 ;  /* 0x000000170c177221 */ /* 0x000fe20000010100 */
[----:B------:R-:W-:Y:S01]  /*1330*/  FADD.FTZ R16, R16, R21 ;  /* 0x0000001510107221 */ /* 0x000fe20000010000 */
[----:B------:R-:W-:Y:S01]  /*1340*/  FADD.FTZ R29, -R12, R27 ;  /* 0x0000001b0c1d7221 */ /* 0x000fe20000010100 */
[----:B------:R-:W-:Y:S01]  /*1350*/  FFMA.FTZ R19, R24, R21, R19 ;  /* 0x0000001518137223 */ /* 0x000fe20000010013 */
[----:B------:R-:W-:-:S02]  /*1360*/  HADD2.F32 R21, -RZ, R32.H0_H0 ;  /* 0x20000020ff157230 */ /* 0x000fc40000004100 */
[----:B------:R-:W-:Y:S01]  /*1370*/  FFMA.FTZ R17, R14, R17, RZ ;  /* 0x000000110e117223 */ /* 0x000fe200000100ff */
[----:B------:R-:W-:Y:S01]  /*1380*/  FADD.FTZ R25, RZ, R14 ;  /* 0x0000000eff197221 */ /* 0x000fe20000010000 */
[-C--:B------:R-:W-:Y:S01]  /*1390*/  FMUL.FTZ R24, R23, R62.reuse ;  /* 0x0000003e17187220 */ /* 0x080fe20000410000 */
[----:B------:R-:W-:Y:S01]  /*13a0*/  FMUL.FTZ R20, R29, R62 ;  /* 0x0000003e1d147220 */ /* 0x000fe20000410000 */
[----:B------:R-:W-:Y:S01]  /*13b0*/  FMUL.FTZ R23, R13, R22 ;  /* 0x000000160d177220 */ /* 0x000fe20000410000 */
[C---:B------:R-:W-:Y:S01]  /*13c0*/  FADD.FTZ R14, R22.reuse, R25 ;  /* 0x00000019160e7221 */ /* 0x040fe20000010000 */
[----:B------:R-:W-:Y:S01]  /*13d0*/  FFMA.FTZ R17, R22, R24, R17 ;  /* 0x0000001816117223 */ /* 0x000fe20000010011 */
[----:B------:R-:W-:Y:S01]  /*13e0*/  FADD.FTZ R15, R15, R21 ;  /* 0x000000150f0f7221 */ /* 0x000fe20000010000 */
[----:B------:R-:W-:Y:S01]  /*13f0*/  FFMA.FTZ R18, R21, R20, R18 ;  /* 0x0000001415127223 */ /* 0x000fe20000010012 */
[----:B------:R-:W-:Y:S02]  /*1400*/  HADD2.F32 R27, -RZ, R33.H1_H1 ;  /* 0x30000021ff1b7230 */ /* 0x000fe40000004100 */
[----:B------:R-:W-:Y:S01]  /*1410*/  FMUL.FTZ R21, R59, R21 ;  /* 0x000000153b157220 */ /* 0x000fe20000410000 */
[----:B------:R-:W-:Y:S01]  /*1420*/  FADD.FTZ R16, R23, R16 ;  /* 0x0000001017107221 */ /* 0x000fe20000010000 */
        /* <DEDUP_REMOVED lines=10> */
[----:B------:R-:W-:Y:S01]  /*14d0*/  FADD.FTZ R16, R20, R23 ;  /* 0x0000001714107221 */ /* 0x000fe20000010000 */
[----:B------:R-:W-:Y:S01]  /*14e0*/  FADD.FTZ R23, -R12, R21 ;  /* 0x000000150c177221 */ /* 0x000fe20000010100 */
[----:B------:R-:W-:Y:S01]  /*14f0*/  FFMA.FTZ R19, R27, R20, R24 ;  /* 0x000000141b137223 */ /* 0x000fe20000010018 */
[----:B------:R-:W-:-:S02]  /*1500*/  HADD2.F32 R21, -RZ, R50.H0_H0 ;  /* 0x20000032ff157230 */ /* 0x000fc40000004100 */
[----:B------:R-:W-:Y:S01]  /*1510*/  FFMA.FTZ R17, R22, R27, R17 ;  /* 0x0000001b16117223 */ /* 0x000fe20000010011 */
[----:B------:R-:W-:Y:S01]  /*1520*/  FMUL.FTZ R24, R23, R62 ;  /* 0x0000003e17187220 */ /* 0x000fe20000410000 */
[----:B------:R-:W-:Y:S02]  /*1530*/  HADD2.F32 R22, -RZ, R50.H1_H1 ;  /* 0x30000032ff167230 */ /* 0x000fe40000004100 */
[----:B------:R-:W-:Y:S01]  /*1540*/  FADD.FTZ R25, -R12, R25 ;  /* 0x000000190c197221 */ /* 0x000fe20000010100 */
[----:B------:R-:W-:Y:S01]  /*1550*/  FADD.FTZ R15, R15, R21 ;  /* 0x000000150f0f7221 */ /* 0x000fe20000010000 */
[----:B------:R-:W-:Y:S01]  /*1560*/  FFMA.FTZ R18, R21, R24, R18 ;  /* 0x0000001815127223 */ /* 0x000fe20000010012 */
[----:B------:R-:W-:Y:S02]  /*1570*/  HADD2.F32 R27, -RZ, R51.H0_H0 ;  /* 0x20000033ff1b7230 */ /* 0x000fe40000004100 */
[----:B------:R-:W-:Y:S01]  /*1580*/  FMUL.FTZ R21, R59, R21 ;  /* 0x000000153b157220 */ /* 0x000fe20000410000 */
[----:B------:R-:W-:Y:S01]  /*1590*/  FMUL.FTZ R20, R25, R62 ;  /* 0x0000003e19147220 */ /* 0x000fe20000410000 */
[----:B------:R-:W-:Y:S01]  /*15a0*/  FMUL.FTZ R23, R13, R22 ;  /* 0x000000160d177220 */ /* 0x000fe20000410000 */
[----:B------:R-:W-:-:S02]  /*15b0*/  HADD2.F32 R25, -RZ, R53.H0_H0 ;  /* 0x20000035ff197230 */ /* 0x000fc40000004100 */
[----:B------:R-:W-:Y:S01]  /*15c0*/  FFMA.FTZ R19, R24, R21, R19 ;  /* 0x0000001518137223 */ /* 0x000fe20000010013 */
[----:B------:R-:W-:Y:S01]  /*15d0*/  FADD.FTZ R27, -R12, R27 ;  /* 0x0000001b0c1b7221 */ /* 0x000fe20000010100 */
[----:B------:R-:W-:Y:S01]  /*15e0*/  FFMA.FTZ R17, R22, R20, R17 ;  /* 0x0000001416117223 */ /* 0x000fe20000010011 */
[----:B------:R-:W-:Y:S01]  /*15f0*/  FADD.FTZ R16, R16, R21 ;  /* 0x0000001510107221 */ /* 0x000fe20000010000 */
[----:B------:R-:W-:Y:S01]  /*1600*/  FFMA.FTZ R19, R20, R23, R19 ;  /* 0x0000001714137223 */ /* 0x000fe20000010013 */
[----:B------:R-:W-:Y:S01]  /*1610*/  FMUL.FTZ R20, R27, R62 ;  /* 0x0000003e1b147220 */ /* 0x000fe20000410000 */
[----:B------:R-:W-:Y:S02]  /*1620*/  HADD2.F32 R21, -RZ, R51.H1_H1 ;  /* 0x30000033ff157230 */ /* 0x000fe40000004100 */
[----:B------:R-:W-:Y:S01]  /*1630*/  FADD.FTZ R16, R23, R16 ;  /* 0x0000001017107221 */ /* 0x000fe20000010000 */
[----:B------:R-:W-:Y:S01]  /*1640*/  FMUL.FTZ R23, R59, R25 ;  /* 0x000000193b177220 */ /* 0x000fe20000410000 */
[----:B------:R-:W-:Y:S01]  /*1650*/  FADD.FTZ R15, R15, R25 ;  /* 0x000000190f0f7221 */ /* 0x000fe20000010000 */
[----:B------:R-:W-:Y:S01]  /*1660*/  FFMA.FTZ R18, R25, R20, R18 ;  /* 0x0000001419127223 */ /* 0x000fe20000010012 */
[----:B------:R-:W-:-:S02]  /*1670*/  HADD2.F32 R25, -RZ, R52.H0_H0 ;  /* 0x20000034ff197230 */ /* 0x000fc40000004100 */
[----:B------:R-:W-:Y:S01]  /*1680*/  FADD.FTZ R16, R16, R23 ;  /* 0x0000001710107221 */ /* 0x000fe20000010000 */
[----:B------:R-:W-:Y:S01]  /*1690*/  FFMA.FTZ R19, R20, R23, R19 ;  /* 0x0000001714137223 */ /* 0x000fe20000010013 */
[C---:B------:R-:W-:Y:S01]  /*16a0*/  FADD.FTZ R21, -R12.reuse, R21 ;  /* 0x000000150c157221 */ /* 0x040fe20000010100 */
[----:B------:R-:W-:Y:S02]  /*16b0*/  HADD2.F32 R20, -RZ, R53.H1_H1 ;  /* 0x30000035ff147230 */ /* 0x000fe40000004100 */
[----:B------:R-:W-:Y:S01]  /*16c0*/  FADD.FTZ R23, -R12, R25 ;  /* 0x000000190c177221 */ /* 0x000fe20000010100 */
[----:B------:R-:W-:Y:S01]  /*16d0*/  FADD.FTZ R14, R14, R22 ;  /* 0x000000160e0e7221 */ /* 0x000fe20000010000 */
[-C--:B------:R-:W-:Y:S01]  /*16e0*/  FMUL.FTZ R22, R21, R62.reuse ;  /* 0x0000003e15167220 */ /* 0x080fe20000410000 */
[----:B------:R-:W-:Y:S02]  /*16f0*/  HADD2.F32 R24, -RZ, R54.H0_H0 ;  /* 0x20000036ff187230 */ /* 0x000fe40000004100 */
[----:B------:R-:W-:Y:S01]  /*1700*/  FMUL.FTZ R21, R23, R62 ;  /* 0x0000003e17157220 */ /* 0x000fe20000410000 */
[----:B------:R-:W-:-:S02]  /*1710*/  HADD2.F32 R25, -RZ, R52.H1_H1 ;  /* 0x30000034ff197230 */ /* 0x000fc40000004100 */
[----:B------:R-:W-:Y:S01]  /*1720*/  FMUL.FTZ R23, R13, R20 ;  /* 0x000000140d177220 */ /* 0x000fe20000410000 */
[----:B------:R-:W-:Y:S01]  /*1730*/  FFMA.FTZ R17, R20, R22, R17 ;  /* 0x0000001614117223 */ /* 0x000fe20000010011 */
[----:B------:R-:W-:Y:S01]  /*1740*/  FMUL.FTZ R27, R59, R24 ;  /* 0x000000183b1b7220 */ /* 0x000fe20000410000 */
[----:B------:R-:W-:Y:S01]  /*1750*/  FADD.FTZ R14, R14, R20 ;  /* 0x000000140e0e7221 */ /* 0x000fe20000010000 */
[----:B------:R-:W-:Y:S01]  /*1760*/  FFMA.FTZ R22, R22, R23, R19 ;  /* 0x0000001716167223 */ /* 0x000fe20000010013 */
[----:B------:R-:W-:Y:S01]  /*1770*/  FADD.FTZ R25, -R12, R25 ;  /* 0x000000190c197221 */ /* 0x000fe20000010100 */
[----:B------:R-:W-:Y:S01]  /*1780*/  FFMA.FTZ R18, R24, R21, R18 ;  /* 0x0000001518127223 */ /* 0x000fe20000010012 */
[----:B------:R-:W-:Y:S02]  /*1790*/  HADD2.F32 R20, -RZ, R54.H1_H1 ;  /* 0x30000036ff147230 */ /* 0x000fe40000004100 */
[----:B------:R-:W-:Y:S01]  /*17a0*/  FFMA.FTZ R22, R21, R27, R22 ;  /* 0x0000001b15167223 */ /* 0x000fe20000010016 */
[----:B------:R-:W-:Y:S01]  /*17b0*/  FADD.FTZ R16, R23, R16 ;  /* 0x0000001017107221 */ /* 0x000fe20000010000 */
[----:B------:R-:W-:Y:S01]  /*17c0*/  FMUL.FTZ R25, R25, R62 ;  /* 0x0000003e19197220 */ /* 0x000fe20000410000 */
[----:B------:R-:W-:-:S02]  /*17d0*/  HADD2.F32 R21, -RZ, R55.H0_H0 ;  /* 0x20000037ff157230 */ /* 0x000fc40000004100 */
[----:B------:R-:W-:Y:S01]  /*17e0*/  FADD.FTZ R14, R14, R20 ;  /* 0x000000140e0e7221 */ /* 0x000fe20000010000 */
[----:B------:R-:W-:Y:S01]  /*17f0*/  FADD.FTZ R19, R16, R27 ;  /* 0x0000001b10137221 */ /* 0x000fe20000010000 */
[----:B------:R-:W-:Y:S01]  /*1800*/  FFMA.FTZ R17, R20, R25, R17 ;  /* 0x0000001914117223 */ /* 0x000fe20000010011 */
[----:B------:R-:W-:Y:S01]  /*1810*/  FMUL.FTZ R20, R13, R20 ;  /* 0x000000140d147220 */ /* 0x000fe20000410000 */
[--C-:B------:R-:W-:Y:S02]  /*1820*/  HADD2.F32 R27, -RZ, R58.reuse.H0_H0 ;  /* 0x2000003aff1b7230 */ /* 0x100fe40000004100 */
[----:B------:R-:W-:Y:S01]  /*1830*/  FADD.FTZ R29, -R12, R21 ;  /* 0x000000150c1d7221 */ /* 0x000fe20000010100 */
[----:B------:R-:W-:Y:S02]  /*1840*/  HADD2.F32 R23, -RZ, R55.H1_H1 ;  /* 0x30000037ff177230 */ /* 0x000fe40000004100 */
[----:B------:R-:W-:Y:S01]  /*1850*/  FADD.FTZ R21, R20, R19 ;  /* 0x0000001314157221 */ /* 0x000fe20000010000 */
[----:B------:R-:W-:Y:S01]  /*1860*/  FFMA.FTZ R22, R25, R20, R22 ;  /* 0x0000001419167223 */ /* 0x000fe20000010016 */
[----:B------:R-:W-:-:S02]  /*1870*/  HADD2.F32 R16, -RZ, R58.H1_H1 ;  /* 0x3000003aff107230 */ /* 0x000fc40000004100 */
[----:B------:R-:W-:Y:S01]  /*1880*/  FMUL.FTZ R29, R29, R62 ;  /* 0x0000003e1d1d7220 */ /* 0x000fe20000410000 */
[----:B------:R-:W-:Y:S01]  /*1890*/  FMUL.FTZ R20, R59, R27 ;  /* 0x0000001b3b147220 */ /* 0x000fe20000410000 */
[----:B------:R-:W-:Y:S01]  /*18a0*/  FADD.FTZ R23, -R12, R23 ;  /* 0x000000170c177221 */ /* 0x000fe20000010100 */
[----:B------:R-:W-:Y:S02]  /*18b0*/  HADD2.F32 R25, -RZ, R57.H0_H0 ;  /* 0x20000039ff197230 */ /* 0x000fe40000004100 */
[----:B------:R-:W-:Y:S01]  /*18c0*/  FFMA.FTZ R19, R27, R29, R18 ;  /* 0x0000001d1b137223 */ /* 0x000fe20000010012 */
[----:B------:R-:W-:Y:S01]  /*18d0*/  FADD.FTZ R21, R21, R20 ;  /* 0x0000001415157221 */ /* 0x000fe20000010000 */
[----:B------:R-:W-:Y:S01]  /*18e0*/  FMUL.FTZ R18, R13, R16 ;  /* 0x000000100d127220 */ /* 0x000fe20000410000 */
[----:B------:R-:W-:Y:S01]  /*18f0*/  FFMA.FTZ R22, R29, R20, R22 ;  /* 0x000000141d167223 */ /* 0x000fe20000010016 */
[----:B------:R-:W-:Y:S01]  /*1900*/  FMUL.FTZ R23, R23, R62 ;  /* 0x0000003e17177220 */ /* 0x000fe20000410000 */
[----:B------:R-:W-:Y:S01]  /*1910*/  FADD.FTZ R15, R15, R24 ;  /* 0x000000180f0f7221 */ /* 0x000fe20000010000 */
[----:B------:R-:W-:Y:S01]  /*1920*/  FADD.FTZ R24, R18, R21 ;  /* 0x0000001512187221 */ /* 0x000fe20000010000 */
[----:B------:R-:W-:-:S02]  /*1930*/  HADD2.F32 R20, -RZ, R56.H0_H0 ;  /* 0x20000038ff147230 */ /* 0x000fc40000004100 */
[----:B------:R-:W-:Y:S01]  /*1940*/  FFMA.FTZ R17, R16, R23, R17 ;  /* 0x0000001710117223 */ /* 0x000fe20000010011 */
[----:B------:R-:W-:Y:S01]  /*1950*/  FFMA.FTZ R18, R23, R18, R22 ;  /* 0x0000001217127223 */ /* 0x000fe20000010016 */
[C---:B------:R-:W-:Y:S01]  /*1960*/  FADD.FTZ R21, -R12.reuse, R25 ;  /* 0x000000190c157221 */ /* 0x040fe20000010100 */
[----:B------:R-:W-:Y:S02]  /*1970*/  HADD2.F32 R23, -RZ, R57.H1_H1 ;  /* 0x30000039ff177230 */ /* 0x000fe40000004100 */
[----:B------:R-:W-:Y:S01]  /*1980*/  FMUL.FTZ R25, R59, R20 ;  /* 0x000000143b197220 */ /* 0x000fe20000410000 */
[----:B------:R-:W-:Y:S02]  /*1990*/  HADD2.F32 R22, -RZ, R56.H1_H1 ;  /* 0x30000038ff167230 */ /* 0x000fe40000004100 */
[----:B------:R-:W-:Y:S01]  /*19a0*/  FMUL.FTZ R21, R21, R62 ;  /* 0x0000003e15157220 */ /* 0x000fe20000410000 */
[----:B------:R-:W-:Y:S01]  /*19b0*/  FADD.FTZ R15, R15, R27 ;  /* 0x0000001b0f0f7221 */ /* 0x000fe20000010000 */
[----:B------:R-:W-:Y:S01]  /*19c0*/  FADD.FTZ R23, -R12, R23 ;  /* 0x000000170c177221 */ /* 0x000fe20000010100 */
[----:B------:R-:W-:Y:S01]  /*19d0*/  FADD.FTZ R26, R24, R25 ;  /* 0x00000019181a7221 */ /* 0x000fe20000010000 */
[----:B------:R-:W-:Y:S01]  /*19e0*/  FFMA.FTZ R29, R21, R25, R18 ;  /* 0x00000019151d7223 */ /* 0x000fe20000010012 */
[----:B------:R-:W-:Y:S01]  /*19f0*/  FMUL.FTZ R27, R13, R22 ;  /* 0x000000160d1b7220 */ /* 0x000fe20000410000 */
[----:B------:R-:W-:Y:S01]  /*1a00*/  FMUL.FTZ R24, R23, R62 ;  /* 0x0000003e17187220 */ /* 0x000fe20000410000 */
[----:B------:R-:W-:Y:S01]  /*1a10*/  FADD.FTZ R25, R14, R16 ;  /* 0x000000100e197221 */ /* 0x000fe20000010000 */
[----:B------:R-:W-:Y:S01]  /*1a20*/  FFMA.FTZ R16, R20, R21, R19 ;  /* 0x0000001514107223 */ /* 0x000fe20000010013 */
[----:B------:R-:W-:Y:S01]  /*1a30*/  FADD.FTZ R14, R27, R26 ;  /* 0x0000001a1b0e7221 */ /* 0x000fe20000010000 */
[----:B------:R-:W-:Y:S01]  /*1a40*/  FFMA.FTZ R23, R24, R27, R29 ;  /* 0x0000001b18177223 */ /* 0x000fe2000001001d */
[----:B------:R-:W-:Y:S01]  /*1a50*/  FADD.FTZ R18, R15, R20 ;  /* 0x000000140f127221 */ /* 0x000fe20000010000 */
[----:B------:R-:W-:Y:S01]  /*1a60*/  FADD.FTZ R19, R25, R22 ;  /* 0x0000001619137221 */ /* 0x000fe20000010000 */
[----:B------:R-:W-:Y:S01]  /*1a70*/  FFMA.FTZ R17, R22, R24, R17 ;  /* 0x0000001816117223 */ /* 0x000fe20000010011 */
[----:B------:R-:W-:Y:S06]  /*1a80*/  BRA `(.L_x_872) ;  /* 0x0000001000807947 */ /* 0x000fec0003800000 */
.L_x_871:
[--C-:B-----5:R-:W-:Y:S02]  /*1a90*/  HADD2.F32 R15, -RZ, R37.reuse.H0_H0 ;  /* 0x20000025ff0f7230 */ /* 0x120fe40000004100 */
[----:B------:R-:W-:Y:S02]  /*1aa0*/  HADD2.F32 R17, -RZ, R37.H1_H1 ;  /* 0x30000025ff117230 */ /* 0x000fe40000004100 */
[----:B------:R-:W-:Y:S02]  /*1ab0*/  HADD2.F32 R23, -RZ, R35.H0_H0 ;  /* 0x20000023ff177230 */ /* 0x000fe40000004100 */
[----:B------:R-:W-:Y:S01]  /*1ac0*/  FADD.FTZ R15, -R12, R15 ;  /* 0x0000000f0c0f7221 */ /* 0x000fe20000010100 */
[----:B------:R-:W-:-:S03]  /*1ad0*/  HADD2.F32 R69, -RZ, R34.H1_H1 ;  /* 0x30000022ff457230 */ /* 0x000fc60000004100 */
[----:B------:R-:W-:Y:S01]  /*1ae0*/  FMUL.FTZ R16, R15, R62 ;  /* 0x0000003e0f107220 */ /* 0x000fe20000410000 */
[C---:B------:R-:W-:Y:S01]  /*1af0*/  FADD.FTZ R15, -R12.reuse, R17 ;  /* 0x000000110c0f7221 */ /* 0x040fe20000010100 */
[C---:B------:R-:W-:Y:S01]  /*1b00*/  FADD.FTZ R25, -R12.reuse, R23 ;  /* 0x000000170c197221 */ /* 0x040fe20000010100 */
[----:B------:R-:W-:Y:S02]  /*1b10*/  HADD2.F32 R23, -RZ, R36.H0_H0 ;  /* 0x20000024ff177230 */ /* 0x000fe40000004100 */
[--C-:B------:R-:W-:Y:S01]  /*1b20*/  FFMA.FTZ R17, R59, R16, R61.reuse ;  /* 0x000000103b117223 */ /* 0x100fe2000001003d */
[-C--:B------:R-:W-:Y:S01]  /*1b30*/  FMUL.FTZ R14, R15, R62.reuse ;  /* 0x0000003e0f0e7220 */ /* 0x080fe20000410000 */
[----:B------:R-:W-:Y:S01]  /*1b40*/  FMUL.FTZ R24, R25, R62 ;  /* 0x0000003e19187220 */ /* 0x000fe20000410000 */
[----:B------:R-:W-:Y:S02]  /*1b50*/  HADD2.F32 R25, -RZ, R35.H1_H1 ;  /* 0x30000023ff197230 */ /* 0x000fe40000004100 */
[----:B------:R-:W-:Y:S01]  /*1b60*/  FMUL.FTZ R19, R17, -1.4426950216293334961 ;  /* 0xbfb8aa3b11137820 */ /* 0x000fe20000410000 */
[----:B------:R-:W-:Y:S01]  /*1b70*/  FFMA.FTZ R15, R13, R14, R60 ;  /* 0x0000000e0d0f7223 */ /* 0x000fe2000001003c */
[----:B------:R-:W-:Y:S01]  /*1b80*/  FFMA.FTZ R31, R59, R24, R61 ;  /* 0x000000183b1f7223 */ /* 0x000fe2000001003d */
[----:B------:R-:W-:-:S02]  /*1b90*/  FADD.FTZ R25, -R12, R25 ;  /* 0x000000190c197221 */ /* 0x000fc40000010100 */
[----:B------:R-:W-:Y:S01]  /*1ba0*/  FMUL.FTZ R21, R15, -1.4426950216293334961 ;  /* 0xbfb8aa3b0f157820 */ /* 0x000fe20000410000 */
[----:B------:R-:W0:Y:S01]  /*1bb0*/  MUFU.EX2 R19, R19 ;  /* 0x0000001300137308 */ /* 0x000e220000000800 */
[----:B------:R-:W-:-:S04]  /*1bc0*/  FMUL.FTZ R27, R25, R62 ;  /* 0x0000003e191b7220 */ /* 0x000fc80000410000 */
[----:B------:R-:W1:Y:S01]  /*1bd0*/  MUFU.EX2 R21, R21 ;  /* 0x0000001500157308 */ /* 0x000e620000000800 */
[----:B------:R-:W-:Y:S01]  /*1be0*/  FFMA.FTZ R28, R13, R27, R60 ;  /* 0x0000001b0d1c7223 */ /* 0x000fe2000001003c */
[----:B0-----:R-:W-:Y:S01]  /*1bf0*/  FADD.FTZ R20, R19, 1 ;  /* 0x3f80000013147421 */ /* 0x001fe20000010000 */
[----:B-1----:R-:W-:-:S05]  /*1c00*/  FADD.FTZ R18, R21, 1 ;  /* 0x3f80000015127421 */ /* 0x002fca0000010000 */
[----:B------:R-:W0:Y:S01]  /*1c10*/  MUFU.RCP R20, R20 ;  /* 0x0000001400147308 */ /* 0x000e220000001000 */
[----:B------:R-:W-:-:S05]  /*1c20*/  HADD2.F32 R21, -RZ, R33.H0_H0 ;  /* 0x20000021ff157230 */ /* 0x000fca0000004100 */
[----:B------:R-:W-:Y:S02]  /*1c30*/  FADD.FTZ R21, -R12, R21 ;  /* 0x000000150c157221 */ /* 0x000fe40000010100 */
[----:B------:R-:W1:Y:S01]  /*1c40*/  MUFU.RCP R18, R18 ;  /* 0x0000001200127308 */ /* 0x000e620000001000 */
[----:B0-----:R-:W-:Y:S01]  /*1c50*/  FADD.FTZ R22, -R20, 1 ;  /* 0x3f80000014167421 */ /* 0x001fe20000010100 */
[----:B------:R-:W-:Y:S01]  /*1c60*/  FMUL.FTZ R19, R23, R20 ;  /* 0x0000001417137220 */ /* 0x000fe20000410000 */
[----:B------:R-:W-:Y:S02]  /*1c70*/  HADD2.F32 R23, -RZ, R36.H1_H1 ;  /* 0x30000024ff177230 */ /* 0x000fe40000004100 */
[----:B------:R-:W-:Y:S01]  /*1c80*/  FFMA.FTZ R22, R17, R22, 1 ;  /* 0x3f80000011167423 */ /* 0x000fe20000010016 */
[----:B------:R-:W-:Y:S01]  /*1c90*/  FMUL.FTZ R17, R31, -1.4426950216293334961 ;  /* 0xbfb8aa3b1f117820 */ /* 0x000fe20000410000 */
[----:B-1----:R-:W-:Y:S01]  /*1ca0*/  FADD.FTZ R20, -R18, 1 ;  /* 0x3f80000012147421 */ /* 0x002fe20000010100 */
[----:B------:R-:W-:-:S04]  /*1cb0*/  FMUL.FTZ R23, R23, R18 ;  /* 0x0000001217177220 */ /* 0x000fc80000410000 */
[----:B------:R-:W0:Y:S01]  /*1cc0*/  MUFU.EX2 R17, R17 ;  /* 0x0000001100117308 */ /* 0x000e220000000800 */
[----:B------:R-:W-:Y:S01]  /*1cd0*/  FFMA.FTZ R20, R15, R20, 1 ;  /* 0x3f8000000f147423 */ /* 0x000fe20000010014 */
[----:B------:R-:W-:Y:S01]  /*1ce0*/  FMUL.FTZ R15, R19, R22 ;  /* 0x00000016130f7220 */ /* 0x000fe20000410000 */
[----:B------:R-:W-:Y:S02]  /*1cf0*/  FMUL.FTZ R19, R28, -1.4426950216293334961 ;  /* 0xbfb8aa3b1c137820 */ /* 0x000fe40000410000 */
[----:B------:R-:W-:Y:S01]  /*1d00*/  FMUL.FTZ R23, R23, R20 ;  /* 0x0000001417177220 */ /* 0x000fe20000410000 */
[----:B------:R-:W-:Y:S01]  /*1d10*/  FMUL.FTZ R20, R21, R62 ;  /* 0x0000003e15147220 */ /* 0x000fe20000410000 */
[----:B------:R-:W-:Y:S02]  /*1d20*/  HADD2.F32 R21, -RZ, R33.H1_H1 ;  /* 0x30000021ff157230 */ /* 0x000fe40000004100 */
[----:B------:R-:W1:Y:S01]  /*1d30*/  MUFU.EX2 R19, R19 ;  /* 0x0000001300137308 */ /* 0x000e620000000800 */
[----:B------:R-:W-:-:S02]  /*1d40*/  FFMA.FTZ R22, R59, R20, R61 ;  /* 0x000000143b167223 */ /* 0x000fc4000001003d */
[----:B------:R-:W-:Y:S02]  /*1d50*/  FADD.FTZ R21, -R12, R21 ;  /* 0x000000150c157221 */ /* 0x000fe40000010100 */
[----:B------:R-:W-:Y:S01]  /*1d60*/  FMUL.FTZ R29, R22, -1.4426950216293334961 ;  /* 0xbfb8aa3b161d7820 */ /* 0x000fe20000410000 */
[----:B0-----:R-:W-:Y:S01]  /*1d70*/  FADD.FTZ R18, R17, 1 ;  /* 0x3f80000011127421 */ /* 0x001fe20000010000 */
[----:B------:R-:W-:-:S04]  /*1d80*/  FMUL.FTZ R21, R21, R62 ;  /* 0x0000003e15157220 */ /* 0x000fc80000410000 */
[----:B------:R-:W0:Y:S01]  /*1d90*/  MUFU.EX2 R29, R29 ;  /* 0x0000001d001d7308 */ /* 0x000e220000000800 */
[----:B------:R-:W-:Y:S01]  /*1da0*/  FFMA.FTZ R17, R13, R21, R60 ;  /* 0x000000150d117223 */ /* 0x000fe2000001003c */
[----:B-1----:R-:W-:Y:S02]  /*1db0*/  FADD.FTZ R26, R19, 1 ;  /* 0x3f800000131a7421 */ /* 0x002fe40000010000 */
[----:B------:R-:W1:Y:S01]  /*1dc0*/  MUFU.RCP R18, R18 ;  /* 0x0000001200127308 */ /* 0x000e620000001000 */
[----:B------:R-:W-:-:S07]  /*1dd0*/  FMUL.FTZ R25, R17, -1.4426950216293334961 ;  /* 0xbfb8aa3b11197820 */ /* 0x000fce0000410000 */
[----:B------:R-:W2:Y:S01]  /*1de0*/  MUFU.RCP R26, R26 ;  /* 0x0000001a001a7308 */ /* 0x000ea20000001000 */
[----:B0-----:R-:W-:Y:S01]  /*1df0*/  FADD.FTZ R19, R29, 1 ;  /* 0x3f8000001d137421 */ /* 0x001fe20000010000 */
[----:B------:R-:W-:-:S06]  /*1e00*/  HADD2.F32 R29, -RZ, R34.H0_H0 ;  /* 0x20000022ff1d7230 */ /* 0x000fcc0000004100 */
[----:B------:R-:W0:Y:S01]  /*1e10*/  MUFU.EX2 R25, R25 ;  /* 0x0000001900197308 */ /* 0x000e220000000800 */
[----:B-1----:R-:W-:Y:S01]  /*1e20*/  FADD.FTZ R30, -R18, 1 ;  /* 0x3f800000121e7421 */ /* 0x002fe20000010100 */
[----:B------:R-:W-:Y:S02]  /*1e30*/  FMUL.FTZ R18, R29, R18 ;  /* 0x000000121d127220 */ /* 0x000fe40000410000 */
[----:B------:R-:W1:Y:S01]  /*1e40*/  MUFU.RCP R19, R19 ;  /* 0x0000001300137308 */ /* 0x000e620000001000 */
[----:B------:R-:W-:Y:S01]  /*1e50*/  FFMA.FTZ R31, R31, R30, 1 ;  /* 0x3f8000001f1f7423 */ /* 0x000fe2000001001e */
[----:B--2---:R-:W-:-:S03]  /*1e60*/  FADD.FTZ R29, -R26, 1 ;  /* 0x3f8000001a1d7421 */ /* 0x004fc60000010100 */
[----:B------:R-:W-:Y:S01]  /*1e70*/  FMUL.FTZ R31, R18, R31 ;  /* 0x0000001f121f7220 */ /* 0x000fe20000410000 */
[----:B------:R-:W-:Y:S01]  /*1e80*/  FFMA.FTZ R28, R28, R29, 1 ;  /* 0x3f8000001c1c7423 */ /* 0x000fe2000001001d */
[----:B0-----:R-:W-:Y:S01]  /*1e90*/  FADD.FTZ R29, R25, 1 ;  /* 0x3f800000191d7421 */ /* 0x001fe20000010000 */
[----:B------:R-:W-:Y:S01]  /*1ea0*/  FMUL.FTZ R25, R69, R26 ;  /* 0x0000001a45197220 */ /* 0x000fe20000410000 */
[----:B------:R-:W-:-:S03]  /*1eb0*/  HADD2.F32 R26, -RZ, R32.H0_H0 ;  /* 0x20000020ff1a7230 */ /* 0x000fc60000004100 */
[----:B------:R-:W-:Y:S01]  /*1ec0*/  FMUL.FTZ R28, R25, R28 ;  /* 0x0000001c191c7220 */ /* 0x000fe20000410000 */
[----:B------:R-:W0:Y:S01]  /*1ed0*/  MUFU.RCP R29, R29 ;  /* 0x0000001d001d7308 */ /* 0x000e220000001000 */
[----:B-1----:R-:W-:Y:S01]  /*1ee0*/  FADD.FTZ R69, -R19, 1 ;  /* 0x3f80000013457421 */ /* 0x002fe20000010100 */
[----:B------:R-:W-:Y:S01]  /*1ef0*/  FMUL.FTZ R19, R26, R19 ;  /* 0x000000131a137220 */ /* 0x000fe20000410000 */
[----:B------:R-:W-:Y:S02]  /*1f00*/  HADD2.F32 R26, -RZ, R32.H1_H1 ;  /* 0x30000020ff1a7230 */ /* 0x000fe40000004100 */
[----:B------:R-:W-:Y:S02]  /*1f10*/  HADD2.F32 R25, -RZ, R11.H0_H0 ;  /* 0x2000000bff197230 */ /* 0x000fe40000004100 */
[----:B------:R-:W-:-:S03]  /*1f20*/  FFMA.FTZ R22, R22, R69, 1 ;  /* 0x3f80000016167423 */ /* 0x000fc60000010045 */
[----:B------:R-:W-:Y:S01]  /*1f30*/  FADD.FTZ R69, -R12, R25 ;  /* 0x000000190c457221 */ /* 0x000fe20000010100 */
[----:B------:R-:W-:-:S03]  /*1f40*/  FMUL.FTZ R19, R19, R22 ;  /* 0x0000001613137220 */ /* 0x000fc60000410000 */
[----:B------:R-:W-:Y:S01]  /*1f50*/  FMUL.FTZ R18, R69, R62 ;  /* 0x0000003e45127220 */ /* 0x000fe20000410000 */
[----:B0-----:R-:W-:Y:S01]  /*1f60*/  FADD.FTZ R30, -R29, 1 ;  /* 0x3f8000001d1e7421 */ /* 0x001fe20000010100 */
[----:B------:R-:W-:Y:S01]  /*1f70*/  FMUL.FTZ R26, R26, R29 ;  /* 0x0000001d1a1a7220 */ /* 0x000fe20000410000 */
[----:B------:R-:W-:Y:S02]  /*1f80*/  FMUL.FTZ R29, R13, R23 ;  /* 0x000000170d1d7220 */ /* 0x000fe40000410000 */
[----:B------:R-:W-:-:S04]  /*1f90*/  FFMA.FTZ R17, R17, R30, 1 ;  /* 0x3f80000011117423 */ /* 0x000fc8000001001e */
[----:B------:R-:W-:Y:S01]  /*1fa0*/  FMUL.FTZ R22, R26, R17 ;  /* 0x000000111a167220 */ /* 0x000fe20000410000 */
[----:B------:R-:W-:-:S04]  /*1fb0*/  FMUL.FTZ R17, R59, R15 ;  /* 0x0000000f3b117220 */ /* 0x000fc80000410000 */
[----:B------:R-:W-:Y:S01]  /*1fc0*/  FFMA.FTZ R25, R16, R17, RZ ;  /* 0x0000001110197223 */ /* 0x000fe200000100ff */
[----:B------:R-:W-:Y:S01]  /*1fd0*/  FADD.FTZ R26, RZ, R17 ;  /* 0x00000011ff1a7221 */ /* 0x000fe20000010000 */
[----:B------:R-:W-:Y:S02]  /*1fe0*/  FFMA.FTZ R17, R59, R18, R61 ;  /* 0x000000123b117223 */ /* 0x000fe4000001003d */
[----:B------:R-:W-:Y:S01]  /*1ff0*/  FFMA.FTZ R68, R14, R29, R25 ;  /* 0x0000001d0e447223 */ /* 0x000fe20000010019 */
[----:B------:R-:W-:Y:S01]  /*2000*/  FADD.FTZ R29, R29, R26 ;  /* 0x0000001a1d1d7221 */ /* 0x000fe20000010000 */
[----:B------:R-:W-:Y:S01]  /*2010*/  FMUL.FTZ R69, R17, -1.4426950216293334961 ;  /* 0xbfb8aa3b11457820 */ /* 0x000fe20000410000 */
[----:B------:R-:W-:Y:S01]  /*2020*/  FFMA.FTZ R25, R16, R15, RZ ;  /* 0x0000000f10197223 */ /* 0x000fe200000100ff */
[----:B------:R-:W-:Y:S01]  /*2030*/  FADD.FTZ R26, RZ, R15 ;  /* 0x0000000fff1a7221 */ /* 0x000fe20000010000 */
[----:B------:R-:W-:Y:S02]  /*2040*/  HADD2.F32 R15, -RZ, R50.H0_H0 ;  /* 0x20000032ff0f7230 */ /* 0x000fe40000004100 */
[-C--:B------:R-:W-:Y:S01]  /*2050*/  FFMA.FTZ R25, R24, R31.reuse, R25 ;  /* 0x0000001f18197223 */ /* 0x080fe20000010019 */
[----:B------:R-:W0:Y:S01]  /*2060*/  MUFU.EX2 R69, R69 ;  /* 0x0000004500457308 */ /* 0x000e220000000800 */
[----:B------:R-:W-:Y:S01]  /*2070*/  FADD.FTZ R26, R26, R31 ;  /* 0x0000001f1a1a7221 */ /* 0x000fe20000010000 */
[----:B------:R-:W-:Y:S01]  /*2080*/  FMUL.FTZ R31, R59, R31 ;  /* 0x0000001f3b1f7220 */ /* 0x000fe20000410000 */
[----:B------:R-:W-:-:S02]  /*2090*/  FFMA.FTZ R25, R20, R19, R25 ;  /* 0x0000001314197223 */ /* 0x000fc40000010019 */
[----:B------:R-:W-:Y:S01]  /*20a0*/  FADD.FTZ R26, R26, R19 ;  /* 0x000000131a1a7221 */ /* 0x000fe20000010000 */
[----:B------:R-:W-:Y:S01]  /*20b0*/  FFMA.FTZ R16, R24, R31, R68 ;  /* 0x0000001f18107223 */ /* 0x000fe20000010044 */
[----:B------:R-:W-:Y:S01]  /*20c0*/  FADD.FTZ R29, R29, R31 ;  /* 0x0000001f1d1d7221 */ /* 0x000fe20000010000 */
[----:B0-----:R-:W-:-:S06]  /*20d0*/  FADD.FTZ R30, R69, 1 ;  /* 0x3f800000451e7421 */ /* 0x001fcc0000010000 */
[----:B------:R-:W0:Y:S02]  /*20e0*/  MUFU.RCP R30, R30 ;  /* 0x0000001e001e7308 */ /* 0x000e240000001000 */
[----:B0-----:R-:W-:Y:S01]  /*20f0*/  FADD.FTZ R24, -R30, 1 ;  /* 0x3f8000001e187421 */ /* 0x001fe20000010100 */
[----:B------:R-:W-:-:S03]  /*2100*/  FMUL.FTZ R15, R15, R30 ;  /* 0x0000001e0f0f7220 */ /* 0x000fc60000410000 */
[----:B------:R-:W-:Y:S01]  /*2110*/  FFMA.FTZ R24, R17, R24, 1 ;  /* 0x3f80000011187423 */ /* 0x000fe20000010018 */
[----:B------:R-:W-:-:S05]  /*2120*/  HADD2.F32 R17, -RZ, R11.H1_H1 ;  /* 0x3000000bff117230 */ /* 0x000fca0000004100 */
[----:B------:R-:W-:Y:S01]  /*2130*/  FADD.FTZ R69, -R12, R17 ;  /* 0x000000110c457221 */ /* 0x000fe20000010100 */
[----:B------:R-:W-:Y:S01]  /*2140*/  FMUL.FTZ R17, R15, R24 ;  /* 0x000000180f117220 */ /* 0x000fe20000410000 */
[----:B------:R-:W-:Y:S01]  /*2150*/  FFMA.FTZ R24, R14, R23, RZ ;  /* 0x000000170e187223 */ /* 0x000fe200000100ff */
[----:B------:R-:W-:Y:S01]  /*2160*/  FADD.FTZ R23, RZ, R23 ;  /* 0x00000017ff177221 */ /* 0x000fe20000010000 */
[----:B------:R-:W-:Y:S01]  /*2170*/  FMUL.FTZ R15, R69, R62 ;  /* 0x0000003e450f7220 */ /* 0x000fe20000410000 */
[-C--:B------:R-:W-:Y:S01]  /*2180*/  FMUL.FTZ R69, R13, R28.reuse ;  /* 0x0000001c0d457220 */ /* 0x080fe20000410000 */
[----:B------:R-:W-:Y:S01]  /*2190*/  FFMA.FTZ R24, R27, R28, R24 ;  /* 0x0000001c1b187223 */ /* 0x000fe20000010018 */
[----:B------:R-:W-:Y:S01]  /*21a0*/  FADD.FTZ R23, R23, R28 ;  /* 0x0000001c17177221 */ /* 0x000fe20000010000 */
[----:B------:R-:W-:Y:S01]  /*21b0*/  FFMA.FTZ R31, R13, R15, R60 ;  /* 0x0000000f0d1f7223 */ /* 0x000fe2000001003c */
[----:B------:R-:W-:Y:S01]  /*21c0*/  FFMA.FTZ R27, R27, R69, R16 ;  /* 0x000000451b1b7223 */ /* 0x000fe20000010010 */
[----:B------:R-:W-:-:S02]  /*21d0*/  HADD2.F32 R16, -RZ, R50.H1_H1 ;  /* 0x30000032ff107230 */ /* 0x000fc40000004100 */
[----:B------:R-:W-:Y:S01]  /*21e0*/  FADD.FTZ R29, R69, R29 ;  /* 0x0000001d451d7221 */ /* 0x000fe20000010000 */
[----:B------:R-:W-:Y:S01]  /*21f0*/  FMUL.FTZ R68, R31, -1.4426950216293334961 ;  /* 0xbfb8aa3b1f447820 */ /* 0x000fe20000410000 */
[----:B------:R-:W-:Y:S01]  /*2200*/  FADD.FTZ R23, R23, R22 ;  /* 0x0000001617177221 */ /* 0x000fe20000010000 */
[----:B------:R-:W-:Y:S01]  /*2210*/  FFMA.FTZ R24, R21, R22, R24 ;  /* 0x0000001615187223 */ /* 0x000fe20000010018 */
[----:B------:R-:W-:Y:S01]  /*2220*/  FADD.FTZ R26, R26, R17 ;  /* 0x000000111a1a7221 */ /* 0x000fe20000010000 */
[----:B------:R-:W-:Y:S02]  /*2230*/  FFMA.FTZ R25, R18, R17, R25 ;  /* 0x0000001112197223 */ /* 0x000fe40000010019 */
[----:B------:R-:W0:Y:S02]  /*2240*/  MUFU.EX2 R68, R68 ;  /* 0x0000004400447308 */ /* 0x000e240000000800 */
[----:B0-----:R-:W-:Y:S01]  /*2250*/  FADD.FTZ R30, R68, 1 ;  /* 0x3f800000441e7421 */ /* 0x001fe20000010000 */
[----:B------:R-:W-:Y:S01]  /*2260*/  FMUL.FTZ R68, R59, R19 ;  /* 0x000000133b447220 */ /* 0x000fe20000410000 */
[----:B------:R-:W-:-:S03]  /*2270*/  HADD2.F32 R19, -RZ, R53.H0_H0 ;  /* 0x20000035ff137230 */ /* 0x000fc60000004100 */
[----:B------:R-:W-:Y:S01]  /*2280*/  FFMA.FTZ R28, R20, R68, R27 ;  /* 0x00000044141c7223 */ /* 0x000fe2000001001b */
[----:B------:R-:W0:Y:S01]  /*2290*/  MUFU.RCP R30, R30 ;  /* 0x0000001e001e7308 */ /* 0x000e220000001000 */
[----:B------:R-:W-:Y:S02]  /*22a0*/  HADD2.F32 R27, -RZ, R51.H1_H1 ;  /* 0x30000033ff1b7230 */ /* 0x000fe40000004100 */
[----:B------:R-:W-:-:S03]  /*22b0*/  FADD.FTZ R29, R29, R68 ;  /* 0x000000441d1d7221 */ /* 0x000fc60000010000 */
[----:B------:R-:W-:Y:S01]  /*22c0*/  FADD.FTZ R27, -R12, R27 ;  /* 0x0000001b0c1b7221 */ /* 0x000fe20000010100 */
[----:B0-----:R-:W-:Y:S01]  /*22d0*/  FADD.FTZ R14, -R30, 1 ;  /* 0x3f8000001e0e7421 */ /* 0x001fe20000010100 */
[----:B------:R-:W-:-:S03]  /*22e0*/  FMUL.FTZ R16, R16, R30 ;  /* 0x0000001e10107220 */ /* 0x000fc60000410000 */
[----:B------:R-:W-:Y:S01]  /*22f0*/  FFMA.FTZ R31, R31, R14, 1 ;  /* 0x3f8000001f1f7423 */ /* 0x000fe2000001000e */
[----:B------:R-:W-:-:S03]  /*2300*/  HADD2.F32 R14, -RZ, R51.H0_H0 ;  /* 0x20000033ff0e7230 */ /* 0x000fc60000004100 */
[----:B------:R-:W-:Y:S02]  /*2310*/  FMUL.FTZ R16, R16, R31 ;  /* 0x0000001f10107220 */ /* 0x000fe40000410000 */
[----:B------:R-:W-:-:S04]  /*2320*/  FADD.FTZ R14, -R12, R14 ;  /* 0x0000000e0c0e7221 */ /* 0x000fc80000010100 */
[----:B------:R-:W-:-:S04]  /*2330*/  FMUL.FTZ R14, R14, R62 ;  /* 0x0000003e0e0e7220 */ /* 0x000fc80000410000 */
[----:B------:R-:W-:-:S04]  /*2340*/  FFMA.FTZ R31, R59, R14, R61 ;  /* 0x0000000e3b1f7223 */ /* 0x000fc8000001003d */
[----:B------:R-:W-:-:S06]  /*2350*/  FMUL.FTZ R69, R31, -1.4426950216293334961 ;  /* 0xbfb8aa3b1f457820 */ /* 0x000fcc0000410000 */
[----:B------:R-:W0:Y:S02]  /*2360*/  MUFU.EX2 R69, R69 ;  /* 0x0000004500457308 */ /* 0x000e240000000800 */
[----:B0-----:R-:W-:Y:S01]  /*2370*/  FADD.FTZ R30, R69, 1 ;  /* 0x3f800000451e7421 */ /* 0x001fe20000010000 */
[----:B------:R-:W-:Y:S01]  /*2380*/  FMUL.FTZ R69, R13, R22 ;  /* 0x000000160d457220 */ /* 0x000fe20000410000 */
[----:B------:R-:W-:-:S03]  /*2390*/  HADD2.F32 R22, -RZ, R53.H1_H1 ;  /* 0x30000035ff167230 */ /* 0x000fc60000004100 */
[----:B------:R-:W-:Y:S01]  /*23a0*/  FADD.FTZ R29, R69, R29 ;  /* 0x0000001d451d7221 */ /* 0x000fe20000010000 */
[----:B------:R-:W0:Y:S02]  /*23b0*/  MUFU.RCP R30, R30 ;  /* 0x0000001e001e7308 */ /* 0x000e240000001000 */
[----:B0-----:R-:W-:Y:S01]  /*23c0*/  FADD.FTZ R20, -R30, 1 ;  /* 0x3f8000001e147421 */ /* 0x001fe20000010100 */
[----:B------:R-:W-:-:S03]  /*23d0*/  FMUL.FTZ R19, R19, R30 ;  /* 0x0000001e13137220 */ /* 0x000fc60000410000 */
[----:B------:R-:W-:-:S04]  /*23e0*/  FFMA.FTZ R20, R31, R20, 1 ;  /* 0x3f8000001f147423 */ /* 0x000fc80000010014 */
[----:B------:R-:W-:Y:S01]  /*23f0*/  FMUL.FTZ R19, R19, R20 ;  /* 0x0000001413137220 */ /* 0x000fe20000410000 */
[----:B------:R-:W-:Y:S01]  /*2400*/  FMUL.FTZ R20, R27, R62 ;  /* 0x0000003e1b147220 */ /* 0x000fe20000410000 */
[----:B------:R-:W-:Y:S01]  /*2410*/  FFMA.FTZ R27, R21, R69, R28 ;  /* 0x00000045151b7223 */ /* 0x000fe2000001001c */
[----:B------:R-:W-:Y:S02]  /*2420*/  HADD2.F32 R28, -RZ, R52.H0_H0 ;  /* 0x20000034ff1c7230 */ /* 0x000fe40000004100 */
[----:B------:R-:W-:Y:S01]  /*2430*/  FFMA.FTZ R25, R14, R19, R25 ;  /* 0x000000130e197223 */ /* 0x000fe20000010019 */
[----:B------:R-:W-:Y:S02]  /*2440*/  FFMA.FTZ R30, R13, R20, R60 ;  /* 0x000000140d1e7223 */ /* 0x000fe4000001003c */
[----:B------:R-:W-:Y:S02]  /*2450*/  FADD.FTZ R28, -R12, R28 ;  /* 0x0000001c0c1c7221 */ /* 0x000fe40000010100 */
[----:B------:R-:W-:-:S06]  /*2460*/  FMUL.FTZ R68, R30, -1.4426950216293334961 ;  /* 0xbfb8aa3b1e447820 */ /* 0x000fcc0000410000 */
[----:B------:R-:W0:Y:S02]  /*2470*/  MUFU.EX2 R68, R68 ;  /* 0x0000004400447308 */ /* 0x000e240000000800 */
[----:B0-----:R-:W-:Y:S01]  /*2480*/  FADD.FTZ R31, R68, 1 ;  /* 0x3f800000441f7421 */ /* 0x001fe20000010000 */
[----:B------:R-:W-:Y:S01]  /*2490*/  FMUL.FTZ R68, R59, R17 ;  /* 0x000000113b447220 */ /* 0x000fe20000410000 */
[----:B------:R-:W-:-:S03]  /*24a0*/  HADD2.F32 R17, -RZ, R54.H0_H0 ;  /* 0x20000036ff117230 */ /* 0x000fc60000004100 */
[----:B------:R-:W-:Y:S01]  /*24b0*/  FADD.FTZ R29, R29, R68 ;  /* 0x000000441d1d7221 */ /* 0x000fe20000010000 */
[----:B------:R-:W0:Y:S02]  /*24c0*/  MUFU.RCP R31, R31 ;  /* 0x0000001f001f7308 */ /* 0x000e240000001000 */
[----:B0-----:R-:W-:Y:S01]  /*24d0*/  FMUL.FTZ R21, R22, R31 ;  /* 0x0000001f16157220 */ /* 0x001fe20000410000 */
[----:B------:R-:W-:-:S04]  /*24e0*/  FADD.FTZ R22, -R31, 1 ;  /* 0x3f8000001f167421 */ /* 0x000fc80000010100 */
        /* <DEDUP_REMOVED lines=9> */
[----:B0-----:R-:W-:Y:S01]  /*2580*/  FADD.FTZ R28, R69, 1 ;  /* 0x3f800000451c7421 */ /* 0x001fe20000010000 */
[----:B------:R-:W-:-:S04]  /*2590*/  FMUL.FTZ R69, R13, R16 ;  /* 0x000000100d457220 */ /* 0x000fc80000410000 */
[----:B------:R-:W-:Y:S01]  /*25a0*/  FADD.FTZ R29, R69, R29 ;  /* 0x0000001d451d7221 */ /* 0x000fe20000010000 */
[----:B------:R-:W0:Y:S02]  /*25b0*/  MUFU.RCP R28, R28 ;  /* 0x0000001c001c7308 */ /* 0x000e240000001000 */
[----:B0-----:R-:W-:Y:S01]  /*25c0*/  FMUL.FTZ R18, R17, R28 ;  /* 0x0000001c11127220 */ /* 0x001fe20000410000 */
[----:B------:R-:W-:Y:S01]  /*25d0*/  FADD.FTZ R17, -R28, 1 ;  /* 0x3f8000001c117421 */ /* 0x000fe20000010100 */
[----:B------:R-:W-:Y:S01]  /*25e0*/  FADD.FTZ R28, R23, R16 ;  /* 0x00000010171c7221 */ /* 0x000fe20000010000 */
[----:B------:R-:W-:Y:S02]  /*25f0*/  FFMA.FTZ R23, R15, R16, R24 ;  /* 0x000000100f177223 */ /* 0x000fe40000010018 */
[----:B------:R-:W-:-:S04]  /*2600*/  FFMA.FTZ R17, R31, R17, 1 ;  /* 0x3f8000001f117423 */ /* 0x000fc80000010011 */
[----:B------:R-:W-:Y:S01]  /*2610*/  FMUL.FTZ R18, R18, R17 ;  /* 0x0000001112127220 */ /* 0x000fe20000410000 */
[----:B------:R-:W-:-:S03]  /*2620*/  FMUL.FTZ R17, R27, R62 ;  /* 0x0000003e1b117220 */ /* 0x000fc60000410000 */
[----:B------:R-:W-:Y:S01]  /*2630*/  FFMA.FTZ R25, R22, R18, R25 ;  /* 0x0000001216197223 */ /* 0x000fe20000010019 */
[----:B------:R-:W-:-:S04]  /*2640*/  FFMA.FTZ R31, R13, R17, R60 ;  /* 0x000000110d1f7223 */ /* 0x000fc8000001003c */
[----:B------:R-:W-:-:S06]  /*2650*/  FMUL.FTZ R27, R31, -1.4426950216293334961 ;  /* 0xbfb8aa3b1f1b7820 */ /* 0x000fcc0000410000 */
[----:B------:R-:W0:Y:S02]  /*2660*/  MUFU.EX2 R27, R27 ;  /* 0x0000001b001b7308 */ /* 0x000e240000000800 */
[----:B0-----:R-:W-:Y:S01]  /*2670*/  FADD.FTZ R68, R27, 1 ;  /* 0x3f8000001b447421 */ /* 0x001fe20000010000 */
[----:B------:R-:W-:Y:S01]  /*2680*/  FFMA.FTZ R27, R15, R69, R30 ;  /* 0x000000450f1b7223 */ /* 0x000fe2000001001e */
[----:B------:R-:W-:-:S04]  /*2690*/  HADD2.F32 R15, -RZ, R54.H1_H1 ;  /* 0x30000036ff0f7230 */ /* 0x000fc80000004100 */
[----:B------:R-:W0:Y:S02]  /*26a0*/  MUFU.RCP R68, R68 ;  /* 0x0000004400447308 */ /* 0x000e240000001000 */
[----:B0-----:R-:W-:Y:S01]  /*26b0*/  FMUL.FTZ R16, R15, R68 ;  /* 0x000000440f107220 */ /* 0x001fe20000410000 */
[----:B------:R-:W-:Y:S02]  /*26c0*/  HADD2.F32 R15, -RZ, R55.H0_H0 ;  /* 0x20000037ff0f7230 */ /* 0x000fe40000004100 */
[----:B------:R-:W-:-:S03]  /*26d0*/  FADD.FTZ R24, -R68, 1 ;  /* 0x3f80000044187421 */ /* 0x000fc60000010100 */
[----:B------:R-:W-:Y:S01]  /*26e0*/  FADD.FTZ R15, -R12, R15 ;  /* 0x0000000f0c0f7221 */ /* 0x000fe20000010100 */
[----:B------:R-:W-:-:S03]  /*26f0*/  FFMA.FTZ R31, R31, R24, 1 ;  /* 0x3f8000001f1f7423 */ /* 0x000fc60000010018 */
[----:B------:R-:W-:Y:S01]  /*2700*/  FMUL.FTZ R24, R15, R62 ;  /* 0x0000003e0f187220 */ /* 0x000fe20000410000 */
[----:B------:R-:W-:Y:S01]  /*2710*/  FADD.FTZ R15, R26, R19 ;  /* 0x000000131a0f7221 */ /* 0x000fe20000010000 */
[C---:B------:R-:W-:Y:S01]  /*2720*/  FMUL.FTZ R26, R59.reuse, R19 ;  /* 0x000000133b1a7220 */ /* 0x040fe20000410000 */
[----:B------:R-:W-:Y:S01]  /*2730*/  FMUL.FTZ R16, R16, R31 ;  /* 0x0000001f10107220 */ /* 0x000fe20000410000 */
[----:B------:R-:W-:Y:S01]  /*2740*/  FFMA.FTZ R30, R59, R24, R61 ;  /* 0x000000183b1e7223 */ /* 0x000fe2000001003d */
[--C-:B------:R-:W-:Y:S02]  /*2750*/  HADD2.F32 R19, -RZ, R58.reuse.H0_H0 ;  /* 0x2000003aff137230 */ /* 0x100fe40000004100 */
[----:B------:R-:W-:Y:S01]  /*2760*/  FFMA.FTZ R31, R14, R26, R27 ;  /* 0x0000001a0e1f7223 */ /* 0x000fe2000001001b */
[----:B------:R-:W-:Y:S01]  /*2770*/  FADD.FTZ R29, R29, R26 ;  /* 0x0000001a1d1d7221 */ /* 0x000fe20000010000 */
[----:B------:R-:W-:Y:S01]  /*2780*/  FMUL.FTZ R69, R30, -1.4426950216293334961 ;  /* 0xbfb8aa3b1e457820 */ /* 0x000fe20000410000 */
[----:B------:R-:W-:Y:S01]  /*2790*/  FFMA.FTZ R26, R20, R21, R23 ;  /* 0x00000015141a7223 */ /* 0x000fe20000010017 */
[----:B------:R-:W-:-:S04]  /*27a0*/  HADD2.F32 R23, -RZ, R58.H1_H1 ;  /* 0x3000003aff177230 */ /* 0x000fc80000004100 */
[----:B------:R-:W0:Y:S02]  /*27b0*/  MUFU.EX2 R69, R69 ;  /* 0x0000004500457308 */ /* 0x000e240000000800 */
[----:B0-----:R-:W-:-:S06]  /*27c0*/  FADD.FTZ R68, R69, 1 ;  /* 0x3f80000045447421 */ /* 0x001fcc0000010000 */
[----:B------:R-:W0:Y:S02]  /*27d0*/  MUFU.RCP R68, R68 ;  /* 0x0000004400447308 */ /* 0x000e240000001000 */
[----:B0-----:R-:W-:Y:S01]  /*27e0*/  FADD.FTZ R27, -R68, 1 ;  /* 0x3f800000441b7421 */ /* 0x001fe20000010100 */
[----:B------:R-:W-:-:S03]  /*27f0*/  FMUL.FTZ R19, R19, R68 ;  /* 0x0000004413137220 */ /* 0x000fc60000410000 */
[----:B------:R-:W-:Y:S01]  /*2800*/  FFMA.FTZ R30, R30, R27, 1 ;  /* 0x3f8000001e1e7423 */ /* 0x000fe2000001001b */
[----:B------:R-:W-:-:S03]  /*2810*/  HADD2.F32 R27, -RZ, R55.H1_H1 ;  /* 0x30000037ff1b7230 */ /* 0x000fc60000004100 */
[----:B------:R-:W-:Y:S02]  /*2820*/  FMUL.FTZ R19, R19, R30 ;  /* 0x0000001e13137220 */ /* 0x000fe40000410000 */
[----:B------:R-:W-:Y:S02]  /*2830*/  FADD.FTZ R27, -R12, R27 ;  /* 0x0000001b0c1b7221 */ /* 0x000fe40000010100 */
[----:B------:R-:W-:Y:S02]  /*2840*/  FFMA.FTZ R25, R24, R19, R25 ;  /* 0x0000001318197223 */ /* 0x000fe40000010019 */
[----:B------:R-:W-:Y:S01]  /*2850*/  FMUL.FTZ R14, R27, R62 ;  /* 0x0000003e1b0e7220 */ /* 0x000fe20000410000 */
[----:B------:R-:W-:Y:S01]  /*2860*/  FADD.FTZ R27, R28, R21 ;  /* 0x000000151c1b7221 */ /* 0x000fe20000010000 */
[C---:B------:R-:W-:Y:S02]  /*2870*/  FMUL.FTZ R21, R13.reuse, R21 ;  /* 0x000000150d157220 */ /* 0x040fe40000410000 */
[----:B------:R-:W-:Y:S01]  /*2880*/  FFMA.FTZ R68, R13, R14, R60 ;  /* 0x0000000e0d447223 */ /* 0x000fe2000001003c */
[----:B------:R-:W-:Y:S01]  /*2890*/  FADD.FTZ R27, R27, R16 ;  /* 0x000000101b1b7221 */ /* 0x000fe20000010000 */
[----:B------:R-:W-:Y:S01]  /*28a0*/  FFMA.FTZ R31, R20, R21, R31 ;  /* 0x00000015141f7223 */ /* 0x000fe2000001001f */
[----:B------:R-:W-:Y:S01]  /*28b0*/  FADD.FTZ R29, R21, R29 ;  /* 0x0000001d151d7221 */ /* 0x000fe20000010000 */
[----:B------:R-:W-:-:S06]  /*28c0*/  FMUL.FTZ R69, R68, -1.4426950216293334961 ;  /* 0xbfb8aa3b44457820 */ /* 0x000fcc0000410000 */
[----:B------:R-:W0:Y:S02]  /*28d0*/  MUFU.EX2 R69, R69 ;  /* 0x0000004500457308 */ /* 0x000e240000000800 */
[----:B0-----:R-:W-:Y:S01]  /*28e0*/  FADD.FTZ R30, R69, 1 ;  /* 0x3f800000451e7421 */ /* 0x001fe20000010000 */
[----:B------:R-:W-:-:S05]  /*28f0*/  HADD2.F32 R69, -RZ, R57.H0_H0 ;  /* 0x20000039ff457230 */ /* 0x000fca0000004100 */
[----:B------:R-:W0:Y:S01]  /*2900*/  MUFU.RCP R30, R30 ;  /* 0x0000001e001e7308 */ /* 0x000e220000001000 */
[----:B------:R-:W-:-:S04]  /*2910*/  FADD.FTZ R69, -R12, R69 ;  /* 0x000000450c457221 */ /* 0x000fc80000010100 */
[----:B------:R-:W-:Y:S01]  /*2920*/  FMUL.FTZ R28, R69, R62 ;  /* 0x0000003e451c7220 */ /* 0x000fe20000410000 */
[----:B0-----:R-:W-:Y:S01]  /*2930*/  FMUL.FTZ R20, R23, R30 ;  /* 0x0000001e17147220 */ /* 0x001fe20000410000 */
[----:B------:R-:W-:Y:S01]  /*2940*/  FADD.FTZ R23, -R30, 1 ;  /* 0x3f8000001e177421 */ /* 0x000fe20000010100 */
[----:B------:R-:W-:-:S03]  /*2950*/  FADD.FTZ R30, R15, R18 ;  /* 0x000000120f1e7221 */ /* 0x000fc60000010000 */
[----:B------:R-:W-:Y:S01]  /*2960*/  FFMA.FTZ R23, R68, R23, 1 ;  /* 0x3f80000044177423 */ /* 0x000fe20000010017 */
[C---:B------:R-:W-:Y:S01]  /*2970*/  FMUL.FTZ R68, R59.reuse, R18 ;  /* 0x000000123b447220 */ /* 0x040fe20000410000 */
[----:B------:R-:W-:Y:S02]  /*2980*/  HADD2.F32 R18, -RZ, R56.H0_H0 ;  /* 0x20000038ff127230 */ /* 0x000fe40000004100 */
[----:B------:R-:W-:Y:S01]  /*2990*/  FMUL.FTZ R20, R20, R23 ;  /* 0x0000001714147220 */ /* 0x000fe20000410000 */
[----:B------:R-:W-:Y:S01]  /*29a0*/  FFMA.FTZ R23, R59, R28, R61 ;  /* 0x0000001c3b177223 */ /* 0x000fe2000001003d */
[----:B------:R-:W-:Y:S01]  /*29b0*/  FFMA.FTZ R22, R22, R68, R31 ;  /* 0x0000004416167223 */ /* 0x000fe2000001001f */
[----:B------:R-:W-:Y:S01]  /*29c0*/  FADD.FTZ R29, R29, R68 ;  /* 0x000000441d1d7221 */ /* 0x000fe20000010000 */
[----:B------:R-:W-:Y:S01]  /*29d0*/  FADD.FTZ R27, R27, R20 ;  /* 0x000000141b1b7221 */ /* 0x000fe20000010000 */
[----:B------:R-:W-:-:S06]  /*29e0*/  FMUL.FTZ R69, R23, -1.4426950216293334961 ;  /* 0xbfb8aa3b17457820 */ /* 0x000fcc0000410000 */
[----:B------:R-:W0:Y:S02]  /*29f0*/  MUFU.EX2 R69, R69 ;  /* 0x0000004500457308 */ /* 0x000e240000000800 */
[----:B0-----:R-:W-:Y:S01]  /*2a00*/  FADD.FTZ R21, R69, 1 ;  /* 0x3f80000045157421 */ /* 0x001fe20000010000 */
[----:B------:R-:W-:-:S05]  /*2a10*/  FMUL.FTZ R69, R13, R16 ;  /* 0x000000100d457220 */ /* 0x000fca0000410000 */
[----:B------:R-:W0:Y:S02]  /*2a20*/  MUFU.RCP R21, R21 ;  /* 0x0000001500157308 */ /* 0x000e240000001000 */
[----:B0-----:R-:W-:Y:S01]  /*2a30*/  FADD.FTZ R15, -R21, 1 ;  /* 0x3f800000150f7421 */ /* 0x001fe20000010100 */
[----:B------:R-:W-:Y:S01]  /*2a40*/  FMUL.FTZ R18, R18, R21 ;  /* 0x0000001512127220 */ /* 0x000fe20000410000 */
[C---:B------:R-:W-:Y:S01]  /*2a50*/  FFMA.FTZ R21, R17.reuse, R16, R26 ;  /* 0x0000001011157223 */ /* 0x040fe2000001001a */
[----:B------:R-:W-:Y:S01]  /*2a60*/  FFMA.FTZ R17, R17, R69, R22 ;  /* 0x0000004511117223 */ /* 0x000fe20000010016 */
[----:B------:R-:W-:Y:S01]  /*2a70*/  FFMA.FTZ R15, R23, R15, 1 ;  /* 0x3f800000170f7423 */ /* 0x000fe2000001000f */
[----:B------:R-:W-:Y:S02]  /*2a80*/  HADD2.F32 R23, -RZ, R57.H1_H1 ;  /* 0x30000039ff177230 */ /* 0x000fe40000004100 */
[----:B------:R-:W-:Y:S01]  /*2a90*/  FADD.FTZ R69, R69, R29 ;  /* 0x0000001d45457221 */ /* 0x000fe20000010000 */
[----:B------:R-:W-:-:S02]  /*2aa0*/  HADD2.F32 R22, -RZ, R56.H1_H1 ;  /* 0x30000038ff167230 */ /* 0x000fc40000004100 */
[----:B------:R-:W-:Y:S01]  /*2ab0*/  FMUL.FTZ R18, R18, R15 ;  /* 0x0000000f12127220 */ /* 0x000fe20000410000 */
[----:B------:R-:W-:Y:S01]  /*2ac0*/  FADD.FTZ R29, R30, R19 ;  /* 0x000000131e1d7221 */ /* 0x000fe20000010000 */
        /* <DEDUP_REMOVED lines=14> */
[-C--:B------:R-:W-:Y:S01]  /*2bb0*/  FMUL.FTZ R17, R13, R20.reuse ;  /* 0x000000140d117220 */ /* 0x080fe20000410000 */
[----:B------:R-:W-:-:S03]  /*2bc0*/  FFMA.FTZ R24, R14, R20, R21 ;  /* 0x000000140e187223 */ /* 0x000fc60000010015 */
[----:B------:R-:W-:Y:S01]  /*2bd0*/  FFMA.FTZ R19, R14, R17, R19 ;  /* 0x000000110e137223 */ /* 0x000fe20000010013 */
[----:B------:R-:W-:Y:S01]  /*2be0*/  FADD.FTZ R16, R17, R16 ;  /* 0x0000001011107221 */ /* 0x000fe20000010000 */
[----:B------:R-:W-:-:S04]  /*2bf0*/  FMUL.FTZ R17, R59, R18 ;  /* 0x000000123b117220 */ /* 0x000fc80000410000 */
[----:B------:R-:W-:Y:S01]  /*2c00*/  FFMA.FTZ R26, R28, R17, R19 ;  /* 0x000000111c1a7223 */ /* 0x000fe20000010013 */
[----:B------:R-:W-:Y:S01]  /*2c10*/  FADD.FTZ R17, R16, R17 ;  /* 0x0000001110117221 */ /* 0x000fe20000010000 */
[----:B------:R-:W-:Y:S01]  /*2c20*/  FMUL.FTZ R16, R13, R22 ;  /* 0x000000160d107220 */ /* 0x000fe20000410000 */
[----:B------:R-:W-:-:S03]  /*2c30*/  FADD.FTZ R19, R27, R22 ;  /* 0x000000161b137221 */ /* 0x000fc60000010000 */
[----:B------:R-:W-:Y:S01]  /*2c40*/  FFMA.FTZ R23, R15, R16, R26 ;  /* 0x000000100f177223 */ /* 0x000fe2000001001a */
[----:B------:R-:W-:Y:S01]  /*2c50*/  FADD.FTZ R14, R16, R17 ;  /* 0x00000011100e7221 */ /* 0x000fe20000010000 */
[----:B------:R-:W-:Y:S01]  /*2c60*/  FFMA.FTZ R16, R28, R18, R25 ;  /* 0x000000121c107223 */ /* 0x000fe20000010019 */
[----:B------:R-:W-:Y:S01]  /*2c70*/  FADD.FTZ R18, R29, R18 ;  /* 0x000000121d127221 */ /* 0x000fe20000010000 */
[----:B------:R-:W-:-:S07]  /*2c80*/  FFMA.FTZ R17, R15, R22, R24 ;  /* 0x000000160f117223 */ /* 0x000fce0000010018 */
.L_x_872:
        /* <DEDUP_REMOVED lines=36> */
.L_x_874:
[----:B------:R-:W-:Y:S05]  /*2ed0*/  BSYNC.RECONVERGENT B0 ;  /* 0x0000000000007941 */ /* 0x000fea0003800200 */
.L_x_873:
        /* <DEDUP_REMOVED lines=10> */
[----:B0--3--:R-:W-:-:S03]  /*2f80*/  FADD.FTZ R14, R15, R29 ;  /* 0x0000001d0f0e7221 */ /* 0x009fc60000010000 */
[----:B-1----:R-:W-:Y:S01]  /*2f90*/  FADD.FTZ R31, R31, R20 ;  /* 0x000000141f1f7221 */ /* 0x002fe20000010000 */
[----:B------:R-:W-:-:S03]  /*2fa0*/  FADD.FTZ R14, R14, R21 ;  /* 0x000000150e0e7221 */ /* 0x000fc60000010000 */
[----:B------:R-:W-:Y:S01]  /*2fb0*/  FADD.FTZ R15, R31, R22 ;  /* 0x000000161f0f7221 */ /* 0x000fe20000010000 */
[----:B------:R-:W-:Y:S01]  /*2fc0*/  FADD.FTZ R14, R14, R23 ;  /* 0x000000170e0e7221 */ /* 0x000fe20000010000 */
        /* <DEDUP_REMOVED lines=24> */
.L_x_876:
[----:B------:R-:W-:Y:S05]  /*3150*/  BSYNC.RECONVERGENT B0 ;  /* 0x0000000000007941 */ /* 0x000fea0003800200 */
.L_x_875:
        /* <DEDUP_REMOVED lines=78> */
.L_x_878:
[----:B------:R-:W-:Y:S05]  /*3640*/  BSYNC.RECONVERGENT B0 ;  /* 0x0000000000007941 */ /* 0x000fea0003800200 */
.L_x_877:
[----:B------:R-:W-:Y:S04]  /*3650*/  BSSY.RECONVERGENT B0, `(.L_x_879) ;  /* 0x000001d000007945 */ /* 0x000fe80003800200 */
[----:B------:R-:W-:Y:S05]  /*3660*/  @P1 BRA `(.L_x_880) ;  /* 0x00000000006c1947 */ /* 0x000fea0003800000 */
[----:B--2---:R-:W1:Y:S01]  /*3670*/  LDC.64 R20, c[0x0][0x3f8] ;  /* 0x0000fe00ff147b82 */ /* 0x004e620000000a00 */
        /* <DEDUP_REMOVED lines=26> */
.L_x_880:
[----:B------:R-:W-:Y:S05]  /*3820*/  BSYNC.RECONVERGENT B0 ;  /* 0x0000000000007941 */ /* 0x000fea0003800200 */
.L_x_879:
        /* <DEDUP_REMOVED lines=10> */
[----:B--2---:R-:W-:Y:S01]  /*38d0*/  LOP3.LUT P1, R20, R39, 0x2, RZ, 0xc0, !PT ;  /* 0x0000000227147812 */ /* 0x004fe2000782c0ff */
        /* <DEDUP_REMOVED lines=13> */
.L_x_883:
[----:B----4-:R-:W2:Y:S04]  /*39b0*/  LDG.E.STRONG.GPU R18, desc[UR8][R16.64] ;  /* 0x0000000810127981 */ /* 0x010ea8000c1ef900 */
[----:B--2---:R-:W-:Y:S01]  /*39c0*/  CCTL.IVALL ;  /* 0x00000000ff00798f */ /* 0x004fe20002000000 */
[----:B------:R-:W-:Y:S05]  /*39d0*/  YIELD ;  /* 0x0000000000007946 */ /* 0x000fea0003800000 */
[----:B------:R-:W-:-:S13]  /*39e0*/  ISETP.NE.AND P1, PT, R18, R23, PT ;  /* 0x000000171200720c */ /* 0x000fda0003f25270 */
[----:B------:R-:W-:Y:S05]  /*39f0*/  @P1 BRA `(.L_x_883) ;  /* 0xfffffffc00ec1947 */ /* 0x000fea000383ffff */
.L_x_882:
[----:B------:R-:W-:Y:S05]  /*3a00*/  WARPSYNC.ALL ;  /* 0x0000000000007948 */ /* 0x000fea0003800000 */
[----:B------:R-:W-:Y:S01]  /*3a10*/  BAR.SYNC.DEFER_BLOCKING 0x0 ;  /* 0x0000000000007b1d */ /* 0x000fe20000010000 */
[----:B------:R-:W-:-:S05]  /*3a20*/  HFMA2 R22, -RZ, RZ, 0, 0 ;  /* 0x00000000ff167431 */ /* 0x000fca00000001ff */
[----:B------:R-:W-:Y:S05]  /*3a30*/  @!P3 BRA `(.L_x_884) ;  /* 0x000000040018b947 */ /* 0x000fea0003800000 */
[CC--:B----4-:R-:W-:Y:S01]  /*3a40*/  LEA R21, R4.reuse, R0.reuse, 0x2 ;  /* 0x0000000004157211 */ /* 0x0d0fe200078e10ff */
[C-C-:B--2---:R-:W-:Y:S01]  /*3a50*/  IMAD R20, R4.reuse, 0x5, R0.reuse ;  /* 0x0000000504147824 */ /* 0x144fe200078e0200 */
[C---:B------:R-:W-:Y:S01]  /*3a60*/  LEA R29, R4.reuse, R0, 0x1 ;  /* 0x00000000041d7211 */ /* 0x040fe200078e08ff */
[--C-:B------:R-:W-:Y:S01]  /*3a70*/  IMAD R28, R4, 0x6, R0.reuse ;  /* 0x00000006041c7824 */ /* 0x100fe200078e0200 */
[----:B------:R-:W-:Y:S01]  /*3a80*/  IADD3 R25, PT, PT, R0, R4, RZ ;  /* 0x0000000400197210 */ /* 0x000fe20007ffe0ff */
[C-C-:B------:R-:W-:Y:S01]  /*3a90*/  IMAD R27, R4.reuse, 0x7, R0.reuse ;  /* 0x00000007041b7824 */ /* 0x140fe200078e0200 */
[----:B------:R-:W-:Y:S01]  /*3aa0*/  MOV R24, RZ ;  /* 0x000000ff00187202 */ /* 0x000fe20000000f00 */
[----:B------:R-:W-:Y:S01]  /*3ab0*/  IMAD R26, R4, 0x3, R0 ;  /* 0x00000003041a7824 */ /* 0x000fe200078e0200 */
[----:B-1----:R-:W-:Y:S01]  /*3ac0*/  MOV R23, R0 ;  /* 0x0000000000177202 */ /* 0x002fe20000000f00 */
[----:B------:R-:W-:Y:S01]  /*3ad0*/  UIADD3 UR6, UPT, UPT, -UR10, URZ, URZ ;  /* 0x000000ff0a067290 */ /* 0x000fe2000fffe1ff */
[----:B------:R-:W-:-:S11]  /*3ae0*/  LOP3.LUT R22, R5, 0x7ffffff8, RZ, 0xc0, !PT ;  /* 0x7ffffff805167812 */ /* 0x000fd600078ec0ff */
.L_x_885:
        /* <DEDUP_REMOVED lines=59> */
.L_x_884:
        /* <DEDUP_REMOVED lines=23> */
[----:B------:R-:W3:Y:S04]  /*4010*/  @!P5 LDG.E.64 R16, desc[UR8][R16.64] ;  /* 0x000000081010d981 */ /* 0x000ee8000c1e1b00 */
[----:B------:R-:W4:Y:S02]  /*4020*/  @!P3 LDG.E.64 R18, desc[UR8][R18.64] ;  /* 0x000000081212b981 */ /* 0x000f24000c1e1b00 */
[----:B------:R-:W-:-:S04]  /*4030*/  @!P6 IMAD R25, R25, R4, R0 ;  /* 0x000000041919e224 */ /* 0x000fc800078e0200 */
[----:B--2---:R-:W-:-:S06]  /*4040*/  @!P6 IMAD.WIDE.U32 R20, R25, 0x8, R30 ;  /* 0x000000081914e825 */ /* 0x004fcc00078e001e */
[----:B------:R-:W2:Y:S01]  /*4050*/  @!P6 LDG.E.64 R20, desc[UR8][R20.64] ;  /* 0x000000081414e981 */ /* 0x000ea2000c1e1b00 */
[----:B------:R-:W-:Y:S01]  /*4060*/  IADD3 R22, PT, PT, R22, 0x4, RZ ;  /* 0x0000000416167810 */ /* 0x000fe20007ffe0ff */
[----:B---3--:R-:W-:Y:S01]  /*4070*/  @!P5 FADD.FTZ R14, R14, R16 ;  /* 0x000000100e0ed221 */ /* 0x008fe20000010000 */
[----:B------:R-:W-:-:S03]  /*4080*/  @!P5 FADD.FTZ R15, R15, R17 ;  /* 0x000000110f0fd221 */ /* 0x000fc60000010000 */
[----:B----4-:R-:W-:Y:S01]  /*4090*/  @!P3 FADD.FTZ R14, R14, R18 ;  /* 0x000000120e0eb221 */ /* 0x010fe20000010000 */
[----:B------:R-:W-:-:S03]  /*40a0*/  @!P3 FADD.FTZ R15, R15, R19 ;  /* 0x000000130f0fb221 */ /* 0x000fc60000010000 */
[----:B--2---:R-:W-:Y:S01]  /*40b0*/  @!P6 FADD.FTZ R14, R14, R20 ;  /* 0x000000140e0ee221 */ /* 0x004fe20000010000 */
[----:B------:R-:W-:-:S07]  /*40c0*/  @!P6 FADD.FTZ R15, R15, R21 ;  /* 0x000000150f0fe221 */ /* 0x000fce0000010000 */
.L_x_886:
[----:B------:R-:W-:Y:S05]  /*40d0*/  @!P1 BRA `(.L_x_881) ;  /* 0x00000000006c9947 */ /* 0x000fea0003800000 */
[----:B------:R-:W-:Y:S02]  /*40e0*/  ISETP.NE.AND P1, PT, R23, 0x1, PT ;  /* 0x000000011700780c */ /* 0x000fe40003f25270 */
[----:B--2---:R-:W-:-:S11]  /*40f0*/  LOP3.LUT R20, R5, 0x1, RZ, 0xc0, !PT ;  /* 0x0000000105147812 */ /* 0x004fd600078ec0ff */
        /* <DEDUP_REMOVED lines=15> */
.L_x_887:
        /* <DEDUP_REMOVED lines=9> */
.L_x_888:
[----:B------:R-:W-:Y:S05]  /*4280*/  BSYNC.RECONVERGENT B0 ;  /* 0x0000000000007941 */ /* 0x000fea0003800200 */
.L_x_881:
[----:B------:R-:W5:Y:S01]  /*4290*/  S2UR UR7, SR_CgaCtaId ;  /* 0x00000000000779c3 */ /* 0x000f620000008800 */
[----:B------:R-:W-:Y:S01]  /*42a0*/  UMOV UR6, 0x400 ;  /* 0x0000040000067882 */ /* 0x000fe20000000000 */
[----:B------:R-:W0:Y:S01]  /*42b0*/  LDCU.64 UR14, c[0x0][0x400] ;  /* 0x00008000ff0e77ac */ /* 0x000e220008000a00 */
[--C-:B----4-:R-:W-:Y:S01]  /*42c0*/  HADD2.F32 R17, -RZ, R37.reuse.H0_H0 ;  /* 0x20000025ff117230 */ /* 0x110fe20000004100 */
[----:B------:R-:W-:Y:S01]  /*42d0*/  IADD3 R31, PT, PT, R49, 0x10, RZ ;  /* 0x00000010311f7810 */ /* 0x000fe20007ffe0ff */
[----:B------:R-:W-:Y:S02]  /*42e0*/  HADD2.F32 R27, -RZ, R37.H1_H1 ;  /* 0x30000025ff1b7230 */ /* 0x000fe40000004100 */
[----:B------:R-:W-:Y:S02]  /*42f0*/  HADD2.F32 R29, -RZ, R52.H1_H1 ;  /* 0x30000034ff1d7230 */ /* 0x000fe40000004100 */
[----:B------:R-:W-:Y:S01]  /*4300*/  FADD.FTZ R37, -R12, R17 ;  /* 0x000000110c257221 */ /* 0x000fe20000010100 */
[----:B------:R-:W-:-:S02]  /*4310*/  HADD2.F32 R18, -RZ, R33.H0_H0 ;  /* 0x20000021ff127230 */ /* 0x000fc40000004100 */
[C---:B------:R-:W-:Y:S01]  /*4320*/  FADD.FTZ R17, -R12.reuse, R27 ;  /* 0x0000001b0c117221 */ /* 0x040fe20000010100 */
[--C-:B------:R-:W-:Y:S02]  /*4330*/  HADD2.F32 R25, -RZ, R11.reuse.H0_H0 ;  /* 0x2000000bff197230 */ /* 0x100fe40000004100 */
[C---:B--2---:R-:W-:Y:S01]  /*4340*/  FADD.FTZ R20, -R12.reuse, R29 ;  /* 0x0000001d0c147221 */ /* 0x044fe20000010100 */
[----:B------:R-:W-:Y:S02]  /*4350*/  HADD2.F32 R63, -RZ, R11.H1_H1 ;  /* 0x3000000bff3f7230 */ /* 0x000fe40000004100 */
[C---:B------:R-:W-:Y:S01]  /*4360*/  FADD.FTZ R27, -R12.reuse, R18 ;  /* 0x000000120c1b7221 */ /* 0x040fe20000010100 */
[----:B-1----:R-:W-:Y:S02]  /*4370*/  HADD2.F32 R23, -RZ, R51.H0_H0 ;  /* 0x20000033ff177230 */ /* 0x002fe40000004100 */
[----:B------:R-:W-:Y:S01]  /*4380*/  FADD.FTZ R26, -R12, R25 ;  /* 0x000000190c1a7221 */ /* 0x000fe20000010100 */
[----:B------:R-:W-:-:S02]  /*4390*/  HADD2.F32 R19, -RZ, R55.H0_H0 ;  /* 0x20000037ff137230 */ /* 0x000fc40000004100 */
[C---:B------:R-:W-:Y:S01]  /*43a0*/  FADD.FTZ R25, -R12.reuse, R63 ;  /* 0x0000003f0c197221 */ /* 0x040fe20000010100 */
[--C-:B------:R-:W-:Y:S02]  /*43b0*/  HADD2.F32 R69, -RZ, R35.reuse.H0_H0 ;  /* 0x20000023ff457230 */ /* 0x100fe40000004100 */
[C---:B------:R-:W-:Y:S01]  /*43c0*/  FADD.FTZ R24, -R12.reuse, R23 ;  /* 0x000000170c187221 */ /* 0x040fe20000010100 */
[----:B------:R-:W-:Y:S02]  /*43d0*/  HADD2.F32 R16, -RZ, R35.H1_H1 ;  /* 0x30000023ff107230 */ /* 0x000fe40000004100 */
[C---:B------:R-:W-:Y:S01]  /*43e0*/  FADD.FTZ R19, -R12.reuse, R19 ;  /* 0x000000130c137221 */ /* 0x040fe20000010100 */
[----:B------:R-:W-:Y:S01]  /*43f0*/  HADD2.F32 R22, -RZ, R33.H1_H1 ;  /* 0x30000021ff167230 */ /* 0x000fe20000004100 */
[----:B-----5:R-:W-:Y:S01]  /*4400*/  ULEA UR6, UR7, UR6, 0x18 ;  /* 0x0000000607067291 */ /* 0x020fe2000f8ec0ff */
[----:B------:R-:W-:Y:S02]  /*4410*/  HADD2.F32 R51, -RZ, R51.H1_H1 ;  /* 0x30000033ff337230 */ /* 0x000fe40000004100 */
[----:B------:R-:W-:Y:S01]  /*4420*/  FADD.FTZ R35, -R12, R69 ;  /* 0x000000450c237221 */ /* 0x000fe20000010100 */
[----:B------:R-:W-:-:S02]  /*4430*/  HADD2.F32 R21, -RZ, R52.H0_H0 ;  /* 0x20000034ff157230 */ /* 0x000fc40000004100 */
[C---:B------:R-:W-:Y:S01]  /*4440*/  FADD.FTZ R33, -R12.reuse, R16 ;  /* 0x000000100c217221 */ /* 0x040fe20000010100 */
[----:B------:R-:W-:Y:S02]  /*4450*/  HADD2.F32 R55, -RZ, R55.H1_H1 ;  /* 0x30000037ff377230 */ /* 0x000fe40000004100 */
[C---:B------:R-:W-:Y:S01]  /*4460*/  FADD.FTZ R22, -R12.reuse, R22 ;  /* 0x000000160c167221 */ /* 0x040fe20000010100 */
[--C-:B------:R-:W-:Y:S02]  /*4470*/  HADD2.F32 R11, -RZ, R57.reuse.H0_H0 ;  /* 0x20000039ff0b7230 */ /* 0x100fe40000004100 */
[C---:B------:R-:W-:Y:S01]  /*4480*/  FADD.FTZ R23, -R12.reuse, R51 ;  /* 0x000000330c177221 */ /* 0x040fe20000010100 */
[----:B------:R-:W-:Y:S01]  /*4490*/  @!P2 STS.64 [UR6+0x88], R14 ;  /* 0x0000880eff00a988 */ /* 0x000fe20008000a06 */
[----:B------:R-:W-:Y:S02]  /*44a0*/  HADD2.F32 R57, -RZ, R57.H1_H1 ;  /* 0x30000039ff397230 */ /* 0x000fe40000004100 */
[C---:B------:R-:W-:Y:S01]  /*44b0*/  FADD.FTZ R21, -R12.reuse, R21 ;  /* 0x000000150c157221 */ /* 0x040fe20000010100 */
[C---:B------:R-:W-:Y:S01]  /*44c0*/  FADD.FTZ R18, -R12.reuse, R55 ;  /* 0x000000370c127221 */ /* 0x040fe20000010100 */
[----:B------:R-:W-:Y:S01]  /*44d0*/  BAR.SYNC.DEFER_BLOCKING 0x0 ;  /* 0x0000000000007b1d */ /* 0x000fe20000010000 */
[C---:B------:R-:W-:Y:S01]  /*44e0*/  FADD.FTZ R11, -R12.reuse, R11 ;  /* 0x0000000b0c0b7221 */ /* 0x040fe20000010100 */
[----:B------:R-:W-:Y:S01]  /*44f0*/  FADD.FTZ R12, -R12, R57 ;  /* 0x000000390c0c7221 */ /* 0x000fe20000010100 */
[----:B0-----:R-:W-:Y:S01]  /*4500*/  ISETP.GE.U32.AND P1, PT, R31, UR14, PT ;  /* 0x0000000e1f007c0c */ /* 0x001fe2000bf26070 */
[-C--:B------:R-:W-:Y:S01]  /*4510*/  FMUL.FTZ R16, R37, R62.reuse ;  /* 0x0000003e25107220 */ /* 0x080fe20000410000 */
[----:B------:R-:W-:Y:S01]  /*4520*/  SHF.R.S32.HI R30, RZ, 0x1f, R31 ;  /* 0x0000001fff1e7819 */ /* 0x000fe2000001141f */
[----:B------:R-:W-:Y:S01]  /*4530*/  FMUL.FTZ R52, R17, R62 ;  /* 0x0000003e11347220 */ /* 0x000fe20000410000 */
[----:B---3--:R-:W0:Y:S01]  /*4540*/  LDS.64 R14, [UR6+0x88] ;  /* 0x00008806ff0e7984 */ /* 0x008e220008000a00 */
[----:B------:R-:W0:Y:S02]  /*4550*/  LDCU UR6, c[0x0][0x42c] ;  /* 0x00008580ff0677ac */ /* 0x000e240008000800 */
[----:B0-----:R-:W-:Y:S01]  /*4560*/  FMUL.FTZ R28, R14, UR6 ;  /* 0x000000060e1c7c20 */ /* 0x001fe20008410000 */
[----:B------:R-:W-:Y:S01]  /*4570*/  FMUL.FTZ R29, R15, UR6 ;  /* 0x000000060f1d7c20 */ /* 0x000fe20008410000 */
[----:B------:R-:W-:-:S02]  /*4580*/  HADD2.F32 R14, -RZ, R36.H0_H0 ;  /* 0x20000024ff0e7230 */ /* 0x000fc40000004100 */
        /* <DEDUP_REMOVED lines=20> */
.L_x_889:
[----:B------:R-:W-:Y:S04]  /*46d0*/  BSSY.RECONVERGENT B0, `(.L_x_890) ;  /* 0x0000015000007945 */ /* 0x000fe80003800200 */
[----:B------:R-:W-:Y:S05]  /*46e0*/  @P0 BRA `(.L_x_891) ;  /* 0x00000000004c0947 */ /* 0x000fea0003800000 */
[----:B------:R-:W0:Y:S01]  /*46f0*/  LDCU.64 UR12, c[0x0][0x3f8] ;  /* 0x00007f00ff0c77ac */ /* 0x000e220008000a00 */
[C---:B------:R-:W-:Y:S01]  /*4700*/  FFMA.FTZ R16, R28.reuse, R16, R29 ;  /* 0x000000101c107223 */ /* 0x040fe2000001001d */
[----:B------:R-:W-:Y:S01]  /*4710*/  SHF.R.S32.HI R15, RZ, 0x1f, R49 ;  /* 0x0000001fff0f7819 */ /* 0x000fe20000011431 */
[----:B------:R-:W-:Y:S01]  /*4720*/  FFMA.FTZ R52, R28, R52, R29 ;  /* 0x000000341c347223 */ /* 0x000fe2000001001d */
[----:B------:R-:W1:Y:S01]  /*4730*/  LDCU.64 UR6, c[0x0][0x380] ;  /* 0x00007000ff0677ac */ /* 0x000e620008000a00 */
[----:B------:R-:W-:Y:S01]  /*4740*/  FFMA.FTZ R17, R59, R14, -R16 ;  /* 0x0000000e3b117223 */ /* 0x000fe20000010810 */
[----:B------:R-:W-:Y:S01]  /*4750*/  MOV R14, R66 ;  /* 0x00000042000e7202 */ /* 0x000fe20000000f00 */
[----:B------:R-:W-:Y:S02]  /*4760*/  FFMA.FTZ R51, R13, R36, -R52 ;  /* 0x000000240d337223 */ /* 0x000fe40000010834 */
[-C--:B------:R-:W-:Y:S02]  /*4770*/  FMUL.FTZ R37, R17, R62.reuse ;  /* 0x0000003e11257220 */ /* 0x080fe40000410000 */
[----:B------:R-:W-:Y:S01]  /*4780*/  FMUL.FTZ R36, R51, R62 ;  /* 0x0000003e33247220 */ /* 0x000fe20000410000 */
        /* <DEDUP_REMOVED lines=9> */
.L_x_891:
[----:B------:R-:W-:Y:S05]  /*4820*/  BSYNC.RECONVERGENT B0 ;  /* 0x0000000000007941 */ /* 0x000fea0003800200 */
.L_x_890:
[----:B------:R-:W-:Y:S01]  /*4830*/  UISETP.NE.AND UP0, UPT, UR11, URZ, UPT ;  /* 0x000000ff0b00728c */ /* 0x000fe2000bf05270 */
[-C--:B------:R-:W-:Y:S01]  /*4840*/  FMUL.FTZ R36, R35, R62.reuse ;  /* 0x0000003e23247220 */ /* 0x080fe20000410000 */
[----:B------:R-:W-:Y:S01]  /*4850*/  FMUL.FTZ R52, R33, R62 ;  /* 0x0000003e21347220 */ /* 0x000fe20000410000 */
[--C-:B------:R-:W-:Y:S01]  /*4860*/  HADD2.F32 R33, -RZ, R34.reuse.H0_H0 ;  /* 0x20000022ff217230 */ /* 0x100fe20000004100 */
[----:B------:R-:W-:Y:S01]  /*4870*/  ISETP.GE.AND.EX P1, PT, R30, UR15, PT, P1 ;  /* 0x0000000f1e007c0c */ /* 0x000fe2000bf26310 */
[C-C-:B------:R-:W-:Y:S01]  /*4880*/  FFMA.FTZ R14, R28.reuse, R36, R29.reuse ;  /* 0x000000241c0e7223 */ /* 0x140fe2000001001d */
[----:B0-----:R-:W-:Y:S01]  /*4890*/  FFMA.FTZ R16, R28, R52, R29 ;  /* 0x000000341c107223 */ /* 0x001fe2000001001d */
        /* <DEDUP_REMOVED lines=20> */
.L_x_892:
        /* <DEDUP_REMOVED lines=15> */
[----:B------:R-:W-:Y:S02]  /*4ad0*/  F2FP.F16.F32.PACK_AB R15, R30, R33 ;  /* 0x000000211e0f723e */ /* 0x000fe400000000ff */
[----:B------:R-:W-:-:S05]  /*4ae0*/  LEA.HI.X R17, R14, UR13, R31, 0x1, P0 ;  /* 0x0000000d0e117c11 */ /* 0x000fca00080f0c1f */
[----:B------:R0:W-:Y:S02]  /*4af0*/  STG.E desc[UR8][R16.64], R15 ;  /* 0x0000000f10007986 */ /* 0x0001e4000c101908 */
.L_x_894:
[----:B------:R-:W-:Y:S05]  /*4b00*/  BSYNC.RECONVERGENT B0 ;  /* 0x0000000000007941 */ /* 0x000fea0003800200 */
.L_x_893:
[----:B0-----:R-:W-:Y:S01]  /*4b10*/  SHF.R.S32.HI R15, RZ, 0x1f, R45 ;  /* 0x0000001fff0f7819 */ /* 0x001fe2000001142d */
[--C-:B------:R-:W-:Y:S01]  /*4b20*/  HADD2.F32 R14, -RZ, R32.reuse.H0_H0 ;  /* 0x20000020ff0e7230 */ /* 0x100fe20000004100 */
[----:B------:R-:W-:Y:S01]  /*4b30*/  ISETP.GE.U32.AND P1, PT, R45, UR14, PT ;  /* 0x0000000e2d007c0c */ /* 0x000fe2000bf26070 */
[----:B------:R-:W-:Y:S01]  /*4b40*/  HADD2.F32 R32, -RZ, R32.H1_H1 ;  /* 0x30000020ff207230 */ /* 0x000fe20000004100 */
        /* <DEDUP_REMOVED lines=41> */
.L_x_895:
        /* <DEDUP_REMOVED lines=21> */
[----:B------:R-:W-:Y:S01]  /*4f30*/  F2FP.F16.F32.PACK_AB R29, R29, R32 ;  /* 0x000000201d1d723e */ /* 0x000fe200000000ff */
[----:B0-----:R-:W-:Y:S01]  /*4f40*/  IMAD R16, R15, UR6, RZ ;  /* 0x000000060f107c24 */ /* 0x001fe2000f8e02ff */
[----:B------:R-:W-:-:S03]  /*4f50*/  MOV R15, R65 ;  /* 0x00000041000f7202 */ /* 0x000fc60000000f00 */
[C---:B------:R-:W-:Y:S02]  /*4f60*/  IMAD R37, R45.reuse, UR7, R16 ;  /* 0x000000072d257c24 */ /* 0x040fe4000f8e0210 */
[----:B------:R-:W-:-:S05]  /*4f70*/  IMAD.WIDE.U32 R14, R45, UR6, R14 ;  /* 0x000000062d0e7c25 */ /* 0x000fca000f8e000e */
[----:B------:R-:W-:Y:S02]  /*4f80*/  IADD3 R37, PT, PT, R15, R37, RZ ;  /* 0x000000250f257210 */ /* 0x000fe40007ffe0ff */
[----:B-1----:R-:W-:-:S04]  /*4f90*/  LEA R16, P1, R14, UR12, 0x1 ;  /* 0x0000000c0e107c11 */ /* 0x002fc8000f8208ff */
[----:B------:R-:W-:-:S05]  /*4fa0*/  LEA.HI.X R17, R14, UR13, R37, 0x1, P1 ;  /* 0x0000000d0e117c11 */ /* 0x000fca00088f0c25 */
[----:B------:R0:W-:Y:S04]  /*4fb0*/  STG.E desc[UR8][R16.64], R29 ;  /* 0x0000001d10007986 */ /* 0x0001e8000c101908 */
.L_x_897:
[----:B------:R-:W-:Y:S05]  /*4fc0*/  BSYNC.RECONVERGENT B0 ;  /* 0x0000000000007941 */ /* 0x000fea0003800200 */
.L_x_896:
        /* <DEDUP_REMOVED lines=21> */
.L_x_898:
[----:B------:R-:W-:Y:S01]  /*5120*/  BSSY.RECONVERGENT B0, `(.L_x_899) ;  /* 0x0000012000007945 */ /* 0x000fe20003800200 */
[----:B0-----:R-:W-:Y:S01]  /*5130*/  FFMA.FTZ R17, R59, R14, -R36 ;  /* 0x0000000e3b117223 */ /* 0x001fe20000010824 */
        /* <DEDUP_REMOVED lines=16> */
.L_x_900:
[----:B------:R-:W-:Y:S05]  /*5240*/  BSYNC.RECONVERGENT B0 ;  /* 0x0000000000007941 */ /* 0x000fea0003800200 */
.L_x_899:
[--C-:B------:R-:W-:Y:S02]  /*5250*/  HADD2.F32 R14, -RZ, R53.reuse.H0_H0 ;  /* 0x20000035ff0e7230 */ /* 0x100fe40000004100 */
[----:B0-----:R-:W-:Y:S01]  /*5260*/  HADD2.F32 R16, -RZ, R53.H1_H1 ;  /* 0x30000035ff107230 */ /* 0x001fe20000004100 */
        /* <DEDUP_REMOVED lines=19> */
.L_x_901:
        /* <DEDUP_REMOVED lines=18> */
.L_x_903:
[----:B------:R-:W-:Y:S05]  /*54c0*/  BSYNC.RECONVERGENT B0 ;  /* 0x0000000000007941 */ /* 0x000fea0003800200 */
.L_x_902:
        /* <DEDUP_REMOVED lines=21> */
.L_x_904:
        /* <DEDUP_REMOVED lines=18> */
.L_x_906:
[----:B------:R-:W-:Y:S05]  /*5740*/  BSYNC.RECONVERGENT B0 ;  /* 0x0000000000007941 */ /* 0x000fea0003800200 */
.L_x_905:
        /* <DEDUP_REMOVED lines=21> */
.L_x_907:
        /* <DEDUP_REMOVED lines=18> */
.L_x_909:
[----:B------:R-:W-:Y:S05]  /*59c0*/  BSYNC.RECONVERGENT B0 ;  /* 0x0000000000007941 */ /* 0x000fea0003800200 */
.L_x_908:
        /* <DEDUP_REMOVED lines=21> */
.L_x_910:
        /* <DEDUP_REMOVED lines=9> */
[----:B------:R-:W-:Y:S01]  /*5bb0*/  F2FP.F16.F32.PACK_AB R11, R62, R11 ;  /* 0x0000000b3e0b723e */ /* 0x000fe200000000ff */
        /* <DEDUP_REMOVED lines=8> */
.L_x_912:
[----:B------:R-:W-:Y:S05]  /*5c40*/  BSYNC.RECONVERGENT B0 ;  /* 0x0000000000007941 */ /* 0x000fea0003800200 */
.L_x_911:
[----:B------:R-:W-:Y:S02]  /*5c50*/  IADD3 R38, PT, PT, R4, R38, RZ ;  /* 0x0000002604267210 */ /* 0x000fe40007ffe0ff */
[----:B------:R-:W-:Y:S02]  /*5c60*/  IADD3 R39, PT, PT, R39, 0x1, RZ ;  /* 0x0000000127277810 */ /* 0x000fe40007ffe0ff */
[----:B------:R-:W-:-:S13]  /*5c70*/  ISETP.GE.AND P0, PT, R38, UR4, PT ;  /* 0x0000000426007c0c */ /* 0x000fda000bf06270 */
[----:B------:R-:W-:Y:S05]  /*5c80*/  @!P0 BRA `(.L_x_913) ;  /* 0xffffffa400948947 */ /* 0x000fea000383ffff */
.L_x_870:
[----:B------:R-:W2:Y:S01]  /*5c90*/  LDC R6, c[0x0][0x370] ;  /* 0x0000dc00ff067b82 */ /* 0x000ea20000000800 */
[----:B------:R-:W-:Y:S01]  /*5ca0*/  ISETP.NE.AND P2, PT, R2, RZ, PT ;  /* 0x000000ff0200720c */ /* 0x000fe20003f45270 */
[----:B------:R-:W-:Y:S06]  /*5cb0*/  BSSY.RECONVERGENT B0, `(.L_x_914) ;  /* 0x0000011000007945 */ /* 0x000fec0003800200 */
[----:B------:R-:W3:Y:S08]  /*5cc0*/  LDC R7, c[0x0][0x374] ;  /* 0x0000dd00ff077b82 */ /* 0x000ef00000000800 */
[----:B------:R-:W4:Y:S01]  /*5cd0*/  LDC.64 R4, c[0x0][0x3c8] ;  /* 0x0000f200ff047b82 */ /* 0x000f220000000a00 */
[----:B--2---:R-:W-:-:S02]  /*5ce0*/  ISETP.NE.AND P1, PT, R6, 0x1, PT ;  /* 0x000000010600780c */ /* 0x004fc40003f25270 */
[----:B------:R-:W-:Y:S02]  /*5cf0*/  IADD3 R8, PT, PT, R6, -0x1, RZ ;  /* 0xffffffff06087810 */ /* 0x000fe40007ffe0ff */
[----:B---3--:R-:W-:-:S04]  /*5d00*/  IADD3 R3, PT, PT, R7, -0x1, RZ ;  /* 0xffffffff07037810 */ /* 0x008fc80007ffe0ff */
[----:B------:R-:W-:Y:S02]  /*5d10*/  ISETP.NE.AND P0, PT, R0, R3, PT ;  /* 0x000000030000720c */ /* 0x000fe40003f05270 */
[----:B------:R-:W-:Y:S02]  /*5d20*/  SHF.L.U32 R0, R7, 0x1, RZ ;  /* 0x0000000107007819 */ /* 0x000fe400000006ff */
[----:B------:R-:W-:Y:S02]  /*5d30*/  ISETP.NE.OR P0, PT, R8, UR10, P0 ;  /* 0x0000000a08007c0c */ /* 0x000fe40008705670 */
[----:B------:R-:W-:-:S05]  /*5d40*/  SEL R3, R0, RZ, P1 ;  /* 0x000000ff00037207 */ /* 0x000fca0000800000 */
[----:B----4-:R-:W-:Y:S01]  /*5d50*/  IMAD.WIDE.U32 R4, R3, 0x4, R4 ;  /* 0x0000000403047825 */ /* 0x010fe200078e0004 */
[----:B------:R-:W-:Y:S06]  /*5d60*/  @P2 BRA `(.L_x_915) ;  /* 0x0000000000142947 */ /* 0x000fec0003800000 */
[----:B------:R-:W-:Y:S01]  /*5d70*/  HFMA2 R3, -RZ, RZ, 0, 5.9604644775390625e-08 ;  /* 0x00000001ff037431 */ /* 0x000fe200000001ff */
[----:B------:R-:W-:Y:S06]  /*5d80*/  MEMBAR.ALL.GPU ;  /* 0x0000000000007992 */ /* 0x000fec000000a000 */
[----:B------:R-:W-:-:S00]  /*5d90*/  ERRBAR ;  /* 0x00000000000079ab */ /* 0x000fc00000000000 */
[----:B------:R-:W-:Y:S06]  /*5da0*/  CGAERRBAR ;  /* 0x00000000000075ab */ /* 0x000fec0000000000 */
[----:B------:R2:W-:Y:S02]  /*5db0*/  REDG.E.ADD.S32.STRONG.GPU desc[UR8][R4.64], R3 ;  /* 0x000000030400798e */ /* 0x0005e4000c12e308 */
.L_x_915:
[----:B------:R-:W-:Y:S05]  /*5dc0*/  BSYNC.RECONVERGENT B0 ;  /* 0x0000000000007941 */ /* 0x000fea0003800200 */
.L_x_914:
[----:B------:R-:W-:Y:S05]  /*5dd0*/  @P0 EXIT ;  /* 0x000000000000094d */ /* 0x000fea0003800000 */
[----:B------:R-:W-:Y:S05]  /*5de0*/  @P2 BRA `(.L_x_916) ;  /* 0x0000000000202947 */ /* 0x000fea0003800000 */
[----:B------:R-:W-:-:S05]  /*5df0*/  IMAD R0, R6, R7, RZ ;  /* 0x0000000706007224 */ /* 0x000fca00078e02ff */
[----:B------:R-:W-:-:S13]  /*5e00*/  ISETP.NE.AND P0, PT, R0, -0x1, PT ;  /* 0xffffffff0000780c */ /* 0x000fda0003f05270 */
[----:B------:R-:W-:Y:S05]  /*5e10*/  @!P0 BRA `(.L_x_916) ;  /* 0x0000000000148947 */ /* 0x000fea0003800000 */
.L_x_917:
[----:B--2---:R-:W2:Y:S04]  /*5e20*/  LDG.E.STRONG.GPU R3, desc[UR8][R4.64] ;  /* 0x0000000804037981 */ /* 0x004ea8000c1ef900 */
[----:B--2---:R-:W-:Y:S01]  /*5e30*/  CCTL.IVALL ;  /* 0x00000000ff00798f */ /* 0x004fe20002000000 */
[----:B------:R-:W-:Y:S05]  /*5e40*/  YIELD ;  /* 0x0000000000007946 */ /* 0x000fea0003800000 */
[----:B------:R-:W-:-:S13]  /*5e50*/  ISETP.NE.AND P0, PT, R3, R0, PT ;  /* 0x000000000300720c */ /* 0x000fda0003f05270 */
[----:B------:R-:W-:Y:S05]  /*5e60*/  @P0 BRA `(.L_x_917) ;  /* 0xfffffffc00ec0947 */ /* 0x000fea000383ffff */
.L_x_916:
[----:B------:R-:W-:Y:S05]  /*5e70*/  WARPSYNC.ALL ;  /* 0x0000000000007948 */ /* 0x000fea0003800000 */
[----:B-1----:R-:W2:Y:S08]  /*5e80*/  LDC.64 R10, c[0x0][0x3f8] ;  /* 0x0000fe00ff0a7b82 */ /* 0x002eb00000000a00 */
        /* <DEDUP_REMOVED lines=20> */
[----:B0-----:R-:W-:-:S04]  /*5fd0*/  SEL R17, RZ, 0x1, !P0 ;  /* 0x00000001ff117807 */ /* 0x001fc80004000000 */
        /* <DEDUP_REMOVED lines=51> */
.L_x_920:
        /* <DEDUP_REMOVED lines=31> */
.L_x_919:
[----:B------:R-:W-:Y:S05]  /*6500*/  BSYNC.RECONVERGENT B0 ;  /* 0x0000000000007941 */ /* 0x000fea0003800200 */
.L_x_918:
        /* <DEDUP_REMOVED lines=10> */
.L_x_921:
        /* <DEDUP_REMOVED lines=87> */
.L_x_922:
        /* <DEDUP_REMOVED lines=14> */
.L_x_4510:


//--------------------- .text._Z35group_norm_nhwc_bwd_one_pass_kernelI11Fp16IOBf16WLi256ELi56ELi448EEv26Group_norm_nhwc_bwd_params --------------------------
	.section	.text._Z35group_norm_nhwc_bwd_one_pass_kernelI11Fp16IOBf16WLi256ELi56ELi448EEv26Group_norm_nhwc_bwd_params,"ax",@progbits
	.align	128
        .global         _Z35group_norm_nhwc_bwd_one_pass_kernelI11Fp16IOBf16WLi256ELi56ELi448EEv26Group_norm_nhwc_bwd_params
        .type           _Z35group_norm_nhwc_bwd_one_pass_kernelI11Fp16IOBf16WLi256ELi56ELi448EEv26Group_norm_nhwc_bwd_params,@function
        .size           _Z35group_norm_nhwc_bwd_one_pass_kernelI11Fp16IOBf16WLi256ELi56ELi448EEv26Group_norm_nhwc_bwd_params,(.L_x_4511 - _Z35group_norm_nhwc_bwd_one_pass_kernelI11Fp16IOBf16WLi256ELi56ELi448EEv26Group_norm_nhwc_bwd_params)
        .other          _Z35group_norm_nhwc_bwd_one_pass_kernelI11Fp16IOBf16WLi256ELi56ELi448EEv26Group_norm_nhwc_bwd_params,@"STO_CUDA_ENTRY STV_DEFAULT"
_Z35group_norm_nhwc_bwd_one_pass_kernelI11Fp16IOBf16WLi256ELi56ELi448EEv26Group_norm_nhwc_bwd_params:
.text._Z35group_norm_nhwc_bwd_one_pass_kernelI11Fp16IOBf16WLi256ELi56ELi448EEv26Group_norm_nhwc_bwd_params:
        /* <DEDUP_REMOVED lines=21> */
.L_x_990:
[----:B------:R-:W1:Y:S01]  /*0150*/  LDC R8, c[0x0][0x410] ;  /* 0x00010400ff087b82 */ /* 0x000e620000000800 */
[----:B------:R-:W-:Y:S01]  /*0160*/  IABS R9, UR6 ;  /* 0x0000000600097c13 */ /* 0x000fe20008000000 */
[----:B0-----:R-:W2:Y:S01]  /*0170*/  S2R R2, SR_CTAID.X ;  /* 0x0000000000027919 */ /* 0x001ea20000002500 */
[----:B------:R-:W2:Y:S01]  /*0180*/  LDCU UR5, c[0x0][0x41c] ;  /* 0x00008380ff0577ac */ /* 0x000ea20008000800 */
[----:B------:R-:W-:Y:S01]  /*0190*/  ISETP.LE.AND P3, PT, RZ, UR6, PT ;  /* 0x00000006ff007c0c */ /* 0x000fe2000bf63270 */
[----:B------:R-:W-:Y:S01]  /*01a0*/  HFMA2 R44, -RZ, RZ, 0, 0 ;  /* 0x00000000ff2c7431 */ /* 0x000fe200000001ff */
[----:B------:R-:W3:Y:S01]  /*01b0*/  LDCU.128 UR12, c[0x0][0x400] ;  /* 0x00008000ff0c77ac */ /* 0x000ee20008000c00 */
[----:B------:R-:W-:Y:S02]  /*01c0*/  CS2R R42, SRZ ;  /* 0x00000000002a7805 */ /* 0x000fe4000001ff00 */
[----:B------:R-:W-:Y:S02]  /*01d0*/  CS2R R40, SRZ ;  /* 0x0000000000287805 */ /* 0x000fe4000001ff00 */
[----:B------:R-:W-:-:S02]  /*01e0*/  CS2R R38, SRZ ;  /* 0x0000000000267805 */ /* 0x000fc4000001ff00 */
[----:B------:R-:W-:Y:S02]  /*01f0*/  CS2R R36, SRZ ;  /* 0x0000000000247805 */ /* 0x000fe4000001ff00 */
[----:B------:R-:W-:Y:S01]  /*0200*/  CS2R R34, SRZ ;  /* 0x0000000000227805 */ /* 0x000fe2000001ff00 */
[----:B------:R-:W4:Y:S01]  /*0210*/  LDCU.64 UR8, c[0x0][0x3b8] ;  /* 0x00007700ff0877ac */ /* 0x000f220008000a00 */
[----:B------:R-:W0:Y:S01]  /*0220*/  LDCU.U8 UR7, c[0x0][0x414] ;  /* 0x00008280ff0777ac */ /* 0x000e220008000000 */
[----:B-1----:R-:W-:-:S04]  /*0230*/  IABS R6, R8 ;  /* 0x0000000800067213 */ /* 0x002fc80000000000 */
[----:B------:R-:W1:Y:S01]  /*0240*/  I2F.RP R3, R6 ;  /* 0x0000000600037306 */ /* 0x000e620000209400 */
[----:B--2---:R-:W-:-:S05]  /*0250*/  IMAD R23, R2, UR5, R47 ;  /* 0x0000000502177c24 */ /* 0x004fca000f8e022f */
[C---:B---3--:R-:W-:Y:S02]  /*0260*/  ISETP.GE.U32.AND P2, PT, R23.reuse, UR12, PT ;  /* 0x0000000c17007c0c */ /* 0x048fe4000bf46070 */
[C---:B------:R-:W-:Y:S01]  /*0270*/  IADD3 R19, PT, PT, R23.reuse, 0x10, RZ ;  /* 0x0000001017137810 */ /* 0x040fe20007ffe0ff */
[----:B-1----:R-:W1:Y:S01]  /*0280*/  MUFU.RCP R3, R3 ;  /* 0x0000000300037308 */ /* 0x002e620000001000 */
[----:B------:R-:W-:Y:S02]  /*0290*/  IADD3 R21, PT, PT, R23, 0x20, RZ ;  /* 0x0000002017157810 */ /* 0x000fe40007ffe0ff */
[----:B------:R-:W-:Y:S02]  /*02a0*/  SHF.R.S32.HI R13, RZ, 0x1f, R19 ;  /* 0x0000001fff0d7819 */ /* 0x000fe40000011413 */
[----:B------:R-:W-:Y:S02]  /*02b0*/  SHF.R.S32.HI R25, RZ, 0x1f, R21 ;  /* 0x0000001fff197819 */ /* 0x000fe40000011415 */
[----:B-1----:R-:W-:-:S04]  /*02c0*/  IADD3 R4, PT, PT, R3, 0xffffffe, RZ ;  /* 0x0ffffffe03047810 */ /* 0x002fc80007ffe0ff */
[----:B------:R1:W2:Y:S02]  /*02d0*/  F2I.FTZ.U32.TRUNC.NTZ R5, R4 ;  /* 0x0000000400057305 */ /* 0x0002a4000021f000 */
[----:B-1----:R-:W-:Y:S01]  /*02e0*/  HFMA2 R4, -RZ, RZ, 0, 0 ;  /* 0x00000000ff047431 */ /* 0x002fe200000001ff */
[----:B--2---:R-:W-:-:S05]  /*02f0*/  IADD3 R7, PT, PT, RZ, -R5, RZ ;  /* 0x80000005ff077210 */ /* 0x004fca0007ffe0ff */
[----:B------:R-:W-:-:S04]  /*0300*/  IMAD R7, R7, R6, RZ ;  /* 0x0000000607077224 */ /* 0x000fc800078e02ff */
[----:B------:R-:W-:Y:S01]  /*0310*/  IMAD.HI.U32 R5, R5, R7, R4 ;  /* 0x0000000705057227 */ /* 0x000fe200078e0004 */
[----:B------:R-:W-:Y:S02]  /*0320*/  MOV R7, R9 ;  /* 0x0000000900077202 */ /* 0x000fe40000000f00 */
[----:B------:R-:W-:-:S03]  /*0330*/  SHF.R.S32.HI R9, RZ, 0x1f, R23 ;  /* 0x0000001fff097819 */ /* 0x000fc60000011417 */
[----:B------:R-:W-:Y:S01]  /*0340*/  IMAD.HI.U32 R5, R5, R7, RZ ;  /* 0x0000000705057227 */ /* 0x000fe200078e00ff */
[----:B------:R-:W-:-:S04]  /*0350*/  ISETP.GE.AND.EX P2, PT, R9, UR13, PT, P2 ;  /* 0x0000000d09007c0c */ /* 0x000fc8000bf46320 */
[----:B------:R-:W-:-:S05]  /*0360*/  IADD3 R3, PT, PT, -R5, RZ, RZ ;  /* 0x000000ff05037210 */ /* 0x000fca0007ffe1ff */
[----:B------:R-:W-:Y:S01]  /*0370*/  IMAD R3, R6, R3, R7 ;  /* 0x0000000306037224 */ /* 0x000fe200078e0207 */
[----:B------:R-:W-:-:S03]  /*0380*/  LOP3.LUT R7, R8, UR6, RZ, 0x3c, !PT ;  /* 0x0000000608077c12 */ /* 0x000fc6000f8e3cff */
[----:B------:R-:W1:Y:S01]  /*0390*/  @!P2 LDC.64 R10, c[0x0][0x3f8] ;  /* 0x0000fe00ff0aab82 */ /* 0x000e620000000a00 */
[----:B------:R-:W-:Y:S02]  /*03a0*/  ISETP.GT.U32.AND P4, PT, R6, R3, PT ;  /* 0x000000030600720c */ /* 0x000fe40003f84070 */
[----:B------:R-:W-:-:S05]  /*03b0*/  ISETP.GE.AND P0, PT, R7, RZ, PT ;  /* 0x000000ff0700720c */ /* 0x000fca0003f06270 */
[----:B------:R-:W2:Y:S06]  /*03c0*/  @!P2 LDC.64 R14, c[0x0][0x3a0] ;  /* 0x0000e800ff0eab82 */ /* 0x000eac0000000a00 */
[-C--:B------:R-:W-:Y:S02]  /*03d0*/  @!P4 IADD3 R3, PT, PT, R3, -R6.reuse, RZ ;  /* 0x800000060303c210 */ /* 0x080fe40007ffe0ff */
[----:B------:R-:W-:Y:S02]  /*03e0*/  @!P4 IADD3 R5, PT, PT, R5, 0x1, RZ ;  /* 0x000000010505c810 */ /* 0x000fe40007ffe0ff */
[----:B------:R-:W-:-:S02]  /*03f0*/  ISETP.GE.U32.AND P1, PT, R3, R6, PT ;  /* 0x000000060300720c */ /* 0x000fc40003f26070 */
[-C--:B------:R-:W-:Y:S02]  /*0400*/  ISETP.GT.U32.AND P5, PT, R6, R3.reuse, PT ;  /* 0x000000030600720c */ /* 0x080fe40003fa4070 */
[----:B------:R-:W-:Y:S02]  /*0410*/  IADD3 R4, PT, PT, R3, -R6, RZ ;  /* 0x8000000603047210 */ /* 0x000fe40007ffe0ff */
[----:B------:R-:W-:Y:S02]  /*0420*/  ISETP.NE.AND P4, PT, R8, RZ, PT ;  /* 0x000000ff0800720c */ /* 0x000fe40003f85270 */
[----:B------:R-:W-:Y:S02]  /*0430*/  SEL R3, R4, R3, !P5 ;  /* 0x0000000304037207 */ /* 0x000fe40006800000 */
[----:B------:R-:W-:Y:S02]  /*0440*/  LOP3.LUT R4, RZ, R8, RZ, 0x33, !PT ;  /* 0x00000008ff047212 */ /* 0x000fe400078e33ff */
[----:B------:R-:W-:-:S02]  /*0450*/  @!P3 IADD3 R3, PT, PT, -R3, RZ, RZ ;  /* 0x000000ff0303b210 */ /* 0x000fc40007ffe1ff */
[----:B------:R-:W-:Y:S02]  /*0460*/  @P1 IADD3 R5, PT, PT, R5, 0x1, RZ ;  /* 0x0000000105051810 */ /* 0x000fe40007ffe0ff */
[----:B------:R-:W-:Y:S02]  /*0470*/  ISETP.GE.U32.AND P3, PT, R19, UR12, PT ;  /* 0x0000000c13007c0c */ /* 0x000fe4000bf66070 */
[C---:B------:R-:W-:Y:S02]  /*0480*/  SEL R67, R4.reuse, R3, !P4 ;  /* 0x0000000304437207 */ /* 0x040fe40006000000 */
[----:B------:R-:W-:Y:S02]  /*0490*/  @!P0 IADD3 R5, PT, PT, -R5, RZ, RZ ;  /* 0x000000ff05058210 */ /* 0x000fe40007ffe1ff */
[----:B------:R-:W-:Y:S01]  /*04a0*/  ISETP.GE.AND.EX P3, PT, R13, UR13, PT, P3 ;  /* 0x0000000d0d007c0c */ /* 0x000fe2000bf66330 */
[----:B------:R-:W-:Y:S01]  /*04b0*/  IMAD R7, R67, 0x38, RZ ;  /* 0x0000003843077824 */ /* 0x000fe200078e02ff */
[----:B------:R-:W-:-:S02]  /*04c0*/  SEL R3, R4, R5, !P4 ;  /* 0x0000000504037207 */ /* 0x000fc40006000000 */
[----:B------:R-:W-:Y:S02]  /*04d0*/  ISETP.GE.U32.AND P4, PT, R21, UR12, PT ;  /* 0x0000000c15007c0c */ /* 0x000fe4000bf86070 */
[----:B------:R-:W-:Y:S02]  /*04e0*/  SHF.R.S32.HI R4, RZ, 0x1f, R3 ;  /* 0x0000001fff047819 */ /* 0x000fe40000011403 */
[----:B------:R-:W-:Y:S02]  /*04f0*/  IADD3 R62, P0, PT, R7, R50, RZ ;  /* 0x00000032073e7210 */ /* 0x000fe40007f1e0ff */
[----:B------:R-:W-:Y:S01]  /*0500*/  ISETP.GE.AND.EX P4, PT, R25, UR13, PT, P4 ;  /* 0x0000000d19007c0c */ /* 0x000fe2000bf86340 */
[----:B------:R-:W-:Y:S01]  /*0510*/  IMAD R6, R4, UR14, RZ ;  /* 0x0000000e04067c24 */ /* 0x000fe2000f8e02ff */
[----:B------:R-:W-:Y:S01]  /*0520*/  LEA.HI.X.SX32 R63, R7, RZ, 0x1, P0 ;  /* 0x000000ff073f7211 */ /* 0x000fe200000f0eff */
[----:B------:R-:W3:Y:S02]  /*0530*/  @!P3 LDC.64 R4, c[0x0][0x3f8] ;  /* 0x0000fe00ff04bb82 */ /* 0x000ee40000000a00 */
[----:B------:R-:W-:-:S02]  /*0540*/  IMAD R65, R3, UR15, R6 ;  /* 0x0000000f03417c24 */ /* 0x000fc4000f8e0206 */
[----:B------:R-:W-:-:S04]  /*0550*/  IMAD.WIDE.U32 R62, R3, UR14, R62 ;  /* 0x0000000e033e7c25 */ /* 0x000fc8000f8e003e */
[----:B-1----:R-:W-:Y:S01]  /*0560*/  @!P2 IMAD R6, R9, R10, RZ ;  /* 0x0000000a0906a224 */ /* 0x002fe200078e02ff */
[----:B------:R-:W-:Y:S02]  /*0570*/  IADD3 R65, PT, PT, R63, R65, RZ ;  /* 0x000000413f417210 */ /* 0x000fe40007ffe0ff */
[----:B------:R-:W-:Y:S01]  /*0580*/  @!P2 MOV R64, R62 ;  /* 0x0000003e0040a202 */ /* 0x000fe20000000f00 */
[C---:B------:R-:W-:Y:S01]  /*0590*/  @!P2 IMAD R3, R23.reuse, R11, R6 ;  /* 0x0000000b1703a224 */ /* 0x040fe200078e0206 */
[----:B------:R-:W-:Y:S01]  /*05a0*/  @!P3 MOV R17, R65 ;  /* 0x000000410011b202 */ /* 0x000fe20000000f00 */
[----:B------:R-:W1:Y:S02]  /*05b0*/  @!P4 LDC.64 R6, c[0x0][0x3f8] ;  /* 0x0000fe00ff06cb82 */ /* 0x000e640000000a00 */
[----:B------:R-:W-:-:S05]  /*05c0*/  @!P2 IMAD.WIDE.U32 R8, R23, R10, R64 ;  /* 0x0000000a1708a225 */ /* 0x000fca00078e0040 */
[----:B------:R-:W-:Y:S01]  /*05d0*/  @!P2 IADD3 R9, PT, PT, R9, R3, RZ ;  /* 0x000000030909a210 */ /* 0x000fe20007ffe0ff */
[----:B------:R-:W4:Y:S01]  /*05e0*/  @!P2 LDC.64 R10, c[0x0][0x398] ;  /* 0x0000e600ff0aab82 */ /* 0x000f220000000a00 */
[C---:B------:R-:W-:Y:S01]  /*05f0*/  @!P2 SHF.L.U32 R3, R8.reuse, 0x1, RZ ;  /* 0x000000010803a819 */ /* 0x040fe200000006ff */
[----:B---3--:R-:W-:Y:S01]  /*0600*/  @!P3 IMAD R16, R13, R4, RZ ;  /* 0x000000040d10b224 */ /* 0x008fe200078e02ff */
[----:B------:R-:W-:Y:S02]  /*0610*/  @!P2 SHF.L.U64.HI R12, R8, 0x1, R9 ;  /* 0x00000001080ca819 */ /* 0x000fe40000010209 */
[----:B--2---:R-:W-:Y:S01]  /*0620*/  @!P2 IADD3 R14, P0, PT, R3, R14, RZ ;  /* 0x0000000e030ea210 */ /* 0x004fe20007f1e0ff */
[----:B------:R-:W-:Y:S01]  /*0630*/  @!P3 IMAD R29, R19, R5, R16 ;  /* 0x00000005131db224 */ /* 0x000fe200078e0210 */
[----:B------:R-:W-:Y:S01]  /*0640*/  IADD3 R13, PT, PT, R23, 0x30, RZ ;  /* 0x00000030170d7810 */ /* 0x000fe20007ffe0ff */
[----:B------:R-:W2:Y:S01]  /*0650*/  @!P3 LDC.64 R8, c[0x0][0x3a0] ;  /* 0x0000e800ff08bb82 */ /* 0x000ea20000000a00 */
[----:B------:R-:W-:-:S02]  /*0660*/  @!P3 MOV R16, R62 ;  /* 0x0000003e0010b202 */ /* 0x000fc40000000f00 */
[----:B------:R-:W-:Y:S02]  /*0670*/  @!P2 IADD3.X R15, PT, PT, R12, R15, RZ, P0, !PT ;  /* 0x0000000f0c0fa210 */ /* 0x000fe400007fe4ff */
[----:B------:R-:W-:Y:S01]  /*0680*/  ISETP.GE.U32.AND P0, PT, R13, UR12, PT ;  /* 0x0000000c0d007c0c */ /* 0x000fe2000bf06070 */
[----:B------:R-:W-:Y:S01]  /*0690*/  @!P3 IMAD.WIDE.U32 R16, R19, R4, R16 ;  /* 0x000000041310b225 */ /* 0x000fe200078e0010 */
[----:B------:R-:W-:Y:S01]  /*06a0*/  SHF.R.S32.HI R27, RZ, 0x1f, R13 ;  /* 0x0000001fff1b7819 */ /* 0x000fe2000001140d */
[----:B------:R-:W3:Y:S01]  /*06b0*/  @!P3 LDC.64 R4, c[0x0][0x398] ;  /* 0x0000e600ff04bb82 */ /* 0x000ee20000000a00 */
[----:B------:R0:W5:Y:S01]  /*06c0*/  @!P2 LDG.E R44, desc[UR10][R14.64] ;  /* 0x0000000a0e2ca981 */ /* 0x000162000c1e1900 */
[----:B-1----:R-:W-:Y:S01]  /*06d0*/  @!P4 IMAD R18, R25, R6, RZ ;  /* 0x000000061912c224 */ /* 0x002fe200078e02ff */
[----:B------:R-:W-:Y:S02]  /*06e0*/  ISETP.GE.AND.EX P0, PT, R27, UR13, PT, P0 ;  /* 0x0000000d1b007c0c */ /* 0x000fe4000bf06300 */
[----:B------:R-:W-:Y:S01]  /*06f0*/  @!P3 IADD3 R17, PT, PT, R17, R29, RZ ;  /* 0x0000001d1111b210 */ /* 0x000fe20007ffe0ff */
[----:B------:R-:W-:Y:S01]  /*0700*/  @!P4 IMAD R31, R21, R7, R18 ;  /* 0x00000007151fc224 */ /* 0x000fe200078e0212 */
[----:B------:R-:W-:-:S02]  /*0710*/  @!P4 MOV R24, R62 ;  /* 0x0000003e0018c202 */ /* 0x000fc40000000f00 */
[----:B----4-:R-:W-:Y:S02]  /*0720*/  @!P2 IADD3 R10, P1, PT, R3, R10, RZ ;  /* 0x0000000a030aa210 */ /* 0x010fe40007f3e0ff */
[----:B------:R-:W-:Y:S02]  /*0730*/  @!P3 SHF.L.U32 R3, R16, 0x1, RZ ;  /* 0x000000011003b819 */ /* 0x000fe400000006ff */
[----:B------:R-:W-:Y:S02]  /*0740*/  @!P2 IADD3.X R11, PT, PT, R12, R11, RZ, P1, !PT ;  /* 0x0000000b0c0ba210 */ /* 0x000fe40000ffe4ff */
[----:B------:R-:W-:Y:S01]  /*0750*/  @!P4 MOV R25, R65 ;  /* 0x000000410019c202 */ /* 0x000fe20000000f00 */
[----:B0-----:R-:W0:Y:S01]  /*0760*/  @!P0 LDC.64 R14, c[0x0][0x3f8] ;  /* 0x0000fe00ff0e8b82 */ /* 0x001e220000000a00 */
[----:B------:R-:W-:Y:S01]  /*0770*/  @!P3 SHF.L.U64.HI R22, R16, 0x1, R17 ;  /* 0x000000011016b819 */ /* 0x000fe20000010211 */
[----:B------:R1:W5:Y:S01]  /*0780*/  @!P2 LDG.E R43, desc[UR10][R10.64] ;  /* 0x0000000a0a2ba981 */ /* 0x000362000c1e1900 */
[----:B--2---:R-:W-:Y:S01]  /*0790*/  @!P3 IADD3 R18, P1, PT, R3, R8, RZ ;  /* 0x000000080312b210 */ /* 0x004fe20007f3e0ff */
[----:B------:R-:W-:Y:S01]  /*07a0*/  @!P4 IMAD.WIDE.U32 R24, R21, R6, R24 ;  /* 0x000000061518c225 */ /* 0x000fe200078e0018 */
[----:B------:R-:W-:-:S02]  /*07b0*/  IADD3 R12, PT, PT, R23, 0x40, RZ ;  /* 0x00000040170c7810 */ /* 0x000fc40007ffe0ff */
[----:B------:R-:W-:Y:S01]  /*07c0*/  @!P3 IADD3.X R19, PT, PT, R22, R9, RZ, P1, !PT ;  /* 0x000000091613b210 */ /* 0x000fe20000ffe4ff */
[----:B------:R-:W2:Y:S01]  /*07d0*/  @!P4 LDC.64 R16, c[0x0][0x3a0] ;  /* 0x0000e800ff10cb82 */ /* 0x000ea20000000a00 */
[----:B------:R-:W-:Y:S02]  /*07e0*/  ISETP.GE.U32.AND P1, PT, R12, UR12, PT ;  /* 0x0000000c0c007c0c */ /* 0x000fe4000bf26070 */
[----:B------:R-:W-:Y:S01]  /*07f0*/  SHF.R.S32.HI R29, RZ, 0x1f, R12 ;  /* 0x0000001fff1d7819 */ /* 0x000fe2000001140c */
[----:B------:R4:W5:Y:S04]  /*0800*/  @!P3 LDG.E R42, desc[UR10][R18.64] ;  /* 0x0000000a122ab981 */ /* 0x000968000c1e1900 */
[----:B------:R-:W4:Y:S01]  /*0810*/  @!P4 LDC.64 R6, c[0x0][0x398] ;  /* 0x0000e600ff06cb82 */ /* 0x000f220000000a00 */
[----:B------:R-:W-:-:S02]  /*0820*/  ISETP.GE.AND.EX P1, PT, R29, UR13, PT, P1 ;  /* 0x0000000d1d007c0c */ /* 0x000fc4000bf26310 */
[----:B---3--:R-:W-:Y:S02]  /*0830*/  @!P3 IADD3 R20, P2, PT, R3, R4, RZ ;  /* 0x000000040314b210 */ /* 0x008fe40007f5e0ff */
[----:B------:R-:W-:Y:S02]  /*0840*/  @!P4 IADD3 R9, PT, PT, R25, R31, RZ ;  /* 0x0000001f1909c210 */ /* 0x000fe40007ffe0ff */
[----:B------:R-:W-:Y:S01]  /*0850*/  IADD3 R3, PT, PT, R23, 0x50, RZ ;  /* 0x0000005017037810 */ /* 0x000fe20007ffe0ff */
[----:B-1----:R-:W1:Y:S01]  /*0860*/  @!P0 LDC.64 R10, c[0x0][0x398] ;  /* 0x0000e600ff0a8b82 */ /* 0x002e620000000a00 */
[----:B------:R-:W-:Y:S02]  /*0870*/  @!P3 IADD3.X R21, PT, PT, R22, R5, RZ, P2, !PT ;  /* 0x000000051615b210 */ /* 0x000fe400017fe4ff */
[----:B------:R-:W-:Y:S02]  /*0880*/  @!P4 SHF.L.U32 R31, R24, 0x1, RZ ;  /* 0x00000001181fc819 */ /* 0x000fe400000006ff */
[----:B------:R-:W-:-:S02]  /*0890*/  ISETP.GE.U32.AND P2, PT, R3, UR12, PT ;  /* 0x0000000c03007c0c */ /* 0x000fc4000bf46070 */
[----:B------:R-:W-:Y:S01]  /*08a0*/  SHF.R.S32.HI R25, RZ, 0x1f, R3 ;  /* 0x0000001fff197819 */ /* 0x000fe20000011403 */
[----:B------:R-:W3:Y:S01]  /*08b0*/  @!P1 LDC.64 R4, c[0x0][0x3f8] ;  /* 0x0000fe00ff049b82 */ /* 0x000ee20000000a00 */
[----:B------:R-:W-:Y:S01]  /*08c0*/  @!P4 SHF.L.U64.HI R24, R24, 0x1, R9 ;  /* 0x000000011818c819 */ /* 0x000fe20000010209 */
[----:B0-----:R-:W-:Y:S01]  /*08d0*/  @!P0 IMAD R22, R27, R14, RZ ;  /* 0x0000000e1b168224 */ /* 0x001fe200078e02ff */
[----:B------:R-:W-:Y:S01]  /*08e0*/  ISETP.GE.AND.EX P2, PT, R25, UR13, PT, P2 ;  /* 0x0000000d19007c0c */ /* 0x000fe2000bf46320 */
[----:B------:R0:W5:Y:S04]  /*08f0*/  @!P3 LDG.E R41, desc[UR10][R20.64] ;  /* 0x0000000a1429b981 */ /* 0x000168000c1e1900 */
[----:B------:R-:W3:Y:S01]  /*0900*/  @!P0 LDC.64 R8, c[0x0][0x3a0] ;  /* 0x0000e800ff088b82 */ /* 0x000ee20000000a00 */
[----:B------:R-:W-:-:S02]  /*0910*/  @!P0 MOV R26, R62 ;  /* 0x0000003e001a8202 */ /* 0x000fc40000000f00 */
[----:B------:R-:W-:Y:S02]  /*0920*/  @!P0 MOV R27, R65 ;  /* 0x00000041001b8202 */ /* 0x000fe40000000f00 */
[C---:B--2---:R-:W-:Y:S02]  /*0930*/  @!P4 IADD3 R16, P5, PT, R31.reuse, R16, RZ ;  /* 0x000000101f10c210 */ /* 0x044fe40007fbe0ff */
[----:B----4-:R-:W-:Y:S01]  /*0940*/  @!P4 IADD3 R18, P3, PT, R31, R6, RZ ;  /* 0x000000061f12c210 */ /* 0x010fe20007f7e0ff */
[C---:B------:R-:W-:Y:S02]  /*0950*/  @!P0 IMAD R31, R13.reuse, R15, R22 ;  /* 0x0000000f0d1f8224 */ /* 0x040fe400078e0216 */
[----:B------:R-:W-:Y:S02]  /*0960*/  @!P0 IMAD.WIDE.U32 R26, R13, R14, R26 ;  /* 0x0000000e0d1a8225 */ /* 0x000fe400078e001a */
[----:B------:R-:W2:Y:S01]  /*0970*/  @!P2 LDC.64 R14, c[0x0][0x3f8] ;  /* 0x0000fe00ff0eab82 */ /* 0x000ea20000000a00 */
[----:B------:R-:W-:-:S02]  /*0980*/  @!P4 IADD3.X R17, PT, PT, R24, R17, RZ, P5, !PT ;  /* 0x000000111811c210 */ /* 0x000fc40002ffe4ff */
[----:B------:R-:W-:Y:S02]  /*0990*/  @!P4 IADD3.X R19, PT, PT, R24, R7, RZ, P3, !PT ;  /* 0x000000071813c210 */ /* 0x000fe40001ffe4ff */
[----:B------:R-:W-:Y:S01]  /*09a0*/  @!P0 IADD3 R13, PT, PT, R27, R31, RZ ;  /* 0x0000001f1b0d8210 */ /* 0x000fe20007ffe0ff */
[----:B------:R4:W5:Y:S01]  /*09b0*/  @!P4 LDG.E R40, desc[UR10][R16.64] ;  /* 0x0000000a1028c981 */ /* 0x000962000c1e1900 */
[C---:B------:R-:W-:Y:S02]  /*09c0*/  @!P0 SHF.L.U32 R7, R26.reuse, 0x1, RZ ;  /* 0x000000011a078819 */ /* 0x040fe400000006ff */
[----:B0-----:R-:W-:Y:S01]  /*09d0*/  @!P0 SHF.L.U64.HI R20, R26, 0x1, R13 ;  /* 0x000000011a148819 */ /* 0x001fe2000001020d */
[----:B------:R0:W5:Y:S01]  /*09e0*/  @!P4 LDG.E R39, desc[UR10][R18.64] ;  /* 0x0000000a1227c981 */ /* 0x000162000c1e1900 */
[C---:B-1----:R-:W-:Y:S02]  /*09f0*/  @!P0 IADD3 R10, P4, PT, R7.reuse, R10, RZ ;  /* 0x0000000a070a8210 */ /* 0x042fe40007f9e0ff */
[----:B---3--:R-:W-:-:S02]  /*0a00*/  @!P0 IADD3 R26, P3, PT, R7, R8, RZ ;  /* 0x00000008071a8210 */ /* 0x008fc40007f7e0ff */
[----:B------:R-:W-:Y:S01]  /*0a10*/  IADD3 R21, PT, PT, R23, 0x60, RZ ;  /* 0x0000006017157810 */ /* 0x000fe20007ffe0ff */
[----:B------:R-:W1:Y:S01]  /*0a20*/  @!P1 LDC.64 R6, c[0x0][0x3a0] ;  /* 0x0000e800ff069b82 */ /* 0x000e620000000a00 */
[----:B------:R-:W-:Y:S01]  /*0a30*/  @!P0 IADD3.X R27, PT, PT, R20, R9, RZ, P3, !PT ;  /* 0x00000009141b8210 */ /* 0x000fe20001ffe4ff */
[----:B------:R-:W-:Y:S01]  /*0a40*/  @!P1 IMAD R29, R29, R4, RZ ;  /* 0x000000041d1d9224 */ /* 0x000fe200078e02ff */
[----:B------:R-:W-:Y:S02]  /*0a50*/  ISETP.GE.U32.AND P3, PT, R21, UR12, PT ;  /* 0x0000000c15007c0c */ /* 0x000fe4000bf66070 */
[----:B----4-:R-:W-:Y:S02]  /*0a60*/  SHF.R.S32.HI R17, RZ, 0x1f, R21 ;  /* 0x0000001fff117819 */ /* 0x010fe40000011415 */
[----:B------:R-:W-:Y:S01]  /*0a70*/  @!P1 MOV R8, R62 ;  /* 0x0000003e00089202 */ /* 0x000fe20000000f00 */
[----:B0-----:R-:W0:Y:S01]  /*0a80*/  @!P1 LDC.64 R18, c[0x0][0x398] ;  /* 0x0000e600ff129b82 */ /* 0x001e220000000a00 */
[----:B------:R-:W-:Y:S01]  /*0a90*/  @!P1 MOV R9, R65 ;  /* 0x0000004100099202 */ /* 0x000fe20000000f00 */
[C---:B------:R-:W-:Y:S01]  /*0aa0*/  @!P1 IMAD R29, R12.reuse, R5, R29 ;  /* 0x000000050c1d9224 */ /* 0x040fe200078e021d */
[----:B------:R-:W-:Y:S01]  /*0ab0*/  ISETP.GE.AND.EX P3, PT, R17, UR13, PT, P3 ;  /* 0x0000000d11007c0c */ /* 0x000fe2000bf66330 */
[----:B------:R3:W5:Y:S01]  /*0ac0*/  @!P0 LDG.E R38, desc[UR10][R26.64] ;  /* 0x0000000a1a268981 */ /* 0x000762000c1e1900 */
[----:B------:R-:W-:Y:S01]  /*0ad0*/  @!P1 IMAD.WIDE.U32 R4, R12, R4, R8 ;  /* 0x000000040c049225 */ /* 0x000fe200078e0008 */
[----:B------:R-:W-:-:S02]  /*0ae0*/  @!P0 IADD3.X R11, PT, PT, R20, R11, RZ, P4, !PT ;  /* 0x0000000b140b8210 */ /* 0x000fc400027fe4ff */
[----:B------:R-:W4:Y:S01]  /*0af0*/  @!P2 LDC.64 R12, c[0x0][0x3a0] ;  /* 0x0000e800ff0cab82 */ /* 0x000f220000000a00 */
[----:B------:R-:W-:Y:S01]  /*0b00*/  IADD3 R20, PT, PT, R23, 0x70, RZ ;  /* 0x0000007017147810 */ /* 0x000fe20007ffe0ff */
[----:B--2---:R-:W-:Y:S01]  /*0b10*/  @!P2 IMAD R8, R25, R14, RZ ;  /* 0x0000000e1908a224 */ /* 0x004fe200078e02ff */
[----:B------:R-:W-:Y:S01]  /*0b20*/  @!P1 IADD3 R5, PT, PT, R5, R29, RZ ;  /* 0x0000001d05059210 */ /* 0x000fe20007ffe0ff */
[----:B------:R2:W5:Y:S01]  /*0b30*/  @!P0 LDG.E R37, desc[UR10][R10.64] ;  /* 0x0000000a0a258981 */ /* 0x000562000c1e1900 */
[----:B------:R-:W-:Y:S01]  /*0b40*/  ISETP.GE.U32.AND P4, PT, R20, UR12, PT ;  /* 0x0000000c14007c0c */ /* 0x000fe2000bf86070 */
[----:B------:R-:W-:Y:S01]  /*0b50*/  @!P2 IMAD R33, R3, R15, R8 ;  /* 0x0000000f0321a224 */ /* 0x000fe200078e0208 */
[----:B------:R-:W-:Y:S01]  /*0b60*/  SHF.R.S32.HI R25, RZ, 0x1f, R20 ;  /* 0x0000001fff197819 */ /* 0x000fe20000011414 */
[----:B------:R-:W4:Y:S01]  /*0b70*/  @!P2 LDC.64 R8, c[0x0][0x398] ;  /* 0x0000e600ff08ab82 */ /* 0x000f220000000a00 */
[----:B---3--:R-:W-:Y:S02]  /*0b80*/  @!P2 MOV R26, R62 ;  /* 0x0000003e001aa202 */ /* 0x008fe40000000f00 */
[----:B------:R-:W-:-:S02]  /*0b90*/  @!P2 MOV R27, R65 ;  /* 0x00000041001ba202 */ /* 0x000fc40000000f00 */
[C---:B------:R-:W-:Y:S02]  /*0ba0*/  @!P1 SHF.L.U32 R31, R4.reuse, 0x1, RZ ;  /* 0x00000001041f9819 */ /* 0x040fe400000006ff */
[----:B------:R-:W-:Y:S01]  /*0bb0*/  @!P1 SHF.L.U64.HI R16, R4, 0x1, R5 ;  /* 0x0000000104109819 */ /* 0x000fe20000010205 */
[----:B--2---:R-:W2:Y:S01]  /*0bc0*/  @!P3 LDC.64 R10, c[0x0][0x3a0] ;  /* 0x0000e800ff0abb82 */ /* 0x004ea20000000a00 */
[----:B------:R-:W-:Y:S01]  /*0bd0*/  ISETP.GE.AND.EX P4, PT, R25, UR13, PT, P4 ;  /* 0x0000000d19007c0c */ /* 0x000fe2000bf86340 */
[----:B------:R-:W-:Y:S01]  /*0be0*/  @!P2 IMAD.WIDE.U32 R14, R3, R14, R26 ;  /* 0x0000000e030ea225 */ /* 0x000fe200078e001a */
[----:B-1----:R-:W-:-:S05]  /*0bf0*/  @!P1 IADD3 R28, P5, PT, R31, R6, RZ ;  /* 0x000000061f1c9210 */ /* 0x002fca0007fbe0ff */
[----:B------:R-:W1:Y:S01]  /*0c00*/  @!P3 LDC.64 R4, c[0x0][0x3f8] ;  /* 0x0000fe00ff04bb82 */ /* 0x000e620000000a00 */
[----:B------:R-:W-:Y:S02]  /*0c10*/  @!P1 IADD3.X R29, PT, PT, R16, R7, RZ, P5, !PT ;  /* 0x00000007101d9210 */ /* 0x000fe40002ffe4ff */
[----:B------:R-:W-:Y:S02]  /*0c20*/  @!P2 IADD3 R7, PT, PT, R15, R33, RZ ;  /* 0x000000210f07a210 */ /* 0x000fe40007ffe0ff */
[----:B0-----:R-:W-:Y:S01]  /*0c30*/  @!P1 IADD3 R18, P0, PT, R31, R18, RZ ;  /* 0x000000121f129210 */ /* 0x001fe20007f1e0ff */
[----:B------:R0:W5:Y:S01]  /*0c40*/  @!P1 LDG.E R36, desc[UR10][R28.64] ;  /* 0x0000000a1c249981 */ /* 0x000162000c1e1900 */
[----:B------:R-:W-:Y:S02]  /*0c50*/  @!P2 SHF.L.U64.HI R22, R14, 0x1, R7 ;  /* 0x000000010e16a819 */ /* 0x000fe40000010207 */
[----:B------:R-:W3:Y:S01]  /*0c60*/  @!P4 LDC.64 R6, c[0x0][0x3f8] ;  /* 0x0000fe00ff06cb82 */ /* 0x000ee20000000a00 */
[----:B------:R-:W-:-:S02]  /*0c70*/  IADD3 R3, PT, PT, R23, 0x80, RZ ;  /* 0x0000008017037810 */ /* 0x000fc40007ffe0ff */
[----:B------:R-:W-:Y:S02]  /*0c80*/  @!P2 SHF.L.U32 R15, R14, 0x1, RZ ;  /* 0x000000010e0fa819 */ /* 0x000fe400000006ff */
[----:B------:R-:W-:Y:S02]  /*0c90*/  @!P1 IADD3.X R19, PT, PT, R16, R19, RZ, P0, !PT ;  /* 0x0000001310139210 */ /* 0x000fe400007fe4ff */
[----:B------:R-:W-:Y:S02]  /*0ca0*/  ISETP.GE.U32.AND P5, PT, R3, UR12, PT ;  /* 0x0000000c03007c0c */ /* 0x000fe4000bfa6070 */
[----:B------:R-:W-:Y:S01]  /*0cb0*/  SHF.R.S32.HI R27, RZ, 0x1f, R3 ;  /* 0x0000001fff1b7819 */ /* 0x000fe20000011403 */
[----:B------:R2:W5:Y:S01]  /*0cc0*/  @!P1 LDG.E R35, desc[UR10][R18.64] ;  /* 0x0000000a12239981 */ /* 0x000562000c1e1900 */
[----:B----4-:R-:W-:Y:S02]  /*0cd0*/  @!P2 IADD3 R16, P6, PT, R15, R8, RZ ;  /* 0x000000080f10a210 */ /* 0x010fe40007fde0ff */
[----:B------:R-:W-:Y:S01]  /*0ce0*/  ISETP.GE.AND.EX P5, PT, R27, UR13, PT, P5 ;  /* 0x0000000d1b007c0c */ /* 0x000fe2000bfa6350 */
[----:B-1----:R-:W-:Y:S01]  /*0cf0*/  @!P3 IMAD R8, R17, R4, RZ ;  /* 0x000000041108b224 */ /* 0x002fe200078e02ff */
[----:B------:R-:W-:-:S02]  /*0d00*/  @!P2 IADD3.X R17, PT, PT, R22, R9, RZ, P6, !PT ;  /* 0x000000091611a210 */ /* 0x000fc400037fe4ff */
[----:B------:R-:W-:Y:S01]  /*0d10*/  @!P3 MOV R9, R65 ;  /* 0x000000410009b202 */ /* 0x000fe20000000f00 */
[----:B0-----:R-:W-:Y:S01]  /*0d20*/  @!P3 IMAD R29, R21, R5, R8 ;  /* 0x00000005151db224 */ /* 0x001fe200078e0208 */
[----:B------:R-:W-:Y:S02]  /*0d30*/  @!P3 MOV R8, R62 ;  /* 0x0000003e0008b202 */ /* 0x000fe40000000f00 */
[----:B------:R-:W-:-:S03]  /*0d40*/  @!P2 IADD3 R14, P0, PT, R15, R12, RZ ;  /* 0x0000000c0f0ea210 */ /* 0x000fc60007f1e0ff */
[----:B------:R-:W-:Y:S01]  /*0d50*/  @!P3 IMAD.WIDE.U32 R8, R21, R4, R8 ;  /* 0x000000041508b225 */ /* 0x000fe200078e0008 */
[----:B------:R-:W-:Y:S01]  /*0d60*/  @!P2 IADD3.X R15, PT, PT, R22, R13, RZ, P0, !PT ;  /* 0x0000000d160fa210 */ /* 0x000fe200007fe4ff */
[----:B------:R-:W0:Y:S02]  /*0d70*/  @!P5 LDC.64 R4, c[0x0][0x3f8] ;  /* 0x0000fe00ff04db82 */ /* 0x000e240000000a00 */
[----:B---3--:R-:W-:Y:S01]  /*0d80*/  @!P4 IMAD R21, R25, R6, RZ ;  /* 0x000000061915c224 */ /* 0x008fe200078e02ff */
[----:B------:R-:W-:Y:S01]  /*0d90*/  @!P3 IADD3 R9, PT, PT, R9, R29, RZ ;  /* 0x0000001d0909b210 */ /* 0x000fe20007ffe0ff */
[----:B------:R1:W5:Y:S01]  /*0da0*/  @!P2 LDG.E R34, desc[UR10][R14.64] ;  /* 0x0000000a0e22a981 */ /* 0x000362000c1e1900 */
[----:B------:R-:W-:-:S03]  /*0db0*/  IADD3 R25, PT, PT, R23, 0x90, RZ ;  /* 0x0000009017197810 */ /* 0x000fc60007ffe0ff */
[----:B------:R-:W3:Y:S01]  /*0dc0*/  @!P3 LDC.64 R12, c[0x0][0x398] ;  /* 0x0000e600ff0cbb82 */ /* 0x000ee20000000a00 */
[----:B------:R-:W-:Y:S02]  /*0dd0*/  ISETP.GE.U32.AND P1, PT, R25, UR12, PT ;  /* 0x0000000c19007c0c */ /* 0x000fe4000bf26070 */
[----:B------:R-:W-:Y:S02]  /*0de0*/  SHF.R.S32.HI R29, RZ, 0x1f, R25 ;  /* 0x0000001fff1d7819 */ /* 0x000fe40000011419 */
[C---:B--2---:R-:W-:Y:S02]  /*0df0*/  @!P3 SHF.L.U32 R19, R8.reuse, 0x1, RZ ;  /* 0x000000010813b819 */ /* 0x044fe400000006ff */
[----:B------:R-:W-:Y:S02]  /*0e00*/  @!P3 SHF.L.U64.HI R18, R8, 0x1, R9 ;  /* 0x000000010812b819 */ /* 0x000fe40000010209 */
[----:B-1----:R-:W-:Y:S01]  /*0e10*/  @!P4 MOV R14, R62 ;  /* 0x0000003e000ec202 */ /* 0x002fe20000000f00 */
[----:B------:R-:W1:Y:S01]  /*0e20*/  @!P4 LDC.64 R8, c[0x0][0x3a0] ;  /* 0x0000e800ff08cb82 */ /* 0x000e620000000a00 */
[----:B------:R-:W-:Y:S01]  /*0e30*/  @!P4 MOV R15, R65 ;  /* 0x00000041000fc202 */ /* 0x000fe20000000f00 */
[C---:B------:R-:W-:Y:S01]  /*0e40*/  @!P4 IMAD R31, R20.reuse, R7, R21 ;  /* 0x00000007141fc224 */ /* 0x040fe200078e0215 */
[----:B------:R-:W-:Y:S01]  /*0e50*/  ISETP.GE.AND.EX P1, PT, R29, UR13, PT, P1 ;  /* 0x0000000d1d007c0c */ /* 0x000fe2000bf26310 */
[----:B------:R-:W-:-:S04]  /*0e60*/  @!P4 IMAD.WIDE.U32 R6, R20, R6, R14 ;  /* 0x000000061406c225 */ /* 0x000fc800078e000e */
[----:B------:R-:W2:Y:S01]  /*0e70*/  @!P4 LDC.64 R20, c[0x0][0x398] ;  /* 0x0000e600ff14cb82 */ /* 0x000ea20000000a00 */
[----:B------:R-:W-:Y:S02]  /*0e80*/  @!P3 IADD3 R10, P0, PT, R19, R10, RZ ;  /* 0x0000000a130ab210 */ /* 0x000fe40007f1e0ff */
[----:B------:R-:W-:Y:S02]  /*0e90*/  CS2R R32, SRZ ;  /* 0x0000000000207805 */ /* 0x000fe4000001ff00 */
[----:B------:R-:W-:-:S04]  /*0ea0*/  @!P3 IADD3.X R11, PT, PT, R18, R11, RZ, P0, !PT ;  /* 0x0000000b120bb210 */ /* 0x000fc800007fe4ff */
[----:B------:R4:W5:Y:S01]  /*0eb0*/  @!P2 LDG.E R33, desc[UR10][R16.64] ;  /* 0x0000000a1021a981 */ /* 0x000962000c1e1900 */
[----:B0-----:R-:W-:-:S03]  /*0ec0*/  @!P5 IMAD R14, R27, R4, RZ ;  /* 0x000000041b0ed224 */ /* 0x001fc600078e02ff */
[----:B------:R0:W5:Y:S01]  /*0ed0*/  @!P3 LDG.E R32, desc[UR10][R10.64] ;  /* 0x0000000a0a20b981 */ /* 0x000162000c1e1900 */
[----:B---3--:R-:W-:Y:S01]  /*0ee0*/  @!P3 IADD3 R12, P0, PT, R19, R12, RZ ;  /* 0x0000000c130cb210 */ /* 0x008fe20007f1e0ff */
[----:B----4-:R-:W3:Y:S01]  /*0ef0*/  @!P1 LDC.64 R16, c[0x0][0x3f8] ;  /* 0x0000fe00ff109b82 */ /* 0x010ee20000000a00 */
[----:B------:R-:W-:Y:S02]  /*0f00*/  @!P4 IADD3 R7, PT, PT, R7, R31, RZ ;  /* 0x0000001f0707c210 */ /* 0x000fe40007ffe0ff */
[----:B0-----:R-:W-:Y:S02]  /*0f10*/  @!P5 MOV R10, R62 ;  /* 0x0000003e000ad202 */ /* 0x001fe40000000f00 */
[----:B------:R-:W-:Y:S02]  /*0f20*/  @!P5 MOV R11, R65 ;  /* 0x00000041000bd202 */ /* 0x000fe40000000f00 */
[----:B------:R-:W-:Y:S01]  /*0f30*/  @!P4 SHF.L.U32 R19, R6, 0x1, RZ ;  /* 0x000000010613c819 */ /* 0x000fe200000006ff */
[C---:B------:R-:W-:Y:S01]  /*0f40*/  @!P5 IMAD R49, R3.reuse, R5, R14 ;  /* 0x000000050331d224 */ /* 0x040fe200078e020e */
[----:B------:R-:W-:Y:S01]  /*0f50*/  @!P3 IADD3.X R13, PT, PT, R18, R13, RZ, P0, !PT ;  /* 0x0000000d120db210 */ /* 0x000fe200007fe4ff */
[----:B------:R-:W-:Y:S01]  /*0f60*/  @!P5 IMAD.WIDE.U32 R10, R3, R4, R10 ;  /* 0x00000004030ad225 */ /* 0x000fe200078e000a */
[----:B------:R-:W-:Y:S01]  /*0f70*/  @!P4 SHF.L.U64.HI R18, R6, 0x1, R7 ;  /* 0x000000010612c819 */ /* 0x000fe20000010207 */
[----:B------:R-:W0:Y:S01]  /*0f80*/  @!P5 LDC.64 R4, c[0x0][0x398] ;  /* 0x0000e600ff04db82 */ /* 0x000e220000000a00 */
[----:B-1----:R-:W-:-:S02]  /*0f90*/  @!P4 IADD3 R26, P2, PT, R19, R8, RZ ;  /* 0x00000008131ac210 */ /* 0x002fc40007f5e0ff */
[----:B------:R-:W-:Y:S02]  /*0fa0*/  @!P5 IADD3 R3, PT, PT, R11, R49, RZ ;  /* 0x000000310b03d210 */ /* 0x000fe40007ffe0ff */
[----:B------:R-:W-:Y:S02]  /*0fb0*/  @!P4 IADD3.X R27, PT, PT, R18, R9, RZ, P2, !PT ;  /* 0x00000009121bc210 */ /* 0x000fe400017fe4ff */
[----:B--2---:R-:W-:Y:S01]  /*0fc0*/  @!P4 IADD3 R20, P2, PT, R19, R20, RZ ;  /* 0x000000141314c210 */ /* 0x004fe20007f5e0ff */
[----:B------:R-:W1:Y:S01]  /*0fd0*/  @!P5 LDC.64 R6, c[0x0][0x3a0] ;  /* 0x0000e800ff06db82 */ /* 0x000e620000000a00 */
[----:B------:R-:W-:Y:S01]  /*0fe0*/  @!P5 SHF.L.U64.HI R24, R10, 0x1, R3 ;  /* 0x000000010a18d819 */ /* 0x000fe20000010203 */
[----:B------:R-:W-:Y:S01]  /*0ff0*/  HFMA2 R3, -RZ, RZ, 0, 0 ;  /* 0x00000000ff037431 */ /* 0x000fe200000001ff */
[----:B------:R-:W-:Y:S02]  /*1000*/  @!P4 IADD3.X R21, PT, PT, R18, R21, RZ, P2, !PT ;  /* 0x000000151215c210 */ /* 0x000fe400017fe4ff */
[----:B------:R-:W-:-:S02]  /*1010*/  CS2R R14, SRZ ;  /* 0x00000000000e7805 */ /* 0x000fc4000001ff00 */
[----:B------:R-:W-:Y:S01]  /*1020*/  IADD3 R22, PT, PT, R23, 0xa0, RZ ;  /* 0x000000a017167810 */ /* 0x000fe20007ffe0ff */
[----:B---3--:R-:W-:Y:S01]  /*1030*/  @!P1 IMAD R28, R29, R16, RZ ;  /* 0x000000101d1c9224 */ /* 0x008fe200078e02ff */
[----:B------:R2:W5:Y:S02]  /*1040*/  @!P4 LDG.E R3, desc[UR10][R20.64] ;  /* 0x0000000a1403c981 */ /* 0x000564000c1e1900 */
[----:B------:R-:W-:Y:S01]  /*1050*/  ISETP.GE.U32.AND P0, PT, R22, UR12, PT ;  /* 0x0000000c16007c0c */ /* 0x000fe2000bf06070 */
[----:B------:R-:W3:Y:S01]  /*1060*/  @!P1 LDC.64 R18, c[0x0][0x3a0] ;  /* 0x0000e800ff129b82 */ /* 0x000ee20000000a00 */
[----:B------:R-:W-:Y:S01]  /*1070*/  SHF.R.S32.HI R31, RZ, 0x1f, R22 ;  /* 0x0000001fff1f7819 */ /* 0x000fe20000011416 */
[----:B------:R4:W5:Y:S01]  /*1080*/  @!P4 LDG.E R14, desc[UR10][R26.64] ;  /* 0x0000000a1a0ec981 */ /* 0x000962000c1e1900 */
[----:B------:R-:W-:-:S03]  /*1090*/  @!P5 SHF.L.U32 R49, R10, 0x1, RZ ;  /* 0x000000010a31d819 */ /* 0x000fc600000006ff */
[----:B------:R0:W5:Y:S01]  /*10a0*/  @!P3 LDG.E R15, desc[UR10][R12.64] ;  /* 0x0000000a0c0fb981 */ /* 0x000162000c1e1900 */
[----:B--2---:R-:W-:Y:S01]  /*10b0*/  @!P1 MOV R20, R62 ;  /* 0x0000003e00149202 */ /* 0x004fe20000000f00 */
[----:B------:R-:W2:Y:S01]  /*10c0*/  @!P1 LDC.64 R10, c[0x0][0x398] ;  /* 0x0000e600ff0a9b82 */ /* 0x000ea20000000a00 */
[----:B------:R-:W-:Y:S02]  /*10d0*/  @!P1 MOV R21, R65 ;  /* 0x0000004100159202 */ /* 0x000fe40000000f00 */
[----:B------:R-:W-:Y:S01]  /*10e0*/  ISETP.GE.AND.EX P0, PT, R31, UR13, PT, P0 ;  /* 0x0000000d1f007c0c */ /* 0x000fe2000bf06300 */
[C---:B----4-:R-:W-:Y:S02]  /*10f0*/  @!P1 IMAD R27, R25.reuse, R17, R28 ;  /* 0x00000011191b9224 */ /* 0x050fe400078e021c */
[----:B------:R-:W-:Y:S01]  /*1100*/  @!P1 IMAD.WIDE.U32 R16, R25, R16, R20 ;  /* 0x0000001019109225 */ /* 0x000fe200078e0014 */
[----:B0-----:R-:W-:-:S04]  /*1110*/  @!P5 IADD3 R12, P3, PT, R49, R4, RZ ;  /* 0x00000004310cd210 */ /* 0x001fc80007f7e0ff */
[----:B------:R-:W-:Y:S02]  /*1120*/  @!P1 IADD3 R25, PT, PT, R17, R27, RZ ;  /* 0x0000001b11199210 */ /* 0x000fe40007ffe0ff */
[----:B------:R-:W-:Y:S02]  /*1130*/  IADD3 R27, PT, PT, R23, 0xb0, RZ ;  /* 0x000000b0171b7810 */ /* 0x000fe40007ffe0ff */
[----:B------:R-:W-:Y:S01]  /*1140*/  @!P1 SHF.L.U32 R17, R16, 0x1, RZ ;  /* 0x0000000110119819 */ /* 0x000fe200000006ff */
[----:B------:R-:W0:Y:S01]  /*1150*/  @!P0 LDC.64 R8, c[0x0][0x3f8] ;  /* 0x0000fe00ff088b82 */ /* 0x000e220000000a00 */
[----:B------:R-:W-:Y:S02]  /*1160*/  @!P5 IADD3.X R13, PT, PT, R24, R5, RZ, P3, !PT ;  /* 0x00000005180dd210 */ /* 0x000fe40001ffe4ff */
[----:B------:R-:W-:Y:S02]  /*1170*/  @!P1 SHF.L.U64.HI R16, R16, 0x1, R25 ;  /* 0x0000000110109819 */ /* 0x000fe40000010219 */
[----:B------:R-:W-:-:S02]  /*1180*/  ISETP.GE.U32.AND P3, PT, R27, UR12, PT ;  /* 0x0000000c1b007c0c */ /* 0x000fc4000bf66070 */
[----:B------:R-:W-:Y:S02]  /*1190*/  SHF.R.S32.HI R25, RZ, 0x1f, R27 ;  /* 0x0000001fff197819 */ /* 0x000fe4000001141b */
[----:B-1----:R-:W-:Y:S02]  /*11a0*/  @!P5 IADD3 R6, P2, PT, R49, R6, RZ ;  /* 0x000000063106d210 */ /* 0x002fe40007f5e0ff */
[----:B------:R-:W-:Y:S02]  /*11b0*/  ISETP.GE.AND.EX P3, PT, R25, UR13, PT, P3 ;  /* 0x0000000d19007c0c */ /* 0x000fe4000bf66330 */
[----:B------:R-:W-:Y:S02]  /*11c0*/  CS2R R4, SRZ ;  /* 0x0000000000047805 */ /* 0x000fe4000001ff00 */
[----:B------:R-:W-:Y:S02]  /*11d0*/  @!P5 IADD3.X R7, PT, PT, R24, R7, RZ, P2, !PT ;  /* 0x000000071807d210 */ /* 0x000fe400017fe4ff */
[----:B---3--:R-:W-:-:S02]  /*11e0*/  @!P1 IADD3 R18, P2, PT, R17, R18, RZ ;  /* 0x0000001211129210 */ /* 0x008fc40007f5e0ff */
[----:B--2---:R-:W-:Y:S01]  /*11f0*/  @!P1 IADD3 R10, P4, PT, R17, R10, RZ ;  /* 0x0000000a110a9210 */ /* 0x004fe20007f9e0ff */
[----:B------:R1:W5:Y:S01]  /*1200*/  @!P5 LDG.E R5, desc[UR10][R12.64] ;  /* 0x0000000a0c05d981 */ /* 0x000362000c1e1900 */
[C---:B------:R-:W-:Y:S02]  /*1210*/  @!P1 IADD3.X R19, PT, PT, R16.reuse, R19, RZ, P2, !PT ;  /* 0x0000001310139210 */ /* 0x040fe400017fe4ff */
[----:B------:R-:W-:Y:S01]  /*1220*/  @!P1 IADD3.X R11, PT, PT, R16, R11, RZ, P4, !PT ;  /* 0x0000000b100b9210 */ /* 0x000fe200027fe4ff */
[----:B------:R2:W5:Y:S01]  /*1230*/  @!P5 LDG.E R4, desc[UR10][R6.64] ;  /* 0x0000000a0604d981 */ /* 0x000562000c1e1900 */
[----:B------:R-:W3:Y:S08]  /*1240*/  @!P0 LDC.64 R16, c[0x0][0x3a0] ;  /* 0x0000e800ff108b82 */ /* 0x000ef00000000a00 */
[----:B-1----:R-:W1:Y:S01]  /*1250*/  @!P3 LDC.64 R12, c[0x0][0x3f8] ;  /* 0x0000fe00ff0cbb82 */ /* 0x002e620000000a00 */
[----:B------:R-:W-:Y:S01]  /*1260*/  @!P0 MOV R20, R62 ;  /* 0x0000003e00148202 */ /* 0x000fe20000000f00 */
[----:B0-----:R-:W-:Y:S01]  /*1270*/  @!P0 IMAD R31, R31, R8, RZ ;  /* 0x000000081f1f8224 */ /* 0x001fe200078e02ff */
[----:B------:R-:W-:-:S02]  /*1280*/  @!P0 MOV R21, R65 ;  /* 0x0000004100158202 */ /* 0x000fc40000000f00 */
[----:B--2---:R-:W-:Y:S01]  /*1290*/  CS2R R6, SRZ ;  /* 0x0000000000067805 */ /* 0x004fe2000001ff00 */
[C---:B------:R-:W-:Y:S02]  /*12a0*/  @!P0 IMAD R9, R22.reuse, R9, R31 ;  /* 0x0000000916098224 */ /* 0x040fe400078e021f */
[----:B------:R-:W-:Y:S01]  /*12b0*/  @!P0 IMAD.WIDE.U32 R20, R22, R8, R20 ;  /* 0x0000000816148225 */ /* 0x000fe200078e0014 */
[----:B------:R-:W-:Y:S02]  /*12c0*/  IADD3 R51, PT, PT, R23, 0xc0, RZ ;  /* 0x000000c017337810 */ /* 0x000fe40007ffe0ff */
[----:B------:R0:W5:Y:S02]  /*12d0*/  @!P1 LDG.E R6, desc[UR10][R18.64] ;  /* 0x0000000a12069981 */ /* 0x000164000c1e1900 */
[----:B------:R-:W-:Y:S02]  /*12e0*/  @!P0 IADD3 R21, PT, PT, R21, R9, RZ ;  /* 0x0000000915158210 */ /* 0x000fe40007ffe0ff */
[----:B------:R2:W5:Y:S01]  /*12f0*/  @!P1 LDG.E R7, desc[UR10][R10.64] ;  /* 0x0000000a0a079981 */ /* 0x000562000c1e1900 */
[----:B------:R-:W-:Y:S01]  /*1300*/  @!P0 SHF.L.U32 R49, R20, 0x1, RZ ;  /* 0x0000000114318819 */ /* 0x000fe200000006ff */
[----:B------:R-:W4:Y:S01]  /*1310*/  @!P0 LDC.64 R8, c[0x0][0x398] ;  /* 0x0000e600ff088b82 */ /* 0x000f220000000a00 */
[----:B------:R-:W-:-:S02]  /*1320*/  ISETP.GE.U32.AND P1, PT, R51, UR12, PT ;  /* 0x0000000c33007c0c */ /* 0x000fc4000bf26070 */
[----:B------:R-:W-:Y:S02]  /*1330*/  SHF.R.S32.HI R55, RZ, 0x1f, R51 ;  /* 0x0000001fff377819 */ /* 0x000fe40000011433 */
[----:B------:R-:W-:Y:S02]  /*1340*/  @!P0 SHF.L.U64.HI R26, R20, 0x1, R21 ;  /* 0x00000001141a8819 */ /* 0x000fe40000010215 */
[----:B------:R-:W-:Y:S01]  /*1350*/  IADD3 R53, PT, PT, R23, 0xd0, RZ ;  /* 0x000000d017357810 */ /* 0x000fe20007ffe0ff */
[----:B------:R-:W-:Y:S01]  /*1360*/  UIMAD.WIDE UR8, UR6, 0x8, UR8 ;  /* 0x00000008060878a5 */ /* 0x000fe2000f8e0208 */
[----:B---3--:R-:W-:Y:S01]  /*1370*/  @!P0 IADD3 R20, P6, PT, R49, R16, RZ ;  /* 0x0000001031148210 */ /* 0x008fe20007fde0ff */
[----:B-1----:R-:W-:Y:S01]  /*1380*/  @!P3 IMAD R16, R25, R12, RZ ;  /* 0x0000000c1910b224 */ /* 0x002fe200078e02ff */
[----:B0-----:R-:W-:Y:S01]  /*1390*/  @!P3 MOV R18, R62 ;  /* 0x0000003e0012b202 */ /* 0x001fe20000000f00 */
[----:B--2---:R-:W0:Y:S01]  /*13a0*/  @!P3 LDC.64 R10, c[0x0][0x3a0] ;  /* 0x0000e800ff0abb82 */ /* 0x004e220000000a00 */
[----:B------:R-:W-:-:S02]  /*13b0*/  @!P3 MOV R19, R65 ;  /* 0x000000410013b202 */ /* 0x000fc40000000f00 */
[----:B------:R-:W-:Y:S02]  /*13c0*/  ISETP.GE.AND.EX P1, PT, R55, UR13, PT, P1 ;  /* 0x0000000d37007c0c */ /* 0x000fe4000bf26310 */
[----:B------:R-:W-:Y:S02]  /*13d0*/  ISETP.GE.U32.AND P2, PT, R53, UR12, PT ;  /* 0x0000000c35007c0c */ /* 0x000fe4000bf46070 */
[----:B------:R-:W-:Y:S01]  /*13e0*/  SHF.R.S32.HI R57, RZ, 0x1f, R53 ;  /* 0x0000001fff397819 */ /* 0x000fe20000011435 */
[----:B------:R-:W-:Y:S01]  /*13f0*/  @!P3 IMAD.WIDE.U32 R18, R27, R12, R18 ;  /* 0x0000000c1b12b225 */ /* 0x000fe200078e0012 */
[----:B------:R-:W-:-:S03]  /*1400*/  @!P0 IADD3.X R21, PT, PT, R26, R17, RZ, P6, !PT ;  /* 0x000000111a158210 */ /* 0x000fc600037fe4ff */
[----:B------:R-:W-:Y:S01]  /*1410*/  @!P3 IMAD R17, R27, R13, R16 ;  /* 0x0000000d1b11b224 */ /* 0x000fe200078e0210 */
[----:B------:R-:W-:Y:S02]  /*1420*/  ISETP.GE.AND.EX P2, PT, R57, UR13, PT, P2 ;  /* 0x0000000d39007c0c */ /* 0x000fe4000bf46320 */
[----:B------:R-:W-:Y:S01]  /*1430*/  MOV R16, UR8 ;  /* 0x0000000800107c02 */ /* 0x000fe20008000f00 */
[----:B------:R-:W1:Y:S01]  /*1440*/  @!P1 LDC.64 R24, c[0x0][0x3f8] ;  /* 0x0000fe00ff189b82 */ /* 0x000e620000000a00 */
[----:B------:R-:W-:Y:S02]  /*1450*/  @!P3 IADD3 R19, PT, PT, R19, R17, RZ ;  /* 0x000000111313b210 */ /* 0x000fe40007ffe0ff */
[----:B------:R-:W-:Y:S02]  /*1460*/  MOV R17, UR9 ;  /* 0x0000000900117c02 */ /* 0x000fe40008000f00 */
[C---:B------:R-:W-:Y:S02]  /*1470*/  IADD3 R30, PT, PT, R23.reuse, 0xe0, RZ ;  /* 0x000000e0171e7810 */ /* 0x040fe40007ffe0ff */
[----:B------:R-:W-:-:S02]  /*1480*/  IADD3 R28, PT, PT, R23, 0xf0, RZ ;  /* 0x000000f0171c7810 */ /* 0x000fc40007ffe0ff */
[----:B------:R-:W2:Y:S01]  /*1490*/  @!P3 LDC.64 R22, c[0x0][0x398] ;  /* 0x0000e600ff16bb82 */ /* 0x000ea20000000a00 */
[----:B------:R-:W3:Y:S01]  /*14a0*/  LDG.E.64 R16, desc[UR10][R16.64] ;  /* 0x0000000a10107981 */ /* 0x000ee2000c1e1b00 */
[----:B----4-:R-:W-:-:S06]  /*14b0*/  @!P0 IADD3 R48, P6, PT, R49, R8, RZ ;  /* 0x0000000831308210 */ /* 0x010fcc0007fde0ff */
[----:B------:R-:W4:Y:S01]  /*14c0*/  @!P2 LDC.64 R12, c[0x0][0x3f8] ;  /* 0x0000fe00ff0cab82 */ /* 0x000f220000000a00 */
[----:B------:R-:W-:Y:S01]  /*14d0*/  HFMA2 R8, -RZ, RZ, 0, 0 ;  /* 0x00000000ff087431 */ /* 0x000fe200000001ff */
[----:B------:R-:W-:Y:S01]  /*14e0*/  @!P0 IADD3.X R49, PT, PT, R26, R9, RZ, P6, !PT ;  /* 0x000000091a318210 */ /* 0x000fe200037fe4ff */
[----:B------:R-:W-:Y:S01]  /*14f0*/  HFMA2 R9, -RZ, RZ, 0, 0 ;  /* 0x00000000ff097431 */ /* 0x000fe200000001ff */
[----:B------:R-:W-:-:S03]  /*1500*/  @!P3 SHF.L.U32 R59, R18, 0x1, RZ ;  /* 0x00000001123bb819 */ /* 0x000fc600000006ff */
[----:B------:R0:W5:Y:S01]  /*1510*/  @!P0 LDG.E R8, desc[UR10][R20.64] ;  /* 0x0000000a14088981 */ /* 0x000162000c1e1900 */
[----:B------:R-:W-:Y:S02]  /*1520*/  ISETP.GE.U32.AND P5, PT, R30, UR12, PT ;  /* 0x0000000c1e007c0c */ /* 0x000fe4000bfa6070 */
[----:B------:R-:W-:Y:S01]  /*1530*/  SHF.R.S32.HI R31, RZ, 0x1f, R30 ;  /* 0x0000001fff1f7819 */ /* 0x000fe2000001141e */
[----:B------:R1:W5:Y:S01]  /*1540*/  @!P0 LDG.E R9, desc[UR10][R48.64] ;  /* 0x0000000a30098981 */ /* 0x000362000c1e1900 */
[----:B------:R-:W-:Y:S01]  /*1550*/  @!P3 SHF.L.U64.HI R46, R18, 0x1, R19 ;  /* 0x00000001122eb819 */ /* 0x000fe20000010213 */
[----:B0-----:R-:W0:Y:S01]  /*1560*/  @!P1 LDC.64 R20, c[0x0][0x398] ;  /* 0x0000e600ff149b82 */ /* 0x001e220000000a00 */
[----:B--2---:R-:W-:Y:S01]  /*1570*/  @!P3 IADD3 R54, P0, PT, R59, R22, RZ ;  /* 0x000000163b36b210 */ /* 0x004fe20007f1e0ff */
[----:B-1----:R-:W-:Y:S01]  /*1580*/  @!P1 IMAD R22, R55, R24, RZ ;  /* 0x0000001837169224 */ /* 0x002fe200078e02ff */
[----:B------:R-:W-:Y:S02]  /*1590*/  ISETP.GE.AND.EX P5, PT, R31, UR13, PT, P5 ;  /* 0x0000000d1f007c0c */ /* 0x000fe4000bfa6350 */
[----:B------:R-:W-:-:S02]  /*15a0*/  @!P1 MOV R48, R62 ;  /* 0x0000003e00309202 */ /* 0x000fc40000000f00 */
[----:B------:R-:W-:Y:S01]  /*15b0*/  @!P1 MOV R49, R65 ;  /* 0x0000004100319202 */ /* 0x000fe20000000f00 */
[----:B------:R-:W1:Y:S01]  /*15c0*/  @!P1 LDC.64 R18, c[0x0][0x3a0] ;  /* 0x0000e800ff129b82 */ /* 0x000e620000000a00 */
[----:B------:R-:W-:Y:S01]  /*15d0*/  @!P3 IADD3 R26, P6, PT, R59, R10, RZ ;  /* 0x0000000a3b1ab210 */ /* 0x000fe20007fde0ff */
[C---:B------:R-:W-:Y:S01]  /*15e0*/  @!P1 IMAD R59, R51.reuse, R25, R22 ;  /* 0x00000019333b9224 */ /* 0x040fe200078e0216 */
[----:B------:R-:W-:Y:S01]  /*15f0*/  ISETP.GE.U32.AND P4, PT, R28, UR12, PT ;  /* 0x0000000c1c007c0c */ /* 0x000fe2000bf86070 */
[----:B------:R-:W-:Y:S01]  /*1600*/  @!P1 IMAD.WIDE.U32 R48, R51, R24, R48 ;  /* 0x0000001833309225 */ /* 0x000fe200078e0030 */
[----:B------:R-:W-:Y:S02]  /*1610*/  SHF.R.S32.HI R29, RZ, 0x1f, R28 ;  /* 0x0000001fff1d7819 */ /* 0x000fe4000001141c */
[C---:B------:R-:W-:Y:S02]  /*1620*/  @!P3 IADD3.X R27, PT, PT, R46.reuse, R11, RZ, P6, !PT ;  /* 0x0000000b2e1bb210 */ /* 0x040fe400037fe4ff */
[----:B------:R-:W-:Y:S01]  /*1630*/  @!P3 IADD3.X R55, PT, PT, R46, R23, RZ, P0, !PT ;  /* 0x000000172e37b210 */ /* 0x000fe200007fe4ff */
[----:B----4-:R-:W-:Y:S01]  /*1640*/  @!P2 IMAD R46, R57, R12, RZ ;  /* 0x0000000c392ea224 */ /* 0x010fe200078e02ff */
[----:B------:R-:W-:-:S02]  /*1650*/  @!P2 MOV R50, R62 ;  /* 0x0000003e0032a202 */ /* 0x000fc40000000f00 */
[----:B------:R-:W-:Y:S02]  /*1660*/  CS2R R10, SRZ ;  /* 0x00000000000a7805 */ /* 0x000fe4000001ff00 */
[----:B------:R-:W-:Y:S01]  /*1670*/  @!P2 MOV R51, R65 ;  /* 0x000000410033a202 */ /* 0x000fe20000000f00 */
[----:B------:R-:W-:Y:S01]  /*1680*/  @!P2 IMAD R57, R53, R13, R46 ;  /* 0x0000000d3539a224 */ /* 0x000fe200078e022e */
[----:B------:R-:W-:Y:S01]  /*1690*/  ISETP.GE.AND.EX P4, PT, R29, UR13, PT, P4 ;  /* 0x0000000d1d007c0c */ /* 0x000fe2000bf86340 */
[----:B------:R-:W2:Y:S01]  /*16a0*/  @!P2 LDC.64 R22, c[0x0][0x3a0] ;  /* 0x0000e800ff16ab82 */ /* 0x000ea20000000a00 */
[----:B------:R-:W-:Y:S01]  /*16b0*/  @!P2 IMAD.WIDE.U32 R12, R53, R12, R50 ;  /* 0x0000000c350ca225 */ /* 0x000fe200078e0032 */
[----:B------:R4:W5:Y:S01]  /*16c0*/  @!P3 LDG.E R10, desc[UR10][R26.64] ;  /* 0x0000000a1a0ab981 */ /* 0x000962000c1e1900 */
[----:B------:R-:W-:Y:S02]  /*16d0*/  ISETP.NE.AND P0, PT, RZ, UR7, PT ;  /* 0x00000007ff007c0c */ /* 0x000fe4000bf05270 */
[----:B------:R-:W-:Y:S01]  /*16e0*/  @!P1 SHF.L.U32 R61, R48, 0x1, RZ ;  /* 0x00000001303d9819 */ /* 0x000fe200000006ff */
[----:B------:R0:W5:Y:S02]  /*16f0*/  @!P3 LDG.E R11, desc[UR10][R54.64] ;  /* 0x0000000a360bb981 */ /* 0x000164000c1e1900 */
[----:B------:R-:W2:Y:S01]  /*1700*/  @!P2 LDC.64 R24, c[0x0][0x398] ;  /* 0x0000e600ff18ab82 */ /* 0x000ea20000000a00 */
[----:B------:R-:W-:-:S07]  /*1710*/  @!P2 IADD3 R13, PT, PT, R13, R57, RZ ;  /* 0x000000390d0da210 */ /* 0x000fce0007ffe0ff */
[----:B----4-:R-:W4:Y:S01]  /*1720*/  @!P5 LDC.64 R26, c[0x0][0x3f8] ;  /* 0x0000fe00ff1adb82 */ /* 0x010f220000000a00 */
[----:B0-----:R-:W-:Y:S02]  /*1730*/  @!P1 IADD3 R60, P3, PT, R61, R20, RZ ;  /* 0x000000143d3c9210 */ /* 0x001fe40007f7e0ff */
[C---:B------:R-:W-:Y:S02]  /*1740*/  @!P2 SHF.L.U32 R55, R12.reuse, 0x1, RZ ;  /* 0x000000010c37a819 */ /* 0x040fe400000006ff */
[----:B------:R-:W-:Y:S02]  /*1750*/  @!P2 SHF.L.U64.HI R20, R12, 0x1, R13 ;  /* 0x000000010c14a819 */ /* 0x000fe4000001020d */
[----:B------:R-:W-:Y:S01]  /*1760*/  @!P1 IADD3 R49, PT, PT, R49, R59, RZ ;  /* 0x0000003b31319210 */ /* 0x000fe20007ffe0ff */
[----:B------:R-:W0:Y:S01]  /*1770*/  @!P4 LDC.64 R12, c[0x0][0x3f8] ;  /* 0x0000fe00ff0ccb82 */ /* 0x000e220000000a00 */
[----:B-1----:R-:W-:Y:S02]  /*1780*/  @!P1 IADD3 R50, P6, PT, R61, R18, RZ ;  /* 0x000000123d329210 */ /* 0x002fe40007fde0ff */
[----:B------:R-:W-:Y:S01]  /*1790*/  @!P1 SHF.L.U64.HI R48, R48, 0x1, R49 ;  /* 0x0000000130309819 */ /* 0x000fe20000010231 */
[----:B------:R-:W-:-:S04]  /*17a0*/  HFMA2 R46, -RZ, RZ, 0, 0 ;  /* 0x00000000ff2e7431 */ /* 0x000fc800000001ff */
[----:B------:R-:W1:Y:S01]  /*17b0*/  @P0 LDC.64 R52, c[0x0][0x3b0] ;  /* 0x0000ec00ff340b82 */ /* 0x000e620000000a00 */
[C---:B------:R-:W-:Y:S02]  /*17c0*/  @!P1 IADD3.X R51, PT, PT, R48.reuse, R19, RZ, P6, !PT ;  /* 0x0000001330339210 */ /* 0x040fe400037fe4ff */
[----:B------:R-:W-:Y:S02]  /*17d0*/  @!P1 IADD3.X R61, PT, PT, R48, R21, RZ, P3, !PT ;  /* 0x00000015303d9210 */ /* 0x000fe40001ffe4ff */
[----:B------:R-:W-:Y:S02]  /*17e0*/  CS2R R48, SRZ ;  /* 0x0000000000307805 */ /* 0x000fe4000001ff00 */
[----:B------:R-:W-:Y:S01]  /*17f0*/  @!P5 MOV R56, R62 ;  /* 0x0000003e0038d202 */ /* 0x000fe20000000f00 */
[----:B------:R4:W5:Y:S01]  /*1800*/  @!P1 LDG.E R46, desc[UR10][R50.64] ;  /* 0x0000000a322e9981 */ /* 0x000962000c1e1900 */
[----:B------:R-:W-:Y:S01]  /*1810*/  @!P5 MOV R57, R65 ;  /* 0x000000410039d202 */ /* 0x000fe20000000f00 */
[----:B------:R-:W1:Y:S01]  /*1820*/  @!P5 LDC.64 R18, c[0x0][0x3a0] ;  /* 0x0000e800ff12db82 */ /* 0x000e620000000a00 */
[C---:B--2---:R-:W-:Y:S01]  /*1830*/  @!P2 IADD3 R58, P6, PT, R55.reuse, R22, RZ ;  /* 0x00000016373aa210 */ /* 0x044fe20007fde0ff */
[----:B------:R0:W5:Y:S01]  /*1840*/  @!P1 LDG.E R49, desc[UR10][R60.64] ;  /* 0x0000000a3c319981 */ /* 0x000162000c1e1900 */
[----:B------:R-:W-:Y:S01]  /*1850*/  @!P2 IADD3 R54, P1, PT, R55, R24, RZ ;  /* 0x000000183736a210 */ /* 0x000fe20007f3e0ff */
[-C--:B----4-:R-:W-:Y:S01]  /*1860*/  @!P5 IMAD R31, R31, R26.reuse, RZ ;  /* 0x0000001a1f1fd224 */ /* 0x090fe200078e02ff */
[----:B------:R-:W-:Y:S01]  /*1870*/  @!P2 IADD3.X R59, PT, PT, R20, R23, RZ, P6, !PT ;  /* 0x00000017143ba210 */ /* 0x000fe200037fe4ff */
[----:B------:R-:W-:Y:S01]  /*1880*/  @!P5 IMAD.WIDE.U32 R56, R30, R26, R56 ;  /* 0x0000001a1e38d225 */ /* 0x000fe200078e0038 */
[----:B------:R-:W-:Y:S01]  /*1890*/  @!P2 IADD3.X R55, PT, PT, R20, R25, RZ, P1, !PT ;  /* 0x000000191437a210 */ /* 0x000fe20000ffe4ff */
[----:B------:R-:W2:Y:S01]  /*18a0*/  @!P4 LDC.64 R22, c[0x0][0x3a0] ;  /* 0x0000e800ff16cb82 */ /* 0x000ea20000000a00 */
[----:B------:R-:W-:Y:S01]  /*18b0*/  LOP3.LUT R50, R45, 0xffff, RZ, 0xc0, !PT ;  /* 0x0000ffff2d327812 */ /* 0x000fe200078ec0ff */
[----:B------:R-:W-:Y:S01]  /*18c0*/  @!P5 IMAD R31, R30, R27, R31 ;  /* 0x0000001b1e1fd224 */ /* 0x000fe200078e021f */
[----:B------:R1:W5:Y:S01]  /*18d0*/  @!P2 LDG.E R48, desc[UR10][R58.64] ;  /* 0x0000000a3a30a981 */ /* 0x000362000c1e1900 */
[----:B0-----:R-:W-:-:S04]  /*18e0*/  @!P4 IMAD R61, R29, R12, RZ ;  /* 0x0000000c1d3dc224 */ /* 0x001fc800078e02ff */
[----:B------:R-:W0:Y:S01]  /*18f0*/  LDC.64 R26, c[0x0][0x3a8] ;  /* 0x0000ea00ff1a7b82 */ /* 0x000e220000000a00 */
[----:B------:R-:W-:-:S07]  /*1900*/  IMAD R29, R67, 0x38, R50 ;  /* 0x00000038431d7824 */ /* 0x000fce00078e0232 */
[----:B------:R-:W4:Y:S08]  /*1910*/  @!P5 LDC.64 R20, c[0x0][0x398] ;  /* 0x0000e600ff14db82 */ /* 0x000f300000000a00 */
[----:B------:R-:W2:Y:S01]  /*1920*/  @!P4 LDC.64 R24, c[0x0][0x398] ;  /* 0x0000e600ff18cb82 */ /* 0x000ea20000000a00 */
[----:B-1----:R-:W-:Y:S01]  /*1930*/  @P0 IMAD.WIDE R58, R29, 0x2, R52 ;  /* 0x000000021d3a0825 */ /* 0x002fe200078e0234 */
[----:B------:R-:W-:-:S02]  /*1940*/  @!P4 MOV R52, R62 ;  /* 0x0000003e0034c202 */ /* 0x000fc40000000f00 */
[----:B------:R-:W-:Y:S02]  /*1950*/  @!P4 MOV R53, R65 ;  /* 0x000000410035c202 */ /* 0x000fe40000000f00 */
[----:B------:R-:W-:Y:S01]  /*1960*/  @!P5 IADD3 R31, PT, PT, R57, R31, RZ ;  /* 0x0000001f391fd210 */ /* 0x000fe20007ffe0ff */
[C---:B------:R-:W-:Y:S02]  /*1970*/  @!P4 IMAD R61, R28.reuse, R13, R61 ;  /* 0x0000000d1c3dc224 */ /* 0x040fe400078e023d */
[----:B------:R-:W-:Y:S01]  /*1980*/  @!P4 IMAD.WIDE.U32 R12, R28, R12, R52 ;  /* 0x0000000c1c0cc225 */ /* 0x000fe200078e0034 */
[----:B------:R-:W-:-:S03]  /*1990*/  @!P5 SHF.L.U64.HI R30, R56, 0x1, R31 ;  /* 0x00000001381ed819 */ /* 0x000fc6000001021f */
[----:B------:R-:W-:Y:S01]  /*19a0*/  HFMA2 R51, -RZ, RZ, 0, 0 ;  /* 0x00000000ff337431 */ /* 0x000fe200000001ff */
[----:B------:R-:W-:Y:S01]  /*19b0*/  @!P5 SHF.L.U32 R31, R56, 0x1, RZ ;  /* 0x00000001381fd819 */ /* 0x000fe200000006ff */
[----:B0-----:R-:W-:Y:S01]  /*19c0*/  IMAD.WIDE R26, R29, 0x2, R26 ;  /* 0x000000021d1a7825 */ /* 0x001fe200078e021a */
[----:B------:R-:W-:Y:S01]  /*19d0*/  @!P4 IADD3 R61, PT, PT, R13, R61, RZ ;  /* 0x0000003d0d3dc210 */ /* 0x000fe20007ffe0ff */
[----:B------:R-:W3:Y:S01]  /*19e0*/  @P0 LDG.E.U16 R28, desc[UR10][R58.64+0x2] ;  /* 0x0000020a3a1c0981 */ /* 0x000ee2000c1e1500 */
[C---:B------:R-:W-:Y:S02]  /*19f0*/  @!P5 IADD3 R56, P1, PT, R31.reuse, R18, RZ ;  /* 0x000000121f38d210 */ /* 0x040fe40007f3e0ff */
[----:B------:R-:W-:Y:S02]  /*1a00*/  @!P4 SHF.L.U32 R13, R12, 0x1, RZ ;  /* 0x000000010c0dc819 */ /* 0x000fe400000006ff */
[----:B------:R-:W-:Y:S02]  /*1a10*/  CS2R R52, SRZ ;  /* 0x0000000000347805 */ /* 0x000fe4000001ff00 */
[----:B------:R-:W-:Y:S01]  /*1a20*/  @!P5 IADD3.X R57, PT, PT, R30, R19, RZ, P1, !PT ;  /* 0x000000131e39d210 */ /* 0x000fe20000ffe4ff */
[----:B------:R0:W5:Y:S01]  /*1a30*/  @!P2 LDG.E R51, desc[UR10][R54.64] ;  /* 0x0000000a3633a981 */ /* 0x000162000c1e1900 */
[----:B----4-:R-:W-:-:S02]  /*1a40*/  @!P5 IADD3 R20, P1, PT, R31, R20, RZ ;  /* 0x000000141f14d210 */ /* 0x010fc40007f3e0ff */
[----:B------:R-:W-:Y:S01]  /*1a50*/  @!P4 SHF.L.U64.HI R12, R12, 0x1, R61 ;  /* 0x000000010c0cc819 */ /* 0x000fe2000001023d */
[----:B------:R-:W5:Y:S01]  /*1a60*/  @!P5 LDG.E R52, desc[UR10][R56.64] ;  /* 0x0000000a3834d981 */ /* 0x000f62000c1e1900 */
[C---:B--2---:R-:W-:Y:S02]  /*1a70*/  @!P4 IADD3 R22, P2, PT, R13.reuse, R22, RZ ;  /* 0x000000160d16c210 */ /* 0x044fe40007f5e0ff */
[----:B------:R-:W-:Y:S01]  /*1a80*/  @!P4 IADD3 R24, P3, PT, R13, R24, RZ ;  /* 0x000000180d18c210 */ /* 0x000fe20007f7e0ff */
[----:B------:R1:W2:Y:S01]  /*1a90*/  @P0 LDG.E.U16 R18, desc[UR10][R58.64] ;  /* 0x0000000a3a120981 */ /* 0x0002a2000c1e1500 */
[----:B------:R-:W-:Y:S02]  /*1aa0*/  @!P5 IADD3.X R21, PT, PT, R30, R21, RZ, P1, !PT ;  /* 0x000000151e15d210 */ /* 0x000fe40000ffe4ff */
[----:B0-----:R-:W-:Y:S02]  /*1ab0*/  CS2R R54, SRZ ;  /* 0x0000000000367805 */ /* 0x001fe4000001ff00 */
[C---:B------:R-:W-:Y:S01]  /*1ac0*/  @!P4 IADD3.X R23, PT, PT, R12.reuse, R23, RZ, P2, !PT ;  /* 0x000000170c17c210 */ /* 0x040fe200017fe4ff */
[----:B------:R-:W4:Y:S01]  /*1ad0*/  LDG.E.U16 R13, desc[UR10][R26.64] ;  /* 0x0000000a1a0d7981 */ /* 0x000f22000c1e1500 */
[----:B------:R-:W-:-:S03]  /*1ae0*/  @!P4 IADD3.X R25, PT, PT, R12, R25, RZ, P3, !PT ;  /* 0x000000190c19c210 */ /* 0x000fc60001ffe4ff */
[----:B------:R-:W4:Y:S04]  /*1af0*/  LDG.E.U16 R56, desc[UR10][R26.64+0x2] ;  /* 0x0000020a1a387981 */ /* 0x000f28000c1e1500 */
[----:B------:R0:W5:Y:S04]  /*1b00*/  @!P5 LDG.E R55, desc[UR10][R20.64] ;  /* 0x0000000a1437d981 */ /* 0x000168000c1e1900 */
[----:B------:R0:W5:Y:S04]  /*1b10*/  @!P4 LDG.E R54, desc[UR10][R22.64] ;  /* 0x0000000a1636c981 */ /* 0x000168000c1e1900 */
[----:B------:R0:W5:Y:S01]  /*1b20*/  @!P4 LDG.E R53, desc[UR10][R24.64] ;  /* 0x0000000a1835c981 */ /* 0x000162000c1e1900 */
[----:B------:R-:W-:Y:S01]  /*1b30*/  UISETP.NE.AND UP1, UPT, UR7, URZ, UPT ;  /* 0x000000ff0700728c */ /* 0x000fe2000bf25270 */
[----:B-1----:R-:W-:Y:S01]  /*1b40*/  CS2R R58, SRZ ;  /* 0x00000000003a7805 */ /* 0x002fe2000001ff00 */
[----:B------:R-:W-:Y:S01]  /*1b50*/  UMOV UR12, 0x3f800000 ;  /* 0x3f800000000c7882 */ /* 0x000fe20000000000 */
[----:B---3--:R-:W-:-:S13]  /*1b60*/  R2UR UR9, R16 ;  /* 0x00000000100972ca */ /* 0x008fda00000e0000 */
        /* <DEDUP_REMOVED lines=10> */
[----:B------:R-:W-:Y:S02]  /*1c10*/  @P0 SHF.L.U32 R59, R28, 0x10, RZ ;  /* 0x000000101c3b0819 */ /* 0x000fe400000006ff */
[----:B--2---:R-:W-:Y:S02]  /*1c20*/  @P0 SHF.L.U32 R58, R18, 0x10, RZ ;  /* 0x00000010123a0819 */ /* 0x004fe400000006ff */
[----:B----4-:R-:W-:Y:S02]  /*1c30*/  SHF.L.U32 R57, R13, 0x10, RZ ;  /* 0x000000100d397819 */ /* 0x010fe400000006ff */
[----:B------:R-:W-:Y:S01]  /*1c40*/  SHF.L.U32 R56, R56, 0x10, RZ ;  /* 0x0000001038387819 */ /* 0x000fe200000006ff */
[----:B0-----:R-:W-:Y:S06]  /*1c50*/  BRA.U UP1, `(.L_x_924) ;  /* 0x0000001101847547 */ /* 0x001fec000b800000 */
[--C-:B-----5:R-:W-:Y:S02]  /*1c60*/  HADD2.F32 R16, -RZ, R44.reuse.H0_H0 ;  /* 0x2000002cff107230 */ /* 0x120fe40000004100 */
[----:B------:R-:W-:Y:S02]  /*1c70*/  HADD2.F32 R17, -RZ, R44.H1_H1 ;  /* 0x3000002cff117230 */ /* 0x000fe40000004100 */
[--C-:B------:R-:W-:Y:S02]  /*1c80*/  HADD2.F32 R12, -RZ, R43.reuse.H0_H0 ;  /* 0x2000002bff0c7230 */ /* 0x100fe40000004100 */
[----:B------:R-:W-:Y:S01]  /*1c90*/  FADD.FTZ R16, R16, -UR9 ;  /* 0x8000000910107e21 */ /* 0x000fe20008010000 */
[----:B------:R-:W-:Y:S02]  /*1ca0*/  HADD2.F32 R19, -RZ, R42.H0_H0 ;  /* 0x2000002aff137230 */ /* 0x000fe40000004100 */
[----:B------:R-:W-:Y:S01]  /*1cb0*/  FADD.FTZ R18, R17, -UR9 ;  /* 0x8000000911127e21 */ /* 0x000fe20008010000 */
[----:B------:R-:W-:-:S02]  /*1cc0*/  HADD2.F32 R13, -RZ, R43.H1_H1 ;  /* 0x3000002bff0d7230 */ /* 0x000fc40000004100 */
[----:B------:R-:W-:Y:S01]  /*1cd0*/  FMUL.FTZ R20, R57, R12 ;  /* 0x0000000c39147220 */ /* 0x000fe20000410000 */
[----:B------:R-:W-:Y:S01]  /*1ce0*/  FMUL.FTZ R17, R16, UR12 ;  /* 0x0000000c10117c20 */ /* 0x000fe20008410000 */
[----:B------:R-:W-:Y:S01]  /*1cf0*/  FADD.FTZ R23, R19, -UR9 ;  /* 0x8000000913177e21 */ /* 0x000fe20008010000 */
[----:B------:R-:W-:Y:S01]  /*1d00*/  FMUL.FTZ R16, R18, UR12 ;  /* 0x0000000c12107c20 */ /* 0x000fe20008410000 */
[----:B------:R-:W-:Y:S02]  /*1d10*/  HADD2.F32 R22, -RZ, R41.H0_H0 ;  /* 0x20000029ff167230 */ /* 0x000fe40000004100 */
[----:B------:R-:W-:Y:S01]  /*1d20*/  FMUL.FTZ R19, R56, R13 ;  /* 0x0000000d38137220 */ /* 0x000fe20000410000 */
[----:B------:R-:W-:Y:S01]  /*1d30*/  FADD.FTZ R18, RZ, R20 ;  /* 0x00000014ff127221 */ /* 0x000fe20000010000 */
[----:B------:R-:W-:Y:S01]  /*1d40*/  FFMA.FTZ R21, R17, R20, RZ ;  /* 0x0000001411157223 */ /* 0x000fe200000100ff */
[----:B------:R-:W-:Y:S01]  /*1d50*/  FFMA.FTZ R25, R12, R17, RZ ;  /* 0x000000110c197223 */ /* 0x000fe200000100ff */
[----:B------:R-:W-:Y:S01]  /*1d60*/  FADD.FTZ R27, RZ, R12 ;  /* 0x0000000cff1b7221 */ /* 0x000fe20000010000 */
[----:B------:R-:W-:Y:S01]  /*1d70*/  FMUL.FTZ R24, R23, UR12 ;  /* 0x0000000c17187c20 */ /* 0x000fe20008410000 */
[----:B------:R-:W-:Y:S01]  /*1d80*/  FADD.FTZ R17, R19, R18 ;  /* 0x0000001213117221 */ /* 0x000fe20000010000 */
[----:B------:R-:W-:-:S02]  /*1d90*/  HADD2.F32 R20, -RZ, R42.H1_H1 ;  /* 0x3000002aff147230 */ /* 0x000fc40000004100 */
[----:B------:R-:W-:Y:S01]  /*1da0*/  FFMA.FTZ R19, R16, R19, R21 ;  /* 0x0000001310137223 */ /* 0x000fe20000010015 */
[----:B------:R-:W-:Y:S01]  /*1db0*/  FMUL.FTZ R26, R57, R22 ;  /* 0x00000016391a7220 */ /* 0x000fe20000410000 */
[--C-:B------:R-:W-:Y:S02]  /*1dc0*/  HADD2.F32 R23, -RZ, R40.reuse.H0_H0 ;  /* 0x20000028ff177230 */ /* 0x100fe40000004100 */
[C---:B------:R-:W-:Y:S01]  /*1dd0*/  FADD.FTZ R12, R22.reuse, R27 ;  /* 0x0000001b160c7221 */ /* 0x040fe20000010000 */
[----:B------:R-:W-:Y:S01]  /*1de0*/  FFMA.FTZ R18, R22, R24, R25 ;  /* 0x0000001816127223 */ /* 0x000fe20000010019 */
[----:B------:R-:W-:Y:S02]  /*1df0*/  HADD2.F32 R21, -RZ, R41.H1_H1 ;  /* 0x30000029ff157230 */ /* 0x000fe40000004100 */
[----:B------:R-:W-:Y:S01]  /*1e00*/  FFMA.FTZ R19, R24, R26, R19 ;  /* 0x0000001a18137223 */ /* 0x000fe20000010013 */
[----:B------:R-:W-:Y:S01]  /*1e10*/  FADD.FTZ R20, R20, -UR9 ;  /* 0x8000000914147e21 */ /* 0x000fe20008010000 */
[----:B------:R-:W-:Y:S01]  /*1e20*/  FADD.FTZ R22, RZ, R13 ;  /* 0x0000000dff167221 */ /* 0x000fe20000010000 */
[----:B------:R-:W-:Y:S01]  /*1e30*/  FADD.FTZ R24, R23, -UR9 ;  /* 0x8000000917187e21 */ /* 0x000fe20008010000 */
[----:B------:R-:W-:-:S02]  /*1e40*/  HADD2.F32 R23, -RZ, R40.H1_H1 ;  /* 0x30000028ff177230 */ /* 0x000fc40000004100 */
[----:B------:R-:W-:Y:S01]  /*1e50*/  FFMA.FTZ R16, R13, R16, RZ ;  /* 0x000000100d107223 */ /* 0x000fe200000100ff */
[--C-:B------:R-:W-:Y:S02]  /*1e60*/  HADD2.F32 R25, -RZ, R39.reuse.H0_H0 ;  /* 0x20000027ff197230 */ /* 0x100fe40000004100 */
[----:B------:R-:W-:Y:S01]  /*1e70*/  FMUL.FTZ R20, R20, UR12 ;  /* 0x0000000c14147c20 */ /* 0x000fe20008410000 */
[----:B------:R-:W-:Y:S01]  /*1e80*/  FADD.FTZ R13, R21, R22 ;  /* 0x00000016150d7221 */ /* 0x000fe20000010000 */
[----:B------:R-:W-:Y:S01]  /*1e90*/  FADD.FTZ R17, R17, R26 ;  /* 0x0000001a11117221 */ /* 0x000fe20000010000 */
[----:B------:R-:W-:Y:S01]  /*1ea0*/  FMUL.FTZ R22, R56, R21 ;  /* 0x0000001538167220 */ /* 0x000fe20000410000 */
[----:B------:R-:W-:Y:S01]  /*1eb0*/  FADD.FTZ R23, R23, -UR9 ;  /* 0x8000000917177e21 */ /* 0x000fe20008010000 */
[----:B------:R-:W-:Y:S01]  /*1ec0*/  FMUL.FTZ R24, R24, UR12 ;  /* 0x0000000c18187c20 */ /* 0x000fe20008410000 */
[----:B------:R-:W-:Y:S01]  /*1ed0*/  FFMA.FTZ R16, R21, R20, R16 ;  /* 0x0000001415107223 */ /* 0x000fe20000010010 */
[----:B------:R-:W-:Y:S01]  /*1ee0*/  FMUL.FTZ R26, R57, R25 ;  /* 0x00000019391a7220 */ /* 0x000fe20000410000 */
[----:B------:R-:W-:Y:S01]  /*1ef0*/  FADD.FTZ R17, R22, R17 ;  /* 0x0000001116117221 */ /* 0x000fe20000010000 */
[----:B------:R-:W-:-:S02]  /*1f00*/  HADD2.F32 R21, -RZ, R39.H1_H1 ;  /* 0x30000027ff157230 */ /* 0x000fc40000004100 */
        /* <DEDUP_REMOVED lines=8> */
[--C-:B------:R-:W-:Y:S02]  /*1f90*/  HADD2.F32 R19, -RZ, R38.reuse.H0_H0 ;  /* 0x20000026ff137230 */ /* 0x100fe40000004100 */
[----:B------:R-:W-:Y:S01]  /*1fa0*/  FFMA.FTZ R21, R21, R23, R16 ;  /* 0x0000001715157223 */ /* 0x000fe20000010010 */
[----:B------:R-:W-:-:S02]  /*1fb0*/  HADD2.F32 R16, -RZ, R38.H1_H1 ;  /* 0x30000026ff107230 */ /* 0x000fc40000004100 */
[----:B------:R-:W-:Y:S01]  /*1fc0*/  FADD.FTZ R13, R20, R25 ;  /* 0x00000019140d7221 */ /* 0x000fe20000010000 */
[----:B------:R-:W-:Y:S01]  /*1fd0*/  FFMA.FTZ R24, R23, R20, R24 ;  /* 0x0000001417187223 */ /* 0x000fe20000010018 */
[----:B------:R-:W-:Y:S01]  /*1fe0*/  FADD.FTZ R22, R19, -UR9 ;  /* 0x8000000913167e21 */ /* 0x000fe20008010000 */
[--C-:B------:R-:W-:Y:S02]  /*1ff0*/  HADD2.F32 R19, -RZ, R37.reuse.H0_H0 ;  /* 0x20000025ff137230 */ /* 0x100fe40000004100 */
[----:B------:R-:W-:Y:S01]  /*2000*/  FADD.FTZ R16, R16, -UR9 ;  /* 0x8000000910107e21 */ /* 0x000fe20008010000 */
[----:B------:R-:W-:Y:S02]  /*2010*/  HADD2.F32 R20, -RZ, R37.H1_H1 ;  /* 0x30000025ff147230 */ /* 0x000fe40000004100 */
[----:B------:R-:W-:Y:S01]  /*2020*/  FMUL.FTZ R23, R22, UR12 ;  /* 0x0000000c16177c20 */ /* 0x000fe20008410000 */
[----:B------:R-:W-:Y:S02]  /*2030*/  HADD2.F32 R25, -RZ, R36.H0_H0 ;  /* 0x20000024ff197230 */ /* 0x000fe40000004100 */
[----:B------:R-:W-:Y:S01]  /*2040*/  FMUL.FTZ R22, R16, UR12 ;  /* 0x0000000c10167c20 */ /* 0x000fe20008410000 */
        /* <DEDUP_REMOVED lines=27> */
[----:B------:R-:W-:Y:S01]  /*2200*/  FMUL.FTZ R19, R56, R19 ;  /* 0x0000001338137220 */ /* 0x000fe20000410000 */
[--C-:B------:R-:W-:Y:S02]  /*2210*/  HADD2.F32 R24, -RZ, R33.reuse.H0_H0 ;  /* 0x20000021ff187230 */ /* 0x100fe40000004100 */
[----:B------:R-:W-:Y:S01]  /*2220*/  FMUL.FTZ R26, R25, UR12 ;  /* 0x0000000c191a7c20 */ /* 0x000fe20008410000 */
[----:B------:R-:W-:Y:S01]  /*2230*/  FADD.FTZ R22, R22, -UR9 ;  /* 0x8000000916167e21 */ /* 0x000fe20008010000 */
[----:B------:R-:W-:Y:S01]  /*2240*/  FFMA.FTZ R23, R20, R19, R23 ;  /* 0x0000001314177223 */ /* 0x000fe20000010017 */
[----:B------:R-:W-:-:S02]  /*2250*/  HADD2.F32 R20, -RZ, R33.H1_H1 ;  /* 0x30000021ff147230 */ /* 0x000fc40000004100 */
[----:B------:R-:W-:Y:S01]  /*2260*/  FADD.FTZ R16, R16, R24 ;  /* 0x0000001810107221 */ /* 0x000fe20000010000 */
[----:B------:R-:W-:Y:S01]  /*2270*/  FFMA.FTZ R12, R24, R26, R21 ;  /* 0x0000001a180c7223 */ /* 0x000fe20000010015 */
[----:B------:R-:W-:Y:S01]  /*2280*/  FMUL.FTZ R24, R57, R24 ;  /* 0x0000001839187220 */ /* 0x000fe20000410000 */
[----:B------:R-:W-:Y:S01]  /*2290*/  FMUL.FTZ R22, R22, UR12 ;  /* 0x0000000c16167c20 */ /* 0x000fe20008410000 */
[----:B------:R-:W-:Y:S01]  /*22a0*/  FADD.FTZ R13, R19, R13 ;  /* 0x0000000d130d7221 */ /* 0x000fe20000010000 */
[----:B------:R-:W-:Y:S01]  /*22b0*/  FMUL.FTZ R19, R56, R20 ;  /* 0x0000001438137220 */ /* 0x000fe20000410000 */
[----:B------:R-:W-:Y:S01]  /*22c0*/  FADD.FTZ R18, R18, R20 ;  /* 0x0000001412127221 */ /* 0x000fe20000010000 */
[----:B------:R-:W-:Y:S01]  /*22d0*/  FFMA.FTZ R23, R26, R24, R23 ;  /* 0x000000181a177223 */ /* 0x000fe20000010017 */
[--C-:B------:R-:W-:Y:S02]  /*22e0*/  HADD2.F32 R21, -RZ, R32.reuse.H0_H0 ;  /* 0x20000020ff157230 */ /* 0x100fe40000004100 */
[----:B------:R-:W-:Y:S01]  /*22f0*/  FFMA.FTZ R20, R20, R22, R17 ;  /* 0x0000001614147223 */ /* 0x000fe20000010011 */
[----:B------:R-:W-:Y:S01]  /*2300*/  FADD.FTZ R28, R13, R24 ;  /* 0x000000180d1c7221 */ /* 0x000fe20000010000 */
[----:B------:R-:W-:-:S02]  /*2310*/  HADD2.F32 R17, -RZ, R32.H1_H1 ;  /* 0x30000020ff117230 */ /* 0x000fc40000004100 */
[----:B------:R-:W-:Y:S01]  /*2320*/  FFMA.FTZ R23, R22, R19, R23 ;  /* 0x0000001316177223 */ /* 0x000fe20000010017 */
[----:B------:R-:W-:Y:S01]  /*2330*/  FADD.FTZ R22, R21, -UR9 ;  /* 0x8000000915167e21 */ /* 0x000fe20008010000 */
[----:B------:R-:W-:Y:S01]  /*2340*/  FADD.FTZ R13, R19, R28 ;  /* 0x0000001c130d7221 */ /* 0x000fe20000010000 */
[--C-:B------:R-:W-:Y:S02]  /*2350*/  HADD2.F32 R19, -RZ, R15.reuse.H0_H0 ;  /* 0x2000000fff137230 */ /* 0x100fe40000004100 */
[----:B------:R-:W-:Y:S01]  /*2360*/  FADD.FTZ R17, R17, -UR9 ;  /* 0x8000000911117e21 */ /* 0x000fe20008010000 */
[----:B------:R-:W-:Y:S02]  /*2370*/  HADD2.F32 R21, -RZ, R15.H1_H1 ;  /* 0x3000000fff157230 */ /* 0x000fe40000004100 */
[----:B------:R-:W-:Y:S01]  /*2380*/  FMUL.FTZ R22, R22, UR12 ;  /* 0x0000000c16167c20 */ /* 0x000fe20008410000 */
[----:B------:R-:W-:Y:S02]  /*2390*/  HADD2.F32 R25, -RZ, R14.H0_H0 ;  /* 0x2000000eff197230 */ /* 0x000fe40000004100 */
[----:B------:R-:W-:Y:S01]  /*23a0*/  FMUL.FTZ R24, R17, UR12 ;  /* 0x0000000c11187c20 */ /* 0x000fe20008410000 */
[----:B------:R-:W-:Y:S01]  /*23b0*/  FMUL.FTZ R26, R57, R19 ;  /* 0x00000013391a7220 */ /* 0x000fe20000410000 */
[----:B------:R-:W-:Y:S01]  /*23c0*/  FFMA.FTZ R17, R19, R22, R12 ;  /* 0x0000001613117223 */ /* 0x000fe2000001000c */
[----:B------:R-:W-:Y:S01]  /*23d0*/  FADD.FTZ R18, R18, R21 ;  /* 0x0000001512127221 */ /* 0x000fe20000010000 */
[----:B------:R-:W-:Y:S01]  /*23e0*/  FFMA.FTZ R12, R21, R24, R20 ;  /* 0x00000018150c7223 */ /* 0x000fe20000010014 */
[----:B------:R-:W-:Y:S01]  /*23f0*/  FMUL.FTZ R21, R56, R21 ;  /* 0x0000001538157220 */ /* 0x000fe20000410000 */
[----:B------:R-:W-:Y:S01]  /*2400*/  FADD.FTZ R20, R13, R26 ;  /* 0x0000001a0d147221 */ /* 0x000fe20000010000 */
[----:B------:R-:W-:Y:S01]  /*2410*/  FADD.FTZ R25, R25, -UR9 ;  /* 0x8000000919197e21 */ /* 0x000fe20008010000 */
[----:B------:R-:W-:Y:S01]  /*2420*/  FFMA.FTZ R23, R22, R26, R23 ;  /* 0x0000001a16177223 */ /* 0x000fe20000010017 */
[----:B------:R-:W-:-:S02]  /*2430*/  HADD2.F32 R22, -RZ, R3.H0_H0 ;  /* 0x20000003ff167230 */ /* 0x000fc40000004100 */
[----:B------:R-:W-:Y:S01]  /*2440*/  FADD.FTZ R16, R16, R19 ;  /* 0x0000001310107221 */ /* 0x000fe20000010000 */
[----:B------:R-:W-:Y:S01]  /*2450*/  FADD.FTZ R13, R21, R20 ;  /* 0x00000014150d7221 */ /* 0x000fe20000010000 */
[----:B------:R-:W-:Y:S01]  /*2460*/  FMUL.FTZ R20, R25, UR12 ;  /* 0x0000000c19147c20 */ /* 0x000fe20008410000 */
[----:B------:R-:W-:Y:S02]  /*2470*/  HADD2.F32 R19, -RZ, R14.H1_H1 ;  /* 0x3000000eff137230 */ /* 0x000fe40000004100 */
[----:B------:R-:W-:Y:S01]  /*2480*/  FFMA.FTZ R23, R24, R21, R23 ;  /* 0x0000001518177223 */ /* 0x000fe20000010017 */
[----:B------:R-:W-:Y:S01]  /*2490*/  FMUL.FTZ R24, R57, R22 ;  /* 0x0000001639187220 */ /* 0x000fe20000410000 */
[----:B------:R-:W-:Y:S01]  /*24a0*/  FADD.FTZ R16, R16, R22 ;  /* 0x0000001610107221 */ /* 0x000fe20000010000 */
[----:B------:R-:W-:Y:S01]  /*24b0*/  FFMA.FTZ R22, R22, R20, R17 ;  /* 0x0000001416167223 */ /* 0x000fe20000010011 */
[----:B------:R-:W-:Y:S02]  /*24c0*/  HADD2.F32 R21, -RZ, R4.H0_H0 ;  /* 0x20000004ff157230 */ /* 0x000fe40000004100 */
[----:B------:R-:W-:Y:S01]  /*24d0*/  FADD.FTZ R17, R19, -UR9 ;  /* 0x8000000913117e21 */ /* 0x000fe20008010000 */
[----:B------:R-:W-:Y:S01]  /*24e0*/  FFMA.FTZ R23, R20, R24, R23 ;  /* 0x0000001814177223 */ /* 0x000fe20000010017 */
[----:B------:R-:W-:-:S02]  /*24f0*/  HADD2.F32 R19, -RZ, R3.H1_H1 ;  /* 0x30000003ff137230 */ /* 0x000fc40000004100 */
[----:B------:R-:W-:Y:S01]  /*2500*/  FADD.FTZ R13, R13, R24 ;  /* 0x000000180d0d7221 */ /* 0x000fe20000010000 */
[----:B------:R-:W-:Y:S01]  /*2510*/  FMUL.FTZ R20, R17, UR12 ;  /* 0x0000000c11147c20 */ /* 0x000fe20008410000 */
[----:B------:R-:W-:Y:S01]  /*2520*/  FADD.FTZ R24, R21, -UR9 ;  /* 0x8000000915187e21 */ /* 0x000fe20008010000 */
[----:B------:R-:W-:Y:S02]  /*2530*/  HADD2.F32 R21, -RZ, R4.H1_H1 ;  /* 0x30000004ff157230 */ /* 0x000fe40000004100 */
[----:B------:R-:W-:Y:S01]  /*2540*/  FADD.FTZ R18, R18, R19 ;  /* 0x0000001312127221 */ /* 0x000fe20000010000 */
[--C-:B------:R-:W-:Y:S02]  /*2550*/  HADD2.F32 R25, -RZ, R5.reuse.H0_H0 ;  /* 0x20000005ff197230 */ /* 0x100fe40000004100 */
[----:B------:R-:W-:Y:S01]  /*2560*/  FFMA.FTZ R17, R19, R20, R12 ;  /* 0x0000001413117223 */ /* 0x000fe2000001000c */
[----:B------:R-:W-:Y:S01]  /*2570*/  FMUL.FTZ R24, R24, UR12 ;  /* 0x0000000c18187c20 */ /* 0x000fe20008410000 */
[----:B------:R-:W-:Y:S01]  /*2580*/  FMUL.FTZ R19, R56, R19 ;  /* 0x0000001338137220 */ /* 0x000fe20000410000 */
[----:B------:R-:W-:Y:S01]  /*2590*/  FADD.FTZ R21, R21, -UR9 ;  /* 0x8000000915157e21 */ /* 0x000fe20008010000 */
[----:B------:R-:W-:Y:S01]  /*25a0*/  FADD.FTZ R16, R16, R25 ;  /* 0x0000001910107221 */ /* 0x000fe20000010000 */
[----:B------:R-:W-:Y:S01]  /*25b0*/  FFMA.FTZ R12, R25, R24, R22 ;  /* 0x00000018190c7223 */ /* 0x000fe20000010016 */
[----:B------:R-:W-:Y:S01]  /*25c0*/  FFMA.FTZ R23, R20, R19, R23 ;  /* 0x0000001314177223 */ /* 0x000fe20000010017 */
[----:B------:R-:W-:Y:S01]  /*25d0*/  FMUL.FTZ R22, R57, R25 ;  /* 0x0000001939167220 */ /* 0x000fe20000410000 */
[----:B------:R-:W-:Y:S01]  /*25e0*/  FADD.FTZ R13, R19, R13 ;  /* 0x0000000d130d7221 */ /* 0x000fe20000010000 */
[----:B------:R-:W-:-:S02]  /*25f0*/  HADD2.F32 R20, -RZ, R5.H1_H1 ;  /* 0x30000005ff147230 */ /* 0x000fc40000004100 */
[----:B------:R-:W-:Y:S01]  /*2600*/  FMUL.FTZ R21, R21, UR12 ;  /* 0x0000000c15157c20 */ /* 0x000fe20008410000 */
[----:B------:R-:W-:Y:S01]  /*2610*/  FFMA.FTZ R24, R24, R22, R23 ;  /* 0x0000001618187223 */ /* 0x000fe20000010017 */
[----:B------:R-:W-:Y:S01]  /*2620*/  FADD.FTZ R13, R13, R22 ;  /* 0x000000160d0d7221 */ /* 0x000fe20000010000 */
[--C-:B------:R-:W-:Y:S02]  /*2630*/  HADD2.F32 R19, -RZ, R6.reuse.H0_H0 ;  /* 0x20000006ff137230 */ /* 0x100fe40000004100 */
        /* <DEDUP_REMOVED lines=35> */
[----:B------:R-:W-:Y:S01]  /*2870*/  FADD.FTZ R24, R21, -UR9 ;  /* 0x8000000915187e21 */ /* 0x000fe20008010000 */
[----:B------:R-:W-:Y:S01]  /*2880*/  FMUL.FTZ R20, R16, UR12 ;  /* 0x0000000c10147c20 */ /* 0x000fe20008410000 */
[--C-:B------:R-:W-:Y:S02]  /*2890*/  HADD2.F32 R22, -RZ, R11.reuse.H0_H0 ;  /* 0x2000000bff167230 */ /* 0x100fe40000004100 */
[----:B------:R-:W-:Y:S01]  /*28a0*/  FADD.FTZ R18, R18, R19 ;  /* 0x0000001312127221 */ /* 0x000fe20000010000 */
[----:B------:R-:W-:Y:S02]  /*28b0*/  HADD2.F32 R21, -RZ, R10.H1_H1 ;  /* 0x3000000aff157230 */ /* 0x000fe40000004100 */
[----:B------:R-:W-:Y:S01]  /*28c0*/  FMUL.FTZ R24, R24, UR12 ;  /* 0x0000000c18187c20 */ /* 0x000fe20008410000 */
[----:B------:R-:W-:Y:S01]  /*28d0*/  FFMA.FTZ R16, R19, R20, R12 ;  /* 0x0000001413107223 */ /* 0x000fe2000001000c */
[----:B------:R-:W-:Y:S01]  /*28e0*/  FMUL.FTZ R19, R56, R19 ;  /* 0x0000001338137220 */ /* 0x000fe20000410000 */
[----:B------:R-:W-:Y:S01]  /*28f0*/  FADD.FTZ R17, R17, R22 ;  /* 0x0000001611117221 */ /* 0x000fe20000010000 */
[----:B------:R-:W-:Y:S01]  /*2900*/  FFMA.FTZ R12, R22, R24, R25 ;  /* 0x00000018160c7223 */ /* 0x000fe20000010019 */
[----:B------:R-:W-:Y:S01]  /*2910*/  FMUL.FTZ R22, R57, R22 ;  /* 0x0000001639167220 */ /* 0x000fe20000410000 */
[----:B------:R-:W-:Y:S01]  /*2920*/  FADD.FTZ R13, R19, R13 ;  /* 0x0000000d130d7221 */ /* 0x000fe20000010000 */
[----:B------:R-:W-:Y:S01]  /*2930*/  FADD.FTZ R21, R21, -UR9 ;  /* 0x8000000915157e21 */ /* 0x000fe20008010000 */
[----:B------:R-:W-:Y:S01]  /*2940*/  FFMA.FTZ R23, R20, R19, R23 ;  /* 0x0000001314177223 */ /* 0x000fe20000010017 */
[----:B------:R-:W-:-:S02]  /*2950*/  HADD2.F32 R19, -RZ, R11.H1_H1 ;  /* 0x3000000bff137230 */ /* 0x000fc40000004100 */
[----:B------:R-:W-:Y:S01]  /*2960*/  FADD.FTZ R25, R13, R22 ;  /* 0x000000160d197221 */ /* 0x000fe20000010000 */
[----:B------:R-:W-:Y:S01]  /*2970*/  FMUL.FTZ R21, R21, UR12 ;  /* 0x0000000c15157c20 */ /* 0x000fe20008410000 */
[----:B------:R-:W-:Y:S01]  /*2980*/  FFMA.FTZ R22, R24, R22, R23 ;  /* 0x0000001618167223 */ /* 0x000fe20000010017 */
[--C-:B------:R-:W-:Y:S02]  /*2990*/  HADD2.F32 R23, -RZ, R46.reuse.H0_H0 ;  /* 0x2000002eff177230 */ /* 0x100fe40000004100 */
[----:B------:R-:W-:Y:S01]  /*29a0*/  FMUL.FTZ R20, R56, R19 ;  /* 0x0000001338147220 */ /* 0x000fe20000410000 */
[----:B------:R-:W-:Y:S01]  /*29b0*/  FADD.FTZ R18, R18, R19 ;  /* 0x0000001312127221 */ /* 0x000fe20000010000 */
[----:B------:R-:W-:Y:S01]  /*29c0*/  FFMA.FTZ R13, R19, R21, R16 ;  /* 0x00000015130d7223 */ /* 0x000fe20000010010 */
[----:B------:R-:W-:Y:S02]  /*29d0*/  HADD2.F32 R19, -RZ, R46.H1_H1 ;  /* 0x3000002eff137230 */ /* 0x000fe40000004100 */
[----:B------:R-:W-:Y:S01]  /*29e0*/  FADD.FTZ R23, R23, -UR9 ;  /* 0x8000000917177e21 */ /* 0x000fe20008010000 */
[----:B------:R-:W-:Y:S01]  /*29f0*/  FFMA.FTZ R22, R21, R20, R22 ;  /* 0x0000001415167223 */ /* 0x000fe20000010016 */
[----:B------:R-:W-:-:S02]  /*2a00*/  HADD2.F32 R21, -RZ, R49.H0_H0 ;  /* 0x20000031ff157230 */ /* 0x000fc40000004100 */
[----:B------:R-:W-:Y:S01]  /*2a10*/  FADD.FTZ R16, R20, R25 ;  /* 0x0000001914107221 */ /* 0x000fe20000010000 */
[----:B------:R-:W-:Y:S01]  /*2a20*/  FADD.FTZ R19, R19, -UR9 ;  /* 0x8000000913137e21 */ /* 0x000fe20008010000 */
[----:B------:R-:W-:Y:S01]  /*2a30*/  FMUL.FTZ R23, R23, UR12 ;  /* 0x0000000c17177c20 */ /* 0x000fe20008410000 */
[----:B------:R-:W-:Y:S02]  /*2a40*/  HADD2.F32 R26, -RZ, R48.H0_H0 ;  /* 0x20000030ff1a7230 */ /* 0x000fe40000004100 */
[----:B------:R-:W-:Y:S01]  /*2a50*/  FADD.FTZ R17, R17, R21 ;  /* 0x0000001511117221 */ /* 0x000fe20000010000 */
[----:B------:R-:W-:Y:S02]  /*2a60*/  HADD2.F32 R20, -RZ, R49.H1_H1 ;  /* 0x30000031ff147230 */ /* 0x000fe40000004100 */
[----:B------:R-:W-:Y:S01]  /*2a70*/  FMUL.FTZ R24, R19, UR12 ;  /* 0x0000000c13187c20 */ /* 0x000fe20008410000 */
[----:B------:R-:W-:Y:S01]  /*2a80*/  FFMA.FTZ R19, R21, R23, R12 ;  /* 0x0000001715137223 */ /* 0x000fe2000001000c */
[----:B------:R-:W-:Y:S01]  /*2a90*/  FMUL.FTZ R21, R57, R21 ;  /* 0x0000001539157220 */ /* 0x000fe20000410000 */
[----:B------:R-:W-:Y:S01]  /*2aa0*/  FADD.FTZ R26, R26, -UR9 ;  /* 0x800000091a1a7e21 */ /* 0x000fe20008010000 */
[----:B------:R-:W-:Y:S01]  /*2ab0*/  FADD.FTZ R12, R18, R20 ;  /* 0x00000014120c7221 */ /* 0x000fe20000010000 */
[----:B------:R-:W-:-:S02]  /*2ac0*/  HADD2.F32 R18, -RZ, R51.H0_H0 ;  /* 0x20000033ff127230 */ /* 0x000fc40000004100 */
[----:B------:R-:W-:Y:S01]  /*2ad0*/  FFMA.FTZ R13, R20, R24, R13 ;  /* 0x00000018140d7223 */ /* 0x000fe2000001000d */
[----:B------:R-:W-:Y:S01]  /*2ae0*/  FMUL.FTZ R25, R56, R20 ;  /* 0x0000001438197220 */ /* 0x000fe20000410000 */
[----:B------:R-:W-:Y:S01]  /*2af0*/  FADD.FTZ R16, R16, R21 ;  /* 0x0000001510107221 */ /* 0x000fe20000010000 */
[----:B------:R-:W-:Y:S01]  /*2b00*/  FMUL.FTZ R26, R26, UR12 ;  /* 0x0000000c1a1a7c20 */ /* 0x000fe20008410000 */
[----:B------:R-:W-:Y:S01]  /*2b10*/  FFMA.FTZ R21, R23, R21, R22 ;  /* 0x0000001517157223 */ /* 0x000fe20000010016 */
[----:B------:R-:W-:Y:S02]  /*2b20*/  HADD2.F32 R20, -RZ, R48.H1_H1 ;  /* 0x30000030ff147230 */ /* 0x000fe40000004100 */
[----:B------:R-:W-:Y:S01]  /*2b30*/  FADD.FTZ R16, R25, R16 ;  /* 0x0000001019107221 */ /* 0x000fe20000010000 */
[----:B------:R-:W-:Y:S01]  /*2b40*/  FMUL.FTZ R23, R57, R18 ;  /* 0x0000001239177220 */ /* 0x000fe20000410000 */
[----:B------:R-:W-:Y:S01]  /*2b50*/  FADD.FTZ R17, R17, R18 ;  /* 0x0000001211117221 */ /* 0x000fe20000010000 */
[----:B------:R-:W-:Y:S01]  /*2b60*/  FFMA.FTZ R19, R18, R26, R19 ;  /* 0x0000001a12137223 */ /* 0x000fe20000010013 */
        /* <DEDUP_REMOVED lines=19> */
[----:B------:R-:W-:Y:S02]  /*2ca0*/  HADD2.F32 R27, -RZ, R54.H0_H0 ;  /* 0x20000036ff1b7230 */ /* 0x000fe40000004100 */
[----:B------:R-:W-:Y:S01]  /*2cb0*/  FMUL.FTZ R23, R56, R21 ;  /* 0x0000001538177220 */ /* 0x000fe20000410000 */
[----:B------:R-:W-:Y:S01]  /*2cc0*/  FMUL.FTZ R24, R26, UR12 ;  /* 0x0000000c1a187c20 */ /* 0x000fe20008410000 */
[----:B------:R-:W-:Y:S01]  /*2cd0*/  FADD.FTZ R26, R12, R18 ;  /* 0x000000120c1a7221 */ /* 0x000fe20000010000 */
[----:B------:R-:W-:Y:S01]  /*2ce0*/  FFMA.FTZ R18, R18, R22, R13 ;  /* 0x0000001612127223 */ /* 0x000fe2000001000d */
[----:B------:R-:W-:Y:S01]  /*2cf0*/  FADD.FTZ R28, R23, R28 ;  /* 0x0000001c171c7221 */ /* 0x000fe20000010000 */
[----:B------:R-:W-:Y:S01]  /*2d00*/  FFMA.FTZ R22, R24, R23, R25 ;  /* 0x0000001718167223 */ /* 0x000fe20000010019 */
[----:B------:R-:W-:-:S02]  /*2d10*/  HADD2.F32 R12, -RZ, R53.H0_H0 ;  /* 0x20000035ff0c7230 */ /* 0x000fc40000004100 */
[----:B------:R-:W-:Y:S01]  /*2d20*/  FADD.FTZ R23, R27, -UR9 ;  /* 0x800000091b177e21 */ /* 0x000fe20008010000 */
[----:B------:R-:W-:Y:S02]  /*2d30*/  HADD2.F32 R27, -RZ, R54.H1_H1 ;  /* 0x30000036ff1b7230 */ /* 0x000fe40000004100 */
[----:B------:R-:W-:Y:S01]  /*2d40*/  FADD.FTZ R17, R17, R16 ;  /* 0x0000001011117221 */ /* 0x000fe20000010000 */
[----:B------:R-:W-:Y:S02]  /*2d50*/  HADD2.F32 R13, -RZ, R53.H1_H1 ;  /* 0x30000035ff0d7230 */ /* 0x000fe40000004100 */
[----:B------:R-:W-:Y:S01]  /*2d60*/  FMUL.FTZ R29, R57, R12 ;  /* 0x0000000c391d7220 */ /* 0x000fe20000410000 */
        /* <DEDUP_REMOVED lines=11> */
[----:B------:R-:W-:Y:S01]  /*2e20*/  FFMA.FTZ R20, R12, R23, R25 ;  /* 0x000000170c147223 */ /* 0x000fe20000010019 */
[----:B------:R-:W-:Y:S01]  /*2e30*/  FADD.FTZ R22, R17, R12 ;  /* 0x0000000c11167221 */ /* 0x000fe20000010000 */
[----:B------:R-:W-:Y:S01]  /*2e40*/  FADD.FTZ R23, R26, R13 ;  /* 0x0000000d1a177221 */ /* 0x000fe20000010000 */
[----:B------:R-:W-:Y:S01]  /*2e50*/  FFMA.FTZ R21, R13, R27, R24 ;  /* 0x0000001b0d157223 */ /* 0x000fe20000010018 */
[----:B------:R-:W-:Y:S06]  /*2e60*/  BRA `(.L_x_925) ;  /* 0x0000002400007947 */ /* 0x000fec0003800000 */
.L_x_924:
        /* <DEDUP_REMOVED lines=8> */
[----:B------:R-:W-:Y:S01]  /*2ef0*/  FADD.FTZ R24, R24, -UR9 ;  /* 0x8000000918187e21 */ /* 0x000fe20008010000 */
[----:B------:R-:W-:Y:S01]  /*2f00*/  FADD.FTZ R12, R12, -UR9 ;  /* 0x800000090c0c7e21 */ /* 0x000fe20008010000 */
[----:B------:R-:W-:Y:S01]  /*2f10*/  FMUL.FTZ R22, R19, UR12 ;  /* 0x0000000c13167c20 */ /* 0x000fe20008410000 */
[C-C-:B------:R-:W-:Y:S01]  /*2f20*/  FFMA.FTZ R16, R57.reuse, R13, R58.reuse ;  /* 0x0000000d39107223 */ /* 0x140fe2000001003a */
[----:B------:R-:W-:Y:S02]  /*2f30*/  HADD2.F32 R28, -RZ, R43.H0_H0 ;  /* 0x2000002bff1c7230 */ /* 0x000fe40000004100 */
[----:B------:R-:W-:Y:S01]  /*2f40*/  FMUL.FTZ R12, R12, UR12 ;  /* 0x0000000c0c0c7c20 */ /* 0x000fe20008410000 */
[----:B------:R-:W-:Y:S01]  /*2f50*/  FFMA.FTZ R19, R57, R22, R58 ;  /* 0x0000001639137223 */ /* 0x000fe2000001003a */
[----:B------:R-:W-:Y:S01]  /*2f60*/  FMUL.FTZ R18, R16, -1.4426950216293334961 ;  /* 0xbfb8aa3b10127820 */ /* 0x000fe20000410000 */
[----:B------:R-:W-:Y:S01]  /*2f70*/  FADD.FTZ R25, R25, -UR9 ;  /* 0x8000000919197e21 */ /* 0x000fe20008010000 */
[----:B------:R-:W-:Y:S01]  /*2f80*/  FFMA.FTZ R17, R56, R12, R59 ;  /* 0x0000000c38117223 */ /* 0x000fe2000001003b */
[----:B------:R-:W-:Y:S01]  /*2f90*/  FMUL.FTZ R29, R19, -1.4426950216293334961 ;  /* 0xbfb8aa3b131d7820 */ /* 0x000fe20000410000 */
[----:B------:R-:W-:-:S02]  /*2fa0*/  HADD2.F32 R31, -RZ, R40.H1_H1 ;  /* 0x30000028ff1f7230 */ /* 0x000fc40000004100 */
[----:B------:R-:W-:Y:S01]  /*2fb0*/  FMUL.FTZ R25, R25, UR12 ;  /* 0x0000000c19197c20 */ /* 0x000fe20008410000 */
[----:B------:R-:W-:Y:S01]  /*2fc0*/  FMUL.FTZ R23, R17, -1.4426950216293334961 ;  /* 0xbfb8aa3b11177820 */ /* 0x000fe20000410000 */
[----:B------:R-:W0:Y:S01]  /*2fd0*/  MUFU.EX2 R18, R18 ;  /* 0x0000001200127308 */ /* 0x000e220000000800 */
[----:B------:R-:W-:Y:S02]  /*2fe0*/  HADD2.F32 R66, -RZ, R41.H0_H0 ;  /* 0x20000029ff427230 */ /* 0x000fe40000004100 */
[----:B------:R-:W-:Y:S01]  /*2ff0*/  HADD2.F32 R61, -RZ, R39.H0_H0 ;  /* 0x20000027ff3d7230 */ /* 0x000fe20000004100 */
[----:B------:R-:W-:Y:S01]  /*3000*/  MUFU.EX2 R29, R29 ;  /* 0x0000001d001d7308 */ /* 0x000fe20000000800 */
[----:B------:R-:W-:-:S03]  /*3010*/  HADD2.F32 R69, -RZ, R37.H0_H0 ;  /* 0x20000025ff457230 */ /* 0x000fc60000004100 */
[----:B------:R-:W1:Y:S01]  /*3020*/  MUFU.EX2 R23, R23 ;  /* 0x0000001700177308 */ /* 0x000e620000000800 */
[----:B0-----:R-:W-:-:S06]  /*3030*/  FADD.FTZ R21, R18, 1 ;  /* 0x3f80000012157421 */ /* 0x001fcc0000010000 */
[----:B------:R-:W0:Y:S01]  /*3040*/  MUFU.RCP R21, R21 ;  /* 0x0000001500157308 */ /* 0x000e220000001000 */
[----:B-1----:R-:W-:Y:S01]  /*3050*/  FADD.FTZ R20, R23, 1 ;  /* 0x3f80000017147421 */ /* 0x002fe20000010000 */
[----:B------:R-:W-:-:S04]  /*3060*/  FMUL.FTZ R23, R24, UR12 ;  /* 0x0000000c18177c20 */ /* 0x000fc80008410000 */
[----:B------:R-:W-:Y:S02]  /*3070*/  FFMA.FTZ R18, R56, R23, R59 ;  /* 0x0000001738127223 */ /* 0x000fe4000001003b */
[----:B------:R-:W1:Y:S02]  /*3080*/  MUFU.RCP R20, R20 ;  /* 0x0000001400147308 */ /* 0x000e640000001000 */
[----:B------:R-:W-:-:S06]  /*3090*/  FMUL.FTZ R26, R18, -1.4426950216293334961 ;  /* 0xbfb8aa3b121a7820 */ /* 0x000fcc0000410000 */
[----:B------:R-:W2:Y:S01]  /*30a0*/  MUFU.EX2 R26, R26 ;  /* 0x0000001a001a7308 */ /* 0x000ea20000000800 */
[----:B0-----:R-:W-:Y:S01]  /*30b0*/  FADD.FTZ R27, -R21, 1 ;  /* 0x3f800000151b7421 */ /* 0x001fe20000010100 */
[----:B------:R-:W-:Y:S01]  /*30c0*/  FMUL.FTZ R28, R28, R21 ;  /* 0x000000151c1c7220 */ /* 0x000fe20000410000 */
[----:B------:R-:W-:Y:S02]  /*30d0*/  FADD.FTZ R21, R29, 1 ;  /* 0x3f8000001d157421 */ /* 0x000fe40000010000 */
[----:B------:R-:W-:Y:S01]  /*30e0*/  FFMA.FTZ R27, R16, R27, 1 ;  /* 0x3f800000101b7423 */ /* 0x000fe2000001001b */
[----:B------:R-:W-:Y:S01]  /*30f0*/  FFMA.FTZ R16, R57, R25, R58 ;  /* 0x0000001939107223 */ /* 0x000fe2000001003a */
[----:B-1----:R-:W-:-:S03]  /*3100*/  FADD.FTZ R24, -R20, 1 ;  /* 0x3f80000014187421 */ /* 0x002fc60000010100 */
[----:B------:R-:W-:Y:S01]  /*3110*/  FMUL.FTZ R30, R16, -1.4426950216293334961 ;  /* 0xbfb8aa3b101e7820 */ /* 0x000fe20000410000 */
[----:B------:R-:W0:Y:S01]  /*3120*/  MUFU.RCP R21, R21 ;  /* 0x0000001500157308 */ /* 0x000e220000001000 */
[----:B------:R-:W-:Y:S01]  /*3130*/  FMUL.FTZ R28, R28, R27 ;  /* 0x0000001b1c1c7220 */ /* 0x000fe20000410000 */
[----:B------:R-:W-:Y:S01]  /*3140*/  FFMA.FTZ R29, R17, R24, 1 ;  /* 0x3f800000111d7423 */ /* 0x000fe20000010018 */
[----:B------:R-:W-:Y:S01]  /*3150*/  FADD.FTZ R24, R31, -UR9 ;  /* 0x800000091f187e21 */ /* 0x000fe20008010000 */
[----:B------:R-:W-:Y:S02]  /*3160*/  HADD2.F32 R17, -RZ, R43.H1_H1 ;  /* 0x3000002bff117230 */ /* 0x000fe40000004100 */
[----:B--2---:R-:W-:Y:S01]  /*3170*/  FADD.FTZ R27, R26, 1 ;  /* 0x3f8000001a1b7421 */ /* 0x004fe20000010000 */
[----:B------:R-:W-:Y:S01]  /*3180*/  FMUL.FTZ R24, R24, UR12 ;  /* 0x0000000c18187c20 */ /* 0x000fe20008410000 */
[----:B------:R-:W1:Y:S01]  /*3190*/  MUFU.EX2 R30, R30 ;  /* 0x0000001e001e7308 */ /* 0x000e620000000800 */
[----:B------:R-:W-:-:S02]  /*31a0*/  FMUL.FTZ R20, R17, R20 ;  /* 0x0000001411147220 */ /* 0x000fc40000410000 */
[----:B------:R-:W-:Y:S01]  /*31b0*/  FFMA.FTZ R17, R56, R24, R59 ;  /* 0x0000001838117223 */ /* 0x000fe2000001003b */
[----:B------:R-:W2:Y:S01]  /*31c0*/  MUFU.RCP R27, R27 ;  /* 0x0000001b001b7308 */ /* 0x000ea20000001000 */
[----:B------:R-:W-:Y:S02]  /*31d0*/  FMUL.FTZ R29, R20, R29 ;  /* 0x0000001d141d7220 */ /* 0x000fe40000410000 */
[----:B------:R-:W-:Y:S01]  /*31e0*/  FMUL.FTZ R20, R17, -1.4426950216293334961 ;  /* 0xbfb8aa3b11147820 */ /* 0x000fe20000410000 */
[----:B0-----:R-:W-:-:S05]  /*31f0*/  FADD.FTZ R26, -R21, 1 ;  /* 0x3f800000151a7421 */ /* 0x001fca0000010100 */
[----:B------:R-:W0:Y:S01]  /*3200*/  MUFU.EX2 R20, R20 ;  /* 0x0000001400147308 */ /* 0x000e220000000800 */
[----:B-1----:R-:W-:Y:S01]  /*3210*/  FADD.FTZ R60, R30, 1 ;  /* 0x3f8000001e3c7421 */ /* 0x002fe20000010000 */
[----:B------:R-:W-:Y:S01]  /*3220*/  FFMA.FTZ R30, R19, R26, 1 ;  /* 0x3f800000131e7423 */ /* 0x000fe2000001001a */
[----:B------:R-:W-:Y:S02]  /*3230*/  FMUL.FTZ R19, R66, R21 ;  /* 0x0000001542137220 */ /* 0x000fe40000410000 */
[----:B------:R-:W1:Y:S02]  /*3240*/  MUFU.RCP R26, R60 ;  /* 0x0000003c001a7308 */ /* 0x000e640000001000 */
[----:B------:R-:W-:Y:S01]  /*3250*/  FMUL.FTZ R19, R19, R30 ;  /* 0x0000001e13137220 */ /* 0x000fe20000410000 */
[----:B------:R-:W-:Y:S02]  /*3260*/  HADD2.F32 R30, -RZ, R41.H1_H1 ;  /* 0x30000029ff1e7230 */ /* 0x000fe40000004100 */
[----:B--2---:R-:W-:-:S04]  /*3270*/  FADD.FTZ R21, -R27, 1 ;  /* 0x3f8000001b157421 */ /* 0x004fc80000010100 */
[----:B------:R-:W-:Y:S01]  /*3280*/  FFMA.FTZ R18, R18, R21, 1 ;  /* 0x3f80000012127423 */ /* 0x000fe20000010015 */
[----:B0-----:R-:W-:Y:S01]  /*3290*/  FADD.FTZ R31, R20, 1 ;  /* 0x3f800000141f7421 */ /* 0x001fe20000010000 */
[----:B------:R-:W-:Y:S02]  /*32a0*/  HADD2.F32 R21, -RZ, R38.H0_H0 ;  /* 0x20000026ff157230 */ /* 0x000fe40000004100 */
[----:B------:R-:W-:-:S03]  /*32b0*/  FMUL.FTZ R27, R30, R27 ;  /* 0x0000001b1e1b7220 */ /* 0x000fc60000410000 */
[----:B------:R-:W0:Y:S01]  /*32c0*/  MUFU.RCP R31, R31 ;  /* 0x0000001f001f7308 */ /* 0x000e220000001000 */
[----:B------:R-:W-:Y:S01]  /*32d0*/  FADD.FTZ R21, R21, -UR9 ;  /* 0x8000000915157e21 */ /* 0x000fe20008010000 */
[----:B------:R-:W-:Y:S01]  /*32e0*/  FMUL.FTZ R20, R27, R18 ;  /* 0x000000121b147220 */ /* 0x000fe20000410000 */
[----:B-1----:R-:W-:Y:S01]  /*32f0*/  FADD.FTZ R27, -R26, 1 ;  /* 0x3f8000001a1b7421 */ /* 0x002fe20000010100 */
[----:B------:R-:W-:Y:S01]  /*3300*/  FMUL.FTZ R26, R61, R26 ;  /* 0x0000001a3d1a7220 */ /* 0x000fe20000410000 */
[----:B------:R-:W-:Y:S01]  /*3310*/  FMUL.FTZ R21, R21, UR12 ;  /* 0x0000000c15157c20 */ /* 0x000fe20008410000 */
[----:B------:R-:W-:Y:S02]  /*3320*/  HADD2.F32 R18, -RZ, R39.H1_H1 ;  /* 0x30000027ff127230 */ /* 0x000fe40000004100 */
[----:B------:R-:W-:Y:S01]  /*3330*/  FFMA.FTZ R27, R16, R27, 1 ;  /* 0x3f800000101b7423 */ /* 0x000fe2000001001b */
[----:B------:R-:W-:-:S03]  /*3340*/  FFMA.FTZ R16, R57, R21, R58 ;  /* 0x0000001539107223 */ /* 0x000fc6000001003a */
[----:B------:R-:W-:Y:S01]  /*3350*/  FMUL.FTZ R26, R26, R27 ;  /* 0x0000001b1a1a7220 */ /* 0x000fe20000410000 */
[----:B------:R-:W-:Y:S01]  /*3360*/  FMUL.FTZ R61, R16, -1.4426950216293334961 ;  /* 0xbfb8aa3b103d7820 */ /* 0x000fe20000410000 */
[----:B0-----:R-:W-:-:S05]  /*3370*/  FADD.FTZ R30, -R31, 1 ;  /* 0x3f8000001f1e7421 */ /* 0x001fca0000010100 */
[----:B------:R-:W0:Y:S01]  /*3380*/  MUFU.EX2 R61, R61 ;  /* 0x0000003d003d7308 */ /* 0x000e220000000800 */
[----:B------:R-:W-:Y:S01]  /*3390*/  FMUL.FTZ R31, R18, R31 ;  /* 0x0000001f121f7220 */ /* 0x000fe20000410000 */
[----:B------:R-:W-:Y:S01]  /*33a0*/  FFMA.FTZ R30, R17, R30, 1 ;  /* 0x3f800000111e7423 */ /* 0x000fe2000001001e */
[----:B------:R-:W-:-:S03]  /*33b0*/  HADD2.F32 R17, -RZ, R38.H1_H1 ;  /* 0x30000026ff117230 */ /* 0x000fc60000004100 */
[----:B------:R-:W-:Y:S01]  /*33c0*/  FMUL.FTZ R27, R31, R30 ;  /* 0x0000001e1f1b7220 */ /* 0x000fe20000410000 */
[----:B------:R-:W-:Y:S01]  /*33d0*/  FMUL.FTZ R30, R57, R28 ;  /* 0x0000001c391e7220 */ /* 0x000fe20000410000 */
[----:B------:R-:W-:-:S04]  /*33e0*/  FADD.FTZ R17, R17, -UR9 ;  /* 0x8000000911117e21 */ /* 0x000fc80008010000 */
[----:B------:R-:W-:Y:S01]  /*33f0*/  FMUL.FTZ R18, R17, UR12 ;  /* 0x0000000c11127c20 */ /* 0x000fe20008410000 */
[----:B0-----:R-:W-:-:S03]  /*3400*/  FADD.FTZ R60, R61, 1 ;  /* 0x3f8000003d3c7421 */ /* 0x001fc60000010000 */
[----:B------:R-:W-:-:S03]  /*3410*/  FFMA.FTZ R17, R56, R18, R59 ;  /* 0x0000001238117223 */ /* 0x000fc6000001003b */
[----:B------:R-:W0:Y:S01]  /*3420*/  MUFU.RCP R60, R60 ;  /* 0x0000003c003c7308 */ /* 0x000e220000001000 */
[----:B------:R-:W-:-:S07]  /*3430*/  FMUL.FTZ R61, R17, -1.4426950216293334961 ;  /* 0xbfb8aa3b113d7820 */ /* 0x000fce0000410000 */
[----:B------:R-:W1:Y:S01]  /*3440*/  MUFU.EX2 R61, R61 ;  /* 0x0000003d003d7308 */ /* 0x000e620000000800 */
[----:B0-----:R-:W-:Y:S01]  /*3450*/  FADD.FTZ R31, -R60, 1 ;  /* 0x3f8000003c1f7421 */ /* 0x001fe20000010100 */
[----:B-1----:R-:W-:-:S03]  /*3460*/  FADD.FTZ R66, R61, 1 ;  /* 0x3f8000003d427421 */ /* 0x002fc60000010000 */
[----:B------:R-:W-:Y:S01]  /*3470*/  FFMA.FTZ R31, R16, R31, 1 ;  /* 0x3f800000101f7423 */ /* 0x000fe2000001001f */
[----:B------:R-:W-:Y:S01]  /*3480*/  FMUL.FTZ R16, R69, R60 ;  /* 0x0000003c45107220 */ /* 0x000fe20000410000 */
[----:B------:R-:W-:Y:S01]  /*3490*/  FMUL.FTZ R61, R56, R29 ;  /* 0x0000001d383d7220 */ /* 0x000fe20000410000 */
[----:B------:R0:W1:Y:S01]  /*34a0*/  MUFU.RCP R60, R66 ;  /* 0x00000042003c7308 */ /* 0x0000620000001000 */
[----:B------:R-:W-:Y:S02]  /*34b0*/  HADD2.F32 R69, -RZ, R35.H0_H0 ;  /* 0x20000023ff457230 */ /* 0x000fe40000004100 */
[----:B------:R-:W-:Y:S01]  /*34c0*/  FMUL.FTZ R16, R16, R31 ;  /* 0x0000001f10107220 */ /* 0x000fe20000410000 */
[----:B------:R-:W-:Y:S01]  /*34d0*/  FFMA.FTZ R31, R13, R30, RZ ;  /* 0x0000001e0d1f7223 */ /* 0x000fe200000100ff */
[----:B------:R-:W-:-:S03]  /*34e0*/  FADD.FTZ R30, RZ, R30 ;  /* 0x0000001eff1e7221 */ /* 0x000fc60000010000 */
[C---:B------:R-:W-:Y:S01]  /*34f0*/  FFMA.FTZ R31, R12.reuse, R61, R31 ;  /* 0x0000003d0c1f7223 */ /* 0x040fe2000001001f */
[----:B------:R-:W-:Y:S01]  /*3500*/  FADD.FTZ R30, R61, R30 ;  /* 0x0000001e3d1e7221 */ /* 0x000fe20000010000 */
[----:B------:R-:W-:Y:S02]  /*3510*/  HADD2.F32 R61, -RZ, R37.H1_H1 ;  /* 0x30000025ff3d7230 */ /* 0x000fe40000004100 */
[----:B0-----:R-:W-:Y:S01]  /*3520*/  FMUL.FTZ R66, R57, R19 ;  /* 0x0000001339427220 */ /* 0x001fe20000410000 */
[----:B------:R-:W-:Y:S01]  /*3530*/  FFMA.FTZ R12, R12, R29, RZ ;  /* 0x0000001d0c0c7223 */ /* 0x000fe200000100ff */
[----:B------:R-:W-:Y:S01]  /*3540*/  FADD.FTZ R29, RZ, R29 ;  /* 0x0000001dff1d7221 */ /* 0x000fe20000010000 */
[----:B-1----:R-:W-:Y:S01]  /*3550*/  FMUL.FTZ R61, R61, R60 ;  /* 0x0000003c3d3d7220 */ /* 0x002fe20000410000 */
[----:B------:R-:W-:-:S04]  /*3560*/  FADD.FTZ R60, -R60, 1 ;  /* 0x3f8000003c3c7421 */ /* 0x000fc80000010100 */
[----:B------:R-:W-:-:S04]  /*3570*/  FFMA.FTZ R60, R17, R60, 1 ;  /* 0x3f800000113c7423 */ /* 0x000fc8000001003c */
[----:B------:R-:W-:Y:S01]  /*3580*/  FMUL.FTZ R17, R61, R60 ;  /* 0x0000003c3d117220 */ /* 0x000fe20000410000 */
[----:B------:R-:W-:Y:S01]  /*3590*/  FFMA.FTZ R61, R13, R28, RZ ;  /* 0x0000001c0d3d7223 */ /* 0x000fe200000100ff */
[----:B------:R-:W-:Y:S02]  /*35a0*/  HADD2.F32 R13, -RZ, R36.H0_H0 ;  /* 0x20000024ff0d7230 */ /* 0x000fe40000004100 */
[----:B------:R-:W-:-:S03]  /*35b0*/  FADD.FTZ R28, RZ, R28 ;  /* 0x0000001cff1c7221 */ /* 0x000fc60000010000 */
[----:B------:R-:W-:Y:S01]  /*35c0*/  FADD.FTZ R60, R13, -UR9 ;  /* 0x800000090d3c7e21 */ /* 0x000fe20008010000 */
[----:B------:R-:W-:Y:S01]  /*35d0*/  FADD.FTZ R13, R28, R19 ;  /* 0x000000131c0d7221 */ /* 0x000fe20000010000 */
[----:B------:R-:W-:Y:S02]  /*35e0*/  FFMA.FTZ R28, R22, R19, R61 ;  /* 0x00000013161c7223 */ /* 0x000fe4000001003d */
[----:B------:R-:W-:Y:S01]  /*35f0*/  FMUL.FTZ R19, R60, UR12 ;  /* 0x0000000c3c137c20 */ /* 0x000fe20008410000 */
[----:B------:R-:W-:Y:S01]  /*3600*/  FFMA.FTZ R60, R22, R66, R31 ;  /* 0x00000042163c7223 */ /* 0x000fe2000001001f */
[----:B------:R-:W-:Y:S01]  /*3610*/  FADD.FTZ R31, R30, R66 ;  /* 0x000000421e1f7221 */ /* 0x000fe20000010000 */
[----:B------:R-:W-:Y:S01]  /*3620*/  FFMA.FTZ R28, R25, R26, R28 ;  /* 0x0000001a191c7223 */ /* 0x000fe2000001001c */
[----:B------:R-:W-:-:S03]  /*3630*/  FFMA.FTZ R22, R57, R19, R58 ;  /* 0x0000001339167223 */ /* 0x000fc6000001003a */
[----:B------:R-:W-:Y:S01]  /*3640*/  FFMA.FTZ R28, R21, R16, R28 ;  /* 0x00000010151c7223 */ /* 0x000fe2000001001c */
[----:B------:R-:W-:-:S06]  /*3650*/  FMUL.FTZ R61, R22, -1.4426950216293334961 ;  /* 0xbfb8aa3b163d7820 */ /* 0x000fcc0000410000 */
[----:B------:R-:W0:Y:S02]  /*3660*/  MUFU.EX2 R61, R61 ;  /* 0x0000003d003d7308 */ /* 0x000e240000000800 */
[----:B0-----:R-:W-:Y:S01]  /*3670*/  FADD.FTZ R68, R61, 1 ;  /* 0x3f8000003d447421 */ /* 0x001fe20000010000 */
[----:B------:R-:W-:-:S04]  /*3680*/  FMUL.FTZ R61, R56, R20 ;  /* 0x00000014383d7220 */ /* 0x000fc80000410000 */
[----:B------:R-:W-:Y:S01]  /*3690*/  FFMA.FTZ R60, R23, R61, R60 ;  /* 0x0000003d173c7223 */ /* 0x000fe2000001003c */
[----:B------:R-:W0:Y:S01]  /*36a0*/  MUFU.RCP R68, R68 ;  /* 0x0000004400447308 */ /* 0x000e220000001000 */
[----:B------:R-:W-:Y:S01]  /*36b0*/  FADD.FTZ R61, R61, R31 ;  /* 0x0000001f3d3d7221 */ /* 0x000fe20000010000 */
[----:B0-----:R-:W-:Y:S01]  /*36c0*/  FMUL.FTZ R30, R69, R68 ;  /* 0x00000044451e7220 */ /* 0x001fe20000410000 */
[----:B------:R-:W-:-:S04]  /*36d0*/  FADD.FTZ R69, -R68, 1 ;  /* 0x3f80000044457421 */ /* 0x000fc80000010100 */
[----:B------:R-:W-:-:S04]  /*36e0*/  FFMA.FTZ R69, R22, R69, 1 ;  /* 0x3f80000016457423 */ /* 0x000fc80000010045 */
[----:B------:R-:W-:Y:S01]  /*36f0*/  FMUL.FTZ R22, R30, R69 ;  /* 0x000000451e167220 */ /* 0x000fe20000410000 */
[----:B------:R-:W-:-:S05]  /*3700*/  HADD2.F32 R30, -RZ, R36.H1_H1 ;  /* 0x30000024ff1e7230 */ /* 0x000fca0000004100 */
[----:B------:R-:W-:Y:S01]  /*3710*/  FADD.FTZ R66, R30, -UR9 ;  /* 0x800000091e427e21 */ /* 0x000fe20008010000 */
[----:B------:R-:W-:Y:S01]  /*3720*/  FADD.FTZ R30, R29, R20 ;  /* 0x000000141d1e7221 */ /* 0x000fe20000010000 */
[----:B------:R-:W-:Y:S01]  /*3730*/  FFMA.FTZ R29, R23, R20, R12 ;  /* 0x00000014171d7223 */ /* 0x000fe2000001000c */
[----:B------:R-:W-:Y:S02]  /*3740*/  HADD2.F32 R23, -RZ, R35.H1_H1 ;  /* 0x30000023ff177230 */ /* 0x000fe40000004100 */
[----:B------:R-:W-:Y:S01]  /*3750*/  FMUL.FTZ R20, R66, UR12 ;  /* 0x0000000c42147c20 */ /* 0x000fe20008410000 */
[----:B------:R-:W-:Y:S01]  /*3760*/  FADD.FTZ R30, R30, R27 ;  /* 0x0000001b1e1e7221 */ /* 0x000fe20000010000 */
[----:B------:R-:W-:Y:S02]  /*3770*/  FFMA.FTZ R29, R24, R27, R29 ;  /* 0x0000001b181d7223 */ /* 0x000fe4000001001d */
[----:B------:R-:W-:Y:S01]  /*3780*/  FFMA.FTZ R12, R56, R20, R59 ;  /* 0x00000014380c7223 */ /* 0x000fe2000001003b */
[----:B------:R-:W-:Y:S01]  /*3790*/  FADD.FTZ R30, R30, R17 ;  /* 0x000000111e1e7221 */ /* 0x000fe20000010000 */
[----:B------:R-:W-:-:S02]  /*37a0*/  FFMA.FTZ R29, R18, R17, R29 ;  /* 0x00000011121d7223 */ /* 0x000fc4000001001d */
[----:B------:R-:W-:-:S06]  /*37b0*/  FMUL.FTZ R66, R12, -1.4426950216293334961 ;  /* 0xbfb8aa3b0c427820 */ /* 0x000fcc0000410000 */
[----:B------:R-:W0:Y:S02]  /*37c0*/  MUFU.EX2 R66, R66 ;  /* 0x0000004200427308 */ /* 0x000e240000000800 */
[----:B0-----:R-:W-:-:S06]  /*37d0*/  FADD.FTZ R68, R66, 1 ;  /* 0x3f80000042447421 */ /* 0x001fcc0000010000 */
[----:B------:R-:W0:Y:S02]  /*37e0*/  MUFU.RCP R68, R68 ;  /* 0x0000004400447308 */ /* 0x000e240000001000 */
[----:B0-----:R-:W-:Y:S01]  /*37f0*/  FADD.FTZ R31, -R68, 1 ;  /* 0x3f800000441f7421 */ /* 0x001fe20000010100 */
[----:B------:R-:W-:-:S03]  /*3800*/  FMUL.FTZ R23, R23, R68 ;  /* 0x0000004417177220 */ /* 0x000fc60000410000 */
[----:B------:R-:W-:Y:S01]  /*3810*/  FFMA.FTZ R12, R12, R31, 1 ;  /* 0x3f8000000c0c7423 */ /* 0x000fe2000001001f */
[----:B------:R-:W-:Y:S01]  /*3820*/  FADD.FTZ R31, R13, R26 ;  /* 0x0000001a0d1f7221 */ /* 0x000fe20000010000 */
[----:B------:R-:W-:Y:S02]  /*3830*/  FMUL.FTZ R13, R57, R26 ;  /* 0x0000001a390d7220 */ /* 0x000fe40000410000 */
[----:B------:R-:W-:Y:S01]  /*3840*/  FMUL.FTZ R23, R23, R12 ;  /* 0x0000000c17177220 */ /* 0x000fe20000410000 */
[----:B------:R-:W-:Y:S02]  /*3850*/  HADD2.F32 R12, -RZ, R34.H0_H0 ;  /* 0x20000022ff0c7230 */ /* 0x000fe40000004100 */
[----:B------:R-:W-:Y:S01]  /*3860*/  FFMA.FTZ R69, R25, R13, R60 ;  /* 0x0000000d19457223 */ /* 0x000fe2000001003c */
[----:B------:R-:W-:Y:S01]  /*3870*/  FADD.FTZ R61, R61, R13 ;  /* 0x0000000d3d3d7221 */ /* 0x000fe20000010000 */
[----:B------:R-:W-:Y:S02]  /*3880*/  HADD2.F32 R13, -RZ, R33.H0_H0 ;  /* 0x20000021ff0d7230 */ /* 0x000fe40000004100 */
        /* <DEDUP_REMOVED lines=13> */
[----:B------:R-:W-:Y:S02]  /*3960*/  HADD2.F32 R69, -RZ, R33.H1_H1 ;  /* 0x30000021ff457230 */ /* 0x000fe40000004100 */
[----:B------:R-:W-:Y:S01]  /*3970*/  FMUL.FTZ R25, R13, R66 ;  /* 0x000000420d197220 */ /* 0x000fe20000410000 */
[----:B------:R-:W-:-:S02]  /*3980*/  HADD2.F32 R13, -RZ, R34.H1_H1 ;  /* 0x30000022ff0d7230 */ /* 0x000fc40000004100 */
[----:B------:R-:W-:-:S03]  /*3990*/  FADD.FTZ R61, R60, R61 ;  /* 0x0000003d3c3d7221 */ /* 0x000fc60000010000 */
        /* <DEDUP_REMOVED lines=11> */
[----:B------:R-:W-:Y:S02]  /*3a50*/  HADD2.F32 R60, -RZ, R32.H0_H0 ;  /* 0x20000020ff3c7230 */ /* 0x000fe40000004100 */
[----:B------:R-:W-:-:S03]  /*3a60*/  FMUL.FTZ R69, R57, R16 ;  /* 0x0000001039457220 */ /* 0x000fc60000410000 */
[----:B------:R-:W-:Y:S01]  /*3a70*/  FADD.FTZ R60, R60, -UR9 ;  /* 0x800000093c3c7e21 */ /* 0x000fe20008010000 */
[----:B------:R-:W-:Y:S01]  /*3a80*/  FFMA.FTZ R27, R21, R69, R26 ;  /* 0x00000045151b7223 */ /* 0x000fe2000001001a */
[----:B------:R-:W-:Y:S01]  /*3a90*/  FADD.FTZ R61, R61, R69 ;  /* 0x000000453d3d7221 */ /* 0x000fe20000010000 */
[----:B------:R-:W-:Y:S02]  /*3aa0*/  HADD2.F32 R69, -RZ, R15.H0_H0 ;  /* 0x2000000fff457230 */ /* 0x000fe40000004100 */
[----:B------:R-:W-:-:S04]  /*3ab0*/  FMUL.FTZ R16, R60, UR12 ;  /* 0x0000000c3c107c20 */ /* 0x000fc80008410000 */
[----:B------:R-:W-:-:S04]  /*3ac0*/  FFMA.FTZ R21, R57, R16, R58 ;  /* 0x0000001039157223 */ /* 0x000fc8000001003a */
        /* <DEDUP_REMOVED lines=8> */
[----:B------:R-:W-:Y:S02]  /*3b50*/  HADD2.F32 R69, -RZ, R15.H1_H1 ;  /* 0x3000000fff457230 */ /* 0x000fe40000004100 */
[----:B------:R-:W-:Y:S01]  /*3b60*/  FADD.FTZ R60, R31, R22 ;  /* 0x000000161f3c7221 */ /* 0x000fe20000010000 */
[----:B------:R-:W-:Y:S01]  /*3b70*/  FFMA.FTZ R21, R21, R68, 1 ;  /* 0x3f80000015157423 */ /* 0x000fe20000010044 */
[----:B------:R-:W-:Y:S02]  /*3b80*/  FMUL.FTZ R31, R57, R22 ;  /* 0x00000016391f7220 */ /* 0x000fe40000410000 */
[----:B------:R-:W-:Y:S01]  /*3b90*/  FADD.FTZ R60, R60, R25 ;  /* 0x000000193c3c7221 */ /* 0x000fe20000010000 */
[----:B------:R-:W-:Y:S01]  /*3ba0*/  FMUL.FTZ R21, R66, R21 ;  /* 0x0000001542157220 */ /* 0x000fe20000410000 */
[----:B------:R-:W-:-:S02]  /*3bb0*/  HADD2.F32 R66, -RZ, R32.H1_H1 ;  /* 0x30000020ff427230 */ /* 0x000fc40000004100 */
[----:B------:R-:W-:-:S03]  /*3bc0*/  FADD.FTZ R61, R61, R31 ;  /* 0x0000001f3d3d7221 */ /* 0x000fc60000010000 */
[----:B------:R-:W-:-:S04]  /*3bd0*/  FADD.FTZ R66, R66, -UR9 ;  /* 0x8000000942427e21 */ /* 0x000fc80008010000 */
[----:B------:R-:W-:Y:S01]  /*3be0*/  FMUL.FTZ R17, R66, UR12 ;  /* 0x0000000c42117c20 */ /* 0x000fe20008410000 */
[----:B------:R-:W-:-:S03]  /*3bf0*/  FFMA.FTZ R66, R18, R26, R27 ;  /* 0x0000001a12427223 */ /* 0x000fc6000001001b */
[----:B------:R-:W-:-:S04]  /*3c00*/  FFMA.FTZ R18, R56, R17, R59 ;  /* 0x0000001138127223 */ /* 0x000fc8000001003b */
[----:B------:R-:W-:-:S06]  /*3c10*/  FMUL.FTZ R27, R18, -1.4426950216293334961 ;  /* 0xbfb8aa3b121b7820 */ /* 0x000fcc0000410000 */
[----:B------:R-:W0:Y:S02]  /*3c20*/  MUFU.EX2 R27, R27 ;  /* 0x0000001b001b7308 */ /* 0x000e240000000800 */
[----:B0-----:R-:W-:Y:S01]  /*3c30*/  FADD.FTZ R68, R27, 1 ;  /* 0x3f8000001b447421 */ /* 0x001fe20000010000 */
[----:B------:R-:W-:-:S05]  /*3c40*/  FFMA.FTZ R27, R19, R22, R28 ;  /* 0x00000016131b7223 */ /* 0x000fca000001001c */
[----:B------:R-:W0:Y:S02]  /*3c50*/  MUFU.RCP R68, R68 ;  /* 0x0000004400447308 */ /* 0x000e240000001000 */
[----:B0-----:R-:W-:Y:S01]  /*3c60*/  FMUL.FTZ R26, R69, R68 ;  /* 0x00000044451a7220 */ /* 0x001fe20000410000 */
[----:B------:R-:W-:-:S04]  /*3c70*/  FADD.FTZ R69, -R68, 1 ;  /* 0x3f80000044457421 */ /* 0x000fc80000010100 */
[----:B------:R-:W-:Y:S01]  /*3c80*/  FFMA.FTZ R69, R18, R69, 1 ;  /* 0x3f80000012457423 */ /* 0x000fe20000010045 */
[----:B------:R-:W-:-:S03]  /*3c90*/  HADD2.F32 R18, -RZ, R14.H0_H0 ;  /* 0x2000000eff127230 */ /* 0x000fc60000004100 */
[----:B------:R-:W-:Y:S01]  /*3ca0*/  FMUL.FTZ R26, R26, R69 ;  /* 0x000000451a1a7220 */ /* 0x000fe20000410000 */
[----:B------:R-:W-:Y:S01]  /*3cb0*/  FFMA.FTZ R69, R19, R31, R66 ;  /* 0x0000001f13457223 */ /* 0x000fe20000010042 */
[----:B------:R-:W-:Y:S01]  /*3cc0*/  FADD.FTZ R18, R18, -UR9 ;  /* 0x8000000912127e21 */ /* 0x000fe20008010000 */
[----:B------:R-:W-:-:S03]  /*3cd0*/  HADD2.F32 R31, -RZ, R3.H0_H0 ;  /* 0x20000003ff1f7230 */ /* 0x000fc60000004100 */
        /* <DEDUP_REMOVED lines=8> */
[----:B------:R-:W-:Y:S01]  /*3d60*/  FFMA.FTZ R28, R17, R26, R28 ;  /* 0x0000001a111c7223 */ /* 0x000fe2000001001c */
[----:B0-----:R-:W-:Y:S01]  /*3d70*/  FADD.FTZ R68, -R66, 1 ;  /* 0x3f80000042447421 */ /* 0x001fe20000010100 */
[----:B------:R-:W-:Y:S01]  /*3d80*/  FMUL.FTZ R22, R31, R66 ;  /* 0x000000421f167220 */ /* 0x000fe20000410000 */
[----:B------:R-:W-:Y:S01]  /*3d90*/  FADD.FTZ R31, R30, R23 ;  /* 0x000000171e1f7221 */ /* 0x000fe20000010000 */
[----:B------:R-:W-:Y:S01]  /*3da0*/  FMUL.FTZ R30, R56, R23 ;  /* 0x00000017381e7220 */ /* 0x000fe20000410000 */
[----:B------:R-:W-:Y:S01]  /*3db0*/  FFMA.FTZ R19, R19, R68, 1 ;  /* 0x3f80000013137423 */ /* 0x000fe20000010044 */
[----:B------:R-:W-:-:S02]  /*3dc0*/  HADD2.F32 R23, -RZ, R3.H1_H1 ;  /* 0x30000003ff177230 */ /* 0x000fc40000004100 */
[----:B------:R-:W-:Y:S01]  /*3dd0*/  FADD.FTZ R31, R31, R24 ;  /* 0x000000181f1f7221 */ /* 0x000fe20000010000 */
[----:B------:R-:W-:Y:S01]  /*3de0*/  FFMA.FTZ R69, R20, R30, R69 ;  /* 0x0000001e14457223 */ /* 0x000fe20000010045 */
[----:B------:R-:W-:Y:S01]  /*3df0*/  FMUL.FTZ R22, R22, R19 ;  /* 0x0000001316167220 */ /* 0x000fe20000410000 */
[----:B------:R-:W-:Y:S02]  /*3e00*/  HADD2.F32 R19, -RZ, R14.H1_H1 ;  /* 0x3000000eff137230 */ /* 0x000fe40000004100 */
[----:B------:R-:W-:-:S03]  /*3e10*/  FADD.FTZ R61, R30, R61 ;  /* 0x0000003d1e3d7221 */ /* 0x000fc60000010000 */
[----:B------:R-:W-:-:S04]  /*3e20*/  FADD.FTZ R19, R19, -UR9 ;  /* 0x8000000913137e21 */ /* 0x000fc80008010000 */
        /* <DEDUP_REMOVED lines=11> */
[----:B------:R-:W-:Y:S01]  /*3ee0*/  FMUL.FTZ R66, R57, R25 ;  /* 0x0000001939427220 */ /* 0x000fe20000410000 */
[----:B------:R-:W-:Y:S02]  /*3ef0*/  HADD2.F32 R25, -RZ, R5.H0_H0 ;  /* 0x20000005ff197230 */ /* 0x000fe40000004100 */
[----:B------:R-:W-:Y:S01]  /*3f00*/  FFMA.FTZ R30, R20, R30, 1 ;  /* 0x3f800000141e7423 */ /* 0x000fe2000001001e */
[----:B------:R-:W-:-:S02]  /*3f10*/  HADD2.F32 R20, -RZ, R4.H0_H0 ;  /* 0x20000004ff147230 */ /* 0x000fc40000004100 */
[----:B------:R-:W-:Y:S01]  /*3f20*/  FADD.FTZ R61, R61, R66 ;  /* 0x000000423d3d7221 */ /* 0x000fe20000010000 */
[----:B------:R-:W-:Y:S01]  /*3f30*/  FMUL.FTZ R23, R23, R30 ;  /* 0x0000001e17177220 */ /* 0x000fe20000410000 */
[----:B------:R-:W-:Y:S01]  /*3f40*/  FFMA.FTZ R30, R12, R66, R69 ;  /* 0x000000420c1e7223 */ /* 0x000fe20000010045 */
[----:B------:R-:W-:-:S04]  /*3f50*/  FADD.FTZ R20, R20, -UR9 ;  /* 0x8000000914147e21 */ /* 0x000fc80008010000 */
[----:B------:R-:W-:-:S04]  /*3f60*/  FMUL.FTZ R20, R20, UR12 ;  /* 0x0000000c14147c20 */ /* 0x000fc80008410000 */
[----:B------:R-:W-:-:S04]  /*3f70*/  FFMA.FTZ R12, R57, R20, R58 ;  /* 0x00000014390c7223 */ /* 0x000fc8000001003a */
[----:B------:R-:W-:-:S06]  /*3f80*/  FMUL.FTZ R27, R12, -1.4426950216293334961 ;  /* 0xbfb8aa3b0c1b7820 */ /* 0x000fcc0000410000 */
[----:B------:R-:W0:Y:S02]  /*3f90*/  MUFU.EX2 R27, R27 ;  /* 0x0000001b001b7308 */ /* 0x000e240000000800 */
[----:B0-----:R-:W-:Y:S01]  /*3fa0*/  FADD.FTZ R68, R27, 1 ;  /* 0x3f8000001b447421 */ /* 0x001fe20000010000 */
[----:B------:R-:W-:-:S04]  /*3fb0*/  FMUL.FTZ R27, R56, R24 ;  /* 0x00000018381b7220 */ /* 0x000fc80000410000 */
[----:B------:R-:W-:Y:S01]  /*3fc0*/  FADD.FTZ R24, R27, R61 ;  /* 0x0000003d1b187221 */ /* 0x000fe20000010000 */
[----:B------:R-:W0:Y:S01]  /*3fd0*/  MUFU.RCP R68, R68 ;  /* 0x0000004400447308 */ /* 0x000e220000001000 */
[----:B------:R-:W-:Y:S01]  /*3fe0*/  FADD.FTZ R61, R60, R21 ;  /* 0x000000153c3d7221 */ /* 0x000fe20000010000 */
[----:B0-----:R-:W-:Y:S01]  /*3ff0*/  FADD.FTZ R69, -R68, 1 ;  /* 0x3f80000044457421 */ /* 0x001fe20000010100 */
[----:B------:R-:W-:-:S03]  /*4000*/  FMUL.FTZ R25, R25, R68 ;  /* 0x0000004419197220 */ /* 0x000fc60000410000 */
[----:B------:R-:W-:Y:S01]  /*4010*/  FFMA.FTZ R12, R12, R69, 1 ;  /* 0x3f8000000c0c7423 */ /* 0x000fe20000010045 */
[----:B------:R-:W-:Y:S01]  /*4020*/  FFMA.FTZ R69, R13, R27, R30 ;  /* 0x0000001b0d457223 */ /* 0x000fe2000001001e */
[----:B------:R-:W-:Y:S02]  /*4030*/  HADD2.F32 R27, -RZ, R5.H1_H1 ;  /* 0x30000005ff1b7230 */ /* 0x000fe40000004100 */
[----:B------:R-:W-:Y:S01]  /*4040*/  FMUL.FTZ R25, R25, R12 ;  /* 0x0000000c19197220 */ /* 0x000fe20000410000 */
[----:B------:R-:W-:-:S05]  /*4050*/  HADD2.F32 R12, -RZ, R4.H1_H1 ;  /* 0x30000004ff0c7230 */ /* 0x000fca0000004100 */
[----:B------:R-:W-:-:S04]  /*4060*/  FADD.FTZ R12, R12, -UR9 ;  /* 0x800000090c0c7e21 */ /* 0x000fc80008010000 */
        /* <DEDUP_REMOVED lines=8> */
[----:B------:R-:W-:Y:S02]  /*40f0*/  HADD2.F32 R69, -RZ, R7.H0_H0 ;  /* 0x20000007ff457230 */ /* 0x000fe40000004100 */
[----:B------:R-:W-:Y:S01]  /*4100*/  FADD.FTZ R21, R24, R30 ;  /* 0x0000001e18157221 */ /* 0x000fe20000010000 */
[----:B------:R-:W-:-:S04]  /*4110*/  FADD.FTZ R30, R31, R26 ;  /* 0x0000001a1f1e7221 */ /* 0x000fc80000010000 */
[----:B------:R-:W-:Y:S01]  /*4120*/  FADD.FTZ R30, R30, R23 ;  /* 0x000000171e1e7221 */ /* 0x000fe20000010000 */
[----:B0-----:R-:W-:Y:S01]  /*4130*/  FADD.FTZ R68, -R66, 1 ;  /* 0x3f80000042447421 */ /* 0x001fe20000010100 */
[----:B------:R-:W-:-:S03]  /*4140*/  FMUL.FTZ R27, R27, R66 ;  /* 0x000000421b1b7220 */ /* 0x000fc60000410000 */
[----:B------:R-:W-:Y:S01]  /*4150*/  FFMA.FTZ R68, R13, R68, 1 ;  /* 0x3f8000000d447423 */ /* 0x000fe20000010044 */
[----:B------:R-:W-:-:S03]  /*4160*/  HADD2.F32 R13, -RZ, R6.H0_H0 ;  /* 0x20000006ff0d7230 */ /* 0x000fc60000004100 */
[----:B------:R-:W-:Y:S02]  /*4170*/  FMUL.FTZ R27, R27, R68 ;  /* 0x000000441b1b7220 */ /* 0x000fe40000410000 */
[----:B------:R-:W-:Y:S02]  /*4180*/  FADD.FTZ R13, R13, -UR9 ;  /* 0x800000090d0d7e21 */ /* 0x000fe40008010000 */
[----:B------:R-:W-:Y:S02]  /*4190*/  FADD.FTZ R30, R30, R27 ;  /* 0x0000001b1e1e7221 */ /* 0x000fe40000010000 */
        /* <DEDUP_REMOVED lines=10> */
[----:B------:R-:W-:Y:S01]  /*4240*/  FMUL.FTZ R24, R24, R69 ;  /* 0x0000004518187220 */ /* 0x000fe20000410000 */
[----:B------:R-:W-:Y:S01]  /*4250*/  FMUL.FTZ R69, R56, R26 ;  /* 0x0000001a38457220 */ /* 0x000fe20000410000 */
[----:B------:R-:W-:-:S03]  /*4260*/  FADD.FTZ R16, R16, -UR9 ;  /* 0x8000000910107e21 */ /* 0x000fc60008010000 */
[----:B------:R-:W-:Y:S01]  /*4270*/  FFMA.FTZ R31, R17, R69, R60 ;  /* 0x00000045111f7223 */ /* 0x000fe2000001003c */
[----:B------:R-:W-:Y:S01]  /*4280*/  FMUL.FTZ R16, R16, UR12 ;  /* 0x0000000c10107c20 */ /* 0x000fe20008410000 */
[----:B------:R-:W-:Y:S01]  /*4290*/  FADD.FTZ R60, R69, R21 ;  /* 0x00000015453c7221 */ /* 0x000fe20000010000 */
[----:B------:R-:W-:Y:S02]  /*42a0*/  HADD2.F32 R21, -RZ, R7.H1_H1 ;  /* 0x30000007ff157230 */ /* 0x000fe40000004100 */
[----:B------:R-:W-:-:S04]  /*42b0*/  FFMA.FTZ R17, R56, R16, R59 ;  /* 0x0000001038117223 */ /* 0x000fc8000001003b */
[----:B------:R-:W-:-:S06]  /*42c0*/  FMUL.FTZ R26, R17, -1.4426950216293334961 ;  /* 0xbfb8aa3b111a7820 */ /* 0x000fcc0000410000 */
[----:B------:R-:W0:Y:S02]  /*42d0*/  MUFU.EX2 R26, R26 ;  /* 0x0000001a001a7308 */ /* 0x000e240000000800 */
[----:B0-----:R-:W-:Y:S01]  /*42e0*/  FADD.FTZ R66, R26, 1 ;  /* 0x3f8000001a427421 */ /* 0x001fe20000010000 */
[----:B------:R-:W-:Y:S01]  /*42f0*/  FADD.FTZ R26, R61, R22 ;  /* 0x000000163d1a7221 */ /* 0x000fe20000010000 */
[----:B------:R-:W-:-:S04]  /*4300*/  FMUL.FTZ R22, R57, R22 ;  /* 0x0000001639167220 */ /* 0x000fc80000410000 */
[----:B------:R-:W0:Y:S01]  /*4310*/  MUFU.RCP R66, R66 ;  /* 0x0000004200427308 */ /* 0x000e220000001000 */
[----:B------:R-:W-:Y:S01]  /*4320*/  FADD.FTZ R60, R60, R22 ;  /* 0x000000163c3c7221 */ /* 0x000fe20000010000 */
[----:B0-----:R-:W-:Y:S01]  /*4330*/  FADD.FTZ R68, -R66, 1 ;  /* 0x3f80000042447421 */ /* 0x001fe20000010100 */
[----:B------:R-:W-:Y:S01]  /*4340*/  FMUL.FTZ R21, R21, R66 ;  /* 0x0000004215157220 */ /* 0x000fe20000410000 */
[----:B------:R-:W-:Y:S01]  /*4350*/  FFMA.FTZ R66, R18, R22, R31 ;  /* 0x0000001612427223 */ /* 0x000fe2000001001f */
[----:B------:R-:W-:Y:S02]  /*4360*/  HADD2.F32 R22, -RZ, R9.H0_H0 ;  /* 0x20000009ff167230 */ /* 0x000fe40000004100 */
        /* <DEDUP_REMOVED lines=14> */
[----:B------:R-:W-:Y:S02]  /*4450*/  FADD.FTZ R60, R23, R60 ;  /* 0x0000003c173c7221 */ /* 0x000fe40000010000 */
[----:B------:R-:W-:Y:S01]  /*4460*/  FFMA.FTZ R31, R16, R21, R31 ;  /* 0x00000015101f7223 */ /* 0x000fe2000001001f */
[----:B0-----:R-:W-:Y:S01]  /*4470*/  FADD.FTZ R69, -R61, 1 ;  /* 0x3f8000003d457421 */ /* 0x001fe20000010100 */
[----:B------:R-:W-:Y:S01]  /*4480*/  FMUL.FTZ R22, R22, R61 ;  /* 0x0000003d16167220 */ /* 0x000fe20000410000 */
[----:B------:R-:W-:Y:S01]  /*4490*/  FADD.FTZ R61, R26, R25 ;  /* 0x000000191a3d7221 */ /* 0x000fe20000010000 */
[----:B------:R-:W-:Y:S01]  /*44a0*/  FFMA.FTZ R26, R20, R25, R29 ;  /* 0x00000019141a7223 */ /* 0x000fe2000001001d */
[----:B------:R-:W-:Y:S01]  /*44b0*/  FFMA.FTZ R69, R18, R69, 1 ;  /* 0x3f80000012457423 */ /* 0x000fe20000010045 */
[----:B------:R-:W-:-:S02]  /*44c0*/  HADD2.F32 R18, -RZ, R8.H1_H1 ;  /* 0x30000008ff127230 */ /* 0x000fc40000004100 */
[----:B------:R-:W-:Y:S01]  /*44d0*/  FADD.FTZ R61, R61, R24 ;  /* 0x000000183d3d7221 */ /* 0x000fe20000010000 */
[----:B------:R-:W-:Y:S01]  /*44e0*/  FFMA.FTZ R26, R13, R24, R26 ;  /* 0x000000180d1a7223 */ /* 0x000fe2000001001a */
[----:B------:R-:W-:Y:S01]  /*44f0*/  FMUL.FTZ R22, R22, R69 ;  /* 0x0000004516167220 */ /* 0x000fe20000410000 */
[----:B------:R-:W-:Y:S01]  /*4500*/  FFMA.FTZ R69, R19, R23, R66 ;  /* 0x0000001713457223 */ /* 0x000fe20000010042 */
[----:B------:R-:W-:Y:S01]  /*4510*/  FADD.FTZ R18, R18, -UR9 ;  /* 0x8000000912127e21 */ /* 0x000fe20008010000 */
[----:B------:R-:W-:Y:S02]  /*4520*/  HADD2.F32 R23, -RZ, R9.H1_H1 ;  /* 0x30000009ff177230 */ /* 0x000fe40000004100 */
[----:B------:R-:W-:Y:S01]  /*4530*/  FADD.FTZ R61, R61, R22 ;  /* 0x000000163d3d7221 */ /* 0x000fe20000010000 */
[----:B------:R-:W-:Y:S01]  /*4540*/  FFMA.FTZ R26, R17, R22, R26 ;  /* 0x00000016111a7223 */ /* 0x000fe2000001001a */
        /* <DEDUP_REMOVED lines=12> */
[----:B------:R-:W-:Y:S01]  /*4610*/  FFMA.FTZ R68, R19, R68, 1 ;  /* 0x3f80000013447423 */ /* 0x000fe20000010044 */
[----:B------:R-:W-:-:S03]  /*4620*/  HADD2.F32 R19, -RZ, R10.H0_H0 ;  /* 0x2000000aff137230 */ /* 0x000fc60000004100 */
        /* <DEDUP_REMOVED lines=13> */
[----:B------:R-:W-:Y:S02]  /*4700*/  HADD2.F32 R28, -RZ, R10.H1_H1 ;  /* 0x3000000aff1c7230 */ /* 0x000fe40000004100 */
[----:B------:R-:W-:-:S03]  /*4710*/  FADD.FTZ R60, R66, R60 ;  /* 0x0000003c423c7221 */ /* 0x000fc60000010000 */
[----:B------:R-:W-:-:S04]  /*4720*/  FADD.FTZ R28, R28, -UR9 ;  /* 0x800000091c1c7e21 */ /* 0x000fc80008010000 */
[----:B------:R-:W-:Y:S01]  /*4730*/  FMUL.FTZ R25, R28, UR12 ;  /* 0x0000000c1c197c20 */ /* 0x000fe20008410000 */
[----:B------:R-:W-:Y:S01]  /*4740*/  FFMA.FTZ R28, R12, R66, R69 ;  /* 0x000000420c1c7223 */ /* 0x000fe20000010045 */
[----:B------:R-:W-:Y:S02]  /*4750*/  HADD2.F32 R66, -RZ, R11.H1_H1 ;  /* 0x3000000bff427230 */ /* 0x000fe40000004100 */
        /* <DEDUP_REMOVED lines=42> */
[----:B------:R-:W-:Y:S02]  /*4a00*/  HADD2.F32 R27, -RZ, R51.H0_H0 ;  /* 0x20000033ff1b7230 */ /* 0x000fe40000004100 */
        /* <DEDUP_REMOVED lines=14> */
[----:B------:R-:W-:-:S03]  /*4af0*/  FMUL.FTZ R27, R27, R66 ;  /* 0x000000421b1b7220 */ /* 0x000fc60000410000 */
[----:B------:R-:W-:-:S04]  /*4b00*/  FFMA.FTZ R68, R17, R68, 1 ;  /* 0x3f80000011447423 */ /* 0x000fc80000010044 */
[----:B------:R-:W-:Y:S01]  /*4b10*/  FMUL.FTZ R17, R27, R68 ;  /* 0x000000441b117220 */ /* 0x000fe20000410000 */
[----:B------:R-:W-:-:S05]  /*4b20*/  HADD2.F32 R27, -RZ, R48.H1_H1 ;  /* 0x30000030ff1b7230 */ /* 0x000fca0000004100 */
[----:B------:R-:W-:Y:S01]  /*4b30*/  FADD.FTZ R68, R27, -UR9 ;  /* 0x800000091b447e21 */ /* 0x000fe20008010000 */
[----:B------:R-:W-:Y:S01]  /*4b40*/  FADD.FTZ R27, R30, R23 ;  /* 0x000000171e1b7221 */ /* 0x000fe20000010000 */
[----:B------:R-:W-:Y:S02]  /*4b50*/  FMUL.FTZ R30, R56, R23 ;  /* 0x00000017381e7220 */ /* 0x000fe40000410000 */
[----:B------:R-:W-:Y:S01]  /*4b60*/  FMUL.FTZ R23, R68, UR12 ;  /* 0x0000000c44177c20 */ /* 0x000fe20008410000 */
[----:B------:R-:W-:Y:S01]  /*4b70*/  FADD.FTZ R27, R27, R12 ;  /* 0x0000000c1b1b7221 */ /* 0x000fe20000010000 */
[----:B------:R-:W-:Y:S01]  /*4b80*/  FFMA.FTZ R66, R18, R30, R29 ;  /* 0x0000001e12427223 */ /* 0x000fe2000001001d */
[----:B------:R-:W-:Y:S01]  /*4b90*/  FADD.FTZ R60, R30, R60 ;  /* 0x0000003c1e3c7221 */ /* 0x000fe20000010000 */
[----:B------:R-:W-:Y:S01]  /*4ba0*/  FFMA.FTZ R18, R56, R23, R59 ;  /* 0x0000001738127223 */ /* 0x000fe2000001003b */
[----:B------:R-:W-:Y:S02]  /*4bb0*/  HADD2.F32 R30, -RZ, R51.H1_H1 ;  /* 0x30000033ff1e7230 */ /* 0x000fe40000004100 */
[----:B------:R-:W-:Y:S01]  /*4bc0*/  FADD.FTZ R27, R27, R16 ;  /* 0x000000101b1b7221 */ /* 0x000fe20000010000 */
[----:B------:R-:W-:-:S06]  /*4bd0*/  FMUL.FTZ R29, R18, -1.4426950216293334961 ;  /* 0xbfb8aa3b121d7820 */ /* 0x000fcc0000410000 */
[----:B------:R-:W0:Y:S02]  /*4be0*/  MUFU.EX2 R29, R29 ;  /* 0x0000001d001d7308 */ /* 0x000e240000000800 */
[----:B0-----:R-:W-:Y:S01]  /*4bf0*/  FADD.FTZ R31, R29, 1 ;  /* 0x3f8000001d1f7421 */ /* 0x001fe20000010000 */
[----:B------:R-:W-:-:S04]  /*4c00*/  FFMA.FTZ R29, R19, R20, R26 ;  /* 0x00000014131d7223 */ /* 0x000fc8000001001a */
[----:B------:R-:W-:Y:S01]  /*4c10*/  FFMA.FTZ R29, R24, R13, R29 ;  /* 0x0000000d181d7223 */ /* 0x000fe2000001001d */
        /* <DEDUP_REMOVED lines=9> */
[----:B------:R-:W-:Y:S01]  /*4cb0*/  FADD.FTZ R68, R30, -UR9 ;  /* 0x800000091e447e21 */ /* 0x000fe20008010000 */
[----:B------:R-:W-:-:S03]  /*4cc0*/  FADD.FTZ R30, R61, R20 ;  /* 0x000000143d1e7221 */ /* 0x000fc60000010000 */
[----:B------:R-:W-:Y:S01]  /*4cd0*/  FMUL.FTZ R20, R68, UR12 ;  /* 0x0000000c44147c20 */ /* 0x000fe20008410000 */
[----:B------:R-:W-:Y:S02]  /*4ce0*/  HADD2.F32 R68, -RZ, R55.H0_H0 ;  /* 0x20000037ff447230 */ /* 0x000fe40000004100 */
        /* <DEDUP_REMOVED lines=8> */
[----:B------:R-:W-:Y:S01]  /*4d70*/  FADD.FTZ R68, -R61, 1 ;  /* 0x3f8000003d447421 */ /* 0x000fe20000010100 */
[----:B------:R-:W-:-:S03]  /*4d80*/  FMUL.FTZ R61, R56, R12 ;  /* 0x0000000c383d7220 */ /* 0x000fc60000410000 */
[----:B------:R-:W-:Y:S01]  /*4d90*/  FFMA.FTZ R68, R19, R68, 1 ;  /* 0x3f80000013447423 */ /* 0x000fe20000010044 */
[----:B------:R-:W-:-:S03]  /*4da0*/  FADD.FTZ R60, R61, R60 ;  /* 0x0000003c3d3c7221 */ /* 0x000fc60000010000 */
[----:B------:R-:W-:Y:S01]  /*4db0*/  FMUL.FTZ R19, R31, R68 ;  /* 0x000000441f137220 */ /* 0x000fe20000410000 */
[----:B------:R-:W-:-:S05]  /*4dc0*/  HADD2.F32 R31, -RZ, R52.H1_H1 ;  /* 0x30000034ff1f7230 */ /* 0x000fca0000004100 */
        /* <DEDUP_REMOVED lines=33> */
[----:B------:R-:W-:-:S05]  /*4fe0*/  HADD2.F32 R66, -RZ, R54.H1_H1 ;  /* 0x30000036ff427230 */ /* 0x000fca0000004100 */
[----:B------:R-:W-:-:S04]  /*4ff0*/  FADD.FTZ R66, R66, -UR9 ;  /* 0x8000000942427e21 */ /* 0x000fc80008010000 */
[----:B------:R-:W-:Y:S01]  /*5000*/  FMUL.FTZ R16, R66, UR12 ;  /* 0x0000000c42107c20 */ /* 0x000fe20008410000 */
[----:B------:R-:W-:-:S03]  /*5010*/  FMUL.FTZ R66, R57, R17 ;  /* 0x0000001139427220 */ /* 0x000fc60000410000 */
        /* <DEDUP_REMOVED lines=8> */
[C---:B------:R-:W-:Y:S01]  /*50a0*/  FFMA.FTZ R26, R22.reuse, R17, R29 ;  /* 0x00000011161a7223 */ /* 0x040fe2000001001d */
[----:B------:R-:W-:Y:S01]  /*50b0*/  FFMA.FTZ R29, R22, R66, R21 ;  /* 0x00000042161d7223 */ /* 0x000fe20000010015 */
[-C--:B------:R-:W-:Y:S01]  /*50c0*/  FMUL.FTZ R22, R56, R18.reuse ;  /* 0x0000001238167220 */ /* 0x080fe20000410000 */
[----:B------:R-:W-:Y:S01]  /*50d0*/  FMUL.FTZ R17, R31, R69 ;  /* 0x000000451f117220 */ /* 0x000fe20000410000 */
[----:B------:R-:W-:Y:S01]  /*50e0*/  FADD.FTZ R31, R60, R66 ;  /* 0x000000423c1f7221 */ /* 0x000fe20000010000 */
[C---:B------:R-:W-:Y:S01]  /*50f0*/  FFMA.FTZ R21, R23.reuse, R18, R28 ;  /* 0x0000001217157223 */ /* 0x040fe2000001001c */
[----:B------:R-:W-:Y:S01]  /*5100*/  FFMA.FTZ R29, R23, R22, R29 ;  /* 0x00000016171d7223 */ /* 0x000fe2000001001d */
[----:B------:R-:W-:Y:S01]  /*5110*/  FMUL.FTZ R23, R56, R25 ;  /* 0x0000001938177220 */ /* 0x000fe20000410000 */
[----:B------:R-:W-:Y:S01]  /*5120*/  FADD.FTZ R31, R22, R31 ;  /* 0x0000001f161f7221 */ /* 0x000fe20000010000 */
[----:B------:R-:W-:Y:S01]  /*5130*/  FMUL.FTZ R22, R57, R19 ;  /* 0x0000001339167220 */ /* 0x000fe20000410000 */
[----:B------:R-:W-:Y:S01]  /*5140*/  FADD.FTZ R18, R27, R18 ;  /* 0x000000121b127221 */ /* 0x000fe20000010000 */
[----:B------:R-:W-:Y:S01]  /*5150*/  FMUL.FTZ R27, R57, R24 ;  /* 0x00000018391b7220 */ /* 0x000fe20000410000 */
[----:B------:R-:W-:Y:S01]  /*5160*/  FFMA.FTZ R21, R12, R25, R21 ;  /* 0x000000190c157223 */ /* 0x000fe20000010015 */
[C---:B------:R-:W-:Y:S01]  /*5170*/  FFMA.FTZ R29, R20.reuse, R22, R29 ;  /* 0x00000016141d7223 */ /* 0x040fe2000001001d */
[----:B------:R-:W-:Y:S01]  /*5180*/  FADD.FTZ R28, R31, R22 ;  /* 0x000000161f1c7221 */ /* 0x000fe20000010000 */
[----:B------:R-:W-:Y:S01]  /*5190*/  FFMA.FTZ R20, R20, R19, R26 ;  /* 0x0000001314147223 */ /* 0x000fe2000001001a */
[----:B------:R-:W-:Y:S01]  /*51a0*/  FFMA.FTZ R21, R16, R17, R21 ;  /* 0x0000001110157223 */ /* 0x000fe20000010015 */
        /* <DEDUP_REMOVED lines=9> */
[----:B------:R-:W-:Y:S01]  /*5240*/  FADD.FTZ R18, R29, R28 ;  /* 0x0000001c1d127221 */ /* 0x000fe20000010000 */
[----:B------:R-:W-:Y:S01]  /*5250*/  FFMA.FTZ R20, R13, R24, R20 ;  /* 0x000000180d147223 */ /* 0x000fe20000010014 */
[----:B------:R-:W-:-:S07]  /*5260*/  FADD.FTZ R23, R12, R17 ;  /* 0x000000110c177221 */ /* 0x000fce0000010000 */
.L_x_925:
        /* <DEDUP_REMOVED lines=44> */
.L_x_927:
[----:B------:R-:W-:Y:S05]  /*5530*/  BSYNC.RECONVERGENT B0 ;  /* 0x0000000000007941 */ /* 0x000fea0003800200 */
.L_x_926:
        /* <DEDUP_REMOVED lines=37> */
.L_x_929:
[----:B------:R-:W-:Y:S05]  /*5790*/  BSYNC.RECONVERGENT B0 ;  /* 0x0000000000007941 */ /* 0x000fea0003800200 */
.L_x_928:
        /* <DEDUP_REMOVED lines=82> */
.L_x_931:
[----:B------:R-:W-:Y:S05]  /*5cc0*/  BSYNC.RECONVERGENT B0 ;  /* 0x0000000000007941 */ /* 0x000fea0003800200 */
.L_x_930:
        /* <DEDUP_REMOVED lines=28> */
.L_x_933:
[----:B------:R-:W-:Y:S05]  /*5e90*/  BSYNC.RECONVERGENT B0 ;  /* 0x0000000000007941 */ /* 0x000fea0003800200 */
.L_x_932:
        /* <DEDUP_REMOVED lines=28> */
.L_x_936:
[----:B-1----:R-:W2:Y:S04]  /*6060*/  LDG.E.STRONG.GPU R18, desc[UR10][R16.64] ;  /* 0x0000000a10127981 */ /* 0x002ea8000c1ef900 */
[----:B--2---:R-:W-:Y:S01]  /*6070*/  CCTL.IVALL ;  /* 0x00000000ff00798f */ /* 0x004fe20002000000 */
[----:B------:R-:W-:Y:S05]  /*6080*/  YIELD ;  /* 0x0000000000007946 */ /* 0x000fea0003800000 */
[----:B------:R-:W-:-:S13]  /*6090*/  ISETP.NE.AND P0, PT, R18, R21, PT ;  /* 0x000000151200720c */ /* 0x000fda0003f05270 */
[----:B------:R-:W-:Y:S05]  /*60a0*/  @P0 BRA `(.L_x_936) ;  /* 0xfffffffc00ec0947 */ /* 0x000fea000383ffff */
.L_x_935:
        /* <DEDUP_REMOVED lines=21> */
.L_x_938:
        /* <DEDUP_REMOVED lines=64> */
.L_x_937:
        /* <DEDUP_REMOVED lines=34> */
.L_x_939:
        /* <DEDUP_REMOVED lines=18> */
.L_x_940:
        /* <DEDUP_REMOVED lines=9> */
.L_x_941:
[----:B------:R-:W-:Y:S05]  /*69d0*/  BSYNC.RECONVERGENT B0 ;  /* 0x0000000000007941 */ /* 0x000fea0003800200 */
.L_x_934:
[----:B------:R-:W5:Y:S01]  /*69e0*/  S2UR UR8, SR_CgaCtaId ;  /* 0x00000000000879c3 */ /* 0x000f620000008800 */
[----:B------:R-:W-:Y:S01]  /*69f0*/  UMOV UR5, 0x400 ;  /* 0x0000040000057882 */ /* 0x000fe20000000000 */
[--C-:B-1--4-:R-:W-:Y:S02]  /*6a00*/  HADD2.F32 R19, -RZ, R44.reuse.H0_H0 ;  /* 0x2000002cff137230 */ /* 0x112fe40000004100 */
[----:B------:R-:W-:Y:S01]  /*6a10*/  HADD2.F32 R44, -RZ, R44.H1_H1 ;  /* 0x3000002cff2c7230 */ /* 0x000fe20000004100 */
[----:B-----5:R-:W-:Y:S01]  /*6a20*/  ULEA UR5, UR8, UR5, 0x18 ;  /* 0x0000000508057291 */ /* 0x020fe2000f8ec0ff */
[----:B------:R-:W1:Y:S08]  /*6a30*/  LDCU.U8 UR8, c[0x0][0x414] ;  /* 0x00008280ff0877ac */ /* 0x000e700008000000 */
[----:B------:R0:W-:Y:S01]  /*6a40*/  @!P1 STS.64 [UR5+0x88], R12 ;  /* 0x0000880cff009988 */ /* 0x0001e20008000a05 */
[----:B------:R-:W-:Y:S01]  /*6a50*/  BAR.SYNC.DEFER_BLOCKING 0x0 ;  /* 0x0000000000007b1d */ /* 0x000fe20000010000 */
[----:B0--3--:R-:W-:Y:S01]  /*6a60*/  FADD.FTZ R13, R44, -UR9 ;  /* 0x800000092c0d7e21 */ /* 0x009fe20008010000 */
[----:B-1----:R-:W-:Y:S01]  /*6a70*/  UISETP.NE.AND UP0, UPT, UR8, URZ, UPT ;  /* 0x000000ff0800728c */ /* 0x002fe2000bf05270 */
[----:B------:R-:W-:-:S02]  /*6a80*/  HADD2.F32 R12, -RZ, R43.H0_H0 ;  /* 0x2000002bff0c7230 */ /* 0x000fc40000004100 */
[----:B------:R-:W-:Y:S02]  /*6a90*/  HADD2.F32 R43, -RZ, R43.H1_H1 ;  /* 0x3000002bff2b7230 */ /* 0x000fe40000004100 */
[----:B------:R-:W-:Y:S01]  /*6aa0*/  FMUL.FTZ R13, R13, UR12 ;  /* 0x0000000c0d0d7c20 */ /* 0x000fe20008410000 */
        /* <DEDUP_REMOVED lines=25> */
.L_x_942:
[----:B------:R-:W0:Y:S01]  /*6c40*/  LDCU UR8, c[0x0][0x41c] ;  /* 0x00008380ff0877ac */ /* 0x000e220008000800 */
[----:B------:R-:W-:Y:S01]  /*6c50*/  R2UR UR5, R16 ;  /* 0x00000000100572ca */ /* 0x000fe200000e0000 */
[----:B------:R-:W-:Y:S01]  /*6c60*/  BSSY.RECONVERGENT B0, `(.L_x_943) ;  /* 0x0000020000007945 */ /* 0x000fe20003800200 */
[----:B------:R-:W1:Y:S11]  /*6c70*/  LDCU.64 UR14, c[0x0][0x400] ;  /* 0x00008000ff0e77ac */ /* 0x000e760008000a00 */
[----:B------:R-:W-:Y:S01]  /*6c80*/  FFMA.FTZ R16, R17, UR5, R18 ;  /* 0x0000000511107c23 */ /* 0x000fe20008010012 */
[----:B------:R-:W-:-:S02]  /*6c90*/  HADD2.F32 R17, -RZ, R42.H0_H0 ;  /* 0x2000002aff117230 */ /* 0x000fc40000004100 */
[----:B------:R-:W-:Y:S01]  /*6ca0*/  FFMA.FTZ R13, R13, UR5, R18 ;  /* 0x000000050d0d7c23 */ /* 0x000fe20008010012 */
[----:B------:R-:W-:Y:S02]  /*6cb0*/  HADD2.F32 R42, -RZ, R42.H1_H1 ;  /* 0x3000002aff2a7230 */ /* 0x000fe40000004100 */
[----:B------:R-:W-:Y:S01]  /*6cc0*/  FFMA.FTZ R16, R57, R12, -R16 ;  /* 0x0000000c39107223 */ /* 0x000fe20000010810 */
[----:B0-----:R-:W-:Y:S02]  /*6cd0*/  IMAD R19, R2, UR8, R47 ;  /* 0x0000000802137c24 */ /* 0x001fe4000f8e022f */
[----:B------:R-:W-:Y:S01]  /*6ce0*/  FADD.FTZ R24, R17, -UR9 ;  /* 0x8000000911187e21 */ /* 0x000fe20008010000 */
[----:B------:R-:W-:Y:S02]  /*6cf0*/  FFMA.FTZ R20, R56, R43, -R13 ;  /* 0x0000002b38147223 */ /* 0x000fe4000001080d */
[----:B-1----:R-:W-:Y:S02]  /*6d00*/  ISETP.GE.U32.AND P0, PT, R19, UR14, PT ;  /* 0x0000000e13007c0c */ /* 0x002fe4000bf06070 */
[----:B------:R-:W-:-:S02]  /*6d10*/  SHF.R.S32.HI R22, RZ, 0x1f, R19 ;  /* 0x0000001fff167819 */ /* 0x000fc40000011413 */
        /* <DEDUP_REMOVED lines=20> */
.L_x_944:
[----:B------:R-:W-:Y:S05]  /*6e60*/  BSYNC.RECONVERGENT B0 ;  /* 0x0000000000007941 */ /* 0x000fea0003800200 */
.L_x_943:
        /* <DEDUP_REMOVED lines=25> */
.L_x_945:
[----:B------:R-:W-:Y:S01]  /*7000*/  FFMA.FTZ R13, R27, UR5, R18 ;  /* 0x000000051b0d7c23 */ /* 0x000fe20008010012 */
[----:B------:R-:W-:Y:S01]  /*7010*/  BSSY.RECONVERGENT B0, `(.L_x_946) ;  /* 0x0000014000007945 */ /* 0x000fe20003800200 */
[----:B------:R-:W-:Y:S01]  /*7020*/  FFMA.FTZ R28, R57, R12, -R28 ;  /* 0x0000000c391c7223 */ /* 0x000fe2000001081c */
[C---:B------:R-:W-:Y:S01]  /*7030*/  IADD3 R25, PT, PT, R19.reuse, 0x20, RZ ;  /* 0x0000002013197810 */ /* 0x040fe20007ffe0ff */
[----:B------:R-:W-:Y:S01]  /*7040*/  FFMA.FTZ R41, R56, R41, -R13 ;  /* 0x0000002938297223 */ /* 0x000fe2000001080d */
[----:B------:R-:W-:Y:S01]  /*7050*/  IADD3 R23, PT, PT, R19, 0x30, RZ ;  /* 0x0000003013177810 */ /* 0x000fe20007ffe0ff */
        /* <DEDUP_REMOVED lines=15> */
.L_x_947:
[----:B------:R-:W-:Y:S05]  /*7150*/  BSYNC.RECONVERGENT B0 ;  /* 0x0000000000007941 */ /* 0x000fea0003800200 */
.L_x_946:
        /* <DEDUP_REMOVED lines=35> */
.L_x_948:
        /* <DEDUP_REMOVED lines=10> */
[----:B------:R-:W-:Y:S01]  /*7430*/  FMUL.FTZ R20, R17, UR12 ;  /* 0x0000000c11147c20 */ /* 0x000fe20008410000 */
[----:B------:R-:W1:Y:S01]  /*7440*/  LDCU.64 UR18, c[0x0][0x380] ;  /* 0x00007000ff1277ac */ /* 0x000e620008000a00 */
[----:B0-----:R-:W-:Y:S01]  /*7450*/  IMAD R16, R12, UR16, RZ ;  /* 0x000000100c107c24 */ /* 0x001fe2000f8e02ff */
[----:B------:R-:W-:-:S05]  /*7460*/  MOV R12, R62 ;  /* 0x0000003e000c7202 */ /* 0x000fca0000000f00 */
[----:B------:R-:W-:-:S04]  /*7470*/  IMAD.WIDE.U32 R12, R25, UR16, R12 ;  /* 0x00000010190c7c25 */ /* 0x000fc8000f8e000c */
[----:B------:R-:W-:Y:S01]  /*7480*/  IMAD R25, R25, UR17, R16 ;  /* 0x0000001119197c24 */ /* 0x000fe2000f8e0210 */
[----:B-1----:R-:W-:-:S04]  /*7490*/  LEA R16, P0, R12, UR18, 0x1 ;  /* 0x000000120c107c11 */ /* 0x002fc8000f8008ff */
[----:B------:R-:W-:Y:S02]  /*74a0*/  IADD3 R25, PT, PT, R13, R25, RZ ;  /* 0x000000190d197210 */ /* 0x000fe40007ffe0ff */
[----:B------:R-:W-:Y:S02]  /*74b0*/  F2FP.F16.F32.PACK_AB R13, R20, R21 ;  /* 0x00000015140d723e */ /* 0x000fe400000000ff */
[----:B------:R-:W-:-:S05]  /*74c0*/  LEA.HI.X R17, R12, UR19, R25, 0x1, P0 ;  /* 0x000000130c117c11 */ /* 0x000fca00080f0c19 */
[----:B------:R0:W-:Y:S02]  /*74d0*/  STG.E desc[UR10][R16.64], R13 ;  /* 0x0000000d10007986 */ /* 0x0001e4000c10190a */
.L_x_950:
[----:B------:R-:W-:Y:S05]  /*74e0*/  BSYNC.RECONVERGENT B0 ;  /* 0x0000000000007941 */ /* 0x000fea0003800200 */
.L_x_949:
        /* <DEDUP_REMOVED lines=25> */
.L_x_951:
        /* <DEDUP_REMOVED lines=21> */
.L_x_953:
[----:B------:R-:W-:Y:S05]  /*77d0*/  BSYNC.RECONVERGENT B0 ;  /* 0x0000000000007941 */ /* 0x000fea0003800200 */
.L_x_952:
[--C-:B0-----:R-:W-:Y:S01]  /*77e0*/  HADD2.F32 R13, -RZ, R36.reuse.H0_H0 ;  /* 0x20000024ff0d7230 */ /* 0x101fe20000004100 */
[----:B------:R-:W-:Y:S01]  /*77f0*/  ISETP.GE.U32.AND P0, PT, R25, UR14, PT ;  /* 0x0000000e19007c0c */ /* 0x000fe2000bf06070 */
[----:B------:R-:W-:Y:S01]  /*7800*/  HADD2.F32 R36, -RZ, R36.H1_H1 ;  /* 0x30000024ff247230 */ /* 0x000fe20000004100 */
[----:B------:R-:W-:Y:S01]  /*7810*/  ISETP.GE.U32.AND P1, PT, R21, UR14, PT ;  /* 0x0000000e15007c0c */ /* 0x000fe2000bf26070 */
[--C-:B------:R-:W-:Y:S02]  /*7820*/  HADD2.F32 R16, -RZ, R35.reuse.H0_H0 ;  /* 0x20000023ff107230 */ /* 0x100fe40000004100 */
[----:B------:R-:W-:Y:S01]  /*7830*/  FADD.FTZ R13, R13, -UR9 ;  /* 0x800000090d0d7e21 */ /* 0x000fe20008010000 */
[----:B------:R-:W-:Y:S01]  /*7840*/  SHF.R.S32.HI R12, RZ, 0x1f, R25 ;  /* 0x0000001fff0c7819 */ /* 0x000fe20000011419 */
[----:B------:R-:W-:Y:S01]  /*7850*/  HADD2.F32 R35, -RZ, R35.H1_H1 ;  /* 0x30000023ff237230 */ /* 0x000fe20000004100 */
[----:B------:R-:W-:Y:S01]  /*7860*/  SHF.R.S32.HI R2, RZ, 0x1f, R21 ;  /* 0x0000001fff027819 */ /* 0x000fe20000011415 */
[----:B------:R-:W-:Y:S01]  /*7870*/  FMUL.FTZ R17, R13, UR12 ;  /* 0x0000000c0d117c20 */ /* 0x000fe20008410000 */
[----:B------:R-:W-:Y:S01]  /*7880*/  FADD.FTZ R13, R36, -UR9 ;  /* 0x80000009240d7e21 */ /* 0x000fe20008010000 */
[----:B------:R-:W-:Y:S01]  /*7890*/  ISETP.GE.AND.EX P0, PT, R12, UR15, PT, P0 ;  /* 0x0000000f0c007c0c */ /* 0x000fe2000bf06300 */
[----:B------:R-:W-:Y:S01]  /*78a0*/  HADD2.F32 R29, -RZ, R34.H0_H0 ;  /* 0x20000022ff1d7230 */ /* 0x000fe20000004100 */
        /* <DEDUP_REMOVED lines=22> */
.L_x_954:
        /* <DEDUP_REMOVED lines=21> */
.L_x_956:
[----:B------:R-:W-:Y:S05]  /*7b60*/  BSYNC.RECONVERGENT B0 ;  /* 0x0000000000007941 */ /* 0x000fea0003800200 */
.L_x_955:
[----:B------:R-:W-:Y:S01]  /*7b70*/  FMUL.FTZ R29, R29, UR12 ;  /* 0x0000000c1d1d7c20 */ /* 0x000fe20008410000 */
[----:B------:R-:W-:Y:S01]  /*7b80*/  FADD.FTZ R34, R34, -UR9 ;  /* 0x8000000922227e21 */ /* 0x000fe20008010000 */
[--C-:B------:R-:W-:Y:S02]  /*7b90*/  HADD2.F32 R12, -RZ, R33.reuse.H0_H0 ;  /* 0x20000021ff0c7230 */ /* 0x100fe40000004100 */
[----:B------:R-:W-:Y:S02]  /*7ba0*/  HADD2.F32 R33, -RZ, R33.H1_H1 ;  /* 0x30000021ff217230 */ /* 0x000fe40000004100 */
[----:B------:R-:W-:Y:S01]  /*7bb0*/  FFMA.FTZ R28, R29, UR5, R18 ;  /* 0x000000051d1c7c23 */ /* 0x000fe20008010012 */
[----:B------:R-:W-:Y:S01]  /*7bc0*/  FMUL.FTZ R27, R34, UR12 ;  /* 0x0000000c221b7c20 */ /* 0x000fe20008410000 */
        /* <DEDUP_REMOVED lines=19> */
.L_x_957:
[----:B0-----:R-:W-:Y:S01]  /*7d00*/  FFMA.FTZ R13, R27, UR5, R18 ;  /* 0x000000051b0d7c23 */ /* 0x001fe20008010012 */
        /* <DEDUP_REMOVED lines=20> */
.L_x_959:
[----:B------:R-:W-:Y:S05]  /*7e50*/  BSYNC.RECONVERGENT B0 ;  /* 0x0000000000007941 */ /* 0x000fea0003800200 */
.L_x_958:
[--C-:B------:R-:W-:Y:S01]  /*7e60*/  HADD2.F32 R12, -RZ, R32.reuse.H0_H0 ;  /* 0x20000020ff0c7230 */ /* 0x100fe20000004100 */
[----:B------:R-:W-:Y:S01]  /*7e70*/  ISETP.GE.U32.AND P0, PT, R22, UR14, PT ;  /* 0x0000000e16007c0c */ /* 0x000fe2000bf06070 */
[----:B------:R-:W-:Y:S01]  /*7e80*/  HADD2.F32 R32, -RZ, R32.H1_H1 ;  /* 0x30000020ff207230 */ /* 0x000fe20000004100 */
[----:B------:R-:W-:Y:S01]  /*7e90*/  ISETP.GE.U32.AND P1, PT, R20, UR14, PT ;  /* 0x0000000e14007c0c */ /* 0x000fe2000bf26070 */
[----:B------:R-:W-:Y:S02]  /*7ea0*/  HADD2.F32 R30, -RZ, R14.H0_H0 ;  /* 0x2000000eff1e7230 */ /* 0x000fe40000004100 */
[----:B0-----:R-:W-:Y:S01]  /*7eb0*/  FADD.FTZ R13, R12, -UR9 ;  /* 0x800000090c0d7e21 */ /* 0x001fe20008010000 */
        /* <DEDUP_REMOVED lines=29> */
.L_x_960:
        /* <DEDUP_REMOVED lines=21> */
.L_x_962:
[----:B------:R-:W-:Y:S05]  /*81e0*/  BSYNC.RECONVERGENT B0 ;  /* 0x0000000000007941 */ /* 0x000fea0003800200 */
.L_x_961:
        /* <DEDUP_REMOVED lines=25> */
.L_x_963:
        /* <DEDUP_REMOVED lines=8> */
[----:B------:R-:W-:Y:S01]  /*8400*/  MOV R3, R65 ;  /* 0x0000004100037202 */ /* 0x000fe20000000f00 */
[----:B------:R-:W-:Y:S01]  /*8410*/  FMUL.FTZ R16, R15, UR12 ;  /* 0x0000000c0f107c20 */ /* 0x000fe20008410000 */
[----:B------:R-:W1:Y:S01]  /*8420*/  LDCU.64 UR18, c[0x0][0x380] ;  /* 0x00007000ff1277ac */ /* 0x000e620008000a00 */
[----:B0-----:R-:W-:Y:S01]  /*8430*/  IMAD R17, R2, UR16, RZ ;  /* 0x0000001002117c24 */ /* 0x001fe2000f8e02ff */
[----:B------:R-:W-:-:S03]  /*8440*/  MOV R2, R62 ;  /* 0x0000003e00027202 */ /* 0x000fc60000000f00 */
[----:B------:R-:W-:Y:S02]  /*8450*/  IMAD R21, R20, UR17, R17 ;  /* 0x0000001114157c24 */ /* 0x000fe4000f8e0211 */
[----:B------:R-:W-:Y:S01]  /*8460*/  FMUL.FTZ R17, R26, UR12 ;  /* 0x0000000c1a117c20 */ /* 0x000fe20008410000 */
[----:B------:R-:W-:-:S03]  /*8470*/  IMAD.WIDE.U32 R2, R20, UR16, R2 ;  /* 0x0000001014027c25 */ /* 0x000fc6000f8e0002 */
[----:B-1----:R-:W-:Y:S02]  /*8480*/  LEA R14, P0, R2, UR18, 0x1 ;  /* 0x00000012020e7c11 */ /* 0x002fe4000f8008ff */
[----:B------:R-:W-:Y:S02]  /*8490*/  IADD3 R21, PT, PT, R3, R21, RZ ;  /* 0x0000001503157210 */ /* 0x000fe40007ffe0ff */
[----:B------:R-:W-:Y:S02]  /*84a0*/  F2FP.F16.F32.PACK_AB R3, R16, R17 ;  /* 0x000000111003723e */ /* 0x000fe400000000ff */
[----:B------:R-:W-:-:S05]  /*84b0*/  LEA.HI.X R15, R2, UR19, R21, 0x1, P0 ;  /* 0x00000013020f7c11 */ /* 0x000fca00080f0c15 */
[----:B------:R0:W-:Y:S02]  /*84c0*/  STG.E desc[UR10][R14.64], R3 ;  /* 0x000000030e007986 */ /* 0x0001e4000c10190a */
.L_x_965:
[----:B------:R-:W-:Y:S05]  /*84d0*/  BSYNC.RECONVERGENT B0 ;  /* 0x0000000000007941 */ /* 0x000fea0003800200 */
.L_x_964:
        /* <DEDUP_REMOVED lines=35> */
.L_x_966:
        /* <DEDUP_REMOVED lines=21> */
.L_x_968:
[----:B------:R-:W-:Y:S05]  /*8860*/  BSYNC.RECONVERGENT B0 ;  /* 0x0000000000007941 */ /* 0x000fea0003800200 */
.L_x_967:
        /* <DEDUP_REMOVED lines=25> */
.L_x_969:
        /* <DEDUP_REMOVED lines=12> */
[----:B------:R-:W-:Y:S01]  /*8ac0*/  FMUL.FTZ R2, R13, UR12 ;  /* 0x0000000c0d027c20 */ /* 0x000fe20008410000 */
        /* <DEDUP_REMOVED lines=8> */
.L_x_971:
[----:B------:R-:W-:Y:S05]  /*8b50*/  BSYNC.RECONVERGENT B0 ;  /* 0x0000000000007941 */ /* 0x000fea0003800200 */
.L_x_970:
        /* <DEDUP_REMOVED lines=35> */
.L_x_972:
        /* <DEDUP_REMOVED lines=21> */
.L_x_974:
[----:B------:R-:W-:Y:S05]  /*8ee0*/  BSYNC.RECONVERGENT B0 ;  /* 0x0000000000007941 */ /* 0x000fea0003800200 */
.L_x_973:
        /* <DEDUP_REMOVED lines=25> */
.L_x_975:
        /* <DEDUP_REMOVED lines=21> */
.L_x_977:
[----:B------:R-:W-:Y:S05]  /*91d0*/  BSYNC.RECONVERGENT B0 ;  /* 0x0000000000007941 */ /* 0x000fea0003800200 */
.L_x_976:
        /* <DEDUP_REMOVED lines=35> */
.L_x_978:
        /* <DEDUP_REMOVED lines=21> */
.L_x_980:
[----:B------:R-:W-:Y:S05]  /*9560*/  BSYNC.RECONVERGENT B0 ;  /* 0x0000000000007941 */ /* 0x000fea0003800200 */
.L_x_979:
        /* <DEDUP_REMOVED lines=25> */
.L_x_981:
        /* <DEDUP_REMOVED lines=21> */
.L_x_983:
[----:B------:R-:W-:Y:S05]  /*9850*/  BSYNC.RECONVERGENT B0 ;  /* 0x0000000000007941 */ /* 0x000fea0003800200 */
.L_x_982:
[----:B------:R-:W-:Y:S01]  /*9860*/  IADD3 R17, PT, PT, R19, 0xe0, RZ ;  /* 0x000000e013117810 */ /* 0x000fe20007ffe0ff */
[----:B------:R-:W-:Y:S01]  /*9870*/  FADD.FTZ R8, R8, -UR9 ;  /* 0x8000000908087e21 */ /* 0x000fe20008010000 */
[----:B------:R-:W-:Y:S01]  /*9880*/  FADD.FTZ R52, R52, -UR9 ;  /* 0x8000000934347e21 */ /* 0x000fe20008010000 */
[--C-:B0-----:R-:W-:Y:S01]  /*9890*/  HADD2.F32 R2, -RZ, R55.reuse.H0_H0 ;  /* 0x20000037ff027230 */ /* 0x101fe20000004100 */
[----:B------:R-:W-:Y:S01]  /*98a0*/  ISETP.GE.U32.AND P0, PT, R17, UR14, PT ;  /* 0x0000000e11007c0c */ /* 0x000fe2000bf06070 */
[--C-:B------:R-:W-:Y:S02]  /*98b0*/  HADD2.F32 R16, -RZ, R54.reuse.H0_H0 ;  /* 0x20000036ff107230 */ /* 0x100fe40000004100 */
        /* <DEDUP_REMOVED lines=25> */
.L_x_984:
        /* <DEDUP_REMOVED lines=26> */
.L_x_986:
[----:B------:R-:W-:Y:S05]  /*9bf0*/  BSYNC.RECONVERGENT B0 ;  /* 0x0000000000007941 */ /* 0x000fea0003800200 */
.L_x_985:
        /* <DEDUP_REMOVED lines=24> */
.L_x_987:
        /* <DEDUP_REMOVED lines=18> */
.L_x_989:
[----:B------:R-:W-:Y:S05]  /*9ea0*/  BSYNC.RECONVERGENT B0 ;  /* 0x0000000000007941 */ /* 0x000fea0003800200 */
.L_x_988:
[----:B------:R-:W1:Y:S01]  /*9eb0*/  LDCU UR5, c[0x0][0x410] ;  /* 0x00008200ff0577ac */ /* 0x000e620008000800 */
[----:B------:R-:W1:Y:S01]  /*9ec0*/  LDCU UR8, c[0x0][0x3e0] ;  /* 0x00007c00ff0877ac */ /* 0x000e620008000800 */
[----:B------:R-:W-:Y:S02]  /*9ed0*/  UIADD3 UR6, UPT, UPT, UR7, UR6, URZ ;  /* 0x0000000607067290 */ /* 0x000fe4000fffe0ff */
[----:B------:R-:W-:Y:S02]  /*9ee0*/  UIADD3 UR4, UPT, UPT, UR4, 0x1, URZ ;  /* 0x0000000104047890 */ /* 0x000fe4000fffe0ff */
[----:B-1----:R-:W-:-:S04]  /*9ef0*/  UIMAD UR5, UR5, UR8, URZ ;  /* 0x00000008050572a4 */ /* 0x002fc8000f8e02ff */
[----:B------:R-:W-:-:S09]  /*9f00*/  UISETP.GE.AND UP0, UPT, UR6, UR5, UPT ;  /* 0x000000050600728c */ /* 0x000fd2000bf06270 */
[----:B------:R-:W-:Y:S05]  /*9f10*/  BRA.U !UP0, `(.L_x_990) ;  /* 0xffffff61088c7547 */ /* 0x000fea000b83ffff */
.L_x_923:
        /* <DEDUP_REMOVED lines=16> */
.L_x_992:
[----:B------:R-:W-:Y:S05]  /*a020*/  BSYNC.RECONVERGENT B0 ;  /* 0x0000000000007941 */ /* 0x000fea0003800200 */
.L_x_991:
        /* <DEDUP_REMOVED lines=11> */
.L_x_994:
[----:B------:R-:W2:Y:S04]  /*a0e0*/  LDG.E.STRONG.GPU R5, desc[UR10][R2.64] ;  /* 0x0000000a02057981 */ /* 0x000ea8000c1ef900 */
[----:B--2---:R-:W-:Y:S01]  /*a0f0*/  CCTL.IVALL ;  /* 0x00000000ff00798f */ /* 0x004fe20002000000 */
[----:B------:R-:W-:Y:S05]  /*a100*/  YIELD ;  /* 0x0000000000007946 */ /* 0x000fea0003800000 */
[----:B------:R-:W-:-:S13]  /*a110*/  ISETP.NE.AND P0, PT, R5, R0, PT ;  /* 0x000000000500720c */ /* 0x000fda0003f05270 */
[----:B------:R-:W-:Y:S05]  /*a120*/  @P0 BRA `(.L_x_994) ;  /* 0xfffffffc00ec0947 */ /* 0x000fea000383ffff */
.L_x_993:
        /* <DEDUP_REMOVED lines=59> */
[----:B------:R-:W-:Y:S01]  /*a4e0*/  SHF.L.U32 R31, R11, 0x2, RZ ;  /* 0x000000020b1f7819 */ /* 0x000fe200000006ff */
[----:B------:R-:W-:Y:S01]  /*a4f0*/  UMOV UR4, URZ ;  /* 0x000000ff00047c82 */ /* 0x000fe20008000000 */
[----:B------:R-:W-:-:S02]  /*a500*/  SHF.L.U64.HI R33, R0, 0x2, R3 ;  /* 0x0000000200217819 */ /* 0x000fc40000010203 */
[----:B------:R-:W-:Y:S02]  /*a510*/  IADD3 R5, PT, PT, R7, UR4, RZ ;  /* 0x0000000407057c10 */ /* 0x000fe4000fffe0ff */
[----:B------:R-:W-:Y:S01]  /*a520*/  MOV R2, R6 ;  /* 0x0000000600027202 */ /* 0x000fe20000000f00 */
[----:B------:R-:W-:Y:S01]  /*a530*/  IMAD.WIDE.U32 R6, R10, 0x4, RZ ;  /* 0x000000040a067825 */ /* 0x000fe200078e00ff */
[----:B0-----:R-:W-:Y:S02]  /*a540*/  IADD3 R27, P1, PT, R22, UR6, RZ ;  /* 0x00000006161b7c10 */ /* 0x001fe4000ff3e0ff */
[----:B------:R-:W-:Y:S02]  /*a550*/  SHF.L.U64.HI R29, R28, 0x2, R35 ;  /* 0x000000021c1d7819 */ /* 0x000fe40000010223 */
[----:B-1----:R-:W-:Y:S02]  /*a560*/  IADD3 R24, P2, PT, R22, UR8, RZ ;  /* 0x0000000816187c10 */ /* 0x002fe4000ff5e0ff */
[----:B------:R-:W-:-:S02]  /*a570*/  IADD3.X R26, PT, PT, R23, UR7, RZ, P1, !PT ;  /* 0x00000007171a7c10 */ /* 0x000fc40008ffe4ff */
[C---:B------:R-:W-:Y:S02]  /*a580*/  IADD3.X R25, PT, PT, R23.reuse, UR9, RZ, P2, !PT ;  /* 0x0000000917197c10 */ /* 0x040fe400097fe4ff */
[----:B--2---:R-:W-:Y:S02]  /*a590*/  IADD3 R22, P1, PT, R22, UR12, RZ ;  /* 0x0000000c16167c10 */ /* 0x004fe4000ff3e0ff */
[----:B------:R-:W-:Y:S02]  /*a5a0*/  IADD3 R18, P2, PT, RZ, -R9, RZ ;  /* 0x80000009ff127210 */ /* 0x000fe40007f5e0ff */
[----:B------:R-:W-:Y:S02]  /*a5b0*/  IADD3.X R23, PT, PT, R23, UR13, RZ, P1, !PT ;  /* 0x0000000d17177c10 */ /* 0x000fe40008ffe4ff */
[----:B------:R-:W-:Y:S02]  /*a5c0*/  IADD3 R31, PT, PT, R7, R31, RZ ;  /* 0x0000001f071f7210 */ /* 0x000fe40007ffe0ff */
[----:B------:R-:W-:-:S07]  /*a5d0*/  IADD3.X R20, PT, PT, RZ, -0x1, RZ, P2, !PT ;  /* 0xffffffffff147810 */ /* 0x000fce00017fe4ff */
.L_x_997:
        /* <DEDUP_REMOVED lines=31> */
.L_x_996:
[----:B------:R-:W-:Y:S05]  /*a7d0*/  BSYNC.RECONVERGENT B0 ;  /* 0x0000000000007941 */ /* 0x000fea0003800200 */
.L_x_995:
        /* <DEDUP_REMOVED lines=10> */
.L_x_998:
        /* <DEDUP_REMOVED lines=87> */
.L_x_999:
        /* <DEDUP_REMOVED lines=9> */
.L_x_4511:


//--------------------- .text._Z35group_norm_nhwc_bwd_one_pass_kernelI11Fp16IOBf16WLi512ELi56ELi448EEv26Group_norm_nhwc_bwd_params --------------------------
	.section	.text._Z35group_norm_nhwc_bwd_one_pass_kernelI11Fp16IOBf16WLi512ELi56ELi448EEv26Group_norm_nhwc_bwd_params,"ax",@progbits
	.align	128
        .global         _Z35group_norm_nhwc_bwd_one_pass_kernelI11Fp16IOBf16WLi512ELi56ELi448EEv26Group_norm_nhwc_bwd_params
        .type           _Z35group_norm_nhwc_bwd_one_pass_kernelI11Fp16IOBf16WLi512ELi56ELi448EEv26Group_norm_nhwc_bwd_params,@function
        .size           _Z35group_norm_nhwc_bwd_one_pass_kernelI11Fp16IOBf16WLi512ELi56ELi448EEv26Group_norm_nhwc_bwd_params,(.L_x_4512 - _Z35group_norm_nhwc_bwd_one_pass_kernelI11Fp16IOBf16WLi512ELi56ELi448EEv26Group_norm_nhwc_bwd_params)
        .other          _Z35group_norm_nhwc_bwd_one_pass_kernelI11Fp16IOBf16WLi512ELi56ELi448EEv26Group_norm_nhwc_bwd_params,@"STO_CUDA_ENTRY STV_DEFAULT"
_Z35group_norm_nhwc_bwd_one_pass_kernelI11Fp16IOBf16WLi512ELi56ELi448EEv26Group_norm_nhwc_bwd_params:
.text._Z35group_norm_nhwc_bwd_one_pass_kernelI11Fp16IOBf16WLi512ELi56ELi448EEv26Group_norm_nhwc_bwd_params:
        /* <DEDUP_REMOVED lines=25> */
.L_x_1026:
[----:B0-----:R-:W0:Y:S01]  /*0190*/  LDCU UR14, c[0x0][0x410] ;  /* 0x00008200ff0e77ac */ /* 0x001e220008000800 */
[----:B------:R-:W-:Y:S01]  /*01a0*/  IABS R4, UR8 ;  /* 0x0000000800047c13 */ /* 0x000fe20008000000 */
[----:B------:R-:W-:Y:S01]  /*01b0*/  HFMA2 R84, -RZ, RZ, 0, 0 ;  /* 0x00000000ff547431 */ /* 0x000fe200000001ff */
[----:B------:R-:W-:Y:S01]  /*01c0*/  IADD3 R5, PT, PT, R50, 0x10, RZ ;  /* 0x0000001032057810 */ /* 0x000fe20007ffe0ff */
[----:B------:R-:W-:Y:S01]  /*01d0*/  UMOV UR6, URZ ;  /* 0x000000ff00067c82 */ /* 0x000fe20008000000 */
[----:B------:R-:W-:Y:S01]  /*01e0*/  R2UR UR9, R4 ;  /* 0x00000000040972ca */ /* 0x000fe200000e0000 */
[----:B------:R-:W1:Y:S01]  /*01f0*/  LDCU.128 UR16, c[0x0][0x400] ;  /* 0x00008000ff1077ac */ /* 0x000e620008000c00 */
[----:B------:R-:W-:Y:S02]  /*0200*/  SHF.R.S32.HI R11, RZ, 0x1f, R5 ;  /* 0x0000001fff0b7819 */ /* 0x000fe40000011405 */
[----:B------:R-:W-:Y:S01]  /*0210*/  IADD3 R7, PT, PT, R50, 0x20, RZ ;  /* 0x0000002032077810 */ /* 0x000fe20007ffe0ff */
[----:B------:R-:W-:Y:S01]  /*0220*/  UISETP.GE.AND UP4, UPT, UR8, URZ, UPT ;  /* 0x000000ff0800728c */ /* 0x000fe2000bf86270 */
[----:B------:R-:W-:-:S02]  /*0230*/  LOP3.LUT R12, R12, 0xfeffffff, RZ, 0xc0, !PT ;  /* 0xfeffffff0c0c7812 */ /* 0x000fc400078ec0ff */
[----:B------:R-:W-:Y:S02]  /*0240*/  SHF.R.S32.HI R13, RZ, 0x1f, R7 ;  /* 0x0000001fff0d7819 */ /* 0x000fe40000011407 */
[----:B0-----:R-:W-:Y:S01]  /*0250*/  MOV R2, UR14 ;  /* 0x0000000e00027c02 */ /* 0x001fe20008000f00 */
[----:B------:R-:W-:Y:S02]  /*0260*/  ULOP3.LUT UR12, UR8, UR14, URZ, 0x3c, !UPT ;  /* 0x0000000e080c7292 */ /* 0x000fe4000f8e3cff */
[----:B------:R-:W-:Y:S01]  /*0270*/  UISETP.NE.AND UP0, UPT, UR14, URZ, UPT ;  /* 0x000000ff0e00728c */ /* 0x000fe2000bf05270 */
[----:B------:R-:W-:Y:S02]  /*0280*/  IABS R2, R2 ;  /* 0x0000000200027213 */ /* 0x000fe40000000000 */
[----:B-1----:R-:W-:Y:S02]  /*0290*/  ISETP.GE.U32.AND P0, PT, R50, UR16, PT ;  /* 0x0000001032007c0c */ /* 0x002fe4000bf06070 */
[----:B------:R-:W-:-:S02]  /*02a0*/  R2UR UR13, R2 ;  /* 0x00000000020d72ca */ /* 0x000fc400000e0000 */
[----:B------:R-:W-:-:S11]  /*02b0*/  MOV R9, UR18 ;  /* 0x0000001200097c02 */ /* 0x000fd60008000f00 */
[----:B------:R-:W0:Y:S08]  /*02c0*/  I2F.RP R2, UR13 ;  /* 0x0000000d00027d06 */ /* 0x000e300008209400 */
[----:B0-----:R-:W0:Y:S02]  /*02d0*/  MUFU.RCP R2, R2 ;  /* 0x0000000200027308 */ /* 0x001e240000001000 */
[----:B0-----:R-:W-:-:S06]  /*02e0*/  IADD3 R3, PT, PT, R2, 0xffffffe, RZ ;  /* 0x0ffffffe02037810 */ /* 0x001fcc0007ffe0ff */
[----:B------:R-:W0:Y:S02]  /*02f0*/  F2I.FTZ.U32.TRUNC.NTZ R3, R3 ;  /* 0x0000000300037305 */ /* 0x000e24000021f000 */
[----:B0-----:R-:W-:Y:S02]  /*0300*/  R2UR UR7, R3 ;  /* 0x00000000030772ca */ /* 0x001fe400000e0000 */
[----:B------:R-:W-:-:S04]  /*0310*/  SHF.R.S32.HI R3, RZ, 0x1f, R50 ;  /* 0x0000001fff037819 */ /* 0x000fc80000011432 */
[----:B------:R-:W-:Y:S02]  /*0320*/  ISETP.GE.AND.EX P3, PT, R3, UR17, PT, P0 ;  /* 0x0000001103007c0c */ /* 0x000fe4000bf66300 */
[----:B------:R-:W-:-:S04]  /*0330*/  ISETP.GE.U32.AND P0, PT, R5, UR16, PT ;  /* 0x0000001005007c0c */ /* 0x000fc8000bf06070 */
[----:B------:R-:W-:Y:S01]  /*0340*/  ISETP.GE.AND.EX P4, PT, R11, UR17, PT, P0 ;  /* 0x000000110b007c0c */ /* 0x000fe2000bf86300 */
[----:B------:R-:W-:Y:S01]  /*0350*/  UIADD3 UR5, UPT, UPT, URZ, -UR7, URZ ;  /* 0x80000007ff057290 */ /* 0x000fe2000fffe0ff */
[----:B------:R-:W-:-:S03]  /*0360*/  ISETP.GE.U32.AND P0, PT, R7, UR16, PT ;  /* 0x0000001007007c0c */ /* 0x000fc6000bf06070 */
[----:B------:R-:W-:Y:S01]  /*0370*/  UIMAD UR5, UR5, UR13, URZ ;  /* 0x0000000d050572a4 */ /* 0x000fe2000f8e02ff */
[----:B------:R-:W-:Y:S01]  /*0380*/  ISETP.GE.AND.EX P6, PT, R13, UR17, PT, P0 ;  /* 0x000000110d007c0c */ /* 0x000fe2000bfc6300 */
[----:B------:R-:W0:Y:S01]  /*0390*/  @!P3 LDC.64 R14, c[0x0][0x3f8] ;  /* 0x0000fe00ff0ebb82 */ /* 0x000e220000000a00 */
[----:B------:R-:W-:Y:S01]  /*03a0*/  @P3 LOP3.LUT R12, R12, 0x1000000, RZ, 0xfc, !PT ;  /* 0x010000000c0c3812 */ /* 0x000fe200078efcff */
[----:B------:R-:W-:-:S03]  /*03b0*/  UIMAD.WIDE.U32 UR6, UR7, UR5, UR6 ;  /* 0x00000005070672a5 */ /* 0x000fc6000f8e0006 */
[----:B------:R-:W-:Y:S01]  /*03c0*/  LOP3.LUT R12, R12, 0xff7fffff, RZ, 0xc0, !PT ;  /* 0xff7fffff0c0c7812 */ /* 0x000fe200078ec0ff */
[----:B------:R-:W-:Y:S02]  /*03d0*/  UIMAD.WIDE.U32 UR6, UR7, UR9, URZ ;  /* 0x00000009070672a5 */ /* 0x000fe4000f8e00ff */
[----:B------:R-:W1:Y:S01]  /*03e0*/  @!P3 LDC.64 R16, c[0x0][0x398] ;  /* 0x0000e600ff10bb82 */ /* 0x000e620000000a00 */
[----:B------:R-:W-:Y:S01]  /*03f0*/  @P4 LOP3.LUT R12, R12, 0x800000, RZ, 0xfc, !PT ;  /* 0x008000000c0c4812 */ /* 0x000fe200078efcff */
[----:B------:R-:W-:-:S03]  /*0400*/  UIADD3 UR5, UPT, UPT, -UR7, URZ, URZ ;  /* 0x000000ff07057290 */ /* 0x000fc6000fffe1ff */
[----:B------:R-:W-:Y:S01]  /*0410*/  LOP3.LUT R12, R12, 0xffbfffff, RZ, 0xc0, !PT ;  /* 0xffbfffff0c0c7812 */ /* 0x000fe200078ec0ff */
[----:B------:R-:W-:Y:S02]  /*0420*/  UIMAD UR5, UR13, UR5, UR9 ;  /* 0x000000050d0572a4 */ /* 0x000fe4000f8e0209 */
[----:B------:R-:W-:Y:S01]  /*0430*/  ULOP3.LUT UR9, URZ, UR14, URZ, 0x33, !UPT ;  /* 0x0000000eff097292 */ /* 0x000fe2000f8e33ff */
[----:B------:R-:W2:Y:S01]  /*0440*/  @!P3 LDC.64 R72, c[0x0][0x3a0] ;  /* 0x0000e800ff48bb82 */ /* 0x000ea20000000a00 */
[----:B------:R-:W-:Y:S01]  /*0450*/  UISETP.GT.U32.AND UP2, UPT, UR13, UR5, UPT ;  /* 0x000000050d00728c */ /* 0x000fe2000bf44070 */
[----:B------:R-:W-:-:S06]  /*0460*/  @P6 LOP3.LUT R12, R12, 0x400000, RZ, 0xfc, !PT ;  /* 0x004000000c0c6812 */ /* 0x000fcc00078efcff */
[----:B------:R-:W3:Y:S04]  /*0470*/  @!P4 LDC.64 R18, c[0x0][0x3f8] ;  /* 0x0000fe00ff12cb82 */ /* 0x000ee80000000a00 */
[----:B------:R-:W-:Y:S02]  /*0480*/  @!UP2 UIADD3 UR5, UPT, UPT, UR5, -UR13, URZ ;  /* 0x8000000d0505a290 */ /* 0x000fe4000fffe0ff */
[----:B------:R-:W-:Y:S02]  /*0490*/  @!UP2 UIADD3 UR7, UPT, UPT, UR7, 0x1, URZ ;  /* 0x000000010707a890 */ /* 0x000fe4000fffe0ff */
[----:B------:R-:W-:Y:S01]  /*04a0*/  UIADD3 UR6, UPT, UPT, UR5, -UR13, URZ ;  /* 0x8000000d05067290 */ /* 0x000fe2000fffe0ff */
[----:B------:R-:W4:Y:S01]  /*04b0*/  @!P6 LDC.64 R22, c[0x0][0x3f8] ;  /* 0x0000fe00ff16eb82 */ /* 0x000f220000000a00 */
[----:B------:R-:W-:-:S02]  /*04c0*/  UISETP.GT.U32.AND UP3, UPT, UR13, UR5, UPT ;  /* 0x000000050d00728c */ /* 0x000fc4000bf64070 */
[----:B------:R-:W-:Y:S02]  /*04d0*/  UISETP.GE.U32.AND UP1, UPT, UR5, UR13, UPT ;  /* 0x0000000d0500728c */ /* 0x000fe4000bf26070 */
[----:B------:R-:W-:Y:S02]  /*04e0*/  USEL UR5, UR6, UR5, !UP3 ;  /* 0x0000000506057287 */ /* 0x000fe4000d800000 */
[----:B------:R-:W-:Y:S01]  /*04f0*/  UISETP.GE.AND UP2, UPT, UR12, URZ, UPT ;  /* 0x000000ff0c00728c */ /* 0x000fe2000bf46270 */
[----:B------:R-:W5:Y:S01]  /*0500*/  @!P4 LDC.64 R66, c[0x0][0x3a0] ;  /* 0x0000e800ff42cb82 */ /* 0x000f620000000a00 */
[----:B------:R-:W-:-:S04]  /*0510*/  @!UP4 UIADD3 UR5, UPT, UPT, -UR5, URZ, URZ ;  /* 0x000000ff0505c290 */ /* 0x000fc8000fffe1ff */
[----:B------:R-:W-:Y:S02]  /*0520*/  USEL UR13, UR9, UR5, !UP0 ;  /* 0x00000005090d7287 */ /* 0x000fe4000c000000 */
[----:B------:R-:W-:Y:S01]  /*0530*/  @UP1 UIADD3 UR7, UPT, UPT, UR7, 0x1, URZ ;  /* 0x0000000107071890 */ /* 0x000fe2000fffe0ff */
[----:B------:R-:W5:Y:S01]  /*0540*/  @!P6 LDC.64 R64, c[0x0][0x3a0] ;  /* 0x0000e800ff40eb82 */ /* 0x000f620000000a00 */
[----:B------:R-:W-:Y:S02]  /*0550*/  UIMAD UR5, UR13, 0x38, URZ ;  /* 0x000000380d0578a4 */ /* 0x000fe4000f8e02ff */
[----:B------:R-:W-:-:S04]  /*0560*/  @!UP2 UIADD3 UR7, UPT, UPT, -UR7, URZ, URZ ;  /* 0x000000ff0707a290 */ /* 0x000fc8000fffe1ff */
[----:B------:R-:W-:Y:S01]  /*0570*/  USEL UR7, UR9, UR7, !UP0 ;  /* 0x0000000709077287 */ /* 0x000fe2000c000000 */
[----:B------:R-:W-:Y:S01]  /*0580*/  IADD3 R36, P1, PT, R0, UR5, RZ ;  /* 0x0000000500247c10 */ /* 0x000fe2000ff3e0ff */
[----:B----4-:R-:W-:Y:S01]  /*0590*/  @!P6 IMAD R4, R13, R22, RZ ;  /* 0x000000160d04e224 */ /* 0x010fe200078e02ff */
[----:B------:R-:W-:Y:S01]  /*05a0*/  MOV R0, UR5 ;  /* 0x0000000500007c02 */ /* 0x000fe20008000f00 */
[----:B------:R-:W-:Y:S01]  /*05b0*/  USHF.R.S32.HI UR5, URZ, 0x1f, UR7 ;  /* 0x0000001fff057899 */ /* 0x000fe20008011407 */
[----:B------:R-:W4:Y:S02]  /*05c0*/  @!P6 LDC.64 R24, c[0x0][0x398] ;  /* 0x0000e600ff18eb82 */ /* 0x000f240000000a00 */
[----:B------:R-:W-:Y:S01]  /*05d0*/  LEA.HI.X.SX32 R37, R0, RZ, 0x1, P1 ;  /* 0x000000ff00257211 */ /* 0x000fe200008f0eff */
[----:B------:R-:W-:Y:S01]  /*05e0*/  UIMAD UR5, UR5, UR18, URZ ;  /* 0x00000012050572a4 */ /* 0x000fe2000f8e02ff */
[----:B0-----:R-:W-:-:S03]  /*05f0*/  @!P3 IMAD R0, R3, R14, RZ ;  /* 0x0000000e0300b224 */ /* 0x001fc600078e02ff */
[----:B------:R-:W-:Y:S02]  /*0600*/  UIMAD UR5, UR7, UR19, UR5 ;  /* 0x00000013070572a4 */ /* 0x000fe4000f8e0205 */
[----:B------:R-:W-:Y:S01]  /*0610*/  IMAD.WIDE.U32 R36, R9, UR7, R36 ;  /* 0x0000000709247c25 */ /* 0x000fe2000f8e0024 */
[C---:B------:R-:W-:Y:S02]  /*0620*/  IADD3 R9, PT, PT, R50.reuse, 0x30, RZ ;  /* 0x0000003032097810 */ /* 0x040fe40007ffe0ff */
[----:B------:R-:W-:Y:S02]  /*0630*/  CS2R R80, SRZ ;  /* 0x0000000000507805 */ /* 0x000fe4000001ff00 */
[C---:B------:R-:W-:Y:S01]  /*0640*/  IADD3 R85, PT, PT, R50.reuse, 0x1f0, RZ ;  /* 0x000001f032557810 */ /* 0x040fe20007ffe0ff */
[----:B------:R-:W-:Y:S01]  /*0650*/  @!P3 IMAD R15, R50, R15, R0 ;  /* 0x0000000f320fb224 */ /* 0x000fe200078e0200 */
[----:B------:R-:W-:Y:S01]  /*0660*/  IADD3 R35, PT, PT, R37, UR5, RZ ;  /* 0x0000000525237c10 */ /* 0x000fe2000fffe0ff */
[----:B---3--:R-:W-:Y:S01]  /*0670*/  @!P4 IMAD R0, R11, R18, RZ ;  /* 0x000000120b00c224 */ /* 0x008fe200078e02ff */
[----:B------:R-:W-:Y:S01]  /*0680*/  @!P3 MOV R34, R36 ;  /* 0x000000240022b202 */ /* 0x000fe20000000f00 */
[----:B------:R-:W0:Y:S01]  /*0690*/  LDCU.64 UR6, c[0x0][0x3b8] ;  /* 0x00007700ff0677ac */ /* 0x000e220008000a00 */
[----:B------:R-:W-:-:S02]  /*06a0*/  ISETP.GE.U32.AND P0, PT, R9, UR16, PT ;  /* 0x0000001009007c0c */ /* 0x000fc4000bf06070 */
[C---:B------:R-:W-:Y:S01]  /*06b0*/  IADD3 R11, PT, PT, R50.reuse, 0x40, RZ ;  /* 0x00000040320b7810 */ /* 0x040fe20007ffe0ff */
[----:B------:R-:W-:-:S05]  /*06c0*/  @!P3 IMAD.WIDE.U32 R2, R50, R14, R34 ;  /* 0x0000000e3202b225 */ /* 0x000fca00078e0022 */
[----:B------:R-:W-:Y:S02]  /*06d0*/  @!P3 IADD3 R3, PT, PT, R3, R15, RZ ;  /* 0x0000000f0303b210 */ /* 0x000fe40007ffe0ff */
[C---:B------:R-:W-:Y:S02]  /*06e0*/  @!P3 SHF.L.U32 R63, R2.reuse, 0x1, RZ ;  /* 0x00000001023fb819 */ /* 0x040fe400000006ff */
[----:B------:R-:W-:Y:S02]  /*06f0*/  @!P3 SHF.L.U64.HI R2, R2, 0x1, R3 ;  /* 0x000000010202b819 */ /* 0x000fe40000010203 */
[C---:B-1----:R-:W-:Y:S02]  /*0700*/  @!P3 IADD3 R62, P2, PT, R63.reuse, R16, RZ ;  /* 0x000000103f3eb210 */ /* 0x042fe40007f5e0ff */
[----:B--2---:R-:W-:Y:S02]  /*0710*/  @!P3 IADD3 R72, P1, PT, R63, R72, RZ ;  /* 0x000000483f48b210 */ /* 0x004fe40007f3e0ff */
[----:B------:R-:W-:-:S02]  /*0720*/  @!P3 IADD3.X R63, PT, PT, R2, R17, RZ, P2, !PT ;  /* 0x00000011023fb210 */ /* 0x000fc400017fe4ff */
[----:B------:R-:W-:Y:S02]  /*0730*/  LOP3.LUT P2, RZ, R12, 0x800000, RZ, 0xc0, !PT ;  /* 0x008000000cff7812 */ /* 0x000fe4000784c0ff */
[----:B------:R-:W-:Y:S02]  /*0740*/  SHF.R.S32.HI R15, RZ, 0x1f, R9 ;  /* 0x0000001fff0f7819 */ /* 0x000fe40000011409 */
[----:B------:R-:W-:Y:S02]  /*0750*/  @!P3 IADD3.X R73, PT, PT, R2, R73, RZ, P1, !PT ;  /* 0x000000490249b210 */ /* 0x000fe40000ffe4ff */
[----:B------:R-:W-:Y:S02]  /*0760*/  ISETP.GE.AND.EX P5, PT, R15, UR17, PT, P0 ;  /* 0x000000110f007c0c */ /* 0x000fe4000bfa6300 */
[----:B------:R-:W-:Y:S02]  /*0770*/  ISETP.GE.U32.AND P0, PT, R11, UR16, PT ;  /* 0x000000100b007c0c */ /* 0x000fe4000bf06070 */
[----:B------:R-:W-:-:S02]  /*0780*/  SHF.R.S32.HI R17, RZ, 0x1f, R11 ;  /* 0x0000001fff117819 */ /* 0x000fc4000001140b */
[----:B------:R-:W-:Y:S01]  /*0790*/  LOP3.LUT R12, R12, 0xffdfffff, RZ, 0xc0, !PT ;  /* 0xffdfffff0c0c7812 */ /* 0x000fe200078ec0ff */
[----:B------:R-:W1:Y:S01]  /*07a0*/  @!P2 LDC.64 R20, c[0x0][0x398] ;  /* 0x0000e600ff14ab82 */ /* 0x000e620000000a00 */
[----:B------:R-:W-:Y:S01]  /*07b0*/  @!P2 MOV R2, R36 ;  /* 0x000000240002a202 */ /* 0x000fe20000000f00 */
[----:B------:R-:W-:Y:S01]  /*07c0*/  @!P2 IMAD R19, R5, R19, R0 ;  /* 0x000000130513a224 */ /* 0x000fe200078e0200 */
[----:B------:R-:W-:Y:S02]  /*07d0*/  @!P2 MOV R3, R35 ;  /* 0x000000230003a202 */ /* 0x000fe40000000f00 */
[----:B------:R-:W-:Y:S02]  /*07e0*/  ISETP.GE.AND.EX P4, PT, R17, UR17, PT, P0 ;  /* 0x0000001111007c0c */ /* 0x000fe4000bf86300 */
[----:B------:R-:W-:Y:S01]  /*07f0*/  @P5 LOP3.LUT R12, R12, 0x200000, RZ, 0xfc, !PT ;  /* 0x002000000c0c5812 */ /* 0x000fe200078efcff */
[----:B------:R-:W-:Y:S01]  /*0800*/  @!P2 IMAD.WIDE.U32 R2, R5, R18, R2 ;  /* 0x000000120502a225 */ /* 0x000fe200078e0002 */
[----:B------:R-:W2:Y:S01]  /*0810*/  @!P5 LDC.64 R26, c[0x0][0x3f8] ;  /* 0x0000fe00ff1adb82 */ /* 0x000ea20000000a00 */
[----:B------:R-:W-:-:S02]  /*0820*/  IADD3 R5, PT, PT, R50, 0x50, RZ ;  /* 0x0000005032057810 */ /* 0x000fc40007ffe0ff */
[----:B------:R-:W-:Y:S02]  /*0830*/  LOP3.LUT R12, R12, 0xffefffff, RZ, 0xc0, !PT ;  /* 0xffefffff0c0c7812 */ /* 0x000fe400078ec0ff */
[----:B------:R-:W-:Y:S01]  /*0840*/  @!P2 IADD3 R3, PT, PT, R3, R19, RZ ;  /* 0x000000130303a210 */ /* 0x000fe20007ffe0ff */
[----:B------:R-:W-:Y:S01]  /*0850*/  @!P6 IMAD R19, R7, R23, R4 ;  /* 0x000000170713e224 */ /* 0x000fe200078e0204 */
[C---:B------:R-:W-:Y:S01]  /*0860*/  @!P2 SHF.L.U32 R61, R2.reuse, 0x1, RZ ;  /* 0x00000001023da819 */ /* 0x040fe200000006ff */
[----:B------:R-:W3:Y:S01]  /*0870*/  @!P5 LDC.64 R48, c[0x0][0x3a0] ;  /* 0x0000e800ff30db82 */ /* 0x000ee20000000a00 */
[----:B------:R-:W-:Y:S02]  /*0880*/  @!P2 SHF.L.U64.HI R0, R2, 0x1, R3 ;  /* 0x000000010200a819 */ /* 0x000fe40000010203 */
[----:B------:R-:W-:Y:S02]  /*0890*/  @!P6 MOV R2, R36 ;  /* 0x000000240002e202 */ /* 0x000fe40000000f00 */
[----:B------:R-:W-:-:S02]  /*08a0*/  @!P6 MOV R3, R35 ;  /* 0x000000230003e202 */ /* 0x000fc40000000f00 */
[----:B-----5:R-:W-:Y:S01]  /*08b0*/  @!P2 IADD3 R66, P0, PT, R61, R66, RZ ;  /* 0x000000423d42a210 */ /* 0x020fe20007f1e0ff */
[----:B------:R-:W5:Y:S01]  /*08c0*/  @!P4 LDC.64 R44, c[0x0][0x3a0] ;  /* 0x0000e800ff2ccb82 */ /* 0x000f620000000a00 */
[----:B------:R-:W-:Y:S01]  /*08d0*/  ISETP.GE.U32.AND P1, PT, R5, UR16, PT ;  /* 0x0000001005007c0c */ /* 0x000fe2000bf26070 */
[----:B------:R-:W-:Y:S01]  /*08e0*/  @!P6 IMAD.WIDE.U32 R2, R7, R22, R2 ;  /* 0x000000160702e225 */ /* 0x000fe200078e0002 */
[----:B------:R-:W-:Y:S02]  /*08f0*/  @!P2 IADD3.X R67, PT, PT, R0, R67, RZ, P0, !PT ;  /* 0x000000430043a210 */ /* 0x000fe400007fe4ff */
[----:B-1----:R-:W-:Y:S02]  /*0900*/  @!P2 IADD3 R60, P0, PT, R61, R20, RZ ;  /* 0x000000143d3ca210 */ /* 0x002fe40007f1e0ff */
[----:B------:R-:W-:Y:S01]  /*0910*/  SHF.R.S32.HI R13, RZ, 0x1f, R5 ;  /* 0x0000001fff0d7819 */ /* 0x000fe20000011405 */
[----:B------:R-:W1:Y:S01]  /*0920*/  @!P4 LDC.64 R22, c[0x0][0x3f8] ;  /* 0x0000fe00ff16cb82 */ /* 0x000e620000000a00 */
[----:B------:R-:W-:-:S02]  /*0930*/  @!P6 IADD3 R3, PT, PT, R3, R19, RZ ;  /* 0x000000130303e210 */ /* 0x000fc40007ffe0ff */
[----:B------:R-:W-:Y:S02]  /*0940*/  @!P2 IADD3.X R61, PT, PT, R0, R21, RZ, P0, !PT ;  /* 0x00000015003da210 */ /* 0x000fe400007fe4ff */
[----:B------:R-:W-:Y:S02]  /*0950*/  ISETP.GE.AND.EX P3, PT, R13, UR17, PT, P1 ;  /* 0x000000110d007c0c */ /* 0x000fe4000bf66310 */
[C---:B------:R-:W-:Y:S01]  /*0960*/  @!P6 SHF.L.U32 R41, R2.reuse, 0x1, RZ ;  /* 0x000000010229e819 */ /* 0x040fe200000006ff */
[----:B------:R-:W0:Y:S01]  /*0970*/  @!P5 LDC.64 R18, c[0x0][0x398] ;  /* 0x0000e600ff12db82 */ /* 0x000e220000000a00 */
[----:B------:R-:W-:Y:S01]  /*0980*/  @!P6 SHF.L.U64.HI R0, R2, 0x1, R3 ;  /* 0x000000010200e819 */ /* 0x000fe20000010203 */
[----:B--2---:R-:W-:Y:S01]  /*0990*/  @!P5 IMAD R2, R15, R26, RZ ;  /* 0x0000001a0f02d224 */ /* 0x004fe200078e02ff */
[----:B------:R-:W-:Y:S02]  /*09a0*/  @!P5 MOV R3, R35 ;  /* 0x000000230003d202 */ /* 0x000fe40000000f00 */
[----:B------:R-:W-:Y:S01]  /*09b0*/  @!P6 IADD3 R64, P0, PT, R41, R64, RZ ;  /* 0x000000402940e210 */ /* 0x000fe20007f1e0ff */
[----:B------:R-:W-:Y:S01]  /*09c0*/  @!P5 IMAD R7, R9, R27, R2 ;  /* 0x0000001b0907d224 */ /* 0x000fe200078e0202 */
[----:B------:R-:W-:Y:S01]  /*09d0*/  @!P5 MOV R2, R36 ;  /* 0x000000240002d202 */ /* 0x000fe20000000f00 */
[----:B------:R-:W2:Y:S01]  /*09e0*/  @!P4 LDC.64 R14, c[0x0][0x398] ;  /* 0x0000e600ff0ecb82 */ /* 0x000ea20000000a00 */
[----:B------:R-:W-:-:S02]  /*09f0*/  @!P6 IADD3.X R65, PT, PT, R0, R65, RZ, P0, !PT ;  /* 0x000000410041e210 */ /* 0x000fc400007fe4ff */
[----:B----4-:R-:W-:Y:S01]  /*0a00*/  @!P6 IADD3 R40, P0, PT, R41, R24, RZ ;  /* 0x000000182928e210 */ /* 0x010fe20007f1e0ff */
[----:B------:R-:W-:Y:S01]  /*0a10*/  @!P5 IMAD.WIDE.U32 R2, R9, R26, R2 ;  /* 0x0000001a0902d225 */ /* 0x000fe200078e0002 */
[----:B------:R-:W-:Y:S02]  /*0a20*/  @P4 LOP3.LUT R12, R12, 0x100000, RZ, 0xfc, !PT ;  /* 0x001000000c0c4812 */ /* 0x000fe400078efcff */
[----:B------:R-:W-:Y:S01]  /*0a30*/  @!P6 IADD3.X R41, PT, PT, R0, R25, RZ, P0, !PT ;  /* 0x000000190029e210 */ /* 0x000fe200007fe4ff */
[----:B------:R-:W4:Y:S01]  /*0a40*/  @!P3 LDC.64 R20, c[0x0][0x3f8] ;  /* 0x0000fe00ff14bb82 */ /* 0x000f220000000a00 */
[----:B------:R-:W-:Y:S01]  /*0a50*/  @!P5 IADD3 R3, PT, PT, R3, R7, RZ ;  /* 0x000000070303d210 */ /* 0x000fe20007ffe0ff */
[----:B-1----:R-:W-:Y:S01]  /*0a60*/  @!P4 IMAD R4, R17, R22, RZ ;  /* 0x000000161104c224 */ /* 0x002fe200078e02ff */
[C---:B------:R-:W-:Y:S02]  /*0a70*/  @!P5 SHF.L.U32 R33, R2.reuse, 0x1, RZ ;  /* 0x000000010221d819 */ /* 0x040fe400000006ff */
[----:B------:R-:W-:Y:S01]  /*0a80*/  @!P5 SHF.L.U64.HI R0, R2, 0x1, R3 ;  /* 0x000000010200d819 */ /* 0x000fe20000010203 */
[----:B------:R-:W-:Y:S01]  /*0a90*/  @!P4 IMAD R7, R11, R23, R4 ;  /* 0x000000170b07c224 */ /* 0x000fe200078e0204 */
[----:B------:R-:W-:Y:S01]  /*0aa0*/  @!P4 MOV R2, R36 ;  /* 0x000000240002c202 */ /* 0x000fe20000000f00 */
[----:B------:R-:W1:Y:S01]  /*0ab0*/  @!P3 LDC.64 R42, c[0x0][0x3a0] ;  /* 0x0000e800ff2abb82 */ /* 0x000e620000000a00 */
[----:B------:R-:W-:-:S02]  /*0ac0*/  @!P4 MOV R3, R35 ;  /* 0x000000230003c202 */ /* 0x000fc40000000f00 */
[----:B---3--:R-:W-:Y:S02]  /*0ad0*/  @!P5 IADD3 R48, P0, PT, R33, R48, RZ ;  /* 0x000000302130d210 */ /* 0x008fe40007f1e0ff */
[----:B------:R-:W-:Y:S01]  /*0ae0*/  LOP3.LUT R12, R12, 0xfff7ffff, RZ, 0xc0, !PT ;  /* 0xfff7ffff0c0c7812 */ /* 0x000fe200078ec0ff */
[----:B------:R-:W-:Y:S01]  /*0af0*/  @!P4 IMAD.WIDE.U32 R2, R11, R22, R2 ;  /* 0x000000160b02c225 */ /* 0x000fe200078e0002 */
[C---:B------:R-:W-:Y:S01]  /*0b00*/  @!P5 IADD3.X R49, PT, PT, R0.reuse, R49, RZ, P0, !PT ;  /* 0x000000310031d210 */ /* 0x040fe200007fe4ff */
[----:B------:R-:W3:Y:S01]  /*0b10*/  @!P3 LDC.64 R10, c[0x0][0x398] ;  /* 0x0000e600ff0abb82 */ /* 0x000ee20000000a00 */
[----:B0-----:R-:W-:Y:S02]  /*0b20*/  @!P5 IADD3 R32, P0, PT, R33, R18, RZ ;  /* 0x000000122120d210 */ /* 0x001fe40007f1e0ff */
[----:B------:R-:W-:Y:S02]  /*0b30*/  @!P4 IADD3 R3, PT, PT, R3, R7, RZ ;  /* 0x000000070303c210 */ /* 0x000fe40007ffe0ff */
[----:B------:R-:W-:-:S02]  /*0b40*/  @!P5 IADD3.X R33, PT, PT, R0, R19, RZ, P0, !PT ;  /* 0x000000130021d210 */ /* 0x000fc400007fe4ff */
[C---:B------:R-:W-:Y:S01]  /*0b50*/  @!P4 SHF.L.U32 R7, R2.reuse, 0x1, RZ ;  /* 0x000000010207c819 */ /* 0x040fe200000006ff */
[----:B----4-:R-:W-:Y:S01]  /*0b60*/  @!P3 IMAD R4, R13, R20, RZ ;  /* 0x000000140d04b224 */ /* 0x010fe200078e02ff */
[----:B------:R-:W-:Y:S02]  /*0b70*/  @!P4 SHF.L.U64.HI R0, R2, 0x1, R3 ;  /* 0x000000010200c819 */ /* 0x000fe40000010203 */
[----:B------:R-:W-:Y:S01]  /*0b80*/  @!P3 MOV R2, R36 ;  /* 0x000000240002b202 */ /* 0x000fe20000000f00 */
[----:B------:R-:W-:Y:S01]  /*0b90*/  @!P3 IMAD R9, R5, R21, R4 ;  /* 0x000000150509b224 */ /* 0x000fe200078e0204 */
[----:B------:R-:W-:Y:S02]  /*0ba0*/  @!P3 MOV R3, R35 ;  /* 0x000000230003b202 */ /* 0x000fe40000000f00 */
[----:B-----5:R-:W-:Y:S02]  /*0bb0*/  @!P4 IADD3 R44, P0, PT, R7, R44, RZ ;  /* 0x0000002c072cc210 */ /* 0x020fe40007f1e0ff */
[----:B------:R-:W-:Y:S01]  /*0bc0*/  @P3 LOP3.LUT R12, R12, 0x80000, RZ, 0xfc, !PT ;  /* 0x000800000c0c3812 */ /* 0x000fe200078efcff */
[----:B------:R-:W-:Y:S01]  /*0bd0*/  @!P3 IMAD.WIDE.U32 R2, R5, R20, R2 ;  /* 0x000000140502b225 */ /* 0x000fe200078e0002 */
[----:B------:R-:W-:-:S02]  /*0be0*/  @!P4 IADD3.X R45, PT, PT, R0, R45, RZ, P0, !PT ;  /* 0x0000002d002dc210 */ /* 0x000fc400007fe4ff */
[----:B--2---:R-:W-:Y:S02]  /*0bf0*/  @!P4 IADD3 R6, P0, PT, R7, R14, RZ ;  /* 0x0000000e0706c210 */ /* 0x004fe40007f1e0ff */
[----:B------:R-:W-:Y:S02]  /*0c00*/  @!P3 IADD3 R3, PT, PT, R3, R9, RZ ;  /* 0x000000090303b210 */ /* 0x000fe40007ffe0ff */
[----:B------:R-:W-:Y:S02]  /*0c10*/  @!P3 SHF.L.U32 R31, R2, 0x1, RZ ;  /* 0x00000001021fb819 */ /* 0x000fe400000006ff */
[----:B------:R-:W-:Y:S02]  /*0c20*/  @!P4 IADD3.X R7, PT, PT, R0, R15, RZ, P0, !PT ;  /* 0x0000000f0007c210 */ /* 0x000fe400007fe4ff */
[----:B------:R-:W-:Y:S02]  /*0c30*/  @!P3 SHF.L.U64.HI R2, R2, 0x1, R3 ;  /* 0x000000010202b819 */ /* 0x000fe40000010203 */
[----:B-1----:R-:W-:-:S02]  /*0c40*/  @!P3 IADD3 R42, P0, PT, R31, R42, RZ ;  /* 0x0000002a1f2ab210 */ /* 0x002fc40007f1e0ff */
        /* <DEDUP_REMOVED lines=244> */
[----:B------:R0:W2:Y:S04]  /*1b90*/  @!P1 LDG.E R81, desc[UR10][R62.64] ;  /* 0x0000000a3e519981 */ /* 0x0000a8000c1e1900 */
[----:B------:R-:W3:Y:S04]  /*1ba0*/  @!P1 LDG.E R84, desc[UR10][R72.64] ;  /* 0x0000000a48549981 */ /* 0x000ee8000c1e1900 */
[----:B------:R-:W1:Y:S01]  /*1bb0*/  @!P5 LDC.64 R56, c[0x0][0x3f8] ;  /* 0x0000fe00ff38db82 */ /* 0x000e620000000a00 */
[----:B------:R-:W-:-:S04]  /*1bc0*/  @P5 LOP3.LUT R12, R12, 0x80, RZ, 0xfc, !PT ;  /* 0x000000800c0c5812 */ /* 0x000fc800078efcff */
[----:B------:R-:W-:-:S03]  /*1bd0*/  LOP3.LUT R12, R12, 0xffffffbf, RZ, 0xc0, !PT ;  /* 0xffffffbf0c0c7812 */ /* 0x000fc600078ec0ff */
[----:B------:R-:W4:Y:S01]  /*1be0*/  @!P5 LDC.64 R68, c[0x0][0x3a0] ;  /* 0x0000e800ff44db82 */ /* 0x000f220000000a00 */
[----:B-1----:R-:W-:Y:S01]  /*1bf0*/  @!P5 IMAD R4, R5, R56, RZ ;  /* 0x000000380504d224 */ /* 0x002fe200078e02ff */
[----:B------:R-:W-:-:S03]  /*1c00*/  @!P5 MOV R5, R35 ;  /* 0x000000230005d202 */ /* 0x000fc60000000f00 */
[----:B------:R-:W-:Y:S01]  /*1c10*/  @!P5 IMAD R57, R55, R57, R4 ;  /* 0x000000393739d224 */ /* 0x000fe200078e0204 */
[----:B------:R-:W-:-:S05]  /*1c20*/  @!P5 MOV R4, R36 ;  /* 0x000000240004d202 */ /* 0x000fca0000000f00 */
[----:B------:R-:W-:-:S05]  /*1c30*/  @!P5 IMAD.WIDE.U32 R4, R55, R56, R4 ;  /* 0x000000383704d225 */ /* 0x000fca00078e0004 */
[----:B------:R-:W-:Y:S02]  /*1c40*/  @!P5 IADD3 R55, PT, PT, R5, R57, RZ ;  /* 0x000000390537d210 */ /* 0x000fe40007ffe0ff */
[C---:B------:R-:W-:Y:S02]  /*1c50*/  @!P5 SHF.L.U32 R5, R4.reuse, 0x1, RZ ;  /* 0x000000010405d819 */ /* 0x040fe400000006ff */
[----:B------:R-:W-:Y:S02]  /*1c60*/  @!P5 SHF.L.U64.HI R54, R4, 0x1, R55 ;  /* 0x000000010436d819 */ /* 0x000fe40000010237 */
[----:B----4-:R-:W-:-:S04]  /*1c70*/  @!P5 IADD3 R56, P0, PT, R5, R68, RZ ;  /* 0x000000440538d210 */ /* 0x010fc80007f1e0ff */
[----:B------:R-:W-:Y:S02]  /*1c80*/  @!P5 IADD3.X R57, PT, PT, R54, R69, RZ, P0, !PT ;  /* 0x000000453639d210 */ /* 0x000fe400007fe4ff */
[----:B------:R-:W1:Y:S02]  /*1c90*/  @!P5 LDC.64 R68, c[0x0][0x398] ;  /* 0x0000e600ff44db82 */ /* 0x000e640000000a00 */
[----:B-1----:R-:W-:-:S04]  /*1ca0*/  @!P5 IADD3 R4, P0, PT, R5, R68, RZ ;  /* 0x000000440504d210 */ /* 0x002fc80007f1e0ff */
[----:B------:R-:W-:Y:S02]  /*1cb0*/  @!P5 IADD3.X R5, PT, PT, R54, R69, RZ, P0, !PT ;  /* 0x000000453605d210 */ /* 0x000fe400007fe4ff */
[----:B------:R-:W-:-:S04]  /*1cc0*/  IADD3 R69, PT, PT, R50, 0x120, RZ ;  /* 0x0000012032457810 */ /* 0x000fc80007ffe0ff */
[----:B------:R-:W-:Y:S02]  /*1cd0*/  SHF.R.S32.HI R55, RZ, 0x1f, R69 ;  /* 0x0000001fff377819 */ /* 0x000fe40000011445 */
[----:B------:R-:W-:-:S04]  /*1ce0*/  ISETP.GE.U32.AND P0, PT, R69, UR16, PT ;  /* 0x0000001045007c0c */ /* 0x000fc8000bf06070 */
[----:B------:R-:W-:-:S13]  /*1cf0*/  ISETP.GE.AND.EX P6, PT, R55, UR17, PT, P0 ;  /* 0x0000001137007c0c */ /* 0x000fda000bfc6300 */
        /* <DEDUP_REMOVED lines=8> */
[----:B------:R-:W-:Y:S02]  /*1d80*/  @!P6 IMAD.WIDE.U32 R54, R69, R74, R54 ;  /* 0x0000004a4536e225 */ /* 0x000fe400078e0036 */
[----:B------:R-:W1:Y:S03]  /*1d90*/  @!P6 LDC.64 R68, c[0x0][0x398] ;  /* 0x0000e600ff44eb82 */ /* 0x000e660000000a00 */
[----:B------:R-:W-:Y:S02]  /*1da0*/  @!P6 IADD3 R55, PT, PT, R55, R75, RZ ;  /* 0x0000004b3737e210 */ /* 0x000fe40007ffe0ff */
[C---:B------:R-:W-:Y:S02]  /*1db0*/  @!P6 SHF.L.U32 R89, R54.reuse, 0x1, RZ ;  /* 0x000000013659e819 */ /* 0x040fe400000006ff */
[----:B------:R-:W-:Y:S02]  /*1dc0*/  @!P6 SHF.L.U64.HI R54, R54, 0x1, R55 ;  /* 0x000000013636e819 */ /* 0x000fe40000010237 */
[----:B----4-:R-:W-:-:S04]  /*1dd0*/  @!P6 IADD3 R90, P0, PT, R89, R90, RZ ;  /* 0x0000005a595ae210 */ /* 0x010fc80007f1e0ff */
        /* <DEDUP_REMOVED lines=9> */
[----:B------:R-:W-:-:S03]  /*1e70*/  LOP3.LUT P3, RZ, R12, 0x400000, RZ, 0xc0, !PT ;  /* 0x004000000cff7812 */ /* 0x000fc6000786c0ff */
        /* <DEDUP_REMOVED lines=14> */
[----:B------:R-:W-:Y:S02]  /*1f60*/  IADD3 R77, PT, PT, R50, 0x140, RZ ;  /* 0x00000140324d7810 */ /* 0x000fe40007ffe0ff */
[C---:B------:R-:W-:Y:S02]  /*1f70*/  LOP3.LUT P2, RZ, R12.reuse, 0x800000, RZ, 0xc0, !PT ;  /* 0x008000000cff7812 */ /* 0x040fe4000784c0ff */
[----:B------:R-:W-:Y:S02]  /*1f80*/  SHF.R.S32.HI R69, RZ, 0x1f, R77 ;  /* 0x0000001fff457819 */ /* 0x000fe4000001144d */
[----:B------:R-:W-:Y:S02]  /*1f90*/  ISETP.GE.U32.AND P0, PT, R77, UR16, PT ;  /* 0x000000104d007c0c */ /* 0x000fe4000bf06070 */
[----:B------:R-:W-:-:S02]  /*1fa0*/  LOP3.LUT R12, R12, 0xffffffef, RZ, 0xc0, !PT ;  /* 0xffffffef0c0c7812 */ /* 0x000fc400078ec0ff */
[----:B------:R-:W-:-:S05]  /*1fb0*/  ISETP.GE.AND.EX P4, PT, R69, UR17, PT, P0 ;  /* 0x0000001145007c0c */ /* 0x000fca000bf86300 */
[----:B------:R-:W4:Y:S08]  /*1fc0*/  @!P2 LDG.E R80, desc[UR10][R66.64] ;  /* 0x0000000a4250a981 */ /* 0x000f30000c1e1900 */
[----:B------:R-:W1:Y:S01]  /*1fd0*/  @!P4 LDC.64 R78, c[0x0][0x3f8] ;  /* 0x0000fe00ff4ecb82 */ /* 0x000e620000000a00 */
[----:B------:R-:W-:-:S07]  /*1fe0*/  @P4 LOP3.LUT R12, R12, 0x10, RZ, 0xfc, !PT ;  /* 0x000000100c0c4812 */ /* 0x000fce00078efcff */
[----:B------:R-:W5:Y:S01]  /*1ff0*/  @!P4 LDC.64 R86, c[0x0][0x3a0] ;  /* 0x0000e800ff56cb82 */ /* 0x000f620000000a00 */
[----:B-1----:R-:W-:Y:S01]  /*2000*/  @!P4 IMAD R68, R69, R78, RZ ;  /* 0x0000004e4544c224 */ /* 0x002fe200078e02ff */
[----:B------:R-:W-:-:S03]  /*2010*/  @!P4 MOV R69, R35 ;  /* 0x000000230045c202 */ /* 0x000fc60000000f00 */
[----:B------:R-:W-:Y:S01]  /*2020*/  @!P4 IMAD R79, R77, R79, R68 ;  /* 0x0000004f4d4fc224 */ /* 0x000fe200078e0244 */
[----:B------:R-:W-:-:S05]  /*2030*/  @!P4 MOV R68, R36 ;  /* 0x000000240044c202 */ /* 0x000fca0000000f00 */
[----:B------:R-:W-:Y:S02]  /*2040*/  @!P4 IMAD.WIDE.U32 R68, R77, R78, R68 ;  /* 0x0000004e4d44c225 */ /* 0x000fe400078e0044 */
[----:B------:R-:W1:Y:S03]  /*2050*/  @!P4 LDC.64 R76, c[0x0][0x398] ;  /* 0x0000e600ff4ccb82 */ /* 0x000e660000000a00 */
[----:B------:R-:W-:-:S04]  /*2060*/  @!P4 IADD3 R69, PT, PT, R69, R79, RZ ;  /* 0x0000004f4545c210 */ /* 0x000fc80007ffe0ff */
[C---:B------:R-:W-:Y:S02]  /*2070*/  @!P4 SHF.L.U64.HI R70, R68.reuse, 0x1, R69 ;  /* 0x000000014446c819 */ /* 0x040fe40000010245 */
[----:B------:R-:W-:-:S04]  /*2080*/  @!P4 SHF.L.U32 R69, R68, 0x1, RZ ;  /* 0x000000014445c819 */ /* 0x000fc800000006ff */
[----:B-----5:R-:W-:-:S04]  /*2090*/  @!P4 IADD3 R86, P0, PT, R69, R86, RZ ;  /* 0x000000564556c210 */ /* 0x020fc80007f1e0ff */
        /* <DEDUP_REMOVED lines=8> */
[----:B0-----:R-:W-:Y:S02]  /*2120*/  @!P4 MOV R62, R36 ;  /* 0x00000024003ec202 */ /* 0x001fe40000000f00 */
[----:B------:R-:W-:Y:S02]  /*2130*/  @!P4 MOV R63, R35 ;  /* 0x00000023003fc202 */ /* 0x000fe40000000f00 */
[----:B------:R-:W-:-:S06]  /*2140*/  MOV R70, RZ ;  /* 0x000000ff00467202 */ /* 0x000fcc0000000f00 */
[----:B------:R0:W5:Y:S02]  /*2150*/  @!P2 LDG.E R70, desc[UR10][R60.64] ;  /* 0x0000000a3c46a981 */ /* 0x000164000c1e1900 */
[----:B0-----:R-:W0:Y:S01]  /*2160*/  @!P4 LDC.64 R60, c[0x0][0x398] ;  /* 0x0000e600ff3ccb82 */ /* 0x001e220000000a00 */
[-C--:B-1----:R-:W-:Y:S02]  /*2170*/  @!P4 IMAD R72, R79, R104.reuse, RZ ;  /* 0x000000684f48c224 */ /* 0x082fe400078e02ff */
[----:B------:R-:W-:-:S04]  /*2180*/  @!P4 IMAD.WIDE.U32 R62, R77, R104, R62 ;  /* 0x000000684d3ec225 */ /* 0x000fc800078e003e */
[----:B------:R-:W-:Y:S02]  /*2190*/  @!P4 IMAD R73, R77, R105, R72 ;  /* 0x000000694d49c224 */ /* 0x000fe400078e0248 */
[----:B------:R-:W1:Y:S01]  /*21a0*/  @!P4 LDC.64 R76, c[0x0][0x3a0] ;  /* 0x0000e800ff4ccb82 */ /* 0x000e620000000a00 */
[----:B------:R-:W-:Y:S02]  /*21b0*/  @!P4 SHF.L.U32 R67, R62, 0x1, RZ ;  /* 0x000000013e43c819 */ /* 0x000fe400000006ff */
[----:B------:R-:W-:-:S04]  /*21c0*/  @!P4 IADD3 R63, PT, PT, R63, R73, RZ ;  /* 0x000000493f3fc210 */ /* 0x000fc80007ffe0ff */
[----:B------:R-:W-:Y:S02]  /*21d0*/  @!P4 SHF.L.U64.HI R72, R62, 0x1, R63 ;  /* 0x000000013e48c819 */ /* 0x000fe4000001023f */
[C---:B------:R-:W-:Y:S02]  /*21e0*/  LOP3.LUT P1, RZ, R12.reuse, 0x200000, RZ, 0xc0, !PT ;  /* 0x002000000cff7812 */ /* 0x040fe4000782c0ff */
[----:B------:R-:W-:Y:S01]  /*21f0*/  LOP3.LUT R12, R12, 0xfffffff7, RZ, 0xc0, !PT ;  /* 0xfffffff70c0c7812 */ /* 0x000fe200078ec0ff */
[----:B------:R-:W-:Y:S01]  /*2200*/  HFMA2 R66, -RZ, RZ, 0, 0 ;  /* 0x00000000ff427431 */ /* 0x000fe200000001ff */
[----:B------:R-:W-:Y:S02]  /*2210*/  CS2R R78, SRZ ;  /* 0x00000000004e7805 */ /* 0x000fe4000001ff00 */
[----:B------:R-:W-:-:S03]  /*2220*/  @P4 LOP3.LUT R12, R12, 0x8, RZ, 0xfc, !PT ;  /* 0x000000080c0c4812 */ /* 0x000fc600078efcff */
[----:B------:R-:W2:Y:S04]  /*2230*/  @!P3 LDG.E R66, desc[UR10][R64.64] ;  /* 0x0000000a4042b981 */ /* 0x000ea8000c1e1900 */
[----:B------:R3:W4:Y:S01]  /*2240*/  @!P3 LDG.E R79, desc[UR10][R40.64] ;  /* 0x0000000a284fb981 */ /* 0x000722000c1e1900 */
[----:B-1----:R-:W-:-:S03]  /*2250*/  @!P4 IADD3 R62, P0, PT, R67, R76, RZ ;  /* 0x0000004c433ec210 */ /* 0x002fc60007f1e0ff */
[----:B------:R-:W4:Y:S01]  /*2260*/  @!P1 LDG.E R78, desc[UR10][R48.64] ;  /* 0x0000000a304e9981 */ /* 0x000f22000c1e1900 */
[----:B------:R-:W-:Y:S02]  /*2270*/  @!P4 IADD3.X R63, PT, PT, R72, R77, RZ, P0, !PT ;  /* 0x0000004d483fc210 */ /* 0x000fe400007fe4ff */
[----:B0-----:R-:W-:Y:S02]  /*2280*/  @!P4 IADD3 R60, P0, PT, R67, R60, RZ ;  /* 0x0000003c433cc210 */ /* 0x001fe40007f1e0ff */
[----:B------:R-:W-:Y:S02]  /*2290*/  IADD3 R67, PT, PT, R50, 0x160, RZ ;  /* 0x0000016032437810 */ /* 0x000fe40007ffe0ff */
[----:B------:R-:W-:Y:S02]  /*22a0*/  @!P4 IADD3.X R61, PT, PT, R72, R61, RZ, P0, !PT ;  /* 0x0000003d483dc210 */ /* 0x000fe400007fe4ff */
[----:B------:R-:W-:Y:S02]  /*22b0*/  ISETP.NE.AND P4, PT, R71, RZ, PT ;  /* 0x000000ff4700720c */ /* 0x000fe40003f85270 */
[----:B------:R-:W-:-:S02]  /*22c0*/  SHF.R.S32.HI R71, RZ, 0x1f, R67 ;  /* 0x0000001fff477819 */ /* 0x000fc40000011443 */
[----:B------:R-:W-:-:S04]  /*22d0*/  ISETP.GE.U32.AND P0, PT, R67, UR16, PT ;  /* 0x0000001043007c0c */ /* 0x000fc8000bf06070 */
[----:B------:R-:W-:-:S13]  /*22e0*/  ISETP.GE.AND.EX P3, PT, R71, UR17, PT, P0 ;  /* 0x0000001147007c0c */ /* 0x000fda000bf66300 */
[----:B------:R-:W0:Y:S01]  /*22f0*/  @!P3 LDC.64 R72, c[0x0][0x3f8] ;  /* 0x0000fe00ff48bb82 */ /* 0x000e220000000a00 */
[----:B---3--:R-:W-:Y:S02]  /*2300*/  @!P3 MOV R40, R36 ;  /* 0x000000240028b202 */ /* 0x008fe40000000f00 */
[----:B------:R-:W-:Y:S02]  /*2310*/  @!P3 MOV R41, R35 ;  /* 0x000000230029b202 */ /* 0x000fe40000000f00 */
[----:B------:R-:W-:-:S06]  /*2320*/  CS2R R76, SRZ ;  /* 0x00000000004c7805 */ /* 0x000fcc000001ff00 */
[----:B------:R1:W3:Y:S02]  /*2330*/  @!P1 LDG.E R77, desc[UR10][R32.64] ;  /* 0x0000000a204d9981 */ /* 0x0002e4000c1e1900 */
[----:B-1----:R-:W1:Y:S01]  /*2340*/  @!P3 LDC.64 R32, c[0x0][0x398] ;  /* 0x0000e600ff20bb82 */ /* 0x002e620000000a00 */
[-C--:B0-----:R-:W-:Y:S02]  /*2350*/  @!P3 IMAD R64, R71, R72.reuse, RZ ;  /* 0x000000484740b224 */ /* 0x081fe400078e02ff */
[----:B------:R-:W-:-:S04]  /*2360*/  @!P3 IMAD.WIDE.U32 R40, R67, R72, R40 ;  /* 0x000000484328b225 */ /* 0x000fc800078e0028 */
[----:B------:R-:W-:Y:S02]  /*2370*/  @!P3 IMAD R65, R67, R73, R64 ;  /* 0x000000494341b224 */ /* 0x000fe400078e0240 */
[----:B------:R-:W0:Y:S01]  /*2380*/  @!P3 LDC.64 R72, c[0x0][0x3a0] ;  /* 0x0000e800ff48bb82 */ /* 0x000e220000000a00 */
[----:B------:R-:W-:Y:S02]  /*2390*/  @!P3 SHF.L.U32 R49, R40, 0x1, RZ ;  /* 0x000000012831b819 */ /* 0x000fe400000006ff */
[----:B------:R-:W-:Y:S02]  /*23a0*/  @!P3 IADD3 R41, PT, PT, R41, R65, RZ ;  /* 0x000000412929b210 */ /* 0x000fe40007ffe0ff */
[----:B------:R-:W-:Y:S02]  /*23b0*/  LOP3.LUT P2, RZ, R12, 0x100000, RZ, 0xc0, !PT ;  /* 0x001000000cff7812 */ /* 0x000fe4000784c0ff */
[----:B------:R-:W-:Y:S02]  /*23c0*/  @!P3 SHF.L.U64.HI R64, R40, 0x1, R41 ;  /* 0x000000012840b819 */ /* 0x000fe40000010229 */
[----:B------:R-:W-:Y:S01]  /*23d0*/  LOP3.LUT R12, R12, 0xfffffffb, RZ, 0xc0, !PT ;  /* 0xfffffffb0c0c7812 */ /* 0x000fe200078ec0ff */
[----:B------:R-:W-:-:S03]  /*23e0*/  HFMA2 R71, -RZ, RZ, 0, 0 ;  /* 0x00000000ff477431 */ /* 0x000fc600000001ff */
[----:B------:R-:W-:-:S05]  /*23f0*/  @P3 LOP3.LUT R12, R12, 0x4, RZ, 0xfc, !PT ;  /* 0x000000040c0c3812 */ /* 0x000fca00078efcff */
[----:B------:R-:W3:Y:S01]  /*2400*/  @!P2 LDG.E R71, desc[UR10][R44.64] ;  /* 0x0000000a2c47a981 */ /* 0x000ee2000c1e1900 */
[----:B0-----:R-:W-:-:S04]  /*2410*/  @!P3 IADD3 R40, P0, PT, R49, R72, RZ ;  /* 0x000000483128b210 */ /* 0x001fc80007f1e0ff */
[----:B------:R-:W-:Y:S02]  /*2420*/  @!P3 IADD3.X R41, PT, PT, R64, R73, RZ, P0, !PT ;  /* 0x000000494029b210 */ /* 0x000fe400007fe4ff */
[----:B-1----:R-:W-:Y:S02]  /*2430*/  @!P3 IADD3 R32, P0, PT, R49, R32, RZ ;  /* 0x000000203120b210 */ /* 0x002fe40007f1e0ff */
[----:B------:R-:W-:Y:S02]  /*2440*/  IADD3 R49, PT, PT, R50, 0x170, RZ ;  /* 0x0000017032317810 */ /* 0x000fe40007ffe0ff */
[----:B------:R-:W-:Y:S02]  /*2450*/  MOV R72, RZ ;  /* 0x000000ff00487202 */ /* 0x000fe40000000f00 */
[----:B------:R-:W-:Y:S02]  /*2460*/  @!P3 IADD3.X R33, PT, PT, R64, R33, RZ, P0, !PT ;  /* 0x000000214021b210 */ /* 0x000fe400007fe4ff */
[----:B------:R-:W-:-:S02]  /*2470*/  ISETP.NE.AND P3, PT, R51, RZ, PT ;  /* 0x000000ff3300720c */ /* 0x000fc40003f65270 */
[----:B------:R-:W-:Y:S01]  /*2480*/  SHF.R.S32.HI R51, RZ, 0x1f, R49 ;  /* 0x0000001fff337819 */ /* 0x000fe20000011431 */
[----:B------:R0:W3:Y:S01]  /*2490*/  @!P2 LDG.E R72, desc[UR10][R6.64] ;  /* 0x0000000a0648a981 */ /* 0x0000e2000c1e1900 */
[----:B------:R-:W-:-:S04]  /*24a0*/  ISETP.GE.U32.AND P0, PT, R49, UR16, PT ;  /* 0x0000001031007c0c */ /* 0x000fc8000bf06070 */
[----:B------:R-:W-:-:S13]  /*24b0*/  ISETP.GE.AND.EX P2, PT, R51, UR17, PT, P0 ;  /* 0x0000001133007c0c */ /* 0x000fda000bf46300 */
[----:B------:R-:W1:Y:S01]  /*24c0*/  @!P2 LDC.64 R104, c[0x0][0x3f8] ;  /* 0x0000fe00ff68ab82 */ /* 0x000e620000000a00 */
[----:B------:R-:W-:Y:S02]  /*24d0*/  LOP3.LUT P0, RZ, R12, 0x80000, RZ, 0xc0, !PT ;  /* 0x000800000cff7812 */ /* 0x000fe4000780c0ff */
[----:B0-----:R-:W-:Y:S02]  /*24e0*/  @!P2 MOV R6, R36 ;  /* 0x000000240006a202 */ /* 0x001fe40000000f00 */
[----:B------:R-:W-:Y:S02]  /*24f0*/  @!P2 MOV R7, R35 ;  /* 0x000000230007a202 */ /* 0x000fe40000000f00 */
[----:B------:R-:W-:-:S07]  /*2500*/  CS2R R64, SRZ ;  /* 0x0000000000407805 */ /* 0x000fce000001ff00 */
[----:B------:R0:W3:Y:S01]  /*2510*/  @!P0 LDG.E R65, desc[UR10][R30.64] ;  /* 0x0000000a1e418981 */ /* 0x0000e2000c1e1900 */
[-C--:B-1----:R-:W-:Y:S01]  /*2520*/  @!P2 IMAD R44, R51, R104.reuse, RZ ;  /* 0x00000068332ca224 */ /* 0x082fe200078e02ff */
[----:B0-----:R-:W0:Y:S01]  /*2530*/  @!P2 LDC.64 R30, c[0x0][0x398] ;  /* 0x0000e600ff1eab82 */ /* 0x001e220000000a00 */
[----:B------:R-:W-:-:S04]  /*2540*/  @!P2 IMAD.WIDE.U32 R6, R49, R104, R6 ;  /* 0x000000683106a225 */ /* 0x000fc800078e0006 */
[----:B------:R-:W-:-:S03]  /*2550*/  @!P2 IMAD R45, R49, R105, R44 ;  /* 0x00000069312da224 */ /* 0x000fc600078e022c */
[----:B------:R-:W1:Y:S01]  /*2560*/  @!P2 LDC.64 R48, c[0x0][0x3a0] ;  /* 0x0000e800ff30ab82 */ /* 0x000e620000000a00 */
[----:B------:R-:W-:Y:S01]  /*2570*/  HFMA2 R67, -RZ, RZ, 0, 0 ;  /* 0x00000000ff437431 */ /* 0x000fe200000001ff */
[----:B------:R-:W-:-:S05]  /*2580*/  @!P2 IADD3 R7, PT, PT, R7, R45, RZ ;  /* 0x0000002d0707a210 */ /* 0x000fca0007ffe0ff */
[----:B------:R5:W3:Y:S01]  /*2590*/  @!P0 LDG.E R67, desc[UR10][R42.64] ;  /* 0x0000000a2a438981 */ /* 0x000ae2000c1e1900 */
[C---:B------:R-:W-:Y:S02]  /*25a0*/  @!P2 SHF.L.U64.HI R44, R6.reuse, 0x1, R7 ;  /* 0x00000001062ca819 */ /* 0x040fe40000010207 */
[----:B-----5:R-:W-:Y:S02]  /*25b0*/  @!P2 SHF.L.U32 R43, R6, 0x1, RZ ;  /* 0x00000001062ba819 */ /* 0x020fe400000006ff */
[C---:B------:R-:W-:Y:S02]  /*25c0*/  LOP3.LUT P1, RZ, R12.reuse, 0x40000, RZ, 0xc0, !PT ;  /* 0x000400000cff7812 */ /* 0x040fe4000782c0ff */
[----:B-1----:R-:W-:Y:S02]  /*25d0*/  @!P2 IADD3 R6, P0, PT, R43, R48, RZ ;  /* 0x000000302b06a210 */ /* 0x002fe40007f1e0ff */
[----:B------:R-:W-:Y:S02]  /*25e0*/  LOP3.LUT R12, R12, 0xfffffffd, RZ, 0xc0, !PT ;  /* 0xfffffffd0c0c7812 */ /* 0x000fe400078ec0ff */
[----:B------:R-:W-:-:S02]  /*25f0*/  @!P2 IADD3.X R7, PT, PT, R44, R49, RZ, P0, !PT ;  /* 0x000000312c07a210 */ /* 0x000fc400007fe4ff */
[----:B0-----:R-:W-:Y:S02]  /*2600*/  @!P2 IADD3 R30, P0, PT, R43, R30, RZ ;  /* 0x0000001e2b1ea210 */ /* 0x001fe40007f1e0ff */
[----:B------:R-:W-:Y:S01]  /*2610*/  @P2 LOP3.LUT R12, R12, 0x2, RZ, 0xfc, !PT ;  /* 0x000000020c0c2812 */ /* 0x000fe200078efcff */
[----:B------:R-:W-:Y:S01]  /*2620*/  HFMA2 R51, -RZ, RZ, 0, 0 ;  /* 0x00000000ff337431 */ /* 0x000fe200000001ff */
[----:B------:R-:W-:Y:S01]  /*2630*/  @!P2 IADD3.X R31, PT, PT, R44, R31, RZ, P0, !PT ;  /* 0x0000001f2c1fa210 */ /* 0x000fe200007fe4ff */
[----:B------:R-:W5:Y:S01]  /*2640*/  @!P1 LDG.E R64, desc[UR10][R38.64] ;  /* 0x0000000a26409981 */ /* 0x000f62000c1e1900 */
[----:B------:R-:W-:Y:S02]  /*2650*/  ISETP.NE.AND P2, PT, R13, RZ, PT ;  /* 0x000000ff0d00720c */ /* 0x000fe40003f45270 */
[----:B------:R-:W-:Y:S01]  /*2660*/  IADD3 R13, PT, PT, R50, 0x180, RZ ;  /* 0x00000180320d7810 */ /* 0x000fe20007ffe0ff */
[----:B------:R0:W5:Y:S03]  /*2670*/  @!P1 LDG.E R51, desc[UR10][R28.64] ;  /* 0x0000000a1c339981 */ /* 0x000166000c1e1900 */
[----:B------:R-:W-:-:S02]  /*2680*/  SHF.R.S32.HI R43, RZ, 0x1f, R13 ;  /* 0x0000001fff2b7819 */ /* 0x000fc4000001140d */
[----:B------:R-:W-:-:S04]  /*2690*/  ISETP.GE.U32.AND P0, PT, R13, UR16, PT ;  /* 0x000000100d007c0c */ /* 0x000fc8000bf06070 */
[----:B------:R-:W-:-:S13]  /*26a0*/  ISETP.GE.AND.EX P1, PT, R43, UR17, PT, P0 ;  /* 0x000000112b007c0c */ /* 0x000fda000bf26300 */
[----:B------:R-:W1:Y:S01]  /*26b0*/  @!P1 LDC.64 R104, c[0x0][0x3f8] ;  /* 0x0000fe00ff689b82 */ /* 0x000e620000000a00 */
[----:B------:R-:W-:Y:S01]  /*26c0*/  LOP3.LUT P0, RZ, R12, 0x20000, RZ, 0xc0, !PT ;  /* 0x000200000cff7812 */ /* 0x000fe2000780c0ff */
[----:B------:R-:W-:Y:S01]  /*26d0*/  HFMA2 R44, -RZ, RZ, 0, 0 ;  /* 0x00000000ff2c7431 */ /* 0x000fe200000001ff */
[----:B0-----:R-:W-:Y:S02]  /*26e0*/  @!P1 MOV R28, R36 ;  /* 0x00000024001c9202 */ /* 0x001fe40000000f00 */
[----:B------:R-:W-:-:S09]  /*26f0*/  @!P1 MOV R29, R35 ;  /* 0x00000023001d9202 */ /* 0x000fd20000000f00 */
[----:B------:R0:W5:Y:S01]  /*2700*/  @!P0 LDG.E R44, desc[UR10][R24.64] ;  /* 0x0000000a182c8981 */ /* 0x000162000c1e1900 */
[----:B-1----:R-:W-:Y:S01]  /*2710*/  @!P1 IMAD R38, R43, R104, RZ ;  /* 0x000000682b269224 */ /* 0x002fe200078e02ff */
[----:B0-----:R-:W0:Y:S08]  /*2720*/  @!P1 LDC.64 R24, c[0x0][0x398] ;  /* 0x0000e600ff189b82 */ /* 0x001e300000000a00 */
[----:B------:R-:W1:Y:S01]  /*2730*/  @!P1 LDC.64 R42, c[0x0][0x3a0] ;  /* 0x0000e800ff2a9b82 */ /* 0x000e620000000a00 */
[----:B------:R-:W-:Y:S01]  /*2740*/  MOV R48, RZ ;  /* 0x000000ff00307202 */ /* 0x000fe20000000f00 */
[----:B------:R-:W-:-:S02]  /*2750*/  @!P1 IMAD R39, R13, R105, R38 ;  /* 0x000000690d279224 */ /* 0x000fc400078e0226 */
[----:B------:R-:W-:-:S03]  /*2760*/  @!P1 IMAD.WIDE.U32 R28, R13, R104, R28 ;  /* 0x000000680d1c9225 */ /* 0x000fc600078e001c */
[----:B------:R2:W5:Y:S02]  /*2770*/  @!P0 LDG.E R48, desc[UR10][R26.64] ;  /* 0x0000000a1a308981 */ /* 0x000564000c1e1900 */
[----:B------:R-:W-:-:S04]  /*2780*/  @!P1 IADD3 R13, PT, PT, R29, R39, RZ ;  /* 0x000000271d0d9210 */ /* 0x000fc80007ffe0ff */
[C---:B------:R-:W-:Y:S02]  /*2790*/  @!P1 SHF.L.U64.HI R38, R28.reuse, 0x1, R13 ;  /* 0x000000011c269819 */ /* 0x040fe4000001020d */
[----:B--2---:R-:W-:Y:S02]  /*27a0*/  @!P1 SHF.L.U32 R27, R28, 0x1, RZ ;  /* 0x000000011c1b9819 */ /* 0x004fe400000006ff */
[----:B------:R-:W-:Y:S02]  /*27b0*/  LOP3.LUT R12, R12, 0xfffffffe, RZ, 0xc0, !PT ;  /* 0xfffffffe0c0c7812 */ /* 0x000fe400078ec0ff */
[----:B-1----:R-:W-:Y:S02]  /*27c0*/  @!P1 IADD3 R28, P0, PT, R27, R42, RZ ;  /* 0x0000002a1b1c9210 */ /* 0x002fe40007f1e0ff */
[----:B------:R-:W-:Y:S02]  /*27d0*/  @P1 LOP3.LUT R12, R12, 0x1, RZ, 0xfc, !PT ;  /* 0x000000010c0c1812 */ /* 0x000fe400078efcff */
[----:B------:R-:W-:-:S02]  /*27e0*/  @!P1 IADD3.X R29, PT, PT, R38, R43, RZ, P0, !PT ;  /* 0x0000002b261d9210 */ /* 0x000fc400007fe4ff */
[----:B0-----:R-:W-:-:S04]  /*27f0*/  @!P1 IADD3 R26, P0, PT, R27, R24, RZ ;  /* 0x000000181b1a9210 */ /* 0x001fc80007f1e0ff */
[----:B------:R-:W-:Y:S02]  /*2800*/  @!P1 IADD3.X R27, PT, PT, R38, R25, RZ, P0, !PT ;  /* 0x00000019261b9210 */ /* 0x000fe400007fe4ff */
[----:B------:R-:W-:Y:S01]  /*2810*/  LOP3.LUT P0, RZ, R12, 0x10000, RZ, 0xc0, !PT ;  /* 0x000100000cff7812 */ /* 0x000fe2000780c0ff */
[----:B------:R-:W-:Y:S01]  /*2820*/  HFMA2 R42, -RZ, RZ, 0, 0 ;  /* 0x00000000ff2a7431 */ /* 0x000fe200000001ff */
[----:B------:R-:W-:Y:S02]  /*2830*/  MOV R38, RZ ;  /* 0x000000ff00267202 */ /* 0x000fe40000000f00 */
[----:B------:R-:W-:-:S04]  /*2840*/  IADD3 R39, PT, PT, R50, 0x190, RZ ;  /* 0x0000019032277810 */ /* 0x000fc80007ffe0ff */
[----:B------:R-:W-:-:S05]  /*2850*/  SHF.R.S32.HI R43, RZ, 0x1f, R39 ;  /* 0x0000001fff2b7819 */ /* 0x000fca0000011427 */
[----:B------:R0:W2:Y:S04]  /*2860*/  @!P0 LDG.E R42, desc[UR10][R58.64] ;  /* 0x0000000a3a2a8981 */ /* 0x0000a8000c1e1900 */
[----:B------:R1:W2:Y:S01]  /*2870*/  @!P0 LDG.E R38, desc[UR10][R22.64] ;  /* 0x0000000a16268981 */ /* 0x0002a2000c1e1900 */
[----:B------:R-:W-:-:S04]  /*2880*/  ISETP.GE.U32.AND P0, PT, R39, UR16, PT ;  /* 0x0000001027007c0c */ /* 0x000fc8000bf06070 */
[----:B------:R-:W-:-:S13]  /*2890*/  ISETP.GE.AND.EX P0, PT, R43, UR17, PT, P0 ;  /* 0x000000112b007c0c */ /* 0x000fda000bf06300 */
[----:B0-----:R-:W0:Y:S01]  /*28a0*/  @!P0 LDC.64 R58, c[0x0][0x3f8] ;  /* 0x0000fe00ff3a8b82 */ /* 0x001e220000000a00 */
[----:B------:R-:W-:Y:S02]  /*28b0*/  ISETP.NE.AND P1, PT, R0, RZ, PT ;  /* 0x000000ff0000720c */ /* 0x000fe40003f25270 */
[----:B-1----:R-:W-:-:S05]  /*28c0*/  @!P0 MOV R22, R36 ;  /* 0x0000002400168202 */ /* 0x002fca0000000f00 */
[----:B------:R-:W1:Y:S01]  /*28d0*/  @!P0 LDC.64 R114, c[0x0][0x3a0] ;  /* 0x0000e800ff728b82 */ /* 0x000e620000000a00 */
[----:B------:R-:W-:-:S07]  /*28e0*/  @!P0 MOV R23, R35 ;  /* 0x0000002300178202 */ /* 0x000fce0000000f00 */
[----:B------:R-:W4:Y:S01]  /*28f0*/  @!P0 LDC.64 R110, c[0x0][0x398] ;  /* 0x0000e600ff6e8b82 */ /* 0x000f220000000a00 */
[-C--:B0-----:R-:W-:Y:S02]  /*2900*/  @!P0 IMAD R0, R43, R58.reuse, RZ ;  /* 0x0000003a2b008224 */ /* 0x081fe400078e02ff */
[----:B------:R-:W-:-:S04]  /*2910*/  @!P0 IMAD.WIDE.U32 R22, R39, R58, R22 ;  /* 0x0000003a27168225 */ /* 0x000fc800078e0016 */
[----:B------:R-:W-:Y:S02]  /*2920*/  @!P0 IMAD R43, R39, R59, R0 ;  /* 0x0000003b272b8224 */ /* 0x000fe400078e0200 */
[----:B------:R-:W-:Y:S01]  /*2930*/  HFMA2 R13, -RZ, RZ, 0, 0 ;  /* 0x00000000ff0d7431 */ /* 0x000fe200000001ff */
[----:B------:R-:W-:Y:S02]  /*2940*/  MOV R25, RZ ;  /* 0x000000ff00197202 */ /* 0x000fe40000000f00 */
[----:B------:R-:W-:-:S03]  /*2950*/  @!P0 IADD3 R23, PT, PT, R23, R43, RZ ;  /* 0x0000002b17178210 */ /* 0x000fc60007ffe0ff */
[----:B------:R0:W2:Y:S01]  /*2960*/  @!P1 LDG.E R13, desc[UR10][R20.64] ;  /* 0x0000000a140d9981 */ /* 0x0000a2000c1e1900 */
[C---:B------:R-:W-:Y:S02]  /*2970*/  @!P0 SHF.L.U64.HI R0, R22.reuse, 0x1, R23 ;  /* 0x0000000116008819 */ /* 0x040fe40000010217 */
[----:B------:R-:W-:Y:S01]  /*2980*/  @!P0 SHF.L.U32 R23, R22, 0x1, RZ ;  /* 0x0000000116178819 */ /* 0x000fe200000006ff */
[----:B------:R3:W2:Y:S03]  /*2990*/  @!P1 LDG.E R25, desc[UR10][R18.64] ;  /* 0x0000000a12199981 */ /* 0x0006a6000c1e1900 */
[----:B-1----:R-:W-:-:S04]  /*29a0*/  @!P0 IADD3 R114, P1, PT, R23, R114, RZ ;  /* 0x0000007217728210 */ /* 0x002fc80007f3e0ff */
[----:B------:R-:W-:Y:S02]  /*29b0*/  @!P0 IADD3.X R115, PT, PT, R0, R115, RZ, P1, !PT ;  /* 0x0000007300738210 */ /* 0x000fe40000ffe4ff */
[----:B----4-:R-:W-:-:S04]  /*29c0*/  @!P0 IADD3 R110, P1, PT, R23, R110, RZ ;  /* 0x0000006e176e8210 */ /* 0x010fc80007f3e0ff */
[----:B------:R-:W-:Y:S02]  /*29d0*/  @!P0 IADD3.X R111, PT, PT, R0, R111, RZ, P1, !PT ;  /* 0x0000006f006f8210 */ /* 0x000fe40000ffe4ff */
[----:B------:R-:W-:Y:S02]  /*29e0*/  LOP3.LUT P1, RZ, R12, 0x4000, RZ, 0xc0, !PT ;  /* 0x000040000cff7812 */ /* 0x000fe4000782c0ff */
[----:B0-----:R-:W-:Y:S02]  /*29f0*/  CS2R R20, SRZ ;  /* 0x0000000000147805 */ /* 0x001fe4000001ff00 */
[----:B---3--:R-:W-:Y:S02]  /*2a00*/  CS2R R18, SRZ ;  /* 0x0000000000127805 */ /* 0x008fe4000001ff00 */
[----:B------:R-:W-:-:S04]  /*2a10*/  IADD3 R39, PT, PT, R50, 0x1a0, RZ ;  /* 0x000001a032277810 */ /* 0x000fc80007ffe0ff */
[----:B------:R-:W-:Y:S01]  /*2a20*/  SHF.R.S32.HI R43, RZ, 0x1f, R39 ;  /* 0x0000001fff2b7819 */ /* 0x000fe20000011427 */
[----:B------:R-:W-:Y:S01]  /*2a30*/  HFMA2 R23, -RZ, RZ, 0, 0 ;  /* 0x00000000ff177431 */ /* 0x000fe200000001ff */
[----:B------:R-:W3:Y:S04]  /*2a40*/  @!P2 LDG.E R18, desc[UR10][R10.64] ;  /* 0x0000000a0a12a981 */ /* 0x000ee8000c1e1900 */
[----:B------:R0:W4:Y:S04]  /*2a50*/  @!P1 LDG.E R21, desc[UR10][R46.64] ;  /* 0x0000000a2e159981 */ /* 0x000128000c1e1900 */
[----:B------:R1:W4:Y:S01]  /*2a60*/  @!P1 LDG.E R19, desc[UR10][R16.64] ;  /* 0x0000000a10139981 */ /* 0x000322000c1e1900 */
[----:B------:R-:W-:-:S03]  /*2a70*/  ISETP.GE.U32.AND P1, PT, R39, UR16, PT ;  /* 0x0000001027007c0c */ /* 0x000fc6000bf26070 */
[----:B------:R1:W4:Y:S01]  /*2a80*/  @!P2 LDG.E R23, desc[UR10][R14.64] ;  /* 0x0000000a0e17a981 */ /* 0x000322000c1e1900 */
[----:B------:R-:W-:-:S13]  /*2a90*/  ISETP.GE.AND.EX P1, PT, R43, UR17, PT, P1 ;  /* 0x000000112b007c0c */ /* 0x000fda000bf26310 */
[----:B0-----:R-:W0:Y:S01]  /*2aa0*/  @!P1 LDC.64 R46, c[0x0][0x3f8] ;  /* 0x0000fe00ff2e9b82 */ /* 0x001e220000000a00 */
[----:B-1----:R-:W-:Y:S02]  /*2ab0*/  @!P1 MOV R16, R36 ;  /* 0x0000002400109202 */ /* 0x002fe40000000f00 */
[----:B------:R-:W-:-:S05]  /*2ac0*/  @!P1 MOV R17, R35 ;  /* 0x0000002300119202 */ /* 0x000fca0000000f00 */
[----:B------:R-:W1:Y:S01]  /*2ad0*/  @!P1 LDC.64 R58, c[0x0][0x398] ;  /* 0x0000e600ff3a9b82 */ /* 0x000e620000000a00 */
[-C--:B0-----:R-:W-:Y:S02]  /*2ae0*/  @!P1 IMAD R0, R43, R46.reuse, RZ ;  /* 0x0000002e2b009224 */ /* 0x081fe400078e02ff */
[----:B------:R-:W-:-:S04]  /*2af0*/  @!P1 IMAD.WIDE.U32 R16, R39, R46, R16 ;  /* 0x0000002e27109225 */ /* 0x000fc800078e0010 */
[----:B------:R-:W-:Y:S02]  /*2b00*/  @!P1 IMAD R43, R39, R47, R0 ;  /* 0x0000002f272b9224 */ /* 0x000fe400078e0200 */
[----:B------:R-:W0:Y:S03]  /*2b10*/  @!P1 LDC.64 R46, c[0x0][0x3a0] ;  /* 0x0000e800ff2e9b82 */ /* 0x000e260000000a00 */
[----:B------:R-:W-:-:S04]  /*2b20*/  @!P1 IADD3 R17, PT, PT, R17, R43, RZ ;  /* 0x0000002b11119210 */ /* 0x000fc80007ffe0ff */
[C---:B------:R-:W-:Y:S02]  /*2b30*/  @!P1 SHF.L.U64.HI R0, R16.reuse, 0x1, R17 ;  /* 0x0000000110009819 */ /* 0x040fe40000010211 */
[----:B------:R-:W-:Y:S02]  /*2b40*/  @!P1 SHF.L.U32 R17, R16, 0x1, RZ ;  /* 0x0000000110119819 */ /* 0x000fe400000006ff */
[----:B------:R-:W-:Y:S02]  /*2b50*/  IADD3 R15, PT, PT, R50, 0x1b0, RZ ;  /* 0x000001b0320f7810 */ /* 0x000fe40007ffe0ff */
[----:B0-----:R-:W-:-:S04]  /*2b60*/  @!P1 IADD3 R46, P2, PT, R17, R46, RZ ;  /* 0x0000002e112e9210 */ /* 0x001fc80007f5e0ff */
[C---:B------:R-:W-:Y:S02]  /*2b70*/  @!P1 IADD3.X R47, PT, PT, R0.reuse, R47, RZ, P2, !PT ;  /* 0x0000002f002f9210 */ /* 0x040fe400017fe4ff */
[----:B-1----:R-:W-:Y:S02]  /*2b80*/  @!P1 IADD3 R58, P2, PT, R17, R58, RZ ;  /* 0x0000003a113a9210 */ /* 0x002fe40007f5e0ff */
[----:B------:R-:W-:Y:S02]  /*2b90*/  SHF.R.S32.HI R17, RZ, 0x1f, R15 ;  /* 0x0000001fff117819 */ /* 0x000fe4000001140f */
        /* <DEDUP_REMOVED lines=9> */
[----:B-----5:R-:W-:-:S07]  /*2c30*/  @!P2 MOV R98, R36 ;  /* 0x000000240062a202 */ /* 0x020fce0000000f00 */
[----:B------:R-:W5:Y:S01]  /*2c40*/  @!P2 LDC.64 R106, c[0x0][0x398] ;  /* 0x0000e600ff6aab82 */ /* 0x000f620000000a00 */
        /* <DEDUP_REMOVED lines=10> */
[----:B-----5:R-:W-:Y:S02]  /*2cf0*/  @!P2 IADD3 R106, P3, PT, R99, R106, RZ ;  /* 0x0000006a636aa210 */ /* 0x020fe40007f7e0ff */
[----:B------:R-:W-:Y:S02]  /*2d00*/  SHF.R.S32.HI R17, RZ, 0x1f, R15 ;  /* 0x0000001fff117819 */ /* 0x000fe4000001140f */
[----:B------:R-:W-:Y:S02]  /*2d10*/  @!P2 IADD3.X R107, PT, PT, R0, R107, RZ, P3, !PT ;  /* 0x0000006b006ba210 */ /* 0x000fe40001ffe4ff */
[----:B------:R-:W-:Y:S02]  /*2d20*/  ISETP.GE.U32.AND P3, PT, R15, UR16, PT ;  /* 0x000000100f007c0c */ /* 0x000fe4000bf66070 */
[----:B------:R-:W-:Y:S02]  /*2d30*/  CS2R R10, SRZ ;  /* 0x00000000000a7805 */ /* 0x000fe4000001ff00 */
[----:B------:R-:W-:-:S04]  /*2d40*/  ISETP.GE.AND.EX P3, PT, R17, UR17, PT, P3 ;  /* 0x0000001111007c0c */ /* 0x000fc8000bf66330 */
[----:B------:R0:W5:Y:S02]  /*2d50*/  @!P4 LDG.E R10, desc[UR10][R2.64] ;  /* 0x0000000a020ac981 */ /* 0x000164000c1e1900 */
[----:B0-----:R-:W-:Y:S01]  /*2d60*/  HFMA2 R3, -RZ, RZ, 0, 0 ;  /* 0x00000000ff037431 */ /* 0x001fe200000001ff */
[----:B------:R-:W-:-:S06]  /*2d70*/  P2R R24, PR, RZ, 0x1 ;  /* 0x00000001ff187803 */ /* 0x000fcc0000000000 */
[----:B------:R-:W0:Y:S01]  /*2d80*/  @!P3 LDC.64 R104, c[0x0][0x3a0] ;  /* 0x0000e800ff68bb82 */ /* 0x000e220000000a00 */
[----:B------:R1:W5:Y:S01]  /*2d90*/  @!P4 LDG.E R3, desc[UR10][R52.64] ;  /* 0x0000000a3403c981 */ /* 0x000362000c1e1900 */
[----:B------:R-:W-:-:S06]  /*2da0*/  LOP3.LUT P0, RZ, R12, 0x800, RZ, 0xc0, !PT ;  /* 0x000008000cff7812 */ /* 0x000fcc000780c0ff */
[----:B-1----:R-:W1:Y:S01]  /*2db0*/  @!P3 LDC.64 R52, c[0x0][0x3f8] ;  /* 0x0000fe00ff34bb82 */ /* 0x002e620000000a00 */
[----:B------:R-:W-:Y:S02]  /*2dc0*/  P2R R39, PR, RZ, 0x2 ;  /* 0x00000002ff277803 */ /* 0x000fe40000000000 */
[----:B------:R-:W-:Y:S02]  /*2dd0*/  LOP3.LUT P1, RZ, R12, 0x400, RZ, 0xc0, !PT ;  /* 0x000004000cff7812 */ /* 0x000fe4000782c0ff */
[----:B------:R-:W-:Y:S02]  /*2de0*/  CS2R R8, SRZ ;  /* 0x0000000000087805 */ /* 0x000fe4000001ff00 */
[----:B------:R2:W5:Y:S04]  /*2df0*/  @!P0 LDG.E R20, desc[UR10][R102.64] ;  /* 0x0000000a66148981 */ /* 0x000568000c1e1900 */
[----:B------:R-:W5:Y:S01]  /*2e00*/  @!P0 LDG.E R11, desc[UR10][R100.64] ;  /* 0x0000000a640b8981 */ /* 0x000f62000c1e1900 */
[----:B--2---:R-:W2:Y:S04]  /*2e10*/  @!P3 LDC.64 R102, c[0x0][0x398] ;  /* 0x0000e600ff66bb82 */ /* 0x004ea80000000a00 */
[----:B------:R3:W5:Y:S01]  /*2e20*/  @!P1 LDG.E R8, desc[UR10][R94.64] ;  /* 0x0000000a5e089981 */ /* 0x000762000c1e1900 */
[----:B------:R-:W-:-:S03]  /*2e30*/  P2R R22, PR, RZ, 0x4 ;  /* 0x00000004ff167803 */ /* 0x000fc60000000000 */
[----:B------:R-:W5:Y:S01]  /*2e40*/  @!P1 LDG.E R9, desc[UR10][R96.64] ;  /* 0x0000000a60099981 */ /* 0x000f62000c1e1900 */
[----:B-1----:R-:W-:Y:S01]  /*2e50*/  @!P3 IMAD R0, R17, R52, RZ ;  /* 0x000000341100b224 */ /* 0x002fe200078e02ff */
[----:B---3--:R-:W-:Y:S02]  /*2e60*/  @!P3 MOV R94, R36 ;  /* 0x00000024005eb202 */ /* 0x008fe40000000f00 */
[----:B------:R-:W-:Y:S01]  /*2e70*/  @!P3 MOV R95, R35 ;  /* 0x00000023005fb202 */ /* 0x000fe20000000f00 */
[C---:B------:R-:W-:Y:S02]  /*2e80*/  @!P3 IMAD R17, R15.reuse, R53, R0 ;  /* 0x000000350f11b224 */ /* 0x040fe400078e0200 */
[----:B------:R-:W-:-:S05]  /*2e90*/  @!P3 IMAD.WIDE.U32 R94, R15, R52, R94 ;  /* 0x000000340f5eb225 */ /* 0x000fca00078e005e */
[----:B------:R-:W-:Y:S02]  /*2ea0*/  @!P3 IADD3 R15, PT, PT, R95, R17, RZ ;  /* 0x000000115f0fb210 */ /* 0x000fe40007ffe0ff */
[C---:B------:R-:W-:Y:S02]  /*2eb0*/  @!P3 SHF.L.U32 R95, R94.reuse, 0x1, RZ ;  /* 0x000000015e5fb819 */ /* 0x040fe400000006ff */
[----:B------:R-:W-:Y:S02]  /*2ec0*/  @!P3 SHF.L.U64.HI R0, R94, 0x1, R15 ;  /* 0x000000015e00b819 */ /* 0x000fe4000001020f */
[----:B0-----:R-:W-:Y:S02]  /*2ed0*/  @!P3 IADD3 R104, P4, PT, R95, R104, RZ ;  /* 0x000000685f68b210 */ /* 0x001fe40007f9e0ff */
[----:B------:R-:W-:Y:S02]  /*2ee0*/  IADD3 R15, PT, PT, R50, 0x1d0, RZ ;  /* 0x000001d0320f7810 */ /* 0x000fe40007ffe0ff */
[----:B------:R-:W-:-:S02]  /*2ef0*/  @!P3 IADD3.X R105, PT, PT, R0, R105, RZ, P4, !PT ;  /* 0x000000690069b210 */ /* 0x000fc400027fe4ff */
[----:B--2---:R-:W-:Y:S02]  /*2f00*/  @!P3 IADD3 R102, P4, PT, R95, R102, RZ ;  /* 0x000000665f66b210 */ /* 0x004fe40007f9e0ff */
[----:B------:R-:W-:Y:S02]  /*2f10*/  SHF.R.S32.HI R49, RZ, 0x1f, R15 ;  /* 0x0000001fff317819 */ /* 0x000fe4000001140f */
[----:B------:R-:W-:Y:S02]  /*2f20*/  @!P3 IADD3.X R103, PT, PT, R0, R103, RZ, P4, !PT ;  /* 0x000000670067b210 */ /* 0x000fe400027fe4ff */
[----:B------:R-:W-:-:S04]  /*2f30*/  ISETP.GE.U32.AND P4, PT, R15, UR16, PT ;  /* 0x000000100f007c0c */ /* 0x000fc8000bf86070 */
[----:B------:R-:W-:Y:S02]  /*2f40*/  ISETP.GE.AND.EX P4, PT, R49, UR17, PT, P4 ;  /* 0x0000001131007c0c */ /* 0x000fe4000bf86340 */
[----:B------:R-:W-:Y:S02]  /*2f50*/  CS2R R52, SRZ ;  /* 0x0000000000347805 */ /* 0x000fe4000001ff00 */
[----:B------:R-:W-:-:S04]  /*2f60*/  LOP3.LUT P2, RZ, R12, 0x100, RZ, 0xc0, !PT ;  /* 0x000001000cff7812 */ /* 0x000fc8000784c0ff */
[----:B------:R0:W2:Y:S01]  /*2f70*/  @!P5 LDG.E R53, desc[UR10][R4.64] ;  /* 0x0000000a0435d981 */ /* 0x0000a2000c1e1900 */
[----:B------:R-:W-:Y:S01]  /*2f80*/  HFMA2 R0, -RZ, RZ, 0, 0 ;  /* 0x00000000ff007431 */ /* 0x000fe200000001ff */
[----:B------:R-:W-:Y:S02]  /*2f90*/  P2R R17, PR, RZ, 0x8 ;  /* 0x00000008ff117803 */ /* 0x000fe40000000000 */
[----:B------:R-:W3:Y:S01]  /*2fa0*/  @!P6 LDG.E R52, desc[UR10][R90.64] ;  /* 0x0000000a5a34e981 */ /* 0x000ee2000c1e1900 */
[----:B------:R-:W1:Y:S04]  /*2fb0*/  @!P4 LDC.64 R98, c[0x0][0x398] ;  /* 0x0000e600ff62cb82 */ /* 0x000e680000000a00 */
[----:B------:R0:W2:Y:S04]  /*2fc0*/  @!P2 LDG.E R0, desc[UR10][R82.64] ;  /* 0x0000000a5200a981 */ /* 0x0000a8000c1e1900 */
[----:B0-----:R-:W0:Y:S01]  /*2fd0*/  @!P4 LDC.64 R4, c[0x0][0x3f8] ;  /* 0x0000fe00ff04cb82 */ /* 0x001e220000000a00 */
[----:B------:R-:W-:-:S06]  /*2fe0*/  CS2R R82, SRZ ;  /* 0x0000000000527805 */ /* 0x000fcc000001ff00 */
[----:B------:R1:W3:Y:S01]  /*2ff0*/  @!P5 LDG.E R82, desc[UR10][R56.64] ;  /* 0x0000000a3852d981 */ /* 0x0002e2000c1e1900 */
[C---:B------:R-:W-:Y:S02]  /*3000*/  LOP3.LUT P3, RZ, R12.reuse, 0x20, RZ, 0xc0, !PT ;  /* 0x000000200cff7812 */ /* 0x040fe4000786c0ff */
[----:B------:R-:W-:Y:S01]  /*3010*/  LOP3.LUT P1, RZ, R12, 0x10, RZ, 0xc0, !PT ;  /* 0x000000100cff7812 */ /* 0x000fe2000782c0ff */
[----:B------:R-:W2:Y:S01]  /*3020*/  @!P2 LDG.E R83, desc[UR10][R92.64] ;  /* 0x0000000a5c53a981 */ /* 0x000ea2000c1e1900 */
[----:B-1----:R-:W-:Y:S02]  /*3030*/  @!P4 MOV R56, R36 ;  /* 0x000000240038c202 */ /* 0x002fe40000000f00 */
[----:B------:R-:W-:Y:S01]  /*3040*/  @!P4 MOV R57, R35 ;  /* 0x000000230039c202 */ /* 0x000fe20000000f00 */
[----:B0-----:R-:W-:-:S06]  /*3050*/  @!P4 IMAD R2, R49, R4, RZ ;  /* 0x000000043102c224 */ /* 0x001fcc00078e02ff */
[----:B------:R0:W3:Y:S01]  /*3060*/  @!P3 LDG.E R76, desc[UR10][R74.64] ;  /* 0x0000000a4a4cb981 */ /* 0x0000e2000c1e1900 */
[C---:B------:R-:W-:Y:S02]  /*3070*/  @!P4 IMAD R49, R15.reuse, R5, R2 ;  /* 0x000000050f31c224 */ /* 0x040fe400078e0202 */
[----:B------:R-:W-:Y:S02]  /*3080*/  @!P4 IMAD.WIDE.U32 R4, R15, R4, R56 ;  /* 0x000000040f04c225 */ /* 0x000fe400078e0038 */
[----:B------:R-:W1:Y:S03]  /*3090*/  @!P4 LDC.64 R56, c[0x0][0x3a0] ;  /* 0x0000e800ff38cb82 */ /* 0x000e660000000a00 */
[----:B------:R-:W-:-:S04]  /*30a0*/  @!P4 IADD3 R15, PT, PT, R5, R49, RZ ;  /* 0x00000031050fc210 */ /* 0x000fc80007ffe0ff */
[C---:B------:R-:W-:Y:S02]  /*30b0*/  @!P4 SHF.L.U64.HI R2, R4.reuse, 0x1, R15 ;  /* 0x000000010402c819 */ /* 0x040fe4000001020f */
[----:B------:R-:W-:Y:S02]  /*30c0*/  @!P4 SHF.L.U32 R15, R4, 0x1, RZ ;  /* 0x00000001040fc819 */ /* 0x000fe400000006ff */
[----:B------:R-:W-:Y:S02]  /*30d0*/  IADD3 R49, PT, PT, R50, 0x1e0, RZ ;  /* 0x000001e032317810 */ /* 0x000fe40007ffe0ff */
[----:B-1----:R-:W-:-:S04]  /*30e0*/  @!P4 IADD3 R56, P5, PT, R15, R56, RZ ;  /* 0x000000380f38c210 */ /* 0x002fc80007fbe0ff */
[C---:B------:R-:W-:Y:S02]  /*30f0*/  @!P4 IADD3.X R57, PT, PT, R2.reuse, R57, RZ, P5, !PT ;  /* 0x000000390239c210 */ /* 0x040fe40002ffe4ff */
[----:B------:R-:W-:Y:S02]  /*3100*/  @!P4 IADD3 R98, P5, PT, R15, R98, RZ ;  /* 0x000000620f62c210 */ /* 0x000fe40007fbe0ff */
[----:B------:R-:W-:Y:S02]  /*3110*/  SHF.R.S32.HI R73, RZ, 0x1f, R49 ;  /* 0x0000001fff497819 */ /* 0x000fe40000011431 */
[----:B------:R-:W-:Y:S02]  /*3120*/  @!P4 IADD3.X R99, PT, PT, R2, R99, RZ, P5, !PT ;  /* 0x000000630263c210 */ /* 0x000fe40002ffe4ff */
[----:B------:R-:W-:-:S04]  /*3130*/  ISETP.GE.U32.AND P5, PT, R49, UR16, PT ;  /* 0x0000001031007c0c */ /* 0x000fc8000bfa6070 */
[----:B------:R-:W-:Y:S02]  /*3140*/  ISETP.GE.AND.EX P5, PT, R73, UR17, PT, P5 ;  /* 0x0000001149007c0c */ /* 0x000fe4000bfa6350 */
[----:B0-----:R-:W-:-:S06]  /*3150*/  CS2R R74, SRZ ;  /* 0x00000000004a7805 */ /* 0x001fcc000001ff00 */
[----:B------:R0:W3:Y:S01]  /*3160*/  @!P3 LDG.E R75, desc[UR10][R54.64] ;  /* 0x0000000a364bb981 */ /* 0x0000e2000c1e1900 */
[----:B------:R-:W-:Y:S01]  /*3170*/  HFMA2 R5, -RZ, RZ, 0, 0 ;  /* 0x00000000ff057431 */ /* 0x000fe200000001ff */
[----:B------:R-:W-:Y:S02]  /*3180*/  P2R R15, PR, RZ, 0x10 ;  /* 0x00000010ff0f7803 */ /* 0x000fe40000000000 */
[----:B------:R-:W-:Y:S01]  /*3190*/  P2R R45, PR, RZ, 0x4 ;  /* 0x00000004ff2d7803 */ /* 0x000fe20000000000 */
[----:B------:R-:W3:Y:S01]  /*31a0*/  @!P1 LDG.E R74, desc[UR10][R86.64] ;  /* 0x0000000a564a9981 */ /* 0x000ee2000c1e1900 */
[----:B------:R-:W1:Y:S03]  /*31b0*/  @!P5 LDC.64 R96, c[0x0][0x398] ;  /* 0x0000e600ff60db82 */ /* 0x000e660000000a00 */
[----:B------:R4:W3:Y:S05]  /*31c0*/  @!P6 LDG.E R5, desc[UR10][R88.64] ;  /* 0x0000000a5805e981 */ /* 0x0008ea000c1e1900 */
[----:B0-----:R-:W0:Y:S01]  /*31d0*/  @!P5 LDC.64 R54, c[0x0][0x3f8] ;  /* 0x0000fe00ff36db82 */ /* 0x001e220000000a00 */
[----:B----4-:R-:W-:-:S02]  /*31e0*/  @!P5 MOV R88, R36 ;  /* 0x000000240058d202 */ /* 0x010fc40000000f00 */
[----:B------:R-:W-:Y:S01]  /*31f0*/  @!P5 MOV R89, R35 ;  /* 0x000000230059d202 */ /* 0x000fe20000000f00 */
[-C--:B0-----:R-:W-:Y:S02]  /*3200*/  @!P5 IMAD R2, R73, R54.reuse, RZ ;  /* 0x000000364902d224 */ /* 0x081fe400078e02ff */
[----:B------:R-:W-:-:S04]  /*3210*/  @!P5 IMAD.WIDE.U32 R88, R49, R54, R88 ;  /* 0x000000363158d225 */ /* 0x000fc800078e0058 */
[----:B------:R-:W-:Y:S02]  /*3220*/  @!P5 IMAD R73, R49, R55, R2 ;  /* 0x000000373149d224 */ /* 0x000fe400078e0202 */
[----:B------:R-:W0:Y:S03]  /*3230*/  @!P5 LDC.64 R54, c[0x0][0x3a0] ;  /* 0x0000e800ff36db82 */ /* 0x000e260000000a00 */
[----:B------:R-:W-:Y:S02]  /*3240*/  @!P5 IADD3 R49, PT, PT, R89, R73, RZ ;  /* 0x000000495931d210 */ /* 0x000fe40007ffe0ff */
[C---:B------:R-:W-:Y:S02]  /*3250*/  @!P5 SHF.L.U32 R89, R88.reuse, 0x1, RZ ;  /* 0x000000015859d819 */ /* 0x040fe400000006ff */
[----:B------:R-:W-:Y:S01]  /*3260*/  @!P5 SHF.L.U64.HI R2, R88, 0x1, R49 ;  /* 0x000000015802d819 */ /* 0x000fe20000010231 */
[----:B------:R-:W-:Y:S01]  /*3270*/  HFMA2 R73, -RZ, RZ, 0, 0 ;  /* 0x00000000ff497431 */ /* 0x000fe200000001ff */
[----:B------:R-:W-:-:S05]  /*3280*/  LOP3.LUT P4, RZ, R12, 0x8, RZ, 0xc0, !PT ;  /* 0x000000080cff7812 */ /* 0x000fca000788c0ff */
[----:B------:R4:W3:Y:S01]  /*3290*/  @!P1 LDG.E R73, desc[UR10][R68.64] ;  /* 0x0000000a44499981 */ /* 0x0008e2000c1e1900 */
[----:B0-----:R-:W-:-:S04]  /*32a0*/  @!P5 IADD3 R54, P6, PT, R89, R54, RZ ;  /* 0x000000365936d210 */ /* 0x001fc80007fde0ff */
[C---:B------:R-:W-:Y:S02]  /*32b0*/  @!P5 IADD3.X R55, PT, PT, R2.reuse, R55, RZ, P6, !PT ;  /* 0x000000370237d210 */ /* 0x040fe400037fe4ff */
[----:B-1----:R-:W-:Y:S02]  /*32c0*/  @!P5 IADD3 R96, P6, PT, R89, R96, RZ ;  /* 0x000000605960d210 */ /* 0x002fe40007fde0ff */
[----:B------:R-:W-:Y:S02]  /*32d0*/  SHF.R.S32.HI R89, RZ, 0x1f, R85 ;  /* 0x0000001fff597819 */ /* 0x000fe40000011455 */
[----:B------:R-:W-:Y:S02]  /*32e0*/  @!P5 IADD3.X R97, PT, PT, R2, R97, RZ, P6, !PT ;  /* 0x000000610261d210 */ /* 0x000fe400037fe4ff */
[----:B------:R-:W-:-:S04]  /*32f0*/  ISETP.GE.U32.AND P6, PT, R85, UR16, PT ;  /* 0x0000001055007c0c */ /* 0x000fc8000bfc6070 */
[----:B------:R-:W-:Y:S02]  /*3300*/  ISETP.GE.AND.EX P6, PT, R89, UR17, PT, P6 ;  /* 0x0000001159007c0c */ /* 0x000fe4000bfc6360 */
[----:B----4-:R-:W-:-:S06]  /*3310*/  CS2R R68, SRZ ;  /* 0x0000000000447805 */ /* 0x010fcc000001ff00 */
[----:B------:R0:W4:Y:S01]  /*3320*/  @!P4 LDG.E R68, desc[UR10][R60.64] ;  /* 0x0000000a3c44c981 */ /* 0x000122000c1e1900 */
[----:B------:R-:W-:-:S03]  /*3330*/  LOP3.LUT P2, RZ, R12, 0x1000000, RZ, 0xc0, !PT ;  /* 0x010000000cff7812 */ /* 0x000fc6000784c0ff */
[----:B------:R1:W4:Y:S01]  /*3340*/  @!P4 LDG.E R69, desc[UR10][R62.64] ;  /* 0x0000000a3e45c981 */ /* 0x000322000c1e1900 */
[----:B------:R-:W5:Y:S08]  /*3350*/  @!P6 LDC.64 R94, c[0x0][0x3a0] ;  /* 0x0000e800ff5eeb82 */ /* 0x000f700000000a00 */
[----:B0-----:R-:W0:Y:S01]  /*3360*/  @!P6 LDC.64 R60, c[0x0][0x3f8] ;  /* 0x0000fe00ff3ceb82 */ /* 0x001e220000000a00 */
[----:B-1----:R-:W-:-:S02]  /*3370*/  @!P6 MOV R62, R36 ;  /* 0x00000024003ee202 */ /* 0x002fc40000000f00 */
[----:B------:R-:W-:Y:S02]  /*3380*/  @!P6 MOV R63, R35 ;  /* 0x00000023003fe202 */ /* 0x000fe40000000f00 */
[----:B------:R-:W-:Y:S02]  /*3390*/  P2R R4, PR, RZ, 0x20 ;  /* 0x00000020ff047803 */ /* 0x000fe40000000000 */
[----:B------:R-:W-:Y:S02]  /*33a0*/  LOP3.LUT P5, RZ, R12, 0x800000, RZ, 0xc0, !PT ;  /* 0x008000000cff7812 */ /* 0x000fe400078ac0ff */
[----:B------:R-:W-:Y:S01]  /*33b0*/  PRMT R112, RZ, 0x5410, RZ ;  /* 0x00005410ff707816 */ /* 0x000fe200000000ff */
[-C--:B0-----:R-:W-:Y:S02]  /*33c0*/  @!P6 IMAD R2, R89, R60.reuse, RZ ;  /* 0x0000003c5902e224 */ /* 0x081fe400078e02ff */
[----:B------:R-:W0:Y:S01]  /*33d0*/  @!P6 LDC.64 R88, c[0x0][0x398] ;  /* 0x0000e600ff58eb82 */ /* 0x000e220000000a00 */
[----:B------:R-:W-:Y:S01]  /*33e0*/  @!P6 IMAD.WIDE.U32 R62, R85, R60, R62 ;  /* 0x0000003c553ee225 */ /* 0x000fe200078e003e */
[----:B------:R-:W-:-:S03]  /*33f0*/  @!P2 PRMT R112, R112, 0x5410, R84 ;  /* 0x000054107070a816 */ /* 0x000fc60000000054 */
[----:B------:R-:W-:Y:S01]  /*3400*/  @!P6 IMAD R87, R85, R61, R2 ;  /* 0x0000003d5557e224 */ /* 0x000fe200078e0202 */
[----:B------:R-:W-:Y:S01]  /*3410*/  P2R R43, PR, RZ, 0x1 ;  /* 0x00000001ff2b7803 */ /* 0x000fe20000000000 */
[----:B------:R1:W-:Y:S01]  /*3420*/  STL [R1+0x10], R84 ;  /* 0x0000105401007387 */ /* 0x0003e20000100800 */
[----:B------:R-:W-:Y:S02]  /*3430*/  LOP3.LUT P0, RZ, R12, 0x400000, RZ, 0xc0, !PT ;  /* 0x004000000cff7812 */ /* 0x000fe4000780c0ff */
[----:B------:R-:W-:Y:S02]  /*3440*/  @!P6 IADD3 R85, PT, PT, R63, R87, RZ ;  /* 0x000000573f55e210 */ /* 0x000fe40007ffe0ff */
[----:B------:R-:W-:Y:S02]  /*3450*/  @!P6 SHF.L.U32 R63, R62, 0x1, RZ ;  /* 0x000000013e3fe819 */ /* 0x000fe400000006ff */
[----:B------:R-:W-:Y:S02]  /*3460*/  @!P2 PRMT R112, R84, 0x7632, R112 ;  /* 0x000076325470a816 */ /* 0x000fe40000000070 */
[----:B-1----:R-:W-:-:S02]  /*3470*/  PRMT R84, RZ, 0x7610, R84 ;  /* 0x00007610ff547816 */ /* 0x002fc40000000054 */
[----:B------:R-:W-:Y:S02]  /*3480*/  @!P6 SHF.L.U64.HI R2, R62, 0x1, R85 ;  /* 0x000000013e02e819 */ /* 0x000fe40000010255 */
[----:B-----5:R-:W-:Y:S02]  /*3490*/  @!P6 IADD3 R94, P1, PT, R63, R94, RZ ;  /* 0x0000005e3f5ee210 */ /* 0x020fe40007f3e0ff */
[----:B------:R-:W-:Y:S02]  /*34a0*/  PRMT R93, R93, 0x5410, RZ ;  /* 0x000054105d5d7816 */ /* 0x000fe400000000ff */
[----:B------:R-:W-:Y:S01]  /*34b0*/  @!P5 PRMT R84, R70, 0x7632, R84 ;  /* 0x000076324654d816 */ /* 0x000fe20000000054 */
[----:B------:R1:W-:Y:S01]  /*34c0*/  STL [R1+0x94], R70 ;  /* 0x0000944601007387 */ /* 0x0003e20000100800 */
[----:B------:R-:W-:Y:S02]  /*34d0*/  @!P6 IADD3.X R95, PT, PT, R2, R95, RZ, P1, !PT ;  /* 0x0000005f025fe210 */ /* 0x000fe40000ffe4ff */
[----:B0-----:R-:W-:-:S02]  /*34e0*/  @!P6 IADD3 R88, P1, PT, R63, R88, RZ ;  /* 0x000000583f58e210 */ /* 0x001fc40007f3e0ff */
[----:B------:R-:W-:Y:S02]  /*34f0*/  @!P5 PRMT R93, R93, 0x5410, R70 ;  /* 0x000054105d5dd816 */ /* 0x000fe40000000046 */
[----:B------:R-:W-:Y:S02]  /*3500*/  PRMT R100, RZ, 0x5410, RZ ;  /* 0x00005410ff647816 */ /* 0x000fe400000000ff */
[----:B------:R-:W-:Y:S02]  /*3510*/  PRMT R84, R84, 0x5410, RZ ;  /* 0x0000541054547816 */ /* 0x000fe400000000ff */
[----:B-1----:R-:W-:Y:S02]  /*3520*/  PRMT R70, R70, 0x5410, RZ ;  /* 0x0000541046467816 */ /* 0x002fe400000000ff */
[----:B------:R-:W-:Y:S01]  /*3530*/  PRMT R101, RZ, 0x5410, RZ ;  /* 0x00005410ff657816 */ /* 0x000fe200000000ff */
[----:B------:R0:W-:Y:S01]  /*3540*/  STL [R1+0x18], R66 ;  /* 0x0000184201007387 */ /* 0x0001e20000100800 */
[----:B------:R-:W-:-:S02]  /*3550*/  @!P6 IADD3.X R89, PT, PT, R2, R89, RZ, P1, !PT ;  /* 0x000000590259e210 */ /* 0x000fc40000ffe4ff */
[----:B------:R-:W-:Y:S02]  /*3560*/  LOP3.LUT P1, RZ, R12, 0x200000, RZ, 0xc0, !PT ;  /* 0x002000000cff7812 */ /* 0x000fe4000782c0ff */
[----:B------:R-:W-:Y:S02]  /*3570*/  @!P2 PRMT R100, R100, 0x5410, R81 ;  /* 0x000054106464a816 */ /* 0x000fe40000000051 */
[--C-:B------:R-:W-:Y:S02]  /*3580*/  @!P0 PRMT R84, R84, 0x5410, R66.reuse ;  /* 0x0000541054548816 */ /* 0x100fe40000000042 */
[----:B------:R-:W-:Y:S02]  /*3590*/  @!P0 PRMT R70, R70, 0x7610, R66 ;  /* 0x0000761046468816 */ /* 0x000fe40000000042 */
[----:B------:R-:W-:Y:S02]  /*35a0*/  @!P5 PRMT R101, R101, 0x5410, R80 ;  /* 0x000054106565d816 */ /* 0x000fe40000000050 */
[----:B0-----:R-:W-:-:S02]  /*35b0*/  PRMT R66, RZ, 0x7610, R66 ;  /* 0x00007610ff427816 */ /* 0x001fc40000000042 */
[----:B------:R-:W-:Y:S02]  /*35c0*/  PRMT R63, R63, 0x5410, RZ ;  /* 0x000054103f3f7816 */ /* 0x000fe400000000ff */
[----:B------:R-:W-:Y:S02]  /*35d0*/  @!P2 PRMT R100, R81, 0x7632, R100 ;  /* 0x000076325164a816 */ /* 0x000fe40000000064 */
[----:B------:R-:W-:Y:S02]  /*35e0*/  LOP3.LUT P2, RZ, R12, 0x100000, RZ, 0xc0, !PT ;  /* 0x001000000cff7812 */ /* 0x000fe4000784c0ff */
[----:B------:R-:W-:Y:S02]  /*35f0*/  @!P5 PRMT R101, R80, 0x7632, R101 ;  /* 0x000076325065d816 */ /* 0x000fe40000000065 */
[----:B------:R-:W-:Y:S02]  /*3600*/  @!P0 PRMT R66, R79, 0x7610, R66 ;  /* 0x000076104f428816 */ /* 0x000fe40000000042 */
[----:B------:R-:W-:-:S02]  /*3610*/  @!P0 PRMT R63, R63, 0x7610, R79 ;  /* 0x000076103f3f8816 */ /* 0x000fc4000000004f */
[C---:B------:R-:W-:Y:S02]  /*3620*/  LOP3.LUT P5, RZ, R12.reuse, 0x80000, RZ, 0xc0, !PT ;  /* 0x000800000cff7812 */ /* 0x040fe400078ac0ff */
[----:B------:R-:W-:Y:S02]  /*3630*/  LOP3.LUT P0, RZ, R12, 0x40000, RZ, 0xc0, !PT ;  /* 0x000400000cff7812 */ /* 0x000fe4000780c0ff */
[----:B------:R-:W-:Y:S02]  /*3640*/  PRMT R62, R62, 0x5410, RZ ;  /* 0x000054103e3e7816 */ /* 0x000fe400000000ff */
[----:B------:R-:W-:Y:S02]  /*3650*/  PRMT R66, R66, 0x5410, RZ ;  /* 0x0000541042427816 */ /* 0x000fe400000000ff */
[----:B------:R-:W-:Y:S02]  /*3660*/  PRMT R63, RZ, 0x7610, R63 ;  /* 0x00007610ff3f7816 */ /* 0x000fe4000000003f */
[----:B------:R-:W-:Y:S01]  /*3670*/  PRMT R70, RZ, 0x7610, R70 ;  /* 0x00007610ff467816 */ /* 0x000fe20000000046 */
[----:B------:R0:W-:Y:S01]  /*3680*/  STL [R1+0x90], R81 ;  /* 0x0000905101007387 */ /* 0x0001e20000100800 */
[----:B------:R-:W-:-:S02]  /*3690*/  @!P1 PRMT R62, R62, 0x5410, R77 ;  /* 0x000054103e3e9816 */ /* 0x000fc4000000004d */
[----:B------:R-:W-:Y:S01]  /*36a0*/  @!P1 PRMT R66, R66, 0x5410, R78 ;  /* 0x0000541042429816 */ /* 0x000fe2000000004e */
[----:B------:R1:W-:Y:S01]  /*36b0*/  STL [R1+0x1c], R78 ;  /* 0x00001c4e01007387 */ /* 0x0003e20000100800 */
[C---:B------:R-:W-:Y:S02]  /*36c0*/  @!P1 PRMT R63, R78.reuse, 0x7632, R63 ;  /* 0x000076324e3f9816 */ /* 0x040fe4000000003f */
[----:B------:R-:W-:Y:S01]  /*36d0*/  @!P1 PRMT R70, R77, 0x7632, R70 ;  /* 0x000076324d469816 */ /* 0x000fe20000000046 */
[----:B------:R5:W-:Y:S01]  /*36e0*/  STL [R1+0x9c], R77 ;  /* 0x00009c4d01007387 */ /* 0x000be20000100800 */
[----:B0-----:R-:W-:Y:S02]  /*36f0*/  PRMT R81, RZ, 0x7610, R81 ;  /* 0x00007610ff517816 */ /* 0x001fe40000000051 */
[----:B------:R-:W-:Y:S02]  /*3700*/  PRMT R62, RZ, 0x7610, R62 ;  /* 0x00007610ff3e7816 */ /* 0x000fe4000000003e */
[----:B-1----:R-:W-:-:S02]  /*3710*/  PRMT R78, R78, 0x5410, RZ ;  /* 0x000054104e4e7816 */ /* 0x002fc400000000ff */
[----:B-----5:R-:W-:Y:S02]  /*3720*/  PRMT R77, R77, 0x5410, RZ ;  /* 0x000054104d4d7816 */ /* 0x020fe400000000ff */
[----:B------:R-:W-:Y:S02]  /*3730*/  @!P2 PRMT R81, R71, 0x7632, R81 ;  /* 0x000076324751a816 */ /* 0x000fe40000000051 */
[----:B------:R-:W-:Y:S02]  /*3740*/  @!P5 PRMT R77, R77, 0x5410, R65 ;  /* 0x000054104d4dd816 */ /* 0x000fe40000000041 */
[----:B------:R-:W-:Y:S01]  /*3750*/  @!P0 PRMT R78, R78, 0x7610, R64 ;  /* 0x000076104e4e8816 */ /* 0x000fe20000000040 */
[----:B------:R0:W-:Y:S01]  /*3760*/  STL [R1+0x20], R71 ;  /* 0x0000204701007387 */ /* 0x0001e20000100800 */
[----:B------:R-:W-:Y:S02]  /*3770*/  @!P2 PRMT R62, R71, 0x7610, R62 ;  /* 0x00007610473ea816 */ /* 0x000fe4000000003e */
[----:B------:R-:W-:Y:S01]  /*3780*/  PRMT R81, R81, 0x5410, RZ ;  /* 0x0000541051517816 */ /* 0x000fe200000000ff */
[----:B------:R1:W-:Y:S01]  /*3790*/  STL [R1+0x14], R80 ;  /* 0x0000145001007387 */ /* 0x0003e20000100800 */
[----:B------:R-:W-:-:S02]  /*37a0*/  P2R R49, PR, RZ, 0x10 ;  /* 0x00000010ff317803 */ /* 0x000fc40000000000 */
[----:B------:R-:W-:Y:S02]  /*37b0*/  PRMT R77, RZ, 0x7610, R77 ;  /* 0x00007610ff4d7816 */ /* 0x000fe4000000004d */
[----:B------:R-:W-:Y:S02]  /*37c0*/  PRMT R78, RZ, 0x7610, R78 ;  /* 0x00007610ff4e7816 */ /* 0x000fe4000000004e */
[----:B0-----:R-:W-:Y:S02]  /*37d0*/  PRMT R71, R71, 0x5410, RZ ;  /* 0x0000541047477816 */ /* 0x001fe400000000ff */
[----:B------:R-:W-:Y:S02]  /*37e0*/  LOP3.LUT P4, RZ, R12, 0x10000, RZ, 0xc0, !PT ;  /* 0x000100000cff7812 */ /* 0x000fe4000788c0ff */
[----:B-1----:R-:W-:Y:S01]  /*37f0*/  PRMT R80, R80, 0x5410, RZ ;  /* 0x0000541050507816 */ /* 0x002fe200000000ff */
[----:B------:R0:W-:Y:S01]  /*3800*/  STL [R1+0xa0], R72 ;  /* 0x0000a04801007387 */ /* 0x0001e20000100800 */
[----:B------:R-:W-:-:S02]  /*3810*/  @!P2 PRMT R81, R81, 0x5410, R72 ;  /* 0x000054105151a816 */ /* 0x000fc40000000048 */
[----:B------:R-:W-:Y:S02]  /*3820*/  @!P2 PRMT R71, R71, 0x7610, R72 ;  /* 0x000076104747a816 */ /* 0x000fe40000000048 */
[----:B------:R-:W-:Y:S02]  /*3830*/  @!P0 PRMT R77, R64, 0x7610, R77 ;  /* 0x00007610404d8816 */ /* 0x000fe4000000004d */
[----:B------:R-:W-:Y:S02]  /*3840*/  @!P0 PRMT R80, R80, 0x5410, R51 ;  /* 0x0000541050508816 */ /* 0x000fe40000000033 */
[----:B------:R-:W-:Y:S02]  /*3850*/  @!P0 PRMT R78, R51, 0x7632, R78 ;  /* 0x00007632334e8816 */ /* 0x000fe4000000004e */
[----:B0-----:R-:W-:Y:S02]  /*3860*/  PRMT R72, R72, 0x5410, RZ ;  /* 0x0000541048487816 */ /* 0x001fe400000000ff */
[----:B------:R-:W-:-:S02]  /*3870*/  LOP3.LUT P0, RZ, R12, 0x8000, RZ, 0xc0, !PT ;  /* 0x000080000cff7812 */ /* 0x000fc4000780c0ff */
[----:B------:R-:W-:Y:S02]  /*3880*/  @!P5 PRMT R72, R72, 0x7610, R67 ;  /* 0x000076104848d816 */ /* 0x000fe40000000043 */
[----:B------:R-:W-:Y:S02]  /*3890*/  LOP3.LUT P1, RZ, R12, 0x20000, RZ, 0xc0, !PT ;  /* 0x000200000cff7812 */ /* 0x000fe4000782c0ff */
[----:B------:R-:W-:Y:S02]  /*38a0*/  PRMT R91, R91, 0x5410, RZ ;  /* 0x000054105b5b7816 */ /* 0x000fe400000000ff */
[----:B------:R-:W-:Y:S02]  /*38b0*/  PRMT R85, R85, 0x5410, RZ ;  /* 0x0000541055557816 */ /* 0x000fe400000000ff */
[----:B------:R-:W-:Y:S02]  /*38c0*/  PRMT R71, RZ, 0x7610, R71 ;  /* 0x00007610ff477816 */ /* 0x000fe40000000047 */
[----:B------:R-:W-:-:S02]  /*38d0*/  PRMT R72, RZ, 0x7610, R72 ;  /* 0x00007610ff487816 */ /* 0x000fc40000000048 */
[----:B------:R-:W-:Y:S02]  /*38e0*/  @!P4 PRMT R91, R91, 0x7610, R42 ;  /* 0x000076105b5bc816 */ /* 0x000fe4000000002a */
[----:B------:R-:W-:Y:S02]  /*38f0*/  @!P4 PRMT R85, R85, 0x7610, R38 ;  /* 0x000076105555c816 */ /* 0x000fe40000000026 */
[----:B------:R-:W-:Y:S02]  /*3900*/  PRMT R86, RZ, 0x5410, RZ ;  /* 0x00005410ff567816 */ /* 0x000fe400000000ff */
[----:B------:R-:W-:Y:S02]  /*3910*/  @!P5 PRMT R71, R67, 0x7610, R71 ;  /* 0x000076104347d816 */ /* 0x000fe40000000047 */
[----:B------:R-:W-:Y:S01]  /*3920*/  @!P5 PRMT R72, R65, 0x7632, R72 ;  /* 0x000076324148d816 */ /* 0x000fe20000000048 */
[----:B------:R0:W-:Y:S01]  /*3930*/  STL [R1+0x98], R79 ;  /* 0x0000984f01007387 */ /* 0x0001e20000100800 */
[----:B------:R-:W-:-:S02]  /*3940*/  LOP3.LUT P2, RZ, R12, 0x4, RZ, 0xc0, !PT ;  /* 0x000000040cff7812 */ /* 0x000fc4000784c0ff */
[----:B------:R-:W-:Y:S02]  /*3950*/  LOP3.LUT P5, RZ, R12, 0x2, RZ, 0xc0, !PT ;  /* 0x000000020cff7812 */ /* 0x000fe400078ac0ff */
[----:B------:R-:W-:Y:S02]  /*3960*/  PRMT R85, RZ, 0x7610, R85 ;  /* 0x00007610ff557816 */ /* 0x000fe40000000055 */
[----:B------:R-:W-:Y:S02]  /*3970*/  PRMT R91, RZ, 0x7610, R91 ;  /* 0x00007610ff5b7816 */ /* 0x000fe4000000005b */
[----:B------:R-:W-:Y:S02]  /*3980*/  @!P0 PRMT R86, R86, 0x7610, R13 ;  /* 0x0000761056568816 */ /* 0x000fe4000000000d */
[----:B0-----:R-:W-:Y:S02]  /*3990*/  PRMT R79, RZ, 0x7610, R79 ;  /* 0x00007610ff4f7816 */ /* 0x001fe4000000004f */
[----:B------:R-:W-:Y:S01]  /*39a0*/  PRMT R92, RZ, 0x5410, RZ ;  /* 0x00005410ff5c7816 */ /* 0x000fe200000000ff */
[----:B------:R0:W-:Y:S01]  /*39b0*/  STL [R1+0x24], R67 ;  /* 0x0000244301007387 */ /* 0x0001e20000100800 */
[----:B------:R-:W-:-:S02]  /*39c0*/  @!P0 PRMT R85, R13, 0x7610, R85 ;  /* 0x000076100d558816 */ /* 0x000fc40000000055 */
[C---:B------:R-:W-:Y:S01]  /*39d0*/  @!P0 PRMT R91, R25.reuse, 0x7610, R91 ;  /* 0x00007610195b8816 */ /* 0x040fe2000000005b */
[----:B------:R-:W-:Y:S01]  /*39e0*/  STL [R1+0xa4], R65 ;  /* 0x0000a44101007387 */ /* 0x000fe20000100800 */
[----:B------:R-:W-:Y:S02]  /*39f0*/  @!P0 PRMT R86, R25, 0x7632, R86 ;  /* 0x0000763219568816 */ /* 0x000fe40000000056 */
[----:B------:R-:W-:Y:S01]  /*3a00*/  @!P1 PRMT R79, R48, 0x7632, R79 ;  /* 0x00007632304f9816 */ /* 0x000fe2000000004f */
[----:B------:R1:W-:Y:S01]  /*3a10*/  STL [R1+0x28], R64 ;  /* 0x0000284001007387 */ /* 0x0003e20000100800 */
[----:B------:R-:W-:Y:S01]  /*3a20*/  @!P4 PRMT R92, R92, 0x5410, R42 ;  /* 0x000054105c5cc816 */ /* 0x000fe2000000002a */
[----:B0-----:R-:W-:Y:S01]  /*3a30*/  HFMA2 R67, -RZ, RZ, 0, 0 ;  /* 0x00000000ff437431 */ /* 0x001fe200000001ff */
[----:B------:R-:W-:Y:S01]  /*3a40*/  ISETP.NE.AND P0, PT, R43, RZ, PT ;  /* 0x000000ff2b00720c */ /* 0x000fe20003f05270 */
[----:B------:R0:W-:Y:S01]  /*3a50*/  STL [R1+0x30], R42 ;  /* 0x0000302a01007387 */ /* 0x0001e20000100800 */
[----:B------:R-:W-:Y:S01]  /*3a60*/  P2R R2, PR, RZ, 0x40 ;  /* 0x00000040ff027803 */ /* 0x000fe20000000000 */
[----:B------:R-:W-:Y:S01]  /*3a70*/  HFMA2 R43, -RZ, RZ, 0, 0 ;  /* 0x00000000ff2b7431 */ /* 0x000fe200000001ff */
[----:B------:R-:W-:Y:S01]  /*3a80*/  LOP3.LUT P6, RZ, R12, 0x1, RZ, 0xc0, !PT ;  /* 0x000000010cff7812 */ /* 0x000fe200078cc0ff */
[----:B------:R5:W-:Y:S01]  /*3a90*/  STL [R1+0x34], R13 ;  /* 0x0000340d01007387 */ /* 0x000be20000100800 */
[----:B-1----:R-:W-:-:S02]  /*3aa0*/  CS2R R64, SRZ ;  /* 0x0000000000407805 */ /* 0x002fc4000001ff00 */
[----:B------:R-:W-:Y:S01]  /*3ab0*/  PRMT R79, R79, 0x5410, RZ ;  /* 0x000054104f4f7816 */ /* 0x000fe200000000ff */
[----:B------:R1:W4:Y:S01]  /*3ac0*/  @!P2 LDG.E R67, desc[UR10][R40.64] ;  /* 0x0000000a2843a981 */ /* 0x000322000c1e1900 */
[----:B0-----:R-:W-:Y:S02]  /*3ad0*/  MOV R42, RZ ;  /* 0x000000ff002a7202 */ /* 0x001fe40000000f00 */
[----:B------:R-:W-:Y:S01]  /*3ae0*/  PRMT R93, RZ, 0x7610, R93 ;  /* 0x00007610ff5d7816 */ /* 0x000fe2000000005d */
[----:B------:R-:W4:Y:S01]  /*3af0*/  @!P5 LDG.E R43, desc[UR10][R6.64] ;  /* 0x0000000a062bd981 */ /* 0x000f22000c1e1900 */
[----:B------:R-:W-:Y:S02]  /*3b00*/  PRMT R80, RZ, 0x7610, R80 ;  /* 0x00007610ff507816 */ /* 0x000fe40000000050 */
[----:B------:R-:W-:Y:S01]  /*3b10*/  @!P4 PRMT R92, R38, 0x7610, R92 ;  /* 0x00007610265cc816 */ /* 0x000fe2000000005c */
[----:B------:R0:W4:Y:S01]  /*3b20*/  @!P2 LDG.E R42, desc[UR10][R32.64] ;  /* 0x0000000a202aa981 */ /* 0x000122000c1e1900 */
[----:B-----5:R-:W-:-:S02]  /*3b30*/  P2R R13, PR, RZ, 0x20 ;  /* 0x00000020ff0d7803 */ /* 0x020fc40000000000 */
[----:B------:R-:W-:Y:S02]  /*3b40*/  CS2R R60, SRZ ;  /* 0x00000000003c7805 */ /* 0x000fe4000001ff00 */
[----:B------:R-:W-:Y:S01]  /*3b50*/  @!P1 PRMT R79, R79, 0x5410, R44 ;  /* 0x000054104f4f9816 */ /* 0x000fe2000000002c */
[----:B------:R-:W5:Y:S01]  /*3b60*/  @!P5 LDG.E R65, desc[UR10][R30.64] ;  /* 0x0000000a1e41d981 */ /* 0x000f62000c1e1900 */
[----:B------:R-:W-:Y:S02]  /*3b70*/  @!P1 PRMT R93, R44, 0x7632, R93 ;  /* 0x000076322c5d9816 */ /* 0x000fe4000000005d */
[C---:B------:R-:W-:Y:S01]  /*3b80*/  LOP3.LUT P4, RZ, R12.reuse, 0x2000, RZ, 0xc0, !PT ;  /* 0x000020000cff7812 */ /* 0x040fe2000788c0ff */
[----:B------:R2:W-:Y:S01]  /*3b90*/  STL [R1+0xac], R44 ;  /* 0x0000ac2c01007387 */ /* 0x0005e20000100800 */
[----:B------:R-:W-:Y:S02]  /*3ba0*/  ISETP.NE.AND P2, PT, R45, RZ, PT ;  /* 0x000000ff2d00720c */ /* 0x000fe40003f45270 */
[----:B------:R-:W-:Y:S01]  /*3bb0*/  LOP3.LUT P5, RZ, R12, 0x1000, RZ, 0xc0, !PT ;  /* 0x000010000cff7812 */ /* 0x000fe200078ac0ff */
[----:B------:R-:W5:Y:S01]  /*3bc0*/  @!P6 LDG.E R60, desc[UR10][R26.64] ;  /* 0x0000000a1a3ce981 */ /* 0x000f62000c1e1900 */
[----:B------:R-:W-:-:S02]  /*3bd0*/  @!P1 PRMT R80, R48, 0x7610, R80 ;  /* 0x0000761030509816 */ /* 0x000fc40000000050 */
[----:B------:R-:W-:Y:S02]  /*3be0*/  LOP3.LUT P1, RZ, R12, 0x4000, RZ, 0xc0, !PT ;  /* 0x000040000cff7812 */ /* 0x000fe4000782c0ff */
[----:B--2---:R-:W-:Y:S02]  /*3bf0*/  CS2R R44, SRZ ;  /* 0x00000000002c7805 */ /* 0x004fe4000001ff00 */
[----:B-1----:R-:W-:-:S04]  /*3c00*/  PRMT R41, R41, 0x5410, RZ ;  /* 0x0000541029297816 */ /* 0x002fc800000000ff */
[----:B------:R1:W2:Y:S01]  /*3c10*/  @!P6 LDG.E R44, desc[UR10][R28.64] ;  /* 0x0000000a1c2ce981 */ /* 0x0002a2000c1e1900 */
[----:B0-----:R-:W-:Y:S02]  /*3c20*/  PRMT R32, R32, 0x5410, RZ ;  /* 0x0000541020207816 */ /* 0x001fe400000000ff */
[----:B------:R-:W-:Y:S02]  /*3c30*/  PRMT R7, R7, 0x5410, RZ ;  /* 0x0000541007077816 */ /* 0x000fe400000000ff */
[----:B------:R-:W-:Y:S02]  /*3c40*/  @!P4 PRMT R41, R41, 0x7610, R18 ;  /* 0x000076102929c816 */ /* 0x000fe40000000012 */
[----:B-1----:R-:W-:Y:S01]  /*3c50*/  PRMT R29, RZ, 0x7610, R29 ;  /* 0x00007610ff1d7816 */ /* 0x002fe2000000001d */
[----:B------:R0:W-:Y:S03]  /*3c60*/  STL [R1+0x38], R21 ;  /* 0x0000381501007387 */ /* 0x0001e60000100800 */
[----:B------:R-:W-:-:S02]  /*3c70*/  @!P5 PRMT R29, R16, 0x7632, R29 ;  /* 0x00007632101dd816 */ /* 0x000fc4000000001d */
[--C-:B------:R-:W-:Y:S02]  /*3c80*/  @!P1 PRMT R32, R32, 0x5410, R21.reuse ;  /* 0x0000541020209816 */ /* 0x100fe40000000015 */
[----:B------:R-:W-:Y:S02]  /*3c90*/  @!P1 PRMT R7, R7, 0x7610, R21 ;  /* 0x0000761007079816 */ /* 0x000fe40000000015 */
[----:B------:R-:W-:Y:S02]  /*3ca0*/  PRMT R27, R27, 0x5410, RZ ;  /* 0x000054101b1b7816 */ /* 0x000fe400000000ff */
[----:B0-----:R-:W-:Y:S02]  /*3cb0*/  PRMT R21, R21, 0x5410, RZ ;  /* 0x0000541015157816 */ /* 0x001fe400000000ff */
[----:B------:R-:W-:Y:S02]  /*3cc0*/  PRMT R29, R29, 0x5410, RZ ;  /* 0x000054101d1d7816 */ /* 0x000fe400000000ff */
[----:B------:R-:W-:-:S02]  /*3cd0*/  PRMT R41, RZ, 0x7610, R41 ;  /* 0x00007610ff297816 */ /* 0x000fc40000000029 */
[--C-:B------:R-:W-:Y:S02]  /*3ce0*/  @!P0 PRMT R27, R27, 0x5410, R20.reuse ;  /* 0x000054101b1b8816 */ /* 0x100fe40000000014 */
[----:B------:R-:W-:Y:S02]  /*3cf0*/  @!P0 PRMT R21, R21, 0x7610, R20 ;  /* 0x0000761015158816 */ /* 0x000fe40000000014 */
[----:B------:R-:W-:Y:S02]  /*3d00*/  @!P0 PRMT R29, R29, 0x5410, R11 ;  /* 0x000054101d1d8816 */ /* 0x000fe4000000000b */
[----:B------:R-:W-:Y:S02]  /*3d10*/  @!P0 PRMT R41, R11, 0x7632, R41 ;  /* 0x000076320b298816 */ /* 0x000fe40000000029 */
[----:B------:R-:W-:-:S13]  /*3d20*/  ISETP.NE.AND P0, PT, R24, RZ, PT ;  /* 0x000000ff1800720c */ /* 0x000fda0003f05270 */
[----:B------:R-:W2:Y:S04]  /*3d30*/  @!P0 LDG.E R61, desc[UR10][R114.64] ;  /* 0x0000000a723d8981 */ /* 0x000ea8000c1e1900 */
[----:B------:R-:W2:Y:S01]  /*3d40*/  @!P0 LDG.E R64, desc[UR10][R110.64] ;  /* 0x0000000a6e408981 */ /* 0x000ea2000c1e1900 */
[----:B------:R-:W-:Y:S02]  /*3d50*/  PRMT R31, R31, 0x5410, RZ ;  /* 0x000054101f1f7816 */ /* 0x000fe400000000ff */
[----:B------:R-:W-:Y:S02]  /*3d60*/  PRMT R6, R6, 0x5410, RZ ;  /* 0x0000541006067816 */ /* 0x000fe400000000ff */
[----:B------:R-:W-:Y:S02]  /*3d70*/  PRMT R32, RZ, 0x7610, R32 ;  /* 0x00007610ff207816 */ /* 0x000fe40000000020 */
[----:B------:R-:W-:-:S02]  /*3d80*/  @!P4 PRMT R31, R31, 0x5410, R23 ;  /* 0x000054101f1fc816 */ /* 0x000fc40000000017 */
[----:B------:R-:W-:Y:S02]  /*3d90*/  @!P4 PRMT R6, R6, 0x7610, R23 ;  /* 0x000076100606c816 */ /* 0x000fe40000000017 */
[----:B------:R-:W-:Y:S02]  /*3da0*/  @!P4 PRMT R32, R18, 0x7610, R32 ;  /* 0x000076101220c816 */ /* 0x000fe40000000020 */
[----:B------:R-:W-:Y:S02]  /*3db0*/  PRMT R30, RZ, 0x5410, RZ ;  /* 0x00005410ff1e7816 */ /* 0x000fe400000000ff */
[----:B------:R-:W-:Y:S02]  /*3dc0*/  LOP3.LUT P4, RZ, R12, 0x400, RZ, 0xc0, !PT ;  /* 0x000004000cff7812 */ /* 0x000fe4000788c0ff */
[----:B------:R-:W-:Y:S02]  /*3dd0*/  PRMT R31, RZ, 0x7610, R31 ;  /* 0x00007610ff1f7816 */ /* 0x000fe4000000001f */
[----:B------:R-:W-:Y:S01]  /*3de0*/  @!P5 PRMT R30, R16, 0x7610, R30 ;  /* 0x00007610101ed816 */ /* 0x000fe2000000001e */
[----:B------:R0:W-:Y:S01]  /*3df0*/  STL [R1+0xb0], R38 ;  /* 0x0000b02601007387 */ /* 0x0001e20000100800 */
[----:B------:R-:W-:-:S02]  /*3e00*/  @!P5 PRMT R31, R14, 0x7610, R31 ;  /* 0x000076100e1fd816 */ /* 0x000fc4000000001f */
[----:B------:R-:W-:Y:S02]  /*3e10*/  @!P5 PRMT R30, R30, 0x7610, R14 ;  /* 0x000076101e1ed816 */ /* 0x000fe4000000000e */
[----:B------:R-:W-:Y:S02]  /*3e20*/  PRMT R33, RZ, 0x7610, R33 ;  /* 0x00007610ff217816 */ /* 0x000fe40000000021 */
[----:B------:R-:W-:Y:S02]  /*3e30*/  LOP3.LUT P5, RZ, R12, 0x200, RZ, 0xc0, !PT ;  /* 0x000002000cff7812 */ /* 0x000fe400078ac0ff */
[----:B------:R-:W-:Y:S02]  /*3e40*/  PRMT R28, RZ, 0x5410, RZ ;  /* 0x00005410ff1c7816 */ /* 0x000fe400000000ff */
[----:B0-----:R-:W-:Y:S01]  /*3e50*/  PRMT R38, RZ, 0x7610, R38 ;  /* 0x00007610ff267816 */ /* 0x001fe20000000026 */
[----:B------:R0:W-:Y:S01]  /*3e60*/  STL [R1+0xb4], R25 ;  /* 0x0000b41901007387 */ /* 0x0001e20000100800 */
[----:B------:R-:W-:-:S02]  /*3e70*/  @!P1 PRMT R33, R19, 0x7632, R33 ;  /* 0x0000763213219816 */ /* 0x000fc40000000021 */
[C---:B------:R-:W-:Y:S01]  /*3e80*/  @!P1 PRMT R38, R19.reuse, 0x7610, R38 ;  /* 0x0000761013269816 */ /* 0x040fe20000000026 */
[----:B------:R1:W-:Y:S01]  /*3e90*/  STL [R1+0xb8], R19 ;  /* 0x0000b81301007387 */ /* 0x0003e20000100800 */
[----:B------:R-:W-:Y:S02]  /*3ea0*/  @!P4 PRMT R28, R28, 0x5410, R8 ;  /* 0x000054101c1cc816 */ /* 0x000fe40000000008 */
[----:B0-----:R-:W-:Y:S01]  /*3eb0*/  PRMT R25, RZ, 0x7610, R25 ;  /* 0x00007610ff197816 */ /* 0x001fe20000000019 */
[----:B------:R0:W-:Y:S01]  /*3ec0*/  STL [R1+0x3c], R23 ;  /* 0x00003c1701007387 */ /* 0x0001e20000100800 */
[----:B-1----:R-:W-:Y:S02]  /*3ed0*/  PRMT R19, R19, 0x5410, RZ ;  /* 0x0000541013137816 */ /* 0x002fe400000000ff */
[----:B------:R-:W-:Y:S02]  /*3ee0*/  @!P4 PRMT R25, R9, 0x7610, R25 ;  /* 0x000076100919c816 */ /* 0x000fe40000000019 */
[----:B------:R-:W-:-:S02]  /*3ef0*/  @!P4 PRMT R19, R19, 0x7610, R9 ;  /* 0x000076101313c816 */ /* 0x000fc40000000009 */
[----:B------:R-:W-:Y:S02]  /*3f00*/  @!P4 PRMT R28, R8, 0x7632, R28 ;  /* 0x00007632081cc816 */ /* 0x000fe4000000001c */
[----:B0-----:R-:W-:Y:S02]  /*3f10*/  PRMT R23, RZ, 0x7610, R23 ;  /* 0x00007610ff177816 */ /* 0x001fe40000000017 */
[----:B------:R-:W-:Y:S02]  /*3f20*/  PRMT R26, R26, 0x5410, RZ ;  /* 0x000054101a1a7816 */ /* 0x000fe400000000ff */
[----:B------:R-:W-:Y:S02]  /*3f30*/  PRMT R27, RZ, 0x7610, R27 ;  /* 0x00007610ff1b7816 */ /* 0x000fe4000000001b */
[----:B------:R-:W-:Y:S02]  /*3f40*/  PRMT R40, R40, 0x5410, RZ ;  /* 0x0000541028287816 */ /* 0x000fe400000000ff */
[----:B------:R-:W-:-:S02]  /*3f50*/  LOP3.LUT P4, RZ, R12, 0x80, RZ, 0xc0, !PT ;  /* 0x000000800cff7812 */ /* 0x000fc4000788c0ff */
[----:B------:R-:W-:Y:S02]  /*3f60*/  PRMT R24, R24, 0x5410, RZ ;  /* 0x0000541018187816 */ /* 0x000fe400000000ff */
[----:B------:R-:W-:Y:S02]  /*3f70*/  @!P5 PRMT R23, R10, 0x7610, R23 ;  /* 0x000076100a17d816 */ /* 0x000fe40000000017 */
[----:B------:R-:W-:Y:S02]  /*3f80*/  @!P5 PRMT R26, R26, 0x7610, R10 ;  /* 0x000076101a1ad816 */ /* 0x000fe4000000000a */
[----:B------:R-:W-:Y:S02]  /*3f90*/  @!P5 PRMT R27, R3, 0x7610, R27 ;  /* 0x00007610031bd816 */ /* 0x000fe4000000001b */
[----:B------:R-:W-:Y:S02]  /*3fa0*/  @!P5 PRMT R40, R40, 0x7610, R3 ;  /* 0x000076102828d816 */ /* 0x000fe40000000003 */
[----:B------:R-:W-:Y:S01]  /*3fb0*/  LOP3.LUT P5, RZ, R12, 0x40, RZ, 0xc0, !PT ;  /* 0x000000400cff7812 */ /* 0x000fe200078ac0ff */
[----:B------:R0:W-:Y:S01]  /*3fc0*/  STL [R1+0xbc], R18 ;  /* 0x0000bc1201007387 */ /* 0x0001e20000100800 */
[----:B------:R-:W-:-:S02]  /*3fd0*/  @!P2 PRMT R24, R24, 0x7610, R83 ;  /* 0x000076101818a816 */ /* 0x000fc40000000053 */
[----:B------:R-:W-:Y:S01]  /*3fe0*/  PRMT R26, RZ, 0x7610, R26 ;  /* 0x00007610ff1a7816 */ /* 0x000fe2000000001a */
[----:B------:R1:W-:Y:S01]  /*3ff0*/  STL [R1+0x40], R16 ;  /* 0x0000401001007387 */ /* 0x0003e20000100800 */
[----:B------:R-:W-:Y:S02]  /*4000*/  PRMT R25, R25, 0x5410, RZ ;  /* 0x0000541019197816 */ /* 0x000fe400000000ff */
[----:B------:R-:W-:Y:S02]  /*4010*/  PRMT R24, RZ, 0x7610, R24 ;  /* 0x00007610ff187816 */ /* 0x000fe40000000018 */
[----:B0-----:R-:W-:Y:S02]  /*4020*/  PRMT R18, RZ, 0x7610, R18 ;  /* 0x00007610ff127816 */ /* 0x001fe40000000012 */
[----:B------:R-:W-:Y:S02]  /*4030*/  PRMT R23, R23, 0x5410, RZ ;  /* 0x0000541017177816 */ /* 0x000fe400000000ff */
[----:B-1----:R-:W-:-:S02]  /*4040*/  PRMT R16, RZ, 0x7610, R16 ;  /* 0x00007610ff107816 */ /* 0x002fc40000000010 */
[----:B------:R-:W-:Y:S02]  /*4050*/  PRMT R40, RZ, 0x7610, R40 ;  /* 0x00007610ff287816 */ /* 0x000fe40000000028 */
[C---:B------:R-:W-:Y:S02]  /*4060*/  @!P2 PRMT R18, R0.reuse, 0x7610, R18 ;  /* 0x000076100012a816 */ /* 0x040fe40000000012 */
[----:B------:R-:W-:Y:S02]  /*4070*/  @!P2 PRMT R26, R0, 0x7632, R26 ;  /* 0x00007632001aa816 */ /* 0x000fe4000000001a */
[----:B------:R-:W-:Y:S02]  /*4080*/  @!P2 PRMT R25, R25, 0x5410, R83 ;  /* 0x000054101919a816 */ /* 0x000fe40000000053 */
[----:B------:R-:W-:Y:S02]  /*4090*/  ISETP.NE.AND P2, PT, R22, RZ, PT ;  /* 0x000000ff1600720c */ /* 0x000fe40003f45270 */
[----:B---3--:R-:W-:-:S02]  /*40a0*/  @!P4 PRMT R16, R82, 0x7610, R16 ;  /* 0x000076105210c816 */ /* 0x008fc40000000010 */
[----:B------:R-:W-:Y:S02]  /*40b0*/  @!P4 PRMT R24, R82, 0x7632, R24 ;  /* 0x000076325218c816 */ /* 0x000fe40000000018 */
[----:B------:R-:W-:Y:S02]  /*40c0*/  @!P4 PRMT R23, R23, 0x5410, R53 ;  /* 0x000054101717c816 */ /* 0x000fe40000000035 */
[----:B------:R-:W-:Y:S02]  /*40d0*/  @!P4 PRMT R40, R53, 0x7632, R40 ;  /* 0x000076323528c816 */ /* 0x000fe40000000028 */
[----:B------:R-:W-:Y:S02]  /*40e0*/  PRMT R22, RZ, 0x5410, RZ ;  /* 0x00005410ff167816 */ /* 0x000fe400000000ff */
[----:B------:R-:W-:Y:S01]  /*40f0*/  LOP3.LUT P4, RZ, R12, 0x10, RZ, 0xc0, !PT ;  /* 0x000000100cff7812 */ /* 0x000fe2000788c0ff */
[----:B------:R0:W-:Y:S01]  /*4100*/  STL [R1+0xc0], R14 ;  /* 0x0000c00e01007387 */ /* 0x0001e20000100800 */
[----:B------:R-:W-:-:S02]  /*4110*/  PRMT R21, RZ, 0x7610, R21 ;  /* 0x00007610ff157816 */ /* 0x000fc40000000015 */
[----:B------:R-:W-:Y:S01]  /*4120*/  @!P5 PRMT R22, R22, 0x7610, R52 ;  /* 0x000076101616d816 */ /* 0x000fe20000000034 */
[----:B------:R1:W-:Y:S01]  /*4130*/  STL [R1+0xa8], R51 ;  /* 0x0000a83301007387 */ /* 0x0003e20000100800 */
[C---:B------:R-:W-:Y:S02]  /*4140*/  @!P5 PRMT R21, R5.reuse, 0x7632, R21 ;  /* 0x000076320515d816 */ /* 0x040fe40000000015 */
[----:B0-----:R-:W-:Y:S01]  /*4150*/  PRMT R14, R14, 0x5410, RZ ;  /* 0x000054100e0e7816 */ /* 0x001fe200000000ff */
[----:B------:R0:W-:Y:S01]  /*4160*/  STL [R1+0xc4], R11 ;  /* 0x0000c40b01007387 */ /* 0x0001e20000100800 */
[----:B------:R-:W-:Y:S02]  /*4170*/  @!P5 PRMT R22, R5, 0x7610, R22 ;  /* 0x000076100516d816 */ /* 0x000fe40000000016 */
[----:B------:R-:W-:Y:S01]  /*4180*/  @!P5 PRMT R14, R14, 0x5410, R52 ;  /* 0x000054100e0ed816 */ /* 0x000fe20000000034 */
[----:B-1----:R-:W1:Y:S01]  /*4190*/  S2R R51, SR_TID.X ;  /* 0x0000000000337919 */ /* 0x002e620000002100 */
[----:B------:R-:W-:-:S02]  /*41a0*/  LOP3.LUT P5, RZ, R12, 0x4, RZ, 0xc0, !PT ;  /* 0x000000040cff7812 */ /* 0x000fc400078ac0ff */
[----:B------:R-:W-:Y:S02]  /*41b0*/  PRMT R12, R12, 0x5410, RZ ;  /* 0x000054100c0c7816 */ /* 0x000fe400000000ff */
[----:B0-----:R-:W-:Y:S01]  /*41c0*/  PRMT R11, RZ, 0x7610, R11 ;  /* 0x00007610ff0b7816 */ /* 0x001fe2000000000b */
[----:B------:R0:W-:Y:S01]  /*41d0*/  STL [R1+0x44], R20 ;  /* 0x0000441401007387 */ /* 0x0001e20000100800 */
[----:B------:R-:W-:Y:S02]  /*41e0*/  @!P3 PRMT R12, R12, 0x5410, R76 ;  /* 0x000054100c0cb816 */ /* 0x000fe4000000004c */
[----:B------:R-:W-:Y:S01]  /*41f0*/  @!P4 PRMT R11, R74, 0x7610, R11 ;  /* 0x000076104a0bc816 */ /* 0x000fe2000000000b */
[----:B------:R3:W-:Y:S01]  /*4200*/  STL [R1+0x4c], R10 ;  /* 0x00004c0a01007387 */ /* 0x0007e20000100800 */
[----:B------:R-:W-:Y:S01]  /*4210*/  ISETP.NE.AND P1, PT, R39, RZ, PT ;  /* 0x000000ff2700720c */ /* 0x000fe20003f25270 */
[----:B------:R-:W-:Y:S01]  /*4220*/  UIMAD.WIDE UR6, UR8, 0x8, UR6 ;  /* 0x00000008080678a5 */ /* 0x000fe2000f8e0206 */
[----:B0-----:R-:W-:-:S02]  /*4230*/  PRMT R20, RZ, 0x5410, RZ ;  /* 0x00005410ff147816 */ /* 0x001fc400000000ff */
[----:B------:R-:W-:Y:S02]  /*4240*/  PRMT R39, R39, 0x5410, RZ ;  /* 0x0000541027277816 */ /* 0x000fe400000000ff */
[----:B------:R-:W-:Y:S02]  /*4250*/  @!P3 PRMT R20, R20, 0x7610, R76 ;  /* 0x000076101414b816 */ /* 0x000fe4000000004c */
[----:B------:R-:W-:Y:S02]  /*4260*/  PRMT R7, RZ, 0x7610, R7 ;  /* 0x00007610ff077816 */ /* 0x000fe40000000007 */
[----:B------:R-:W-:Y:S01]  /*4270*/  PRMT R12, RZ, 0x7610, R12 ;  /* 0x00007610ff0c7816 */ /* 0x000fe2000000000c */
[----:B------:R0:W-:Y:S01]  /*4280*/  STL [R1+0xcc], R3 ;  /* 0x0000cc0301007387 */ /* 0x0001e20000100800 */
[----:B------:R-:W-:Y:S02]  /*4290*/  PRMT R11, R11, 0x5410, RZ ;  /* 0x000054100b0b7816 */ /* 0x000fe400000000ff */
[----:B---3--:R-:W-:Y:S01]  /*42a0*/  PRMT R10, R10, 0x5410, RZ ;  /* 0x000054100a0a7816 */ /* 0x008fe200000000ff */
[----:B------:R3:W-:Y:S01]  /*42b0*/  STL [R1+0x48], R9 ;  /* 0x0000480901007387 */ /* 0x0007e20000100800 */
[----:B------:R-:W-:-:S02]  /*42c0*/  @!P3 PRMT R20, R75, 0x7610, R20 ;  /* 0x000076104b14b816 */ /* 0x000fc40000000014 */
[----:B------:R-:W-:Y:S01]  /*42d0*/  @!P3 PRMT R39, R39, 0x7610, R75 ;  /* 0x000076102727b816 */ /* 0x000fe2000000004b */
[----:B------:R1:W-:Y:S01]  /*42e0*/  STL [R1+0x50], R0 ;  /* 0x0000500001007387 */ /* 0x0003e20000100800 */
[C---:B------:R-:W-:Y:S02]  /*42f0*/  ISETP.NE.AND P3, PT, R17.reuse, RZ, PT ;  /* 0x000000ff1100720c */ /* 0x040fe40003f65270 */
[----:B------:R-:W-:Y:S01]  /*4300*/  PRMT R19, RZ, 0x7610, R19 ;  /* 0x00007610ff137816 */ /* 0x000fe20000000013 */
[----:B------:R1:W2:Y:S01]  /*4310*/  @!P1 LDG.E R45, desc[UR10][R46.64] ;  /* 0x0000000a2e2d9981 */ /* 0x0002a2000c1e1900 */
[----:B------:R-:W-:Y:S02]  /*4320*/  PRMT R18, R18, 0x5410, RZ ;  /* 0x0000541012127816 */ /* 0x000fe400000000ff */
[----:B------:R-:W-:Y:S02]  /*4330*/  PRMT R17, R17, 0x5410, RZ ;  /* 0x0000541011117816 */ /* 0x000fe400000000ff */
[----:B0-----:R-:W-:-:S02]  /*4340*/  MOV R3, UR7 ;  /* 0x0000000700037c02 */ /* 0x001fc40008000f00 */
[----:B------:R-:W-:Y:S02]  /*4350*/  @!P4 PRMT R19, R74, 0x7632, R19 ;  /* 0x000076324a13c816 */ /* 0x000fe40000000013 */
[--C-:B------:R-:W-:Y:S02]  /*4360*/  @!P4 PRMT R18, R18, 0x5410, R73.reuse ;  /* 0x000054101212c816 */ /* 0x100fe40000000049 */
[----:B------:R-:W-:Y:S02]  /*4370*/  @!P4 PRMT R17, R17, 0x7610, R73 ;  /* 0x000076101111c816 */ /* 0x000fe40000000049 */
[----:B------:R-:W-:Y:S02]  /*4380*/  ISETP.NE.AND P4, PT, R49, RZ, PT ;  /* 0x000000ff3100720c */ /* 0x000fe40003f85270 */
[----:B---3--:R-:W-:Y:S02]  /*4390*/  PRMT R9, RZ, 0x7610, R9 ;  /* 0x00007610ff097816 */ /* 0x008fe40000000009 */
[----:B-1----:R-:W-:-:S02]  /*43a0*/  LOP3.LUT R0, R51, 0xffff, RZ, 0xc0, !PT ;  /* 0x0000ffff33007812 */ /* 0x002fc400078ec0ff */
[----:B------:R-:W-:Y:S02]  /*43b0*/  CS2R R46, SRZ ;  /* 0x00000000002e7805 */ /* 0x000fe4000001ff00 */
[----:B------:R-:W-:Y:S01]  /*43c0*/  PRMT R6, RZ, 0x7610, R6 ;  /* 0x00007610ff067816 */ /* 0x000fe20000000006 */
[----:B------:R-:W-:Y:S01]  /*43d0*/  IMAD R0, R0, 0x925, RZ ;  /* 0x0000092500007824 */ /* 0x000fe200078e02ff */
[----:B------:R-:W-:Y:S02]  /*43e0*/  PRMT R33, R33, 0x5410, RZ ;  /* 0x0000541021217816 */ /* 0x000fe400000000ff */
[----:B------:R-:W3:Y:S01]  /*43f0*/  @!P1 LDG.E R46, desc[UR10][R58.64] ;  /* 0x0000000a3a2e9981 */ /* 0x000ee2000c1e1900 */
[----:B----4-:R-:W-:Y:S02]  /*4400*/  @!P4 PRMT R9, R69, 0x7610, R9 ;  /* 0x000076104509c816 */ /* 0x010fe40000000009 */
[----:B------:R-:W-:Y:S02]  /*4410*/  PRMT R17, RZ, 0x7610, R17 ;  /* 0x00007610ff117816 */ /* 0x000fe40000000011 */
[----:B------:R-:W-:-:S02]  /*4420*/  PRMT R16, R16, 0x5410, RZ ;  /* 0x0000541010107816 */ /* 0x000fc400000000ff */
[----:B------:R-:W-:Y:S01]  /*4430*/  PRMT R39, RZ, 0x7610, R39 ;  /* 0x00007610ff277816 */ /* 0x000fe20000000027 */
[----:B------:R0:W-:Y:S01]  /*4440*/  STL [R1+0xc8], R8 ;  /* 0x0000c80801007387 */ /* 0x0001e20000100800 */
[----:B------:R-:W-:Y:S02]  /*4450*/  PRMT R9, R9, 0x5410, RZ ;  /* 0x0000541009097816 */ /* 0x000fe400000000ff */
[----:B------:R-:W-:Y:S02]  /*4460*/  SHF.R.U32.HI R0, RZ, 0x10, R0 ;  /* 0x00000010ff007819 */ /* 0x000fe40000011600 */
[--C-:B-----5:R-:W-:Y:S02]  /*4470*/  @!P6 PRMT R11, R11, 0x5410, R60.reuse ;  /* 0x000054100b0be816 */ /* 0x120fe4000000003c */
[----:B------:R-:W-:Y:S02]  /*4480*/  @!P6 PRMT R10, R10, 0x7610, R60 ;  /* 0x000076100a0ae816 */ /* 0x000fe4000000003c */
[----:B--2---:R-:W-:-:S02]  /*4490*/  @!P6 PRMT R7, R44, 0x7610, R7 ;  /* 0x000076102c07e816 */ /* 0x004fc40000000007 */
[----:B------:R-:W-:Y:S02]  /*44a0*/  @!P6 PRMT R12, R44, 0x7632, R12 ;  /* 0x000076322c0ce816 */ /* 0x000fe4000000000c */
[----:B------:R-:W-:Y:S01]  /*44b0*/  PRMT R14, RZ, 0x7610, R14 ;  /* 0x00007610ff0e7816 */ /* 0x000fe2000000000e */
[----:B------:R-:W-:Y:S01]  /*44c0*/  STL [R1+0xd0], R83 ;  /* 0x0000d05301007387 */ /* 0x000fe20000100800 */
[----:B------:R-:W-:Y:S02]  /*44d0*/  ISETP.NE.AND P6, PT, R2, RZ, PT ;  /* 0x000000ff0200720c */ /* 0x000fe40003fc5270 */
[----:B------:R-:W-:Y:S01]  /*44e0*/  MOV R2, UR6 ;  /* 0x0000000600027c02 */ /* 0x000fe20008000f00 */
[----:B------:R-:W1:Y:S01]  /*44f0*/  LDCU.U8 UR6, c[0x0][0x414] ;  /* 0x00008280ff0677ac */ /* 0x000e620008000000 */
[----:B------:R2:W-:Y:S04]  /*4500*/  STL [R1+0x54], R82 ;  /* 0x0000545201007387 */ /* 0x0005e80000100800 */
[----:B------:R-:W4:Y:S01]  /*4510*/  LDG.E.64 R2, desc[UR10][R2.64] ;  /* 0x0000000a02027981 */ /* 0x000f22000c1e1b00 */
[----:B------:R-:W-:-:S02]  /*4520*/  PRMT R10, RZ, 0x7610, R10 ;  /* 0x00007610ff0a7816 */ /* 0x000fc4000000000a */
[----:B------:R-:W-:Y:S01]  /*4530*/  PRMT R0, R0, 0x9910, RZ ;  /* 0x0000991000007816 */ /* 0x000fe200000000ff */
[----:B------:R5:W-:Y:S01]  /*4540*/  STL [R1+0x58], R52 ;  /* 0x0000583401007387 */ /* 0x000be20000100800 */
[----:B------:R-:W-:Y:S02]  /*4550*/  @!P4 PRMT R17, R69, 0x7632, R17 ;  /* 0x000076324511c816 */ /* 0x000fe40000000011 */
[----:B------:R-:W-:Y:S02]  /*4560*/  @!P4 PRMT R16, R16, 0x5410, R68 ;  /* 0x000054101010c816 */ /* 0x000fe40000000044 */
[----:B------:R-:W-:Y:S01]  /*4570*/  PRMT R38, R38, 0x5410, RZ ;  /* 0x0000541026267816 */ /* 0x000fe200000000ff */
[----:B------:R-:W-:Y:S01]  /*4580*/  HFMA2 R49, -RZ, RZ, 0, 0 ;  /* 0x00000000ff317431 */ /* 0x000fe200000001ff */
[----:B------:R-:W-:Y:S01]  /*4590*/  @!P4 PRMT R39, R68, 0x7632, R39 ;  /* 0x000076324427c816 */ /* 0x000fe20000000027 */
[----:B------:R-:W-:Y:S01]  /*45a0*/  STL [R1+0xd8], R5 ;  /* 0x0000d80501007387 */ /* 0x000fe20000100800 */
[----:B------:R-:W-:-:S02]  /*45b0*/  ISETP.NE.AND P4, PT, R15, RZ, PT ;  /* 0x000000ff0f00720c */ /* 0x000fc40003f85270 */
[----:B------:R-:W-:Y:S01]  /*45c0*/  PRMT R15, RZ, 0x5410, RZ ;  /* 0x00005410ff0f7816 */ /* 0x000fe200000000ff */
[----:B------:R-:W-:Y:S01]  /*45d0*/  IMAD R0, R0, 0x1c, RZ ;  /* 0x0000001c00007824 */ /* 0x000fe200078e02ff */
[----:B0-----:R-:W-:Y:S01]  /*45e0*/  PRMT R8, R8, 0x5410, RZ ;  /* 0x0000541008087816 */ /* 0x001fe200000000ff */
[----:B------:R0:W-:Y:S01]  /*45f0*/  STL [R1+0x2c], R48 ;  /* 0x00002c3001007387 */ /* 0x0001e20000100800 */
[----:B------:R-:W-:Y:S02]  /*4600*/  @!P5 PRMT R15, R15, 0x7610, R67 ;  /* 0x000076100f0fd816 */ /* 0x000fe40000000043 */
[----:B------:R-:W-:Y:S01]  /*4610*/  IADD3 R0, PT, PT, RZ, -R0, RZ ;  /* 0x80000000ff007210 */ /* 0x000fe20007ffe0ff */
[----:B------:R-:W4:Y:S01]  /*4620*/  @!P2 LDG.E R47, desc[UR10][R106.64] ;  /* 0x0000000a6a2fa981 */ /* 0x000f22000c1e1900 */
[----:B------:R-:W-:-:S03]  /*4630*/  @!P0 PRMT R6, R61, 0x7610, R6 ;  /* 0x000076103d068816 */ /* 0x000fc60000000006 */
[----:B------:R0:W4:Y:S01]  /*4640*/  @!P4 LDG.E R49, desc[UR10][R56.64] ;  /* 0x0000000a3831c981 */ /* 0x000122000c1e1900 */
[----:B------:R-:W-:Y:S02]  /*4650*/  @!P0 PRMT R10, R61, 0x7632, R10 ;  /* 0x000076323d0a8816 */ /* 0x000fe4000000000a */
[--C-:B------:R-:W-:Y:S02]  /*4660*/  @!P0 PRMT R9, R9, 0x5410, R64.reuse ;  /* 0x0000541009098816 */ /* 0x100fe40000000040 */
[----:B------:R-:W-:Y:S02]  /*4670*/  @!P0 PRMT R33, R33, 0x7610, R64 ;  /* 0x0000761021218816 */ /* 0x000fe40000000040 */
[----:B-1----:R-:W-:Y:S02]  /*4680*/  ISETP.NE.AND P0, PT, RZ, UR6, PT ;  /* 0x00000006ff007c0c */ /* 0x002fe4000bf05270 */
[----:B------:R-:W-:Y:S02]  /*4690*/  @!P5 PRMT R8, R8, 0x5410, R67 ;  /* 0x000054100808d816 */ /* 0x000fe40000000043 */
[----:B------:R-:W-:-:S02]  /*46a0*/  @!P5 PRMT R15, R42, 0x7610, R15 ;  /* 0x000076102a0fd816 */ /* 0x000fc4000000000f */
[----:B------:R-:W-:Y:S02]  /*46b0*/  @!P5 PRMT R14, R42, 0x7632, R14 ;  /* 0x000076322a0ed816 */ /* 0x000fe4000000000e */
[----:B------:R-:W-:Y:S02]  /*46c0*/  ISETP.NE.AND P5, PT, R13, RZ, PT ;  /* 0x000000ff0d00720c */ /* 0x000fe40003fa5270 */
[----:B------:R-:W-:-:S03]  /*46d0*/  PRMT R0, R0, 0x7710, RZ ;  /* 0x0000771000007816 */ /* 0x000fc600000000ff */
[----:B--2---:R-:W1:Y:S01]  /*46e0*/  @P0 LDC.64 R82, c[0x0][0x3b0] ;  /* 0x0000ec00ff520b82 */ /* 0x004e620000000a00 */
[----:B------:R-:W-:Y:S02]  /*46f0*/  IADD3 R0, PT, PT, R0, R51, RZ ;  /* 0x0000003300007210 */ /* 0x000fe40007ffe0ff */
[----:B------:R-:W-:Y:S02]  /*4700*/  PRMT R13, RZ, 0x5410, RZ ;  /* 0x00005410ff0d7816 */ /* 0x000fe400000000ff */
[----:B------:R-:W-:Y:S02]  /*4710*/  SHF.L.U32 R0, R0, 0x1, RZ ;  /* 0x0000000100007819 */ /* 0x000fe400000006ff */
[----:B------:R-:W-:Y:S02]  /*4720*/  PRMT R8, RZ, 0x7610, R8 ;  /* 0x00007610ff087816 */ /* 0x000fe40000000008 */
[----:B------:R-:W-:Y:S02]  /*4730*/  @!P5 PRMT R13, R13, 0x7610, R43 ;  /* 0x000076100d0dd816 */ /* 0x000fe4000000002b */
[----:B------:R-:W-:-:S02]  /*4740*/  LOP3.LUT R0, R0, 0xffff, RZ, 0xc0, !PT ;  /* 0x0000ffff00007812 */ /* 0x000fc400078ec0ff */
[----:B-----5:R-:W-:Y:S02]  /*4750*/  MOV R52, UR13 ;  /* 0x0000000d00347c02 */ /* 0x020fe40008000f00 */
[----:B------:R-:W-:Y:S02]  /*4760*/  @!P5 PRMT R8, R43, 0x7610, R8 ;  /* 0x000076102b08d816 */ /* 0x000fe40000000008 */
[----:B------:R-:W-:Y:S02]  /*4770*/  @!P5 PRMT R13, R65, 0x7610, R13 ;  /* 0x00007610410dd816 */ /* 0x000fe4000000000d */
[----:B------:R-:W-:Y:S01]  /*4780*/  @!P5 PRMT R38, R38, 0x7610, R65 ;  /* 0x000076102626d816 */ /* 0x000fe20000000041 */
[----:B------:R-:W-:Y:S01]  /*4790*/  IMAD R52, R52, 0x38, R0 ;  /* 0x0000003834347824 */ /* 0x000fe200078e0200 */
[----:B------:R-:W-:Y:S02]  /*47a0*/  ISETP.NE.AND P5, PT, R4, RZ, PT ;  /* 0x000000ff0400720c */ /* 0x000fe40003fa5270 */
[----:B0-----:R-:W-:Y:S01]  /*47b0*/  CS2R R56, SRZ ;  /* 0x0000000000387805 */ /* 0x001fe2000001ff00 */
[----:B-1----:R-:W-:Y:S01]  /*47c0*/  @P0 IMAD.WIDE R82, R52, 0x2, R82 ;  /* 0x0000000234520825 */ /* 0x002fe200078e0252 */
[----:B------:R-:W-:-:S02]  /*47d0*/  MOV R48, RZ ;  /* 0x000000ff00307202 */ /* 0x000fc40000000f00 */
[----:B------:R-:W-:Y:S02]  /*47e0*/  CS2R R58, SRZ ;  /* 0x00000000003a7805 */ /* 0x000fe4000001ff00 */
[----:B------:R-:W-:Y:S01]  /*47f0*/  MOV R4, RZ ;  /* 0x000000ff00047202 */ /* 0x000fe20000000f00 */
[----:B------:R-:W2:Y:S04]  /*4800*/  @!P4 LDG.E R57, desc[UR10][R98.64] ;  /* 0x0000000a6239c981 */ /* 0x000ea8000c1e1900 */
[----:B------:R-:W5:Y:S04]  /*4810*/  @P0 LDG.E.U16 R51, desc[UR10][R82.64] ;  /* 0x0000000a52330981 */ /* 0x000f68000c1e1500 */
[----:B------:R0:W5:Y:S04]  /*4820*/  @P0 LDG.E.U16 R5, desc[UR10][R82.64+0x2] ;  /* 0x0000020a52050981 */ /* 0x000168000c1e1500 */
[----:B------:R1:W5:Y:S04]  /*4830*/  @!P5 LDG.E R56, desc[UR10][R54.64] ;  /* 0x0000000a3638d981 */ /* 0x000368000c1e1900 */
[----:B------:R-:W2:Y:S01]  /*4840*/  @!P3 LDG.E R48, desc[UR10][R104.64] ;  /* 0x0000000a6830b981 */ /* 0x000ea2000c1e1900 */
[----:B0-----:R-:W0:Y:S03]  /*4850*/  LDC.64 R82, c[0x0][0x3a8] ;  /* 0x0000ea00ff527b82 */ /* 0x001e260000000a00 */
[----:B------:R-:W5:Y:S01]  /*4860*/  @!P2 LDG.E R59, desc[UR10][R108.64] ;  /* 0x0000000a6c3ba981 */ /* 0x000f62000c1e1900 */
[----:B-1----:R-:W-:-:S03]  /*4870*/  CS2R R54, SRZ ;  /* 0x0000000000367805 */ /* 0x002fc6000001ff00 */
[----:B------:R-:W5:Y:S04]  /*4880*/  @!P3 LDG.E R58, desc[UR10][R102.64] ;  /* 0x0000000a663ab981 */ /* 0x000f68000c1e1900 */
[----:B------:R-:W5:Y:S04]  /*4890*/  @!P5 LDG.E R55, desc[UR10][R96.64] ;  /* 0x0000000a6037d981 */ /* 0x000f68000c1e1900 */
[----:B------:R-:W5:Y:S04]  /*48a0*/  @!P6 LDG.E R54, desc[UR10][R94.64] ;  /* 0x0000000a5e36e981 */ /* 0x000f68000c1e1900 */
[----:B------:R-:W5:Y:S01]  /*48b0*/  @!P6 LDG.E R4, desc[UR10][R88.64] ;  /* 0x0000000a5804e981 */ /* 0x000f62000c1e1900 */
[----:B0-----:R-:W-:-:S03]  /*48c0*/  IMAD.WIDE R82, R52, 0x2, R82 ;  /* 0x0000000234527825 */ /* 0x001fc600078e0252 */
[----:B------:R0:W-:Y:S04]  /*48d0*/  STL [R1+0xd4], R53 ;  /* 0x0000d43501007387 */ /* 0x0001e80000100800 */
[----:B------:R-:W5:Y:S04]  /*48e0*/  LDG.E.U16 R52, desc[UR10][R82.64+0x2] ;  /* 0x0000020a52347981 */ /* 0x000f68000c1e1500 */
[----:B0-----:R-:W5:Y:S04]  /*48f0*/  LDG.E.U16 R53, desc[UR10][R82.64] ;  /* 0x0000000a52357981 */ /* 0x001f68000c1e1500 */
[----:B------:R0:W-:Y:S04]  /*4900*/  STL [R1+0xe8], R42 ;  /* 0x0000e82a01007387 */ /* 0x0001e80000100800 */
[----:B------:R1:W-:Y:S01]  /*4910*/  STL [R1+0x6c], R43 ;  /* 0x00006c2b01007387 */ /* 0x0003e20000100800 */
[----:B0-----:R-:W-:-:S02]  /*4920*/  PRMT R42, RZ, 0x5410, RZ ;  /* 0x00005410ff2a7816 */ /* 0x001fc400000000ff */
[----:B-1----:R-:W-:Y:S02]  /*4930*/  PRMT R43, RZ, 0x5410, RZ ;  /* 0x00005410ff2b7816 */ /* 0x002fe400000000ff */
[----:B------:R-:W-:-:S04]  /*4940*/  @!P1 PRMT R42, R45, 0x7610, R42 ;  /* 0x000076102d2a9816 */ /* 0x000fc8000000002a */
[----:B------:R-:W-:Y:S02]  /*4950*/  @!P1 PRMT R42, R42, 0x7610, R45 ;  /* 0x000076102a2a9816 */ /* 0x000fe4000000002d */
[----:B---3--:R-:W-:-:S04]  /*4960*/  @!P1 PRMT R43, R46, 0x7610, R43 ;  /* 0x000076102e2b9816 */ /* 0x008fc8000000002b */
[----:B------:R-:W-:Y:S01]  /*4970*/  @!P1 PRMT R43, R43, 0x7610, R46 ;  /* 0x000076102b2b9816 */ /* 0x000fe2000000002e */
[----:B------:R0:W-:Y:S01]  /*4980*/  STL [R1+0xf8], R46 ;  /* 0x0000f82e01007387 */ /* 0x0001e20000100800 */
[----:B----4-:R-:W-:-:S13]  /*4990*/  R2UR UR28, R2 ;  /* 0x00000000021c72ca */ /* 0x010fda00000e0000 */
[----:B------:R-:W-:-:S05]  /*49a0*/  MOV R2, UR28 ;  /* 0x0000001c00027c02 */ /* 0x000fca0008000f00 */
[----:B------:R-:W-:-:S05]  /*49b0*/  FFMA.FTZ R3, -R2, UR28, R3 ;  /* 0x0000001c02037c23 */ /* 0x000fca0008010103 */
[----:B------:R-:W-:-:S13]  /*49c0*/  FSETP.GTU.FTZ.AND P1, PT, R3, RZ, PT ;  /* 0x000000ff0300720b */ /* 0x000fda0003f3c000 */
[----:B------:R-:W-:-:S05]  /*49d0*/  VOTEU.ANY UP0, P1 ;  /* 0x0000000000ff7886 */ /* 0x000fca0000800100 */
[----:B------:R-:W1:Y:S01]  /*49e0*/  @UP0 LDCU UR5, c[0x0][0x3c0] ;  /* 0x00007800ff0507ac */ /* 0x000e620008000800 */
[----:B------:R-:W-:Y:S02]  /*49f0*/  PLOP3.LUT P1, PT, PT, PT, UP0, 0x80, 0x8 ;  /* 0x000000000008781c */ /* 0x000fe40003f2f008 */
[----:B0-----:R-:W-:Y:S01]  /*4a00*/  PRMT R46, RZ, 0x5410, RZ ;  /* 0x00005410ff2e7816 */ /* 0x001fe200000000ff */
[----:B------:R-:W-:Y:S10]  /*4a10*/  STL [R1+0x5c], R76 ;  /* 0x00005c4c01007387 */ /* 0x000ff40000100800 */
[----:B-1----:R-:W-:-:S06]  /*4a20*/  @P1 FADD.FTZ R2, R3, UR5 ;  /* 0x0000000503021e21 */ /* 0x002fcc0008010000 */
[----:B------:R-:W0:Y:S01]  /*4a30*/  @P1 MUFU.RSQ R2, R2 ;  /* 0x0000000200021308 */ /* 0x000e220000001400 */
        /* <DEDUP_REMOVED lines=9> */
[----:B--2---:R-:W-:-:S03]  /*4ad0*/  @!P3 PRMT R46, R48, 0x7610, R46 ;  /* 0x00007610302eb816 */ /* 0x004fc6000000002e */
[----:B------:R-:W-:Y:S01]  /*4ae0*/  STL [R1+0xf4], R64 ;  /* 0x0000f44001007387 */ /* 0x000fe20000100800 */
[----:B------:R-:W-:-:S03]  /*4af0*/  @!P3 PRMT R46, R46, 0x7610, R48 ;  /* 0x000076102e2eb816 */ /* 0x000fc60000000030 */
[----:B-----5:R-:W-:Y:S04]  /*4b00*/  STL [R1+0x7c], R59 ;  /* 0x00007c3b01007387 */ /* 0x020fe80000100800 */
[----:B------:R-:W-:Y:S04]  /*4b10*/  STL [R1+0x100], R58 ;  /* 0x0001003a01007387 */ /* 0x000fe80000100800 */
[----:B------:R-:W-:Y:S04]  /*4b20*/  STL [R1+0x104], R57 ;  /* 0x0001043901007387 */ /* 0x000fe80000100800 */
[----:B------:R-:W-:Y:S04]  /*4b30*/  STL [R1+0x88], R56 ;  /* 0x0000883801007387 */ /* 0x000fe80000100800 */
[----:B------:R-:W-:Y:S04]  /*4b40*/  STL [R1+0x108], R55 ;  /* 0x0001083701007387 */ /* 0x000fe80000100800 */
[----:B------:R-:W-:Y:S04]  /*4b50*/  STL [R1+0x8c], R54 ;  /* 0x00008c3601007387 */ /* 0x000fe80000100800 */
[----:B------:R-:W-:Y:S04]  /*4b60*/  STL [R1+0x10c], R4 ;  /* 0x00010c0401007387 */ /* 0x000fe80000100800 */
[----:B------:R1:W-:Y:S04]  /*4b70*/  STL [R1+0x78], R45 ;  /* 0x0000782d01007387 */ /* 0x0003e80000100800 */
[----:B------:R2:W-:Y:S01]  /*4b80*/  STL [R1+0x80], R48 ;  /* 0x0000803001007387 */ /* 0x0005e20000100800 */
[----:B-1----:R-:W-:-:S02]  /*4b90*/  PRMT R45, RZ, 0x5410, RZ ;  /* 0x00005410ff2d7816 */ /* 0x002fc400000000ff */
[----:B--2---:R-:W-:Y:S02]  /*4ba0*/  PRMT R48, RZ, 0x5410, RZ ;  /* 0x00005410ff307816 */ /* 0x004fe400000000ff */
[----:B------:R-:W-:Y:S02]  /*4bb0*/  @!P2 PRMT R45, R47, 0x7610, R45 ;  /* 0x000076102f2da816 */ /* 0x000fe4000000002d */
[----:B------:R-:W-:Y:S01]  /*4bc0*/  @!P4 PRMT R48, R49, 0x7610, R48 ;  /* 0x000076103130c816 */ /* 0x000fe20000000030 */
[----:B------:R-:W-:Y:S01]  /*4bd0*/  UISETP.NE.AND UP1, UPT, UR6, URZ, UPT ;  /* 0x000000ff0600728c */ /* 0x000fe2000bf25270 */
[----:B0-----:R-:W-:Y:S01]  /*4be0*/  @P1 R2UR UR5, R2 ;  /* 0x00000000020512ca */ /* 0x001fe200000e0000 */
[----:B------:R0:W-:Y:S01]  /*4bf0*/  STL [R1+0x70], R44 ;  /* 0x0000702c01007387 */ /* 0x0001e20000100800 */
[----:B------:R-:W-:Y:S02]  /*4c00*/  @!P2 PRMT R45, R45, 0x7610, R47 ;  /* 0x000076102d2da816 */ /* 0x000fe4000000002f */
[----:B------:R-:W-:Y:S01]  /*4c10*/  @!P4 PRMT R48, R48, 0x7610, R49 ;  /* 0x000076103030c816 */ /* 0x000fe20000000031 */
[----:B------:R1:W-:Y:S01]  /*4c20*/  STL [R1+0xfc], R47 ;  /* 0x0000fc2f01007387 */ /* 0x0003e20000100800 */
[----:B------:R-:W-:-:S02]  /*4c30*/  PRMT R87, RZ, 0x5410, RZ ;  /* 0x00005410ff577816 */ /* 0x000fc400000000ff */
[----:B------:R-:W-:Y:S01]  /*4c40*/  PRMT R88, RZ, 0x5410, RZ ;  /* 0x00005410ff587816 */ /* 0x000fe200000000ff */
[----:B------:R2:W-:Y:S01]  /*4c50*/  STL [R1+0x84], R49 ;  /* 0x0000843101007387 */ /* 0x0005e20000100800 */
[----:B------:R-:W-:Y:S02]  /*4c60*/  PRMT R89, RZ, 0x5410, RZ ;  /* 0x00005410ff597816 */ /* 0x000fe400000000ff */
[----:B0-----:R-:W-:Y:S02]  /*4c70*/  PRMT R44, RZ, 0x5410, RZ ;  /* 0x00005410ff2c7816 */ /* 0x001fe400000000ff */
[----:B------:R-:W-:Y:S02]  /*4c80*/  PRMT R90, RZ, 0x5410, RZ ;  /* 0x00005410ff5a7816 */ /* 0x000fe400000000ff */
[----:B-1----:R-:W-:Y:S02]  /*4c90*/  PRMT R47, RZ, 0x5410, RZ ;  /* 0x00005410ff2f7816 */ /* 0x002fe400000000ff */
[----:B--2---:R-:W-:-:S02]  /*4ca0*/  PRMT R49, RZ, 0x5410, RZ ;  /* 0x00005410ff317816 */ /* 0x004fc400000000ff */
[----:B------:R-:W-:Y:S02]  /*4cb0*/  @!P2 PRMT R44, R59, 0x7610, R44 ;  /* 0x000076103b2ca816 */ /* 0x000fe4000000002c */
[----:B------:R-:W-:Y:S02]  /*4cc0*/  @!P3 PRMT R47, R58, 0x7610, R47 ;  /* 0x000076103a2fb816 */ /* 0x000fe4000000002f */
[----:B------:R-:W-:Y:S02]  /*4cd0*/  @!P4 PRMT R49, R57, 0x7610, R49 ;  /* 0x000076103931c816 */ /* 0x000fe40000000031 */
[----:B------:R-:W-:Y:S02]  /*4ce0*/  @!P5 PRMT R87, R56, 0x7610, R87 ;  /* 0x000076103857d816 */ /* 0x000fe40000000057 */
[----:B------:R-:W-:Y:S02]  /*4cf0*/  @!P5 PRMT R88, R55, 0x7610, R88 ;  /* 0x000076103758d816 */ /* 0x000fe40000000058 */
[----:B------:R-:W-:-:S02]  /*4d00*/  @!P6 PRMT R89, R54, 0x7610, R89 ;  /* 0x000076103659e816 */ /* 0x000fc40000000059 */
[----:B------:R-:W-:Y:S01]  /*4d10*/  @!P6 PRMT R90, R4, 0x7610, R90 ;  /* 0x00007610045ae816 */ /* 0x000fe2000000005a */
[----:B------:R-:W-:Y:S01]  /*4d20*/  HFMA2 R2, -RZ, RZ, 0, 0 ;  /* 0x00000000ff027431 */ /* 0x000fe200000001ff */
[----:B------:R-:W-:Y:S02]  /*4d30*/  MOV R3, RZ ;  /* 0x000000ff00037202 */ /* 0x000fe40000000f00 */
[----:B------:R-:W-:Y:S02]  /*4d40*/  @P0 SHF.L.U32 R2, R51, 0x10, RZ ;  /* 0x0000001033020819 */ /* 0x000fe400000006ff */
[----:B------:R-:W-:Y:S02]  /*4d50*/  @!P2 PRMT R44, R44, 0x7610, R59 ;  /* 0x000076102c2ca816 */ /* 0x000fe4000000003b */
[----:B------:R-:W-:Y:S02]  /*4d60*/  @!P3 PRMT R47, R47, 0x7610, R58 ;  /* 0x000076102f2fb816 */ /* 0x000fe4000000003a */
[----:B------:R-:W-:-:S02]  /*4d70*/  @!P4 PRMT R49, R49, 0x7610, R57 ;  /* 0x000076103131c816 */ /* 0x000fc40000000039 */
[----:B------:R-:W-:Y:S02]  /*4d80*/  @!P5 PRMT R87, R87, 0x7610, R56 ;  /* 0x000076105757d816 */ /* 0x000fe40000000038 */
[----:B------:R-:W-:Y:S02]  /*4d90*/  @!P5 PRMT R88, R88, 0x7610, R55 ;  /* 0x000076105858d816 */ /* 0x000fe40000000037 */
[----:B------:R-:W-:Y:S02]  /*4da0*/  @!P6 PRMT R89, R89, 0x7610, R54 ;  /* 0x000076105959e816 */ /* 0x000fe40000000036 */
[----:B------:R-:W-:Y:S02]  /*4db0*/  @!P6 PRMT R90, R90, 0x7610, R4 ;  /* 0x000076105a5ae816 */ /* 0x000fe40000000004 */
[----:B------:R-:W-:Y:S02]  /*4dc0*/  @P0 SHF.L.U32 R3, R5, 0x10, RZ ;  /* 0x0000001005030819 */ /* 0x000fe400000006ff */
[----:B------:R-:W-:-:S02]  /*4dd0*/  SHF.L.U32 R51, R53, 0x10, RZ ;  /* 0x0000001035337819 */ /* 0x000fc400000006ff */
[----:B------:R-:W-:Y:S01]  /*4de0*/  SHF.L.U32 R52, R52, 0x10, RZ ;  /* 0x0000001034347819 */ /* 0x000fe200000006ff */
[----:B------:R-:W-:Y:S01]  /*4df0*/  UMOV UR16, 0x3f800000 ;  /* 0x3f80000000107882 */ /* 0x000fe20000000000 */
[----:B------:R-:W-:Y:S01]  /*4e00*/  @UP0 UMOV UR16, UR5 ;  /* 0x0000000500100c82 */ /* 0x000fe20008000000 */
[----:B------:R-:W-:Y:S05]  /*4e10*/  BRA.U UP1, `(.L_x_1001) ;  /* 0x0000002501047547 */ /* 0x000fea000b800000 */
[----:B------:R-:W-:Y:S02]  /*4e20*/  HADD2.F32 R53, -RZ, R112.H1_H1 ;  /* 0x30000070ff357230 */ /* 0x000fe40000004100 */
[----:B------:R-:W-:Y:S02]  /*4e30*/  HADD2.F32 R56, -RZ, R100.H1_H1 ;  /* 0x30000064ff387230 */ /* 0x000fe40000004100 */
[----:B------:R-:W-:Y:S02]  /*4e40*/  HADD2.F32 R59, -RZ, R112.H0_H0 ;  /* 0x20000070ff3b7230 */ /* 0x000fe40000004100 */
[----:B------:R-:W-:Y:S01]  /*4e50*/  FADD.FTZ R53, R53, -UR28 ;  /* 0x8000001c35357e21 */ /* 0x000fe20008010000 */
[----:B------:R-:W-:Y:S02]  /*4e60*/  HADD2.F32 R57, -RZ, R101.H1_H1 ;  /* 0x30000065ff397230 */ /* 0x000fe40000004100 */
[----:B------:R-:W-:Y:S01]  /*4e70*/  FMUL.FTZ R61, R51, R56 ;  /* 0x00000038333d7220 */ /* 0x000fe20000410000 */
[----:B------:R-:W-:-:S02]  /*4e80*/  HADD2.F32 R60, -RZ, R100.H0_H0 ;  /* 0x20000064ff3c7230 */ /* 0x000fc40000004100 */
[----:B------:R-:W-:Y:S01]  /*4e90*/  FMUL.FTZ R53, R53, UR16 ;  /* 0x0000001035357c20 */ /* 0x000fe20008410000 */
[----:B------:R-:W-:Y:S01]  /*4ea0*/  FADD.FTZ R59, R59, -UR28 ;  /* 0x8000001c3b3b7e21 */ /* 0x000fe20008010000 */
[----:B------:R-:W-:Y:S01]  /*4eb0*/  FADD.FTZ R57, R57, -UR28 ;  /* 0x8000001c39397e21 */ /* 0x000fe20008010000 */
[----:B------:R-:W-:Y:S01]  /*4ec0*/  FADD.FTZ R54, RZ, R61 ;  /* 0x0000003dff367221 */ /* 0x000fe20000010000 */
[----:B------:R-:W-:Y:S02]  /*4ed0*/  HADD2.F32 R58, -RZ, R101.H0_H0 ;  /* 0x20000065ff3a7230 */ /* 0x000fe40000004100 */
[----:B------:R-:W-:Y:S01]  /*4ee0*/  FFMA.FTZ R61, R53, R61, RZ ;  /* 0x0000003d353d7223 */ /* 0x000fe200000100ff */
[----:B------:R-:W-:Y:S02]  /*4ef0*/  HADD2.F32 R55, -RZ, R93.H1_H1 ;  /* 0x3000005dff377230 */ /* 0x000fe40000004100 */
        /* <DEDUP_REMOVED lines=30> */
[----:B------:R-:W-:Y:S02]  /*50e0*/  HADD2.F32 R53, -RZ, R66.H1_H1 ;  /* 0x30000042ff357230 */ /* 0x000fe40000004100 */
        /* <DEDUP_REMOVED lines=71> */
[----:B------:R-:W-:Y:S01]  /*5560*/  FFMA.FTZ R59, R72, R5, R59 ;  /* 0x00000005483b7223 */ /* 0x000fe2000001003b */
[----:B------:R-:W-:Y:S01]  /*5570*/  FADD.FTZ R4, R63, R58 ;  /* 0x0000003a3f047221 */ /* 0x000fe20000010000 */
[----:B------:R-:W-:Y:S01]  /*5580*/  FFMA.FTZ R54, R55, R58, R54 ;  /* 0x0000003a37367223 */ /* 0x000fe20000010036 */
[----:B------:R-:W-:Y:S01]  /*5590*/  FMUL.FTZ R5, R52, R78 ;  /* 0x0000004e34057220 */ /* 0x000fe20000410000 */
[----:B------:R-:W-:Y:S01]  /*55a0*/  FMUL.FTZ R53, R53, UR16 ;  /* 0x0000001035357c20 */ /* 0x000fe20008410000 */
[----:B------:R-:W-:-:S02]  /*55b0*/  HADD2.F32 R55, -RZ, R79.H0_H0 ;  /* 0x2000004fff377230 */ /* 0x000fc40000004100 */
[----:B------:R-:W-:Y:S01]  /*55c0*/  FADD.FTZ R60, R60, R72 ;  /* 0x000000483c3c7221 */ /* 0x000fe20000010000 */
[----:B------:R-:W-:Y:S02]  /*55d0*/  HADD2.F32 R80, -RZ, R80.H0_H0 ;  /* 0x20000050ff507230 */ /* 0x000fe40000004100 */
[----:B------:R-:W-:Y:S01]  /*55e0*/  FADD.FTZ R4, R5, R4 ;  /* 0x0000000405047221 */ /* 0x000fe20000010000 */
[----:B------:R-:W-:Y:S01]  /*55f0*/  FFMA.FTZ R5, R53, R5, R54 ;  /* 0x0000000535057223 */ /* 0x000fe20000010036 */
[----:B------:R-:W-:Y:S02]  /*5600*/  HADD2.F32 R58, -RZ, R79.H1_H1 ;  /* 0x3000004fff3a7230 */ /* 0x000fe40000004100 */
[----:B------:R-:W-:Y:S01]  /*5610*/  FADD.FTZ R54, R55, -UR28 ;  /* 0x8000001c37367e21 */ /* 0x000fe20008010000 */
[----:B------:R-:W-:Y:S01]  /*5620*/  FADD.FTZ R80, R80, -UR28 ;  /* 0x8000001c50507e21 */ /* 0x000fe20008010000 */
[----:B------:R-:W-:Y:S02]  /*5630*/  HADD2.F32 R93, -RZ, R93.H0_H0 ;  /* 0x2000005dff5d7230 */ /* 0x000fe40000004100 */
[----:B------:R-:W-:Y:S01]  /*5640*/  FADD.FTZ R60, R60, R78 ;  /* 0x0000004e3c3c7221 */ /* 0x000fe20000010000 */
[----:B------:R-:W-:Y:S01]  /*5650*/  FFMA.FTZ R59, R78, R53, R59 ;  /* 0x000000354e3b7223 */ /* 0x000fe2000001003b */
[----:B------:R-:W-:Y:S01]  /*5660*/  FMUL.FTZ R54, R54, UR16 ;  /* 0x0000001036367c20 */ /* 0x000fe20008410000 */
[----:B------:R-:W-:Y:S01]  /*5670*/  FMUL.FTZ R80, R80, UR16 ;  /* 0x0000001050507c20 */ /* 0x000fe20008410000 */
[----:B------:R-:W-:-:S02]  /*5680*/  HADD2.F32 R55, -RZ, R92.H1_H1 ;  /* 0x3000005cff377230 */ /* 0x000fc40000004100 */
[----:B------:R-:W-:Y:S01]  /*5690*/  FMUL.FTZ R53, R51, R58 ;  /* 0x0000003a33357220 */ /* 0x000fe20000410000 */
[----:B------:R-:W-:Y:S01]  /*56a0*/  FADD.FTZ R60, R60, R93 ;  /* 0x0000005d3c3c7221 */ /* 0x000fe20000010000 */
[----:B------:R-:W-:Y:S01]  /*56b0*/  FFMA.FTZ R59, R93, R54, R59 ;  /* 0x000000365d3b7223 */ /* 0x000fe2000001003b */
[----:B------:R-:W-:Y:S01]  /*56c0*/  FMUL.FTZ R93, R52, R93 ;  /* 0x0000005d345d7220 */ /* 0x000fe20000410000 */
[----:B------:R-:W-:Y:S01]  /*56d0*/  FFMA.FTZ R5, R80, R53, R5 ;  /* 0x0000003550057223 */ /* 0x000fe20000010005 */
[----:B------:R-:W-:Y:S01]  /*56e0*/  FADD.FTZ R55, R55, -UR28 ;  /* 0x8000001c37377e21 */ /* 0x000fe20008010000 */
[----:B------:R-:W-:Y:S02]  /*56f0*/  HADD2.F32 R92, -RZ, R92.H0_H0 ;  /* 0x2000005cff5c7230 */ /* 0x000fe40000004100 */
[----:B------:R-:W-:Y:S01]  /*5700*/  FADD.FTZ R4, R4, R53 ;  /* 0x0000003504047221 */ /* 0x000fe20000010000 */
[----:B------:R-:W-:Y:S02]  /*5710*/  HADD2.F32 R53, -RZ, R91.H1_H1 ;  /* 0x3000005bff357230 */ /* 0x000fe40000004100 */
[----:B------:R-:W-:Y:S01]  /*5720*/  FFMA.FTZ R5, R54, R93, R5 ;  /* 0x0000005d36057223 */ /* 0x000fe20000010005 */
[----:B------:R-:W-:Y:S01]  /*5730*/  FMUL.FTZ R54, R55, UR16 ;  /* 0x0000001037367c20 */ /* 0x000fe20008410000 */
[----:B------:R-:W-:Y:S01]  /*5740*/  FFMA.FTZ R57, R58, R80, R57 ;  /* 0x000000503a397223 */ /* 0x000fe20000010039 */
[----:B------:R-:W-:Y:S01]  /*5750*/  FMUL.FTZ R55, R51, R92 ;  /* 0x0000005c33377220 */ /* 0x000fe20000410000 */
[----:B------:R-:W-:Y:S01]  /*5760*/  FADD.FTZ R53, R53, -UR28 ;  /* 0x8000001c35357e21 */ /* 0x000fe20008010000 */
[----:B------:R-:W-:Y:S01]  /*5770*/  FADD.FTZ R56, R56, R58 ;  /* 0x0000003a38387221 */ /* 0x000fe20000010000 */
[----:B------:R-:W-:Y:S01]  /*5780*/  FFMA.FTZ R57, R92, R54, R57 ;  /* 0x000000365c397223 */ /* 0x000fe20000010039 */
[----:B------:R-:W-:Y:S01]  /*5790*/  FFMA.FTZ R58, R54, R55, R5 ;  /* 0x00000037363a7223 */ /* 0x000fe20000010005 */
[----:B------:R-:W-:-:S02]  /*57a0*/  HADD2.F32 R54, -RZ, R85.H1_H1 ;  /* 0x30000055ff367230 */ /* 0x000fc40000004100 */
[----:B------:R-:W-:Y:S01]  /*57b0*/  FMUL.FTZ R53, R53, UR16 ;  /* 0x0000001035357c20 */ /* 0x000fe20008410000 */
[----:B------:R-:W-:Y:S02]  /*57c0*/  HADD2.F32 R61, -RZ, R85.H0_H0 ;  /* 0x20000055ff3d7230 */ /* 0x000fe40000004100 */
[----:B------:R-:W-:Y:S01]  /*57d0*/  FADD.FTZ R4, R93, R4 ;  /* 0x000000045d047221 */ /* 0x000fe20000010000 */
[----:B------:R-:W-:Y:S02]  /*57e0*/  HADD2.F32 R62, -RZ, R91.H0_H0 ;  /* 0x2000005bff3e7230 */ /* 0x000fe40000004100 */
[----:B------:R-:W-:Y:S01]  /*57f0*/  FADD.FTZ R60, R60, R54 ;  /* 0x000000363c3c7221 */ /* 0x000fe20000010000 */
[----:B------:R-:W-:Y:S01]  /*5800*/  FFMA.FTZ R59, R54, R53, R59 ;  /* 0x00000035363b7223 */ /* 0x000fe2000001003b */
[----:B------:R-:W-:Y:S01]  /*5810*/  FADD.FTZ R4, R4, R55 ;  /* 0x0000003704047221 */ /* 0x000fe20000010000 */
        /* <DEDUP_REMOVED lines=399> */
[----:B------:R-:W-:Y:S01]  /*7110*/  FFMA.FTZ R4, R49, R48, R4 ;  /* 0x0000003031047223 */ /* 0x000fe20000010004 */
        /* <DEDUP_REMOVED lines=17> */
.L_x_1001:
[--C-:B------:R-:W-:Y:S02]  /*7230*/  HADD2.F32 R4, -RZ, R112.reuse.H0_H0 ;  /* 0x20000070ff047230 */ /* 0x100fe40000004100 */
[--C-:B------:R-:W-:Y:S02]  /*7240*/  HADD2.F32 R69, -RZ, R101.reuse.H0_H0 ;  /* 0x20000065ff457230 */ /* 0x100fe40000004100 */
[----:B------:R-:W-:Y:S02]  /*7250*/  HADD2.F32 R5, -RZ, R112.H1_H1 ;  /* 0x30000070ff057230 */ /* 0x000fe40000004100 */
        /* <DEDUP_REMOVED lines=8> */
[C-C-:B------:R-:W-:Y:S01]  /*72e0*/  FFMA.FTZ R56, R52.reuse, R4, R3.reuse ;  /* 0x0000000434387223 */ /* 0x140fe20000010003 */
[----:B------:R-:W-:Y:S01]  /*72f0*/  FMUL.FTZ R5, R5, UR16 ;  /* 0x0000001005057c20 */ /* 0x000fe20008410000 */
[----:B------:R-:W-:Y:S01]  /*7300*/  FFMA.FTZ R53, R52, R69, R3 ;  /* 0x0000004534357223 */ /* 0x000fe20000010003 */
[----:B------:R-:W-:Y:S01]  /*7310*/  FMUL.FTZ R75, R75, UR16 ;  /* 0x000000104b4b7c20 */ /* 0x000fe20008410000 */
[----:B------:R-:W-:Y:S01]  /*7320*/  FMUL.FTZ R58, R56, -1.4426950216293334961 ;  /* 0xbfb8aa3b383a7820 */ /* 0x000fe20000410000 */
[--C-:B------:R-:W-:Y:S01]  /*7330*/  FFMA.FTZ R54, R51, R5, R2.reuse ;  /* 0x0000000533367223 */ /* 0x100fe20000010002 */
[----:B------:R-:W-:Y:S01]  /*7340*/  FMUL.FTZ R74, R53, -1.4426950216293334961 ;  /* 0xbfb8aa3b354a7820 */ /* 0x000fe20000410000 */
[----:B------:R-:W-:Y:S01]  /*7350*/  FFMA.FTZ R55, R51, R75, R2 ;  /* 0x0000004b33377223 */ /* 0x000fe20000010002 */
[----:B------:R-:W-:-:S02]  /*7360*/  HADD2.F32 R60, -RZ, R100.H0_H0 ;  /* 0x20000064ff3c7230 */ /* 0x000fc40000004100 */
[----:B------:R-:W-:Y:S01]  /*7370*/  FMUL.FTZ R59, R54, -1.4426950216293334961 ;  /* 0xbfb8aa3b363b7820 */ /* 0x000fe20000410000 */
[----:B------:R-:W0:Y:S01]  /*7380*/  MUFU.EX2 R58, R58 ;  /* 0x0000003a003a7308 */ /* 0x000e220000000800 */
[----:B------:R-:W-:Y:S01]  /*7390*/  FMUL.FTZ R57, R55, -1.4426950216293334961 ;  /* 0xbfb8aa3b37397820 */ /* 0x000fe20000410000 */
[----:B------:R-:W-:Y:S01]  /*73a0*/  FADD.FTZ R68, R68, -UR28 ;  /* 0x8000001c44447e21 */ /* 0x000fe20008010000 */
[----:B------:R-:W-:Y:S01]  /*73b0*/  HADD2.F32 R73, -RZ, R70.H1_H1 ;  /* 0x30000046ff497230 */ /* 0x000fe20000004100 */
[----:B------:R-:W1:Y:S01]  /*73c0*/  MUFU.EX2 R74, R74 ;  /* 0x0000004a004a7308 */ /* 0x000e620000000800 */
[----:B------:R-:W-:Y:S02]  /*73d0*/  HADD2.F32 R64, -RZ, R66.H1_H1 ;  /* 0x30000042ff407230 */ /* 0x000fe40000004100 */
[----:B------:R-:W-:Y:S01]  /*73e0*/  FMUL.FTZ R68, R68, UR16 ;  /* 0x0000001044447c20 */ /* 0x000fe20008410000 */
[----:B------:R-:W-:Y:S01]  /*73f0*/  HADD2.F32 R70, -RZ, R70.H0_H0 ;  /* 0x20000046ff467230 */ /* 0x000fe20000004100 */
[----:B------:R-:W2:Y:S01]  /*7400*/  MUFU.EX2 R59, R59 ;  /* 0x0000003b003b7308 */ /* 0x000ea20000000800 */
[----:B------:R-:W-:Y:S01]  /*7410*/  FADD.FTZ R73, R73, -UR28 ;  /* 0x8000001c49497e21 */ /* 0x000fe20008010000 */
[----:B------:R-:W-:Y:S01]  /*7420*/  FADD.FTZ R64, R64, -UR28 ;  /* 0x8000001c40407e21 */ /* 0x000fe20008010000 */
[--C-:B------:R-:W-:Y:S01]  /*7430*/  HADD2.F32 R96, -RZ, R28.reuse.H1_H1 ;  /* 0x3000001cff607230 */ /* 0x100fe20000004100 */
[----:B------:R-:W3:Y:S01]  /*7440*/  MUFU.EX2 R57, R57 ;  /* 0x0000003900397308 */ /* 0x000ee20000000800 */
[----:B------:R-:W-:Y:S01]  /*7450*/  FMUL.FTZ R73, R73, UR16 ;  /* 0x0000001049497c20 */ /* 0x000fe20008410000 */
[----:B0-----:R-:W-:Y:S01]  /*7460*/  FADD.FTZ R58, R58, 1 ;  /* 0x3f8000003a3a7421 */ /* 0x001fe20000010000 */
[----:B------:R-:W-:Y:S01]  /*7470*/  FMUL.FTZ R64, R64, UR16 ;  /* 0x0000001040407c20 */ /* 0x000fe20008410000 */
[----:B------:R-:W-:-:S02]  /*7480*/  HADD2.F32 R28, -RZ, R28.H0_H0 ;  /* 0x2000001cff1c7230 */ /* 0x000fc40000004100 */
        /* <DEDUP_REMOVED lines=10> */
[----:B------:R-:W-:Y:S01]  /*7530*/  FADD.FTZ R76, -R76, 1 ;  /* 0x3f8000004c4c7421 */ /* 0x000fe20000010100 */
[----:B------:R-:W-:-:S03]  /*7540*/  FFMA.FTZ R84, R52, R73, R3 ;  /* 0x0000004934547223 */ /* 0x000fc60000010003 */
        /* <DEDUP_REMOVED lines=8> */
[----:B------:R-:W-:Y:S02]  /*75d0*/  HADD2.F32 R54, -RZ, R93.H1_H1 ;  /* 0x3000005dff367230 */ /* 0x000fe40000004100 */
[----:B------:R-:W-:Y:S01]  /*75e0*/  FADD.FTZ R82, RZ, R76 ;  /* 0x0000004cff527221 */ /* 0x000fe20000010000 */
[----:B0-----:R-:W-:Y:S01]  /*75f0*/  FMUL.FTZ R59, R59, R74 ;  /* 0x0000004a3b3b7220 */ /* 0x001fe20000410000 */
[----:B------:R-:W-:Y:S01]  /*7600*/  FADD.FTZ R74, -R74, 1 ;  /* 0x3f8000004a4a7421 */ /* 0x000fe20000010100 */
[----:B------:R-:W0:Y:S01]  /*7610*/  MUFU.EX2 R83, R83 ;  /* 0x0000005300537308 */ /* 0x000e220000000800 */
[----:B-1----:R-:W-:-:S02]  /*7620*/  HADD2.F32 R57, -RZ, R66.H0_H0 ;  /* 0x20000042ff397230 */ /* 0x002fc40000004100 */
[----:B------:R-:W-:Y:S01]  /*7630*/  FMUL.FTZ R67, R58, R67 ;  /* 0x000000433a437220 */ /* 0x000fe20000410000 */
[----:B------:R-:W-:Y:S01]  /*7640*/  FFMA.FTZ R74, R53, R74, 1 ;  /* 0x3f800000354a7423 */ /* 0x000fe2000001004a */
[----:B------:R-:W-:Y:S01]  /*7650*/  FMUL.FTZ R53, R84, -1.4426950216293334961 ;  /* 0xbfb8aa3b54357820 */ /* 0x000fe20000410000 */
[----:B---3--:R-:W-:Y:S01]  /*7660*/  FMUL.FTZ R54, R54, R65 ;  /* 0x0000004136367220 */ /* 0x008fe20000410000 */
[----:B------:R-:W-:Y:S01]  /*7670*/  FADD.FTZ R65, -R65, 1 ;  /* 0x3f80000041417421 */ /* 0x000fe20000010100 */
[----:B------:R-:W-:-:S03]  /*7680*/  FMUL.FTZ R74, R59, R74 ;  /* 0x0000004a3b4a7220 */ /* 0x000fc60000410000 */
[----:B------:R-:W1:Y:S01]  /*7690*/  MUFU.EX2 R53, R53 ;  /* 0x0000003500357308 */ /* 0x000e620000000800 */
[----:B------:R-:W-:Y:S01]  /*76a0*/  FFMA.FTZ R65, R55, R65, 1 ;  /* 0x3f80000037417423 */ /* 0x000fe20000010041 */
[----:B------:R-:W-:Y:S01]  /*76b0*/  FMUL.FTZ R55, R61, -1.4426950216293334961 ;  /* 0xbfb8aa3b3d377820 */ /* 0x000fe20000410000 */
[----:B0-----:R-:W-:Y:S01]  /*76c0*/  FADD.FTZ R83, R83, 1 ;  /* 0x3f80000053537421 */ /* 0x001fe20000010000 */
[----:B------:R-:W-:Y:S01]  /*76d0*/  FADD.FTZ R82, R82, R74 ;  /* 0x0000004a52527221 */ /* 0x000fe20000010000 */
[----:B------:R-:W-:Y:S01]  /*76e0*/  FMUL.FTZ R65, R54, R65 ;  /* 0x0000004136417220 */ /* 0x000fe20000410000 */
[----:B------:R-:W-:Y:S02]  /*76f0*/  HADD2.F32 R54, -RZ, R81.H1_H1 ;  /* 0x30000051ff367230 */ /* 0x000fe40000004100 */
        /* <DEDUP_REMOVED lines=113> */
[----:B------:R-:W-:Y:S01]  /*7e10*/  FFMA.FTZ R77, R51, R67, R2 ;  /* 0x00000043334d7223 */ /* 0x000fe20000010002 */
        /* <DEDUP_REMOVED lines=11> */
[C---:B------:R-:W-:Y:S01]  /*7ed0*/  FMUL.FTZ R55, R51.reuse, R55 ;  /* 0x0000003733377220 */ /* 0x040fe20000410000 */
        /* <DEDUP_REMOVED lines=163> */
[----:B------:R-:W-:-:S02]  /*8910*/  FMUL.FTZ R83, R83, UR16 ;  /* 0x0000001053537c20 */ /* 0x000fc40008410000 */
[----:B------:R-:W-:Y:S02]  /*8920*/  FMUL.FTZ R6, R6, UR16 ;  /* 0x0000001006067c20 */ /* 0x000fe40008410000 */
        /* <DEDUP_REMOVED lines=72> */
[----:B------:R-:W-:Y:S01]  /*8db0*/  FADD.FTZ R98, -R61, 1 ;  /* 0x3f8000003d627421 */ /* 0x000fe20000010100 */
[--C-:B------:R-:W-:Y:S02]  /*8dc0*/  HADD2.F32 R61, -RZ, R19.reuse.H1_H1 ;  /* 0x30000013ff3d7230 */ /* 0x100fe40000004100 */
[----:B------:R-:W-:Y:S02]  /*8dd0*/  HADD2.F32 R19, -RZ, R19.H0_H0 ;  /* 0x20000013ff137230 */ /* 0x000fe40000004100 */
[----:B------:R-:W-:Y:S01]  /*8de0*/  FFMA.FTZ R53, R53, R98, 1 ;  /* 0x3f80000035357423 */ /* 0x000fe20000010062 */
[----:B------:R-:W-:-:S03]  /*8df0*/  FADD.FTZ R61, R61, -UR28 ;  /* 0x8000001c3d3d7e21 */ /* 0x000fc60008010000 */
[----:B------:R-:W-:Y:S01]  /*8e00*/  FMUL.FTZ R96, R96, R53 ;  /* 0x0000003560607220 */ /* 0x000fe20000410000 */
[----:B------:R-:W-:Y:S01]  /*8e10*/  FADD.FTZ R19, R19, -UR28 ;  /* 0x8000001c13137e21 */ /* 0x000fe20008010000 */
[----:B------:R-:W-:-:S03]  /*8e20*/  FMUL.FTZ R53, R61, UR16 ;  /* 0x000000103d357c20 */ /* 0x000fc60008410000 */
        /* <DEDUP_REMOVED lines=10> */
[----:B------:R-:W-:-:S05]  /*8ed0*/  HADD2.F32 R61, -RZ, R23.H0_H0 ;  /* 0x20000017ff3d7230 */ /* 0x000fca0000004100 */
[----:B------:R-:W-:Y:S01]  /*8ee0*/  FADD.FTZ R95, R61, -UR28 ;  /* 0x8000001c3d5f7e21 */ /* 0x000fe20008010000 */
[----:B------:R-:W-:-:S03]  /*8ef0*/  FMUL.FTZ R61, R52, R56 ;  /* 0x00000038343d7220 */ /* 0x000fc60000410000 */
[----:B------:R-:W-:Y:S01]  /*8f00*/  FMUL.FTZ R56, R95, UR16 ;  /* 0x000000105f387c20 */ /* 0x000fe20008410000 */
[----:B------:R-:W-:Y:S01]  /*8f10*/  FFMA.FTZ R60, R59, R61, R60 ;  /* 0x0000003d3b3c7223 */ /* 0x000fe2000001003c */
[----:B------:R-:W-:Y:S01]  /*8f20*/  FADD.FTZ R91, R61, R91 ;  /* 0x0000005b3d5b7221 */ /* 0x000fe20000010000 */
[--C-:B------:R-:W-:Y:S02]  /*8f30*/  HADD2.F32 R95, -RZ, R40.reuse.H1_H1 ;  /* 0x30000028ff5f7230 */ /* 0x100fe40000004100 */
        /* <DEDUP_REMOVED lines=35> */
[----:B------:R-:W-:-:S03]  /*9170*/  FFMA.FTZ R67, R67, R95, R60 ;  /* 0x0000005f43437223 */ /* 0x000fc6000001003c */
[----:B------:R-:W-:-:S04]  /*9180*/  FFMA.FTZ R60, R51, R5, R2 ;  /* 0x00000005333c7223 */ /* 0x000fc80000010002 */
[----:B------:R-:W-:-:S06]  /*9190*/  FMUL.FTZ R70, R60, -1.4426950216293334961 ;  /* 0xbfb8aa3b3c467820 */ /* 0x000fcc0000410000 */
[----:B------:R-:W0:Y:S02]  /*91a0*/  MUFU.EX2 R70, R70 ;  /* 0x0000004600467308 */ /* 0x000e240000000800 */
[----:B0-----:R-:W-:-:S06]  /*91b0*/  FADD.FTZ R97, R70, 1 ;  /* 0x3f80000046617421 */ /* 0x001fcc0000010000 */
[----:B------:R-:W0:Y:S02]  /*91c0*/  MUFU.RCP R97, R97 ;  /* 0x0000006100617308 */ /* 0x000e240000001000 */
[----:B0-----:R-:W-:Y:S01]  /*91d0*/  FADD.FTZ R99, -R97, 1 ;  /* 0x3f80000061637421 */ /* 0x001fe20000010100 */
[----:B------:R-:W-:Y:S01]  /*91e0*/  FMUL.FTZ R25, R94, R97 ;  /* 0x000000615e197220 */ /* 0x000fe20000410000 */
[----:B------:R-:W-:Y:S02]  /*91f0*/  FADD.FTZ R94, R26, -UR28 ;  /* 0x8000001c1a5e7e21 */ /* 0x000fe40008010000 */
[----:B------:R-:W-:Y:S01]  /*9200*/  FFMA.FTZ R60, R60, R99, 1 ;  /* 0x3f8000003c3c7423 */ /* 0x000fe20000010063 */
[--C-:B------:R-:W-:Y:S02]  /*9210*/  HADD2.F32 R99, -RZ, R13.reuse.H0_H0 ;  /* 0x2000000dff637230 */ /* 0x100fe40000004100 */
[----:B------:R-:W-:Y:S02]  /*9220*/  HADD2.F32 R13, -RZ, R13.H1_H1 ;  /* 0x3000000dff0d7230 */ /* 0x000fe40000004100 */
[----:B------:R-:W-:Y:S01]  /*9230*/  FMUL.FTZ R26, R25, R60 ;  /* 0x0000003c191a7220 */ /* 0x000fe20000410000 */
[----:B------:R-:W-:Y:S01]  /*9240*/  FMUL.FTZ R25, R94, UR16 ;  /* 0x000000105e197c20 */ /* 0x000fe20008410000 */
[----:B------:R-:W-:-:S03]  /*9250*/  FADD.FTZ R94, R91, R95 ;  /* 0x0000005f5b5e7221 */ /* 0x000fc60000010000 */
        /* <DEDUP_REMOVED lines=38> */
[----:B------:R-:W-:Y:S02]  /*94c0*/  HADD2.F32 R95, -RZ, R22.H0_H0 ;  /* 0x20000016ff5f7230 */ /* 0x000fe40000004100 */
[----:B------:R-:W-:Y:S01]  /*94d0*/  FFMA.FTZ R81, R66, R81, 1 ;  /* 0x3f80000042517423 */ /* 0x000fe20000010051 */
[----:B------:R-:W-:Y:S02]  /*94e0*/  HADD2.F32 R66, -RZ, R14.H1_H1 ;  /* 0x3000000eff427230 */ /* 0x000fe40000004100 */
[----:B------:R-:W-:-:S02]  /*94f0*/  HADD2.F32 R22, -RZ, R22.H1_H1 ;  /* 0x30000016ff167230 */ /* 0x000fc40000004100 */
[----:B------:R-:W-:Y:S01]  /*9500*/  FMUL.FTZ R40, R40, R81 ;  /* 0x0000005128287220 */ /* 0x000fe20000410000 */
[----:B------:R-:W-:Y:S01]  /*9510*/  FADD.FTZ R81, R72, R69 ;  /* 0x0000004548517221 */ /* 0x000fe20000010000 */
[----:B------:R-:W-:Y:S01]  /*9520*/  FADD.FTZ R66, R66, -UR28 ;  /* 0x8000001c42427e21 */ /* 0x000fe20008010000 */
[----:B------:R-:W-:Y:S01]  /*9530*/  FFMA.FTZ R72, R80, R82, R67 ;  /* 0x0000005250487223 */ /* 0x000fe20000010043 */
[----:B------:R-:W-:Y:S02]  /*9540*/  HADD2.F32 R82, -RZ, R21.H0_H0 ;  /* 0x20000015ff527230 */ /* 0x000fe40000004100 */
[----:B------:R-:W-:Y:S01]  /*9550*/  FADD.FTZ R81, R81, R68 ;  /* 0x0000004451517221 */ /* 0x000fe20000010000 */
[----:B------:R-:W-:-:S03]  /*9560*/  FMUL.FTZ R66, R66, UR16 ;  /* 0x0000001042427c20 */ /* 0x000fc60008410000 */
[----:B------:R-:W-:Y:S01]  /*9570*/  FADD.FTZ R81, R81, R4 ;  /* 0x0000000451517221 */ /* 0x000fe20000010000 */
[----:B------:R-:W-:-:S03]  /*9580*/  FFMA.FTZ R67, R51, R66, R2 ;  /* 0x0000004233437223 */ /* 0x000fc60000010002 */
[----:B------:R-:W-:Y:S01]  /*9590*/  FADD.FTZ R81, R81, R64 ;  /* 0x0000004051517221 */ /* 0x000fe20000010000 */
        /* <DEDUP_REMOVED lines=10> */
[C---:B------:R-:W-:Y:S01]  /*9640*/  FMUL.FTZ R95, R52.reuse, R74 ;  /* 0x0000004a345f7220 */ /* 0x040fe20000410000 */
[--C-:B------:R-:W-:Y:S02]  /*9650*/  HADD2.F32 R98, -RZ, R39.reuse.H1_H1 ;  /* 0x30000027ff627230 */ /* 0x100fe40000004100 */
[----:B------:R-:W-:Y:S01]  /*9660*/  FFMA.FTZ R69, R52, R67, R3 ;  /* 0x0000004334457223 */ /* 0x000fe20000010003 */
[----:B------:R-:W-:Y:S01]  /*9670*/  FADD.FTZ R94, R95, R94 ;  /* 0x0000005e5f5e7221 */ /* 0x000fe20000010000 */
[----:B------:R-:W-:Y:S02]  /*9680*/  HADD2.F32 R39, -RZ, R39.H0_H0 ;  /* 0x20000027ff277230 */ /* 0x000fe40000004100 */
        /* <DEDUP_REMOVED lines=39> */
[--C-:B------:R-:W-:Y:S02]  /*9900*/  HADD2.F32 R98, -RZ, R17.reuse.H1_H1 ;  /* 0x30000011ff627230 */ /* 0x100fe40000004100 */
[----:B------:R-:W-:Y:S01]  /*9910*/  FFMA.FTZ R72, R72, R97, 1 ;  /* 0x3f80000048487423 */ /* 0x000fe20000010061 */
[----:B------:R-:W-:-:S03]  /*9920*/  HADD2.F32 R17, -RZ, R17.H0_H0 ;  /* 0x20000011ff117230 */ /* 0x000fc60000004100 */
[----:B------:R-:W-:Y:S01]  /*9930*/  FMUL.FTZ R79, R79, R72 ;  /* 0x000000484f4f7220 */ /* 0x000fe20000410000 */
[--C-:B------:R-:W-:Y:S02]  /*9940*/  HADD2.F32 R72, -RZ, R11.reuse.H0_H0 ;  /* 0x2000000bff487230 */ /* 0x100fe40000004100 */
[----:B------:R-:W-:Y:S01]  /*9950*/  FADD.FTZ R17, R17, -UR28 ;  /* 0x8000001c11117e21 */ /* 0x000fe20008010000 */
[----:B------:R-:W-:Y:S02]  /*9960*/  HADD2.F32 R11, -RZ, R11.H1_H1 ;  /* 0x3000000bff0b7230 */ /* 0x000fe40000004100 */
[----:B------:R-:W-:Y:S01]  /*9970*/  FADD.FTZ R97, R72, -UR28 ;  /* 0x8000001c48617e21 */ /* 0x000fe20008010000 */
[----:B------:R-:W-:Y:S01]  /*9980*/  FMUL.FTZ R72, R51, R68 ;  /* 0x0000004433487220 */ /* 0x000fe20000410000 */
[----:B------:R-:W-:Y:S02]  /*9990*/  FMUL.FTZ R17, R17, UR16 ;  /* 0x0000001011117c20 */ /* 0x000fe40008410000 */
[----:B------:R-:W-:Y:S01]  /*99a0*/  FMUL.FTZ R68, R97, UR16 ;  /* 0x0000001061447c20 */ /* 0x000fe20008410000 */
[----:B------:R-:W-:Y:S01]  /*99b0*/  FFMA.FTZ R78, R78, R72, R91 ;  /* 0x000000484e4e7223 */ /* 0x000fe2000001005b */
[----:B------:R-:W-:Y:S01]  /*99c0*/  FADD.FTZ R94, R94, R72 ;  /* 0x000000485e5e7221 */ /* 0x000fe20000010000 */
[----:B------:R-:W-:Y:S01]  /*99d0*/  FFMA.FTZ R72, R52, R19, R3 ;  /* 0x0000001334487223 */ /* 0x000fe20000010003 */
        /* <DEDUP_REMOVED lines=8> */
[----:B------:R-:W-:-:S03]  /*9a60*/  FMUL.FTZ R74, R72, -1.4426950216293334961 ;  /* 0xbfb8aa3b484a7820 */ /* 0x000fc60000410000 */
[----:B------:R-:W-:-:S03]  /*9a70*/  FMUL.FTZ R18, R18, R97 ;  /* 0x0000006112127220 */ /* 0x000fc60000410000 */
[----:B------:R-:W0:Y:S02]  /*9a80*/  MUFU.EX2 R74, R74 ;  /* 0x0000004a004a7308 */ /* 0x000e240000000800 */
[----:B0-----:R-:W-:-:S06]  /*9a90*/  FADD.FTZ R97, R74, 1 ;  /* 0x3f8000004a617421 */ /* 0x001fcc0000010000 */
[----:B------:R-:W0:Y:S02]  /*9aa0*/  MUFU.RCP R97, R97 ;  /* 0x0000006100617308 */ /* 0x000e240000001000 */
[----:B0-----:R-:W-:Y:S01]  /*9ab0*/  FADD.FTZ R95, -R97, 1 ;  /* 0x3f800000615f7421 */ /* 0x001fe20000010100 */
[----:B------:R-:W-:Y:S01]  /*9ac0*/  FMUL.FTZ R91, R98, R97 ;  /* 0x00000061625b7220 */ /* 0x000fe20000410000 */
[----:B------:R-:W-:Y:S02]  /*9ad0*/  HADD2.F32 R97, -RZ, R16.H1_H1 ;  /* 0x30000010ff617230 */ /* 0x000fe40000004100 */
[----:B------:R-:W-:Y:S01]  /*9ae0*/  FFMA.FTZ R72, R72, R95, 1 ;  /* 0x3f80000048487423 */ /* 0x000fe2000001005f */
[----:B------:R-:W-:-:S03]  /*9af0*/  FMUL.FTZ R95, R52, R71 ;  /* 0x00000047345f7220 */ /* 0x000fc60000410000 */
[----:B------:R-:W-:Y:S01]  /*9b00*/  FMUL.FTZ R72, R91, R72 ;  /* 0x000000485b487220 */ /* 0x000fe20000410000 */
[--C-:B------:R-:W-:Y:S02]  /*9b10*/  HADD2.F32 R91, -RZ, R9.reuse.H0_H0 ;  /* 0x20000009ff5b7230 */ /* 0x100fe40000004100 */
[----:B------:R-:W-:Y:S01]  /*9b20*/  FFMA.FTZ R77, R77, R95, R78 ;  /* 0x0000005f4d4d7223 */ /* 0x000fe2000001004e */
[----:B------:R-:W-:Y:S01]  /*9b30*/  FADD.FTZ R94, R95, R94 ;  /* 0x0000005e5f5e7221 */ /* 0x000fe20000010000 */
[----:B------:R-:W-:Y:S02]  /*9b40*/  HADD2.F32 R9, -RZ, R9.H1_H1 ;  /* 0x30000009ff097230 */ /* 0x000fe40000004100 */
        /* <DEDUP_REMOVED lines=23> */
[----:B------:R-:W-:Y:S01]  /*9cc0*/  FFMA.FTZ R74, R74, R95, 1 ;  /* 0x3f8000004a4a7423 */ /* 0x000fe2000001005f */
[--C-:B------:R-:W-:Y:S02]  /*9cd0*/  HADD2.F32 R95, -RZ, R15.reuse.H0_H0 ;  /* 0x2000000fff5f7230 */ /* 0x100fe40000004100 */
[----:B------:R-:W-:Y:S02]  /*9ce0*/  HADD2.F32 R15, -RZ, R15.H1_H1 ;  /* 0x3000000fff0f7230 */ /* 0x000fe40000004100 */
[----:B------:R-:W-:Y:S01]  /*9cf0*/  FMUL.FTZ R39, R39, R74 ;  /* 0x0000004a27277220 */ /* 0x000fe20000410000 */
[--C-:B------:R-:W-:Y:S02]  /*9d00*/  HADD2.F32 R74, -RZ, R8.reuse.H1_H1 ;  /* 0x30000008ff4a7230 */ /* 0x100fe40000004100 */
[----:B------:R-:W-:-:S03]  /*9d10*/  HADD2.F32 R8, -RZ, R8.H0_H0 ;  /* 0x20000008ff087230 */ /* 0x000fc60000004100 */
[----:B------:R-:W-:Y:S02]  /*9d20*/  FADD.FTZ R74, R74, -UR28 ;  /* 0x8000001c4a4a7e21 */ /* 0x000fe40008010000 */
[----:B------:R-:W-:Y:S02]  /*9d30*/  FADD.FTZ R8, R8, -UR28 ;  /* 0x8000001c08087e21 */ /* 0x000fe40008010000 */
[----:B------:R-:W-:Y:S02]  /*9d40*/  FMUL.FTZ R4, R74, UR16 ;  /* 0x000000104a047c20 */ /* 0x000fe40008410000 */
[----:B------:R-:W-:Y:S02]  /*9d50*/  FMUL.FTZ R8, R8, UR16 ;  /* 0x0000001008087c20 */ /* 0x000fe40008410000 */
        /* <DEDUP_REMOVED lines=11> */
[----:B------:R-:W-:Y:S02]  /*9e10*/  HADD2.F32 R95, -RZ, R14.H0_H0 ;  /* 0x2000000eff5f7230 */ /* 0x000fe40000004100 */
[C---:B------:R-:W-:Y:S01]  /*9e20*/  FMUL.FTZ R97, R52.reuse, R86 ;  /* 0x0000005634617220 */ /* 0x040fe20000410000 */
[----:B------:R-:W-:-:S03]  /*9e30*/  FFMA.FTZ R77, R52, R74, R3 ;  /* 0x0000004a344d7223 */ /* 0x000fc60000010003 */
[----:B------:R-:W-:Y:S01]  /*9e40*/  FADD.FTZ R94, R97, R94 ;  /* 0x0000005e615e7221 */ /* 0x000fe20000010000 */
[----:B------:R-:W-:-:S06]  /*9e50*/  FMUL.FTZ R78, R77, -1.4426950216293334961 ;  /* 0xbfb8aa3b4d4e7820 */ /* 0x000fcc0000410000 */
[----:B------:R-:W0:Y:S02]  /*9e60*/  MUFU.EX2 R78, R78 ;  /* 0x0000004e004e7308 */ /* 0x000e240000000800 */
[----:B0-----:R-:W-:-:S06]  /*9e70*/  FADD.FTZ R82, R78, 1 ;  /* 0x3f8000004e527421 */ /* 0x001fcc0000010000 */
[----:B------:R-:W0:Y:S02]  /*9e80*/  MUFU.RCP R82, R82 ;  /* 0x0000005200527308 */ /* 0x000e240000001000 */
[----:B0-----:R-:W-:Y:S01]  /*9e90*/  FADD.FTZ R98, -R82, 1 ;  /* 0x3f80000052627421 */ /* 0x001fe20000010100 */
[----:B------:R-:W-:Y:S01]  /*9ea0*/  FMUL.FTZ R14, R95, R82 ;  /* 0x000000525f0e7220 */ /* 0x000fe20000410000 */
[----:B------:R-:W-:Y:S01]  /*9eb0*/  FFMA.FTZ R95, R75, R97, R76 ;  /* 0x000000614b5f7223 */ /* 0x000fe2000001004c */
        /* <DEDUP_REMOVED lines=18> */
[-C--:B------:R-:W-:Y:S01]  /*9fe0*/  FFMA.FTZ R76, R84, R64.reuse, R85 ;  /* 0x00000040544c7223 */ /* 0x080fe20000010055 */
[----:B------:R-:W-:-:S04]  /*9ff0*/  FMUL.FTZ R64, R51, R64 ;  /* 0x0000004033407220 */ /* 0x000fc80000410000 */
[----:B------:R-:W0:Y:S01]  /*a000*/  MUFU.RCP R78, R78 ;  /* 0x0000004e004e7308 */ /* 0x000e220000001000 */
[----:B------:R-:W-:Y:S01]  /*a010*/  FFMA.FTZ R84, R84, R64, R95 ;  /* 0x0000004054547223 */ /* 0x000fe2000001005f */
[----:B------:R-:W-:Y:S01]  /*a020*/  FADD.FTZ R94, R94, R64 ;  /* 0x000000405e5e7221 */ /* 0x000fe20000010000 */
[----:B0-----:R-:W-:Y:S01]  /*a030*/  FADD.FTZ R82, -R78, 1 ;  /* 0x3f8000004e527421 */ /* 0x001fe20000010100 */
[----:B------:R-:W-:-:S03]  /*a040*/  FMUL.FTZ R38, R97, R78 ;  /* 0x0000004e61267220 */ /* 0x000fc60000410000 */
        /* <DEDUP_REMOVED lines=13> */
[--C-:B------:R-:W-:Y:S02]  /*a120*/  HADD2.F32 R85, -RZ, R10.reuse.H1_H1 ;  /* 0x3000000aff557230 */ /* 0x100fe40000004100 */
[----:B------:R-:W-:Y:S02]  /*a130*/  HADD2.F32 R10, -RZ, R10.H0_H0 ;  /* 0x2000000aff0a7230 */ /* 0x000fe40000004100 */
[----:B------:R-:W-:-:S04]  /*a140*/  FFMA.FTZ R38, R52, R11, R3 ;  /* 0x0000000b34267223 */ /* 0x000fc80000010003 */
[----:B------:R-:W-:Y:S01]  /*a150*/  FMUL.FTZ R78, R38, -1.4426950216293334961 ;  /* 0xbfb8aa3b264e7820 */ /* 0x000fe20000410000 */
[----:B------:R-:W-:-:S04]  /*a160*/  FADD.FTZ R10, R10, -UR28 ;  /* 0x8000001c0a0a7e21 */ /* 0x000fc80008010000 */
[----:B------:R-:W-:Y:S01]  /*a170*/  FMUL.FTZ R10, R10, UR16 ;  /* 0x000000100a0a7c20 */ /* 0x000fe20008410000 */
        /* <DEDUP_REMOVED lines=9> */
[--C-:B------:R-:W-:Y:S02]  /*a210*/  HADD2.F32 R91, -RZ, R45.reuse.H0_H0 ;  /* 0x2000002dff5b7230 */ /* 0x100fe40000004100 */
[----:B------:R-:W-:Y:S01]  /*a220*/  FFMA.FTZ R84, R73, R85, R84 ;  /* 0x0000005549547223 */ /* 0x000fe20000010054 */
[----:B------:R-:W-:Y:S01]  /*a230*/  FFMA.FTZ R73, R51, R6, R2 ;  /* 0x0000000633497223 */ /* 0x000fe20000010002 */
[----:B------:R-:W-:Y:S01]  /*a240*/  FADD.FTZ R94, R85, R94 ;  /* 0x0000005e555e7221 */ /* 0x000fe20000010000 */
[----:B------:R-:W-:Y:S02]  /*a250*/  HADD2.F32 R45, -RZ, R45.H1_H1 ;  /* 0x3000002dff2d7230 */ /* 0x000fe40000004100 */
[----:B------:R-:W-:-:S06]  /*a260*/  FMUL.FTZ R78, R73, -1.4426950216293334961 ;  /* 0xbfb8aa3b494e7820 */ /* 0x000fcc0000410000 */
[----:B------:R-:W0:Y:S02]  /*a270*/  MUFU.EX2 R78, R78 ;  /* 0x0000004e004e7308 */ /* 0x000e240000000800 */
[----:B0-----:R-:W-:Y:S01]  /*a280*/  FADD.FTZ R82, R78, 1 ;  /* 0x3f8000004e527421 */ /* 0x001fe20000010000 */
[----:B------:R-:W-:-:S05]  /*a290*/  HADD2.F32 R78, -RZ, R33.H1_H1 ;  /* 0x30000021ff4e7230 */ /* 0x000fca0000004100 */
[----:B------:R-:W0:Y:S02]  /*a2a0*/  MUFU.RCP R82, R82 ;  /* 0x0000005200527308 */ /* 0x000e240000001000 */
[----:B0-----:R-:W-:Y:S01]  /*a2b0*/  FADD.FTZ R86, -R82, 1 ;  /* 0x3f80000052567421 */ /* 0x001fe20000010100 */
[----:B------:R-:W-:-:S03]  /*a2c0*/  FMUL.FTZ R9, R9, R82 ;  /* 0x0000005209097220 */ /* 0x000fc60000410000 */
        /* <DEDUP_REMOVED lines=9> */
[--C-:B------:R-:W-:Y:S02]  /*a360*/  HADD2.F32 R85, -RZ, R43.reuse.H0_H0 ;  /* 0x2000002bff557230 */ /* 0x100fe40000004100 */
[----:B------:R-:W-:Y:S02]  /*a370*/  HADD2.F32 R43, -RZ, R43.H1_H1 ;  /* 0x3000002bff2b7230 */ /* 0x000fe40000004100 */
[----:B------:R-:W-:Y:S01]  /*a380*/  FFMA.FTZ R78, R73, R78, 1 ;  /* 0x3f800000494e7423 */ /* 0x000fe2000001004e */
[--C-:B------:R-:W-:Y:S02]  /*a390*/  HADD2.F32 R73, -RZ, R42.reuse.H0_H0 ;  /* 0x2000002aff497230 */ /* 0x100fe40000004100 */
[----:B------:R-:W-:-:S02]  /*a3a0*/  HADD2.F32 R42, -RZ, R42.H1_H1 ;  /* 0x3000002aff2a7230 */ /* 0x000fc40000004100 */
[----:B------:R-:W-:Y:S01]  /*a3b0*/  FMUL.FTZ R33, R33, R78 ;  /* 0x0000004e21217220 */ /* 0x000fe20000410000 */
[----:B------:R-:W-:Y:S01]  /*a3c0*/  FADD.FTZ R78, R81, R32 ;  /* 0x00000020514e7221 */ /* 0x000fe20000010000 */
[----:B------:R-:W-:Y:S01]  /*a3d0*/  FADD.FTZ R86, R73, -UR28 ;  /* 0x8000001c49567e21 */ /* 0x000fe20008010000 */
[-C--:B------:R-:W-:Y:S01]  /*a3e0*/  FFMA.FTZ R81, R55, R32.reuse, R76 ;  /* 0x0000002037517223 */ /* 0x080fe2000001004c */
[----:B------:R-:W-:Y:S01]  /*a3f0*/  FMUL.FTZ R73, R51, R32 ;  /* 0x0000002033497220 */ /* 0x000fe20000410000 */
[----:B------:R-:W-:Y:S01]  /*a400*/  FADD.FTZ R78, R78, R31 ;  /* 0x0000001f4e4e7221 */ /* 0x000fe20000010000 */
[----:B------:R-:W-:Y:S01]  /*a410*/  FMUL.FTZ R32, R86, UR16 ;  /* 0x0000001056207c20 */ /* 0x000fe20008410000 */
[----:B------:R-:W-:Y:S01]  /*a420*/  FFMA.FTZ R81, R58, R31, R81 ;  /* 0x0000001f3a517223 */ /* 0x000fe20000010051 */
        /* <DEDUP_REMOVED lines=14> */
[C---:B------:R-:W-:Y:S02]  /*a510*/  FMUL.FTZ R93, R52.reuse, R93 ;  /* 0x0000005d345d7220 */ /* 0x040fe40000410000 */
[----:B------:R-:W-:Y:S02]  /*a520*/  FFMA.FTZ R73, R52, R55, R3 ;  /* 0x0000003734497223 */ /* 0x000fe40000010003 */
[----:B------:R-:W-:Y:S01]  /*a530*/  FFMA.FTZ R83, R83, R93, R84 ;  /* 0x0000005d53537223 */ /* 0x000fe20000010054 */
        /* <DEDUP_REMOVED lines=31> */
[--C-:B------:R-:W-:Y:S02]  /*a730*/  HADD2.F32 R84, -RZ, R47.reuse.H0_H0 ;  /* 0x2000002fff547230 */ /* 0x100fe40000004100 */
[----:B------:R-:W-:Y:S01]  /*a740*/  FFMA.FTZ R76, R76, R91, 1 ;  /* 0x3f8000004c4c7423 */ /* 0x000fe2000001005b */
[----:B------:R-:W-:-:S03]  /*a750*/  HADD2.F32 R47, -RZ, R47.H1_H1 ;  /* 0x3000002fff2f7230 */ /* 0x000fc60000004100 */
[----:B------:R-:W-:Y:S01]  /*a760*/  FMUL.FTZ R45, R45, R76 ;  /* 0x0000004c2d2d7220 */ /* 0x000fe20000410000 */
[--C-:B------:R-:W-:Y:S02]  /*a770*/  HADD2.F32 R76, -RZ, R46.reuse.H0_H0 ;  /* 0x2000002eff4c7230 */ /* 0x100fe40000004100 */
[----:B------:R-:W-:-:S03]  /*a780*/  HADD2.F32 R46, -RZ, R46.H1_H1 ;  /* 0x3000002eff2e7230 */ /* 0x000fc60000004100 */
[----:B------:R-:W-:Y:S01]  /*a790*/  FADD.FTZ R86, R76, -UR28 ;  /* 0x8000001c4c567e21 */ /* 0x000fe20008010000 */
[----:B------:R-:W-:-:S03]  /*a7a0*/  FMUL.FTZ R76, R51, R31 ;  /* 0x0000001f334c7220 */ /* 0x000fc60000410000 */
[----:B------:R-:W-:Y:S01]  /*a7b0*/  FMUL.FTZ R31, R86, UR16 ;  /* 0x00000010561f7c20 */ /* 0x000fe20008410000 */
[----:B------:R-:W-:-:S03]  /*a7c0*/  FFMA.FTZ R91, R58, R76, R83 ;  /* 0x0000004c3a5b7223 */ /* 0x000fc60000010053 */
[----:B------:R-:W-:-:S04]  /*a7d0*/  FFMA.FTZ R58, R51, R31, R2 ;  /* 0x0000001f333a7223 */ /* 0x000fc80000010002 */
[----:B------:R-:W-:-:S06]  /*a7e0*/  FMUL.FTZ R82, R58, -1.4426950216293334961 ;  /* 0xbfb8aa3b3a527820 */ /* 0x000fcc0000410000 */
[----:B------:R-:W0:Y:S02]  /*a7f0*/  MUFU.EX2 R82, R82 ;  /* 0x0000005200527308 */ /* 0x000e240000000800 */
[----:B0-----:R-:W-:Y:S01]  /*a800*/  FADD.FTZ R83, R82, 1 ;  /* 0x3f80000052537421 */ /* 0x001fe20000010000 */
[----:B------:R-:W-:Y:S01]  /*a810*/  FADD.FTZ R82, R85, R30 ;  /* 0x0000001e55527221 */ /* 0x000fe20000010000 */
[--C-:B------:R-:W-:Y:S02]  /*a820*/  HADD2.F32 R85, -RZ, R49.reuse.H0_H0 ;  /* 0x20000031ff557230 */ /* 0x100fe40000004100 */
[----:B------:R-:W-:Y:S02]  /*a830*/  HADD2.F32 R49, -RZ, R49.H1_H1 ;  /* 0x30000031ff317230 */ /* 0x000fe40000004100 */
[----:B------:R-:W0:Y:S02]  /*a840*/  MUFU.RCP R83, R83 ;  /* 0x0000005300537308 */ /* 0x000e240000001000 */
[----:B0-----:R-:W-:Y:S01]  /*a850*/  FADD.FTZ R93, -R83, 1 ;  /* 0x3f800000535d7421 */ /* 0x001fe20000010100 */
[----:B------:R-:W-:-:S03]  /*a860*/  FMUL.FTZ R84, R84, R83 ;  /* 0x0000005354547220 */ /* 0x000fc60000410000 */
[----:B------:R-:W-:Y:S01]  /*a870*/  FFMA.FTZ R93, R58, R93, 1 ;  /* 0x3f8000003a5d7423 */ /* 0x000fe2000001005d */
[----:B------:R-:W-:-:S03]  /*a880*/  FADD.FTZ R58, R46, -UR28 ;  /* 0x8000001c2e3a7e21 */ /* 0x000fc60008010000 */
        /* <DEDUP_REMOVED lines=10> */
[----:B------:R-:W-:-:S03]  /*a930*/  FMUL.FTZ R47, R47, R84 ;  /* 0x000000542f2f7220 */ /* 0x000fc60000410000 */
[----:B------:R-:W-:-:S04]  /*a940*/  FFMA.FTZ R76, R76, R95, 1 ;  /* 0x3f8000004c4c7423 */ /* 0x000fc8000001005f */
[----:B------:R-:W-:Y:S01]  /*a950*/  FMUL.FTZ R47, R47, R76 ;  /* 0x0000004c2f2f7220 */ /* 0x000fe20000410000 */
[--C-:B------:R-:W-:Y:S02]  /*a960*/  HADD2.F32 R76, -RZ, R48.reuse.H0_H0 ;  /* 0x20000030ff4c7230 */ /* 0x100fe40000004100 */
[----:B------:R-:W-:-:S03]  /*a970*/  HADD2.F32 R48, -RZ, R48.H1_H1 ;  /* 0x30000030ff307230 */ /* 0x000fc60000004100 */
[----:B------:R-:W-:Y:S01]  /*a980*/  FADD.FTZ R86, R76, -UR28 ;  /* 0x8000001c4c567e21 */ /* 0x000fe20008010000 */
[----:B------:R-:W-:-:S03]  /*a990*/  FMUL.FTZ R76, R52, R30 ;  /* 0x0000001e344c7220 */ /* 0x000fc60000410000 */
[----:B------:R-:W-:Y:S01]  /*a9a0*/  FMUL.FTZ R30, R86, UR16 ;  /* 0x00000010561e7c20 */ /* 0x000fe20008410000 */
[----:B------:R-:W-:Y:S01]  /*a9b0*/  FFMA.FTZ R91, R63, R76, R91 ;  /* 0x0000004c3f5b7223 */ /* 0x000fe2000001005b */
[----:B------:R-:W-:Y:S02]  /*a9c0*/  FADD.FTZ R93, R76, R93 ;  /* 0x0000005d4c5d7221 */ /* 0x000fe40000010000 */
        /* <DEDUP_REMOVED lines=19> */
[----:B------:R-:W-:Y:S01]  /*ab00*/  FFMA.FTZ R76, R76, R85, 1 ;  /* 0x3f8000004c4c7423 */ /* 0x000fe20000010055 */
[----:B------:R-:W-:Y:S01]  /*ab10*/  FADD.FTZ R85, R78, R29 ;  /* 0x0000001d4e557221 */ /* 0x000fe20000010000 */
[----:B------:R-:W-:Y:S02]  /*ab20*/  FMUL.FTZ R78, R51, R29 ;  /* 0x0000001d334e7220 */ /* 0x000fe40000410000 */
[----:B------:R-:W-:Y:S01]  /*ab30*/  FMUL.FTZ R49, R49, R76 ;  /* 0x0000004c31317220 */ /* 0x000fe20000410000 */
[--C-:B------:R-:W-:Y:S02]  /*ab40*/  HADD2.F32 R76, -RZ, R87.reuse.H0_H0 ;  /* 0x20000057ff4c7230 */ /* 0x100fe40000004100 */
[----:B------:R-:W-:Y:S01]  /*ab50*/  FFMA.FTZ R84, R54, R78, R91 ;  /* 0x0000004e36547223 */ /* 0x000fe2000001005b */
[----:B------:R-:W-:Y:S02]  /*ab60*/  HADD2.F32 R87, -RZ, R87.H1_H1 ;  /* 0x30000057ff577230 */ /* 0x000fe40000004100 */
[----:B------:R-:W-:Y:S01]  /*ab70*/  FADD.FTZ R86, R93, R78 ;  /* 0x0000004e5d567221 */ /* 0x000fe20000010000 */
[----:B------:R-:W-:-:S02]  /*ab80*/  FADD.FTZ R76, R76, -UR28 ;  /* 0x8000001c4c4c7e21 */ /* 0x000fc40008010000 */
[----:B------:R-:W-:Y:S02]  /*ab90*/  FADD.FTZ R87, R87, -UR28 ;  /* 0x8000001c57577e21 */ /* 0x000fe40008010000 */
[----:B------:R-:W-:Y:S01]  /*aba0*/  FMUL.FTZ R29, R76, UR16 ;  /* 0x000000104c1d7c20 */ /* 0x000fe20008410000 */
[----:B------:R-:W-:-:S03]  /*abb0*/  HADD2.F32 R76, -RZ, R88.H0_H0 ;  /* 0x20000058ff4c7230 */ /* 0x000fc60000004100 */
[----:B------:R-:W-:-:S04]  /*abc0*/  FFMA.FTZ R54, R51, R29, R2 ;  /* 0x0000001d33367223 */ /* 0x000fc80000010002 */
[----:B------:R-:W-:-:S06]  /*abd0*/  FMUL.FTZ R81, R54, -1.4426950216293334961 ;  /* 0xbfb8aa3b36517820 */ /* 0x000fcc0000410000 */
[----:B------:R-:W0:Y:S02]  /*abe0*/  MUFU.EX2 R81, R81 ;  /* 0x0000005100517308 */ /* 0x000e240000000800 */
[----:B0-----:R-:W-:Y:S01]  /*abf0*/  FADD.FTZ R91, R81, 1 ;  /* 0x3f800000515b7421 */ /* 0x001fe20000010000 */
[----:B------:R-:W-:-:S05]  /*ac00*/  HADD2.F32 R81, -RZ, R88.H1_H1 ;  /* 0x30000058ff517230 */ /* 0x000fca0000004100 */
[----:B------:R-:W0:Y:S02]  /*ac10*/  MUFU.RCP R91, R91 ;  /* 0x0000005b005b7308 */ /* 0x000e240000001000 */
[----:B0-----:R-:W-:Y:S01]  /*ac20*/  FADD.FTZ R95, -R91, 1 ;  /* 0x3f8000005b5f7421 */ /* 0x001fe20000010100 */
[----:B------:R-:W-:-:S03]  /*ac30*/  FMUL.FTZ R76, R76, R91 ;  /* 0x0000005b4c4c7220 */ /* 0x000fc60000410000 */
[----:B------:R-:W-:-:S04]  /*ac40*/  FFMA.FTZ R95, R54, R95, 1 ;  /* 0x3f800000365f7423 */ /* 0x000fc8000001005f */
        /* <DEDUP_REMOVED lines=11> */
[-C--:B------:R-:W-:Y:S01]  /*ad00*/  FFMA.FTZ R82, R62, R41.reuse, R83 ;  /* 0x000000293e527223 */ /* 0x080fe20000010053 */
[----:B------:R-:W-:Y:S01]  /*ad10*/  FMUL.FTZ R83, R52, R41 ;  /* 0x0000002934537220 */ /* 0x000fe20000410000 */
[----:B------:R-:W-:Y:S01]  /*ad20*/  FMUL.FTZ R81, R81, R78 ;  /* 0x0000004e51517220 */ /* 0x000fe20000410000 */
[--C-:B------:R-:W-:Y:S02]  /*ad30*/  HADD2.F32 R78, -RZ, R89.reuse.H0_H0 ;  /* 0x20000059ff4e7230 */ /* 0x100fe40000004100 */
[----:B------:R-:W-:Y:S01]  /*ad40*/  FFMA.FTZ R82, R53, R28, R82 ;  /* 0x0000001c35527223 */ /* 0x000fe20000010052 */
[----:B------:R-:W-:Y:S01]  /*ad50*/  FFMA.FTZ R84, R62, R83, R84 ;  /* 0x000000533e547223 */ /* 0x000fe20000010054 */
[----:B------:R-:W-:Y:S02]  /*ad60*/  HADD2.F32 R89, -RZ, R89.H1_H1 ;  /* 0x30000059ff597230 */ /* 0x000fe40000004100 */
[----:B------:R-:W-:Y:S01]  /*ad70*/  FADD.FTZ R86, R83, R86 ;  /* 0x0000005653567221 */ /* 0x000fe20000010000 */
[----:B------:R-:W-:Y:S01]  /*ad80*/  FADD.FTZ R78, R78, -UR28 ;  /* 0x8000001c4e4e7e21 */ /* 0x000fe20008010000 */
[----:B------:R-:W-:-:S03]  /*ad90*/  FFMA.FTZ R82, R59, R61, R82 ;  /* 0x0000003d3b527223 */ /* 0x000fc60000010052 */
[----:B------:R-:W-:Y:S01]  /*ada0*/  FMUL.FTZ R41, R78, UR16 ;  /* 0x000000104e297c20 */ /* 0x000fe20008410000 */
[----:B------:R-:W-:Y:S02]  /*adb0*/  HADD2.F32 R78, -RZ, R90.H0_H0 ;  /* 0x2000005aff4e7230 */ /* 0x000fe40000004100 */
[----:B------:R-:W-:Y:S01]  /*adc0*/  FFMA.FTZ R82, R25, R60, R82 ;  /* 0x0000003c19527223 */ /* 0x000fe20000010052 */
[----:B------:R-:W-:-:S03]  /*add0*/  FFMA.FTZ R62, R51, R41, R2 ;  /* 0x00000029333e7223 */ /* 0x000fc60000010002 */
[----:B------:R-:W-:Y:S01]  /*ade0*/  FFMA.FTZ R82, R23, R40, R82 ;  /* 0x0000002817527223 */ /* 0x000fe20000010052 */
[----:B------:R-:W-:-:S06]  /*adf0*/  FMUL.FTZ R88, R62, -1.4426950216293334961 ;  /* 0xbfb8aa3b3e587820 */ /* 0x000fcc0000410000 */
[----:B------:R-:W0:Y:S02]  /*ae00*/  MUFU.EX2 R88, R88 ;  /* 0x0000005800587308 */ /* 0x000e240000000800 */
[----:B0-----:R-:W-:-:S06]  /*ae10*/  FADD.FTZ R91, R88, 1 ;  /* 0x3f800000585b7421 */ /* 0x001fcc0000010000 */
[----:B------:R-:W0:Y:S02]  /*ae20*/  MUFU.RCP R91, R91 ;  /* 0x0000005b005b7308 */ /* 0x000e240000001000 */
[----:B0-----:R-:W-:Y:S01]  /*ae30*/  FADD.FTZ R93, -R91, 1 ;  /* 0x3f8000005b5d7421 */ /* 0x001fe20000010100 */
[----:B------:R-:W-:-:S03]  /*ae40*/  FMUL.FTZ R78, R78, R91 ;  /* 0x0000005b4e4e7220 */ /* 0x000fc60000410000 */
[----:B------:R-:W-:Y:S01]  /*ae50*/  FFMA.FTZ R93, R62, R93, 1 ;  /* 0x3f8000003e5d7423 */ /* 0x000fe2000001005d */
[----:B------:R-:W-:Y:S01]  /*ae60*/  FADD.FTZ R62, R89, -UR28 ;  /* 0x8000001c593e7e21 */ /* 0x000fe20008010000 */
[----:B------:R-:W-:Y:S02]  /*ae70*/  HADD2.F32 R89, -RZ, R90.H1_H1 ;  /* 0x3000005aff597230 */ /* 0x000fe40000004100 */
        /* <DEDUP_REMOVED lines=11> */
[----:B------:R-:W-:Y:S01]  /*af30*/  FADD.FTZ R88, R85, R96 ;  /* 0x0000006055587221 */ /* 0x000fe20000010000 */
[----:B------:R-:W-:Y:S01]  /*af40*/  FFMA.FTZ R85, R57, R96, R80 ;  /* 0x0000006039557223 */ /* 0x000fe20000010050 */
[----:B------:R-:W-:Y:S01]  /*af50*/  FADD.FTZ R80, R87, R28 ;  /* 0x0000001c57507221 */ /* 0x000fe20000010000 */
[----:B------:R-:W-:Y:S01]  /*af60*/  FFMA.FTZ R57, R57, R89, R84 ;  /* 0x0000005939397223 */ /* 0x000fe20000010054 */
[----:B------:R-:W-:Y:S01]  /*af70*/  FMUL.FTZ R28, R52, R28 ;  /* 0x0000001c341c7220 */ /* 0x000fe20000410000 */
[----:B------:R-:W-:Y:S01]  /*af80*/  FADD.FTZ R89, R86, R89 ;  /* 0x0000005956597221 */ /* 0x000fe20000010000 */
[-C--:B------:R-:W-:Y:S01]  /*af90*/  FMUL.FTZ R86, R51, R27.reuse ;  /* 0x0000001b33567220 */ /* 0x080fe20000410000 */
[----:B------:R-:W-:Y:S01]  /*afa0*/  FFMA.FTZ R84, R56, R27, R85 ;  /* 0x0000001b38547223 */ /* 0x000fe20000010055 */
[----:B------:R-:W-:Y:S01]  /*afb0*/  FFMA.FTZ R57, R53, R28, R57 ;  /* 0x0000001c35397223 */ /* 0x000fe20000010039 */
[----:B------:R-:W-:Y:S01]  /*afc0*/  FADD.FTZ R89, R28, R89 ;  /* 0x000000591c597221 */ /* 0x000fe20000010000 */
[----:B------:R-:W-:Y:S01]  /*afd0*/  FMUL.FTZ R28, R52, R61 ;  /* 0x0000003d341c7220 */ /* 0x000fe20000410000 */
        /* <DEDUP_REMOVED lines=11> */
[----:B------:R-:W-:Y:S01]  /*b090*/  FADD.FTZ R61, R80, R61 ;  /* 0x0000003d503d7221 */ /* 0x000fe20000010000 */
[----:B------:R-:W-:Y:S01]  /*b0a0*/  FADD.FTZ R53, R53, R24 ;  /* 0x0000001835357221 */ /* 0x000fe20000010000 */
[----:B------:R-:W-:Y:S01]  /*b0b0*/  FFMA.FTZ R26, R25, R28, R5 ;  /* 0x0000001c191a7223 */ /* 0x000fe20000010005 */
[-C--:B------:R-:W-:Y:S01]  /*b0c0*/  FMUL.FTZ R25, R51, R24.reuse ;  /* 0x0000001833197220 */ /* 0x080fe20000410000 */
[----:B------:R-:W-:Y:S01]  /*b0d0*/  FFMA.FTZ R5, R65, R24, R84 ;  /* 0x0000001841057223 */ /* 0x000fe20000010054 */
        /* <DEDUP_REMOVED lines=8> */
[----:B------:R-:W-:Y:S01]  /*b160*/  FADD.FTZ R89, R26, R89 ;  /* 0x000000591a597221 */ /* 0x000fe20000010000 */
[-C--:B------:R-:W-:Y:S01]  /*b170*/  FMUL.FTZ R26, R52, R21.reuse ;  /* 0x00000015341a7220 */ /* 0x080fe20000410000 */
[----:B------:R-:W-:Y:S01]  /*b180*/  FADD.FTZ R53, R53, R22 ;  /* 0x0000001635357221 */ /* 0x000fe20000010000 */
[----:B------:R-:W-:Y:S01]  /*b190*/  FFMA.FTZ R65, R66, R28, R65 ;  /* 0x0000001c42417223 */ /* 0x000fe20000010041 */
[----:B------:R-:W-:Y:S01]  /*b1a0*/  FADD.FTZ R89, R89, R28 ;  /* 0x0000001c59597221 */ /* 0x000fe20000010000 */
[----:B------:R-:W-:Y:S01]  /*b1b0*/  FMUL.FTZ R23, R51, R20 ;  /* 0x0000001433177220 */ /* 0x000fe20000410000 */
[----:B------:R-:W-:Y:S01]  /*b1c0*/  FADD.FTZ R40, R61, R40 ;  /* 0x000000283d287221 */ /* 0x000fe20000010000 */
[C---:B------:R-:W-:Y:S01]  /*b1d0*/  FFMA.FTZ R22, R67.reuse, R26, R65 ;  /* 0x0000001a43167223 */ /* 0x040fe20000010041 */
[----:B------:R-:W-:Y:S01]  /*b1e0*/  FFMA.FTZ R5, R67, R21, R82 ;  /* 0x0000001543057223 */ /* 0x000fe20000010052 */
[----:B------:R-:W-:Y:S01]  /*b1f0*/  FADD.FTZ R89, R26, R89 ;  /* 0x000000591a597221 */ /* 0x000fe20000010000 */
[----:B------:R-:W-:Y:S01]  /*b200*/  FMUL.FTZ R25, R52, R79 ;  /* 0x0000004f34197220 */ /* 0x000fe20000410000 */
[C---:B------:R-:W-:Y:S01]  /*b210*/  FFMA.FTZ R22, R69.reuse, R23, R22 ;  /* 0x0000001745167223 */ /* 0x040fe20000010016 */
[----:B------:R-:W-:Y:S01]  /*b220*/  FADD.FTZ R40, R40, R21 ;  /* 0x0000001528287221 */ /* 0x000fe20000010000 */
[----:B------:R-:W-:Y:S01]  /*b230*/  FFMA.FTZ R21, R69, R20, R24 ;  /* 0x0000001445157223 */ /* 0x000fe20000010018 */
[----:B------:R-:W-:Y:S01]  /*b240*/  FADD.FTZ R53, R53, R20 ;  /* 0x0000001435357221 */ /* 0x000fe20000010000 */
[C---:B------:R-:W-:Y:S01]  /*b250*/  FFMA.FTZ R20, R70.reuse, R79, R5 ;  /* 0x0000004f46147223 */ /* 0x040fe20000010005 */
[----:B------:R-:W-:Y:S01]  /*b260*/  FADD.FTZ R24, R89, R23 ;  /* 0x0000001759187221 */ /* 0x000fe20000010000 */
[----:B------:R-:W-:Y:S01]  /*b270*/  FFMA.FTZ R5, R70, R25, R22 ;  /* 0x0000001946057223 */ /* 0x000fe20000010016 */
[----:B------:R-:W-:Y:S01]  /*b280*/  FMUL.FTZ R26, R51, R18 ;  /* 0x00000012331a7220 */ /* 0x000fe20000410000 */
[----:B------:R-:W-:Y:S01]  /*b290*/  FMUL.FTZ R28, R52, R72 ;  /* 0x00000048341c7220 */ /* 0x000fe20000410000 */
[----:B------:R-:W-:Y:S01]  /*b2a0*/  FADD.FTZ R24, R25, R24 ;  /* 0x0000001819187221 */ /* 0x000fe20000010000 */
[C---:B------:R-:W-:Y:S01]  /*b2b0*/  FFMA.FTZ R22, R68.reuse, R18, R21 ;  /* 0x0000001244167223 */ /* 0x040fe20000010015 */
[----:B------:R-:W-:Y:S01]  /*b2c0*/  FFMA.FTZ R5, R68, R26, R5 ;  /* 0x0000001a44057223 */ /* 0x000fe20000010005 */
[----:B------:R-:W-:Y:S01]  /*b2d0*/  FADD.FTZ R53, R53, R18 ;  /* 0x0000001235357221 */ /* 0x000fe20000010000 */
[----:B------:R-:W-:Y:S01]  /*b2e0*/  FADD.FTZ R21, R24, R26 ;  /* 0x0000001a18157221 */ /* 0x000fe20000010000 */
[C---:B------:R-:W-:Y:S01]  /*b2f0*/  FFMA.FTZ R20, R19.reuse, R72, R20 ;  /* 0x0000004813147223 */ /* 0x040fe20000010014 */
        /* <DEDUP_REMOVED lines=21> */
[----:B------:R-:W-:Y:S01]  /*b450*/  FMUL.FTZ R5, R52, R75 ;  /* 0x0000004b34057220 */ /* 0x000fe20000410000 */
[----:B------:R-:W-:Y:S01]  /*b460*/  FFMA.FTZ R22, R8, R18, R15 ;  /* 0x0000001208167223 */ /* 0x000fe2000001000f */
[----:B------:R-:W-:Y:S01]  /*b470*/  FADD.FTZ R20, R20, R18 ;  /* 0x0000001214147221 */ /* 0x000fe20000010000 */
[----:B------:R-:W-:Y:S01]  /*b480*/  FFMA.FTZ R19, R74, R77, R19 ;  /* 0x0000004d4a137223 */ /* 0x000fe20000010013 */
[-C--:B------:R-:W-:Y:S01]  /*b490*/  FMUL.FTZ R15, R51, R12.reuse ;  /* 0x0000000c330f7220 */ /* 0x080fe20000410000 */
[C---:B------:R-:W-:Y:S01]  /*b4a0*/  FFMA.FTZ R22, R14.reuse, R5, R22 ;  /* 0x000000050e167223 */ /* 0x040fe20000010016 */
[----:B------:R-:W-:Y:S01]  /*b4b0*/  FADD.FTZ R20, R5, R20 ;  /* 0x0000001405147221 */ /* 0x000fe20000010000 */
[----:B------:R-:W-:Y:S01]  /*b4c0*/  FFMA.FTZ R8, R14, R75, R19 ;  /* 0x0000004b0e087223 */ /* 0x000fe20000010013 */
[C---:B------:R-:W-:Y:S01]  /*b4d0*/  FFMA.FTZ R5, R7.reuse, R12, R4 ;  /* 0x0000000c07057223 */ /* 0x040fe20000010004 */
        /* <DEDUP_REMOVED lines=8> */
[-C--:B------:R-:W-:Y:S01]  /*b560*/  FMUL.FTZ R11, R52, R33.reuse ;  /* 0x00000021340b7220 */ /* 0x080fe20000410000 */
[----:B------:R-:W-:Y:S01]  /*b570*/  FFMA.FTZ R6, R6, R8, R17 ;  /* 0x0000000806067223 */ /* 0x000fe20000010011 */
[----:B------:R-:W-:Y:S01]  /*b580*/  FADD.FTZ R8, R15, R8 ;  /* 0x000000080f087221 */ /* 0x000fe20000010000 */
[----:B------:R-:W-:Y:S01]  /*b590*/  FFMA.FTZ R4, R10, R33, R7 ;  /* 0x000000210a047223 */ /* 0x000fe20000010007 */
[----:B------:R-:W-:Y:S01]  /*b5a0*/  FADD.FTZ R79, R40, R79 ;  /* 0x0000004f284f7221 */ /* 0x000fe20000010000 */
[----:B------:R-:W-:Y:S01]  /*b5b0*/  FFMA.FTZ R7, R10, R11, R6 ;  /* 0x0000000b0a077223 */ /* 0x000fe20000010006 */
[----:B------:R-:W-:Y:S01]  /*b5c0*/  FMUL.FTZ R6, R51, R42 ;  /* 0x0000002a33067220 */ /* 0x000fe20000410000 */
[----:B------:R-:W-:Y:S01]  /*b5d0*/  FADD.FTZ R8, R11, R8 ;  /* 0x000000080b087221 */ /* 0x000fe20000010000 */
[-C--:B------:R-:W-:Y:S01]  /*b5e0*/  FMUL.FTZ R10, R52, R43.reuse ;  /* 0x0000002b340a7220 */ /* 0x080fe20000410000 */
[----:B------:R-:W-:Y:S01]  /*b5f0*/  FADD.FTZ R72, R79, R72 ;  /* 0x000000484f487221 */ /* 0x000fe20000010000 */
[----:B------:R-:W-:Y:S01]  /*b600*/  FFMA.FTZ R7, R32, R6, R7 ;  /* 0x0000000620077223 */ /* 0x000fe20000010007 */
[----:B------:R-:W-:Y:S01]  /*b610*/  FADD.FTZ R11, R8, R6 ;  /* 0x00000006080b7221 */ /* 0x000fe20000010000 */
[----:B------:R-:W-:Y:S01]  /*b620*/  FMUL.FTZ R8, R51, R44 ;  /* 0x0000002c33087220 */ /* 0x000fe20000410000 */
[----:B------:R-:W-:Y:S01]  /*b630*/  FFMA.FTZ R5, R32, R42, R5 ;  /* 0x0000002a20057223 */ /* 0x000fe20000010005 */
[C---:B------:R-:W-:Y:S01]  /*b640*/  FFMA.FTZ R7, R55.reuse, R10, R7 ;  /* 0x0000000a37077223 */ /* 0x040fe20000010007 */
[----:B------:R-:W-:Y:S01]  /*b650*/  FADD.FTZ R11, R10, R11 ;  /* 0x0000000b0a0b7221 */ /* 0x000fe20000010000 */
[----:B------:R-:W-:Y:S01]  /*b660*/  FADD.FTZ R72, R72, R39 ;  /* 0x0000002748487221 */ /* 0x000fe20000010000 */
[----:B------:R-:W-:Y:S01]  /*b670*/  FADD.FTZ R13, R16, R13 ;  /* 0x0000000d100d7221 */ /* 0x000fe20000010000 */
[----:B------:R-:W-:Y:S01]  /*b680*/  FFMA.FTZ R4, R55, R43, R4 ;  /* 0x0000002b37047223 */ /* 0x000fe20000010004 */
[----:B------:R-:W-:Y:S01]  /*b690*/  FFMA.FTZ R7, R64, R8, R7 ;  /* 0x0000000840077223 */ /* 0x000fe20000010007 */
[-C--:B------:R-:W-:Y:S01]  /*b6a0*/  FMUL.FTZ R10, R52, R45.reuse ;  /* 0x0000002d340a7220 */ /* 0x080fe20000410000 */
[----:B------:R-:W-:Y:S01]  /*b6b0*/  FFMA.FTZ R6, R64, R44, R5 ;  /* 0x0000002c40067223 */ /* 0x000fe20000010005 */
        /* <DEDUP_REMOVED lines=17> */
[----:B------:R-:W-:Y:S01]  /*b7d0*/  FADD.FTZ R8, R15, R8 ;  /* 0x000000080f087221 */ /* 0x000fe20000010000 */
[----:B------:R-:W-:Y:S01]  /*b7e0*/  FADD.FTZ R38, R38, R33 ;  /* 0x0000002126267221 */ /* 0x000fe20000010000 */
[----:B------:R-:W-:Y:S01]  /*b7f0*/  FFMA.FTZ R11, R30, R6, R5 ;  /* 0x000000061e0b7223 */ /* 0x000fe20000010005 */
[-C--:B------:R-:W-:Y:S01]  /*b800*/  FMUL.FTZ R10, R52, R49.reuse ;  /* 0x00000031340a7220 */ /* 0x080fe20000410000 */
[----:B------:R-:W-:Y:S01]  /*b810*/  FADD.FTZ R9, R9, R42 ;  /* 0x0000002a09097221 */ /* 0x000fe20000010000 */
        /* <DEDUP_REMOVED lines=15> */
[-C--:B------:R-:W-:Y:S01]  /*b910*/  FMUL.FTZ R7, R51, R78.reuse ;  /* 0x0000004e33077220 */ /* 0x080fe20000410000 */
[----:B------:R-:W-:Y:S01]  /*b920*/  FFMA.FTZ R4, R76, R11, R15 ;  /* 0x0000000b4c047223 */ /* 0x000fe2000001000f */
[----:B------:R-:W-:Y:S01]  /*b930*/  FMUL.FTZ R83, R90, R83 ;  /* 0x000000535a537220 */ /* 0x000fe20000410000 */
[----:B------:R-:W-:Y:S01]  /*b940*/  FADD.FTZ R9, R9, R48 ;  /* 0x0000003009097221 */ /* 0x000fe20000010000 */
[----:B------:R-:W-:Y:S01]  /*b950*/  FADD.FTZ R6, R11, R6 ;  /* 0x000000060b067221 */ /* 0x000fe20000010000 */
[----:B------:R-:W-:Y:S01]  /*b960*/  FADD.FTZ R38, R38, R49 ;  /* 0x0000003126267221 */ /* 0x000fe20000010000 */
        /* <DEDUP_REMOVED lines=8> */
[----:B------:R-:W-:Y:S01]  /*b9f0*/  FADD.FTZ R10, R9, R78 ;  /* 0x0000004e090a7221 */ /* 0x000fe20000010000 */
[----:B------:R-:W-:Y:S01]  /*ba00*/  FFMA.FTZ R8, R41, R78, R8 ;  /* 0x0000004e29087223 */ /* 0x000fe20000010008 */
[----:B------:R-:W-:Y:S01]  /*ba10*/  FFMA.FTZ R9, R62, R83, R5 ;  /* 0x000000533e097223 */ /* 0x000fe20000010005 */
[----:B------:R-:W-:-:S07]  /*ba20*/  FADD.FTZ R11, R38, R83 ;  /* 0x00000053260b7221 */ /* 0x000fce0000010000 */
.L_x_1002:
        /* <DEDUP_REMOVED lines=48> */
.L_x_1004:
[----:B------:R-:W-:Y:S05]  /*bd30*/  BSYNC.RECONVERGENT B0 ;  /* 0x0000000000007941 */ /* 0x000fea0003800200 */
.L_x_1003:
[----:B------:R-:W-:Y:S06]  /*bd40*/  BAR.SYNC.DEFER_BLOCKING 0x0 ;  /* 0x0000000000007b1d */ /* 0x000fec0000010000 */
[----:B------:R-:W-:Y:S04]  /*bd50*/  BSSY.RECONVERGENT B0, `(.L_x_1005) ;  /* 0x0000024000007945 */ /* 0x000fe80003800200 */
[----:B------:R-:W-:Y:S05]  /*bd60*/  @P0 BRA `(.L_x_1006) ;  /* 0x0000000000880947 */ /* 0x000fea0003800000 */
[----:B------:R-:W-:-:S09]  /*bd70*/  ULEA UR5, UR7, UR6, 0x18 ;  /* 0x0000000607057291 */ /* 0x000fd2000f8ec0ff */
[----:B------:R-:W4:Y:S04]  /*bd80*/  LDS.64 R24, [UR5+0x18] ;  /* 0x00001805ff187984 */ /* 0x000f280008000a00 */
[----:B------:R-:W5:Y:S04]  /*bd90*/  LDS.128 R28, [UR5+0x20] ;  /* 0x00002005ff1c7984 */ /* 0x000f680008000c00 */
[----:B------:R-:W5:Y:S04]  /*bda0*/  LDS.128 R40, [UR5+0x30] ;  /* 0x00003005ff287984 */ /* 0x000f680008000c00 */
[----:B------:R-:W5:Y:S04]  /*bdb0*/  LDS.128 R20, [UR5+0x40] ;  /* 0x00004005ff147984 */ /* 0x000f680008000c00 */
[----:B------:R-:W5:Y:S04]  /*bdc0*/  LDS.128 R16, [UR5+0x50] ;  /* 0x00005005ff107984 */ /* 0x000f680008000c00 */
[----:B-123--:R-:W1:Y:S01]  /*bdd0*/  LDS.128 R12, [UR5+0x60] ;  /* 0x00006005ff0c7984 */ /* 0x00ee620008000c00 */
[----:B----4-:R-:W-:Y:S01]  /*bde0*/  FADD.FTZ R27, R6, R24 ;  /* 0x00000018061b7221 */ /* 0x010fe20000010000 */
[----:B0-----:R-:W-:-:S03]  /*bdf0*/  FADD.FTZ R6, R7, R25 ;  /* 0x0000001907067221 */ /* 0x001fc60000010000 */
[----:B-----5:R-:W-:Y:S01]  /*be00*/  FADD.FTZ R7, R27, R28 ;  /* 0x0000001c1b077221 */ /* 0x020fe20000010000 */
[----:B------:R-:W-:Y:S01]  /*be10*/  FADD.FTZ R6, R6, R29 ;  /* 0x0000001d06067221 */ /* 0x000fe20000010000 */
[----:B------:R-:W0:Y:S02]  /*be20*/  LDS.128 R24, [UR5+0x70] ;  /* 0x00007005ff187984 */ /* 0x000e240008000c00 */
        /* <DEDUP_REMOVED lines=22> */
.L_x_1006:
[----:B------:R-:W-:Y:S05]  /*bf90*/  BSYNC.RECONVERGENT B0 ;  /* 0x0000000000007941 */ /* 0x000fea0003800200 */
.L_x_1005:
[----:B------:R-:W-:Y:S06]  /*bfa0*/  BAR.SYNC.DEFER_BLOCKING 0x0 ;  /* 0x0000000000007b1d */ /* 0x000fec0000010000 */
[----:B------:R-:W-:Y:S04]  /*bfb0*/  BSSY.RECONVERGENT B0, `(.L_x_1007) ;  /* 0x000004d000007945 */ /* 0x000fe80003800200 */
[----:B------:R-:W-:Y:S05]  /*bfc0*/  @P3 BRA `(.L_x_1008) ;  /* 0x00000004002c3947 */ /* 0x000fea0003800000 */
[----:B------:R-:W4:Y:S04]  /*bfd0*/  LDS.128 R60, [R4+0x1c0] ;  /* 0x0001c000043c7984 */ /* 0x000f280000000c00 */
[----:B------:R-:W5:Y:S04]  /*bfe0*/  LDS.128 R64, [R4+0x380] ;  /* 0x0003800004407984 */ /* 0x000f680000000c00 */
[----:B------:R-:W0:Y:S04]  /*bff0*/  LDS.128 R56, [R4+0x540] ;  /* 0x0005400004387984 */ /* 0x000e280000000c00 */
[----:B------:R-:W0:Y:S04]  /*c000*/  LDS.128 R44, [R4+0x700] ;  /* 0x00070000042c7984 */ /* 0x000e280000000c00 */
[----:B-123--:R-:W1:Y:S04]  /*c010*/  LDS.128 R12, [R4+0x8c0] ;  /* 0x0008c000040c7984 */ /* 0x00ee680000000c00 */
[----:B------:R-:W2:Y:S04]  /*c020*/  LDS.128 R16, [R4+0xa80] ;  /* 0x000a800004107984 */ /* 0x000ea80000000c00 */
[----:B------:R-:W3:Y:S04]  /*c030*/  LDS.128 R20, [R4+0xc40] ;  /* 0x000c400004147984 */ /* 0x000ee80000000c00 */
[----:B------:R-:W3:Y:S04]  /*c040*/  LDS.128 R24, [R4+0xe00] ;  /* 0x000e000004187984 */ /* 0x000ee80000000c00 */
[----:B------:R-:W3:Y:S04]  /*c050*/  LDS.128 R28, [R4+0xfc0] ;  /* 0x000fc000041c7984 */ /* 0x000ee80000000c00 */
[----:B------:R-:W3:Y:S01]  /*c060*/  LDS.128 R40, [R4+0x1180] ;  /* 0x0011800004287984 */ /* 0x000ee20000000c00 */
[----:B----4-:R-:W-:Y:S01]  /*c070*/  FADD.FTZ R33, R8, R60 ;  /* 0x0000003c08217221 */ /* 0x010fe20000010000 */
[----:B------:R-:W-:Y:S01]  /*c080*/  FADD.FTZ R32, R9, R61 ;  /* 0x0000003d09207221 */ /* 0x000fe20000010000 */
[----:B------:R-:W-:Y:S01]  /*c090*/  FADD.FTZ R39, R10, R62 ;  /* 0x0000003e0a277221 */ /* 0x000fe20000010000 */
[----:B------:R-:W-:Y:S01]  /*c0a0*/  FADD.FTZ R38, R11, R63 ;  /* 0x0000003f0b267221 */ /* 0x000fe20000010000 */
[----:B-----5:R-:W-:Y:S01]  /*c0b0*/  FADD.FTZ R33, R33, R64 ;  /* 0x0000004021217221 */ /* 0x020fe20000010000 */
[----:B0-----:R-:W0:Y:S01]  /*c0c0*/  LDS.128 R8, [R4+0x1340] ;  /* 0x0013400004087984 */ /* 0x001e220000000c00 */
[----:B------:R-:W-:Y:S01]  /*c0d0*/  FADD.FTZ R32, R32, R65 ;  /* 0x0000004120207221 */ /* 0x000fe20000010000 */
[----:B------:R-:W-:Y:S01]  /*c0e0*/  FADD.FTZ R39, R39, R66 ;  /* 0x0000004227277221 */ /* 0x000fe20000010000 */
[----:B------:R-:W-:Y:S01]  /*c0f0*/  FADD.FTZ R38, R38, R67 ;  /* 0x0000004326267221 */ /* 0x000fe20000010000 */
[----:B------:R-:W4:Y:S01]  /*c100*/  LDS.128 R60, [R4+0x1500] ;  /* 0x00150000043c7984 */ /* 0x000f220000000c00 */
[----:B------:R-:W-:Y:S01]  /*c110*/  FADD.FTZ R33, R33, R56 ;  /* 0x0000003821217221 */ /* 0x000fe20000010000 */
[----:B------:R-:W-:Y:S01]  /*c120*/  FADD.FTZ R32, R32, R57 ;  /* 0x0000003920207221 */ /* 0x000fe20000010000 */
[----:B------:R-:W-:Y:S01]  /*c130*/  FADD.FTZ R39, R39, R58 ;  /* 0x0000003a27277221 */ /* 0x000fe20000010000 */
[----:B------:R-:W5:Y:S01]  /*c140*/  LDS.128 R64, [R4+0x16c0] ;  /* 0x0016c00004407984 */ /* 0x000f620000000c00 */
[----:B------:R-:W-:Y:S01]  /*c150*/  FADD.FTZ R38, R38, R59 ;  /* 0x0000003b26267221 */ /* 0x000fe20000010000 */
[----:B------:R-:W-:Y:S01]  /*c160*/  FADD.FTZ R33, R33, R44 ;  /* 0x0000002c21217221 */ /* 0x000fe20000010000 */
[----:B------:R-:W-:Y:S01]  /*c170*/  FADD.FTZ R32, R32, R45 ;  /* 0x0000002d20207221 */ /* 0x000fe20000010000 */
[----:B------:R-:W5:Y:S01]  /*c180*/  LDS.128 R56, [R4+0x1880] ;  /* 0x0018800004387984 */ /* 0x000f620000000c00 */
[----:B------:R-:W-:Y:S01]  /*c190*/  FADD.FTZ R39, R39, R46 ;  /* 0x0000002e27277221 */ /* 0x000fe20000010000 */
[----:B------:R-:W-:Y:S01]  /*c1a0*/  FADD.FTZ R38, R38, R47 ;  /* 0x0000002f26267221 */ /* 0x000fe20000010000 */
[----:B-1----:R-:W-:Y:S01]  /*c1b0*/  FADD.FTZ R33, R33, R12 ;  /* 0x0000000c21217221 */ /* 0x002fe20000010000 */
[----:B------:R-:W1:Y:S01]  /*c1c0*/  LDS.128 R44, [R4+0x1a40] ;  /* 0x001a4000042c7984 */ /* 0x000e620000000c00 */
        /* <DEDUP_REMOVED lines=42> */
[----:B------:R-:W-:-:S07]  /*c470*/  FADD.FTZ R11, R38, R47 ;  /* 0x0000002f260b7221 */ /* 0x000fce0000010000 */
.L_x_1008:
[----:B------:R-:W-:Y:S05]  /*c480*/  BSYNC.RECONVERGENT B0 ;  /* 0x0000000000007941 */ /* 0x000fea0003800200 */
.L_x_1007:
        /* <DEDUP_REMOVED lines=30> */
.L_x_1010:
[----:B------:R-:W-:Y:S05]  /*c670*/  BSYNC.RECONVERGENT B0 ;  /* 0x0000000000007941 */ /* 0x000fea0003800200 */
.L_x_1009:
[----:B------:R-:W-:-:S09]  /*c680*/  UISETP.GE.U32.AND UP0, UPT, UR12, 0x2, UPT ;  /* 0x000000020c00788c */ /* 0x000fd2000bf06070 */
[----:B------:R-:W-:Y:S05]  /*c690*/  BRA.U !UP0, `(.L_x_1011) ;  /* 0x0000000d08787547 */ /* 0x000fea000b800000 */
[----:B0---4-:R-:W0:Y:S01]  /*c6a0*/  LDC.64 R8, c[0x0][0x3d0] ;  /* 0x0000f400ff087b82 */ /* 0x011e220000000a00 */
[----:B------:R-:W-:Y:S01]  /*c6b0*/  ULOP3.LUT UR5, UR4, 0x1, URZ, 0xc0, !UPT ;  /* 0x0000000104057892 */ /* 0x000fe2000f8ec0ff */
[----:B------:R-:W-:Y:S03]  /*c6c0*/  BSSY.RECONVERGENT B0, `(.L_x_1012) ;  /* 0x0000023000007945 */ /* 0x000fe60003800200 */
[----:B------:R-:W-:-:S03]  /*c6d0*/  UIMAD UR6, UR5, UR9, URZ ;  /* 0x00000009050672a4 */ /* 0x000fc6000f8e02ff */
[----:B------:R-:W4:Y:S01]  /*c6e0*/  S2UR UR29, SR_CTAID.X ;  /* 0x00000000001d79c3 */ /* 0x000f220000002500 */
[----:B------:R-:W-:-:S04]  /*c6f0*/  UIMAD UR5, UR6, UR12, URZ ;  /* 0x0000000c060572a4 */ /* 0x000fc8000f8e02ff */
[----:B------:R-:W-:-:S03]  /*c700*/  USHF.L.U32 UR5, UR5, 0x1, URZ ;  /* 0x0000000105057899 */ /* 0x000fc600080006ff */
[----:B------:R-:W0:Y:S03]  /*c710*/  S2UR UR14, SR_CTAID.Y ;  /* 0x00000000000e79c3 */ /* 0x000e260000002600 */
[----:B------:R-:W-:-:S05]  /*c720*/  MOV R11, UR5 ;  /* 0x00000005000b7c02 */ /* 0x000fca0008000f00 */
[----:B0-----:R-:W-:Y:S01]  /*c730*/  IMAD.WIDE R8, R11, 0x4, R8 ;  /* 0x000000040b087825 */ /* 0x001fe200078e0208 */
[----:B----4-:R-:W-:Y:S06]  /*c740*/  @P0 BRA `(.L_x_1013) ;  /* 0x0000000000680947 */ /* 0x010fec0003800000 */
[----:B------:R-:W2:Y:S01]  /*c750*/  LDC.64 R10, c[0x0][0x3c8] ;  /* 0x0000f200ff0a7b82 */ /* 0x000ea20000000a00 */
[----:B------:R-:W-:Y:S02]  /*c760*/  UIADD3 UR7, UPT, UPT, UR6, UR14, URZ ;  /* 0x0000000e06077290 */ /* 0x000fe4000fffe0ff */
[----:B------:R-:W-:Y:S02]  /*c770*/  UIMAD UR13, UR29, UR9, UR14 ;  /* 0x000000091d0d72a4 */ /* 0x000fe4000f8e020e */
[----:B------:R-:W-:Y:S02]  /*c780*/  ULOP3.LUT UP0, UR5, UR4, 0x2, URZ, 0xc0, !UPT ;  /* 0x0000000204057892 */ /* 0x000fe4000f80c0ff */
[----:B-1----:R-:W-:Y:S02]  /*c790*/  MOV R13, UR7 ;  /* 0x00000007000d7c02 */ /* 0x002fe40008000f00 */
[----:B------:R-:W-:Y:S01]  /*c7a0*/  UIADD3 UR5, UPT, UPT, -UR5, 0x1, URZ ;  /* 0x0000000105057890 */ /* 0x000fe2000fffe1ff */
[----:B---3--:R-:W-:-:S02]  /*c7b0*/  MOV R15, UR13 ;  /* 0x0000000d000f7c02 */ /* 0x008fc40008000f00 */
[----:B------:R-:W-:Y:S01]  /*c7c0*/  MOV R4, 0xffffffff ;  /* 0xffffffff00047802 */ /* 0x000fe20000000f00 */
[----:B--2---:R-:W-:-:S04]  /*c7d0*/  IMAD.WIDE.U32 R12, R13, 0x4, R10 ;  /* 0x000000040d0c7825 */ /* 0x004fc800078e000a */
        /* <DEDUP_REMOVED lines=12> */
.L_x_1014:
[----:B------:R-:W2:Y:S04]  /*c8a0*/  LDG.E.STRONG.GPU R4, desc[UR10][R12.64] ;  /* 0x0000000a0c047981 */ /* 0x000ea8000c1ef900 */
[----:B--2---:R-:W-:Y:S04]  /*c8b0*/  CCTL.IVALL ;  /* 0x00000000ff00798f */ /* 0x004fe80002000000 */
[----:B------:R0:W-:Y:S01]  /*c8c0*/  STL [R1], R4 ;  /* 0x0000000401007387 */ /* 0x0001e20000100800 */
[----:B------:R-:W-:-:S13]  /*c8d0*/  ISETP.NE.AND P0, PT, R4, UR5, PT ;  /* 0x0000000504007c0c */ /* 0x000fda000bf05270 */
[----:B0-----:R-:W-:Y:S05]  /*c8e0*/  @P0 BRA `(.L_x_1014) ;  /* 0xfffffffc00ec0947 */ /* 0x001fea000383ffff */
.L_x_1013:
[----:B------:R-:W-:Y:S05]  /*c8f0*/  BSYNC.RECONVERGENT B0 ;  /* 0x0000000000007941 */ /* 0x000fea0003800200 */
.L_x_1012:
        /* <DEDUP_REMOVED lines=15> */
.L_x_1016:
[----:B------:R-:W-:Y:S02]  /*c9f0*/  ISETP.NE.AND P1, PT, RZ, UR23, PT ;  /* 0x00000017ff007c0c */ /* 0x000fe4000bf25270 */
[----:B------:R-:W-:Y:S02]  /*ca00*/  MOV R11, UR6 ;  /* 0x00000006000b7c02 */ /* 0x000fe40008000f00 */
[----:B------:R-:W-:-:S13]  /*ca10*/  ISETP.NE.OR P1, PT, R5, RZ, !P1 ;  /* 0x000000ff0500720c */ /* 0x000fda0004f25670 */
[----:B------:R-:W-:-:S06]  /*ca20*/  @!P1 IMAD.WIDE.U32 R10, R11, 0x8, R8 ;  /* 0x000000080b0a9825 */ /* 0x000fcc00078e0008 */
[----:B------:R-:W4:Y:S01]  /*ca30*/  @!P1 LDG.E.64 R10, desc[UR10][R10.64] ;  /* 0x0000000a0a0a9981 */ /* 0x000f22000c1e1b00 */
[----:B------:R-:W-:Y:S01]  /*ca40*/  UIADD3 UR24, UPT, UPT, UR5, 0x1, URZ ;  /* 0x0000000105187890 */ /* 0x000fe2000fffe0ff */
[----:B-1----:R-:W-:Y:S01]  /*ca50*/  MOV R13, UR18 ;  /* 0x00000012000d7c02 */ /* 0x002fe20008000f00 */
        /* <DEDUP_REMOVED lines=19> */
[----:B--2---:R-:W-:Y:S01]  /*cb90*/  @!P4 IMAD.WIDE.U32 R12, R13, 0x8, R8 ;  /* 0x000000080d0cc825 */ /* 0x004fe200078e0008 */
[----:B------:R-:W-:-:S03]  /*cba0*/  ISETP.NE.OR P6, PT, R5, RZ, !P6 ;  /* 0x000000ff0500720c */ /* 0x000fc600077c5670 */
[--C-:B------:R-:W-:Y:S01]  /*cbb0*/  @!P3 IMAD.WIDE.U32 R14, R15, 0x8, R8.reuse ;  /* 0x000000080f0eb825 */ /* 0x100fe200078e0008 */
[----:B------:R0:W2:Y:S01]  /*cbc0*/  @!P4 LDG.E.64 R22, desc[UR10][R12.64] ;  /* 0x0000000a0c16c981 */ /* 0x0000a2000c1e1b00 */
[----:B------:R-:W-:Y:S02]  /*cbd0*/  MOV R19, UR21 ;  /* 0x0000001500137c02 */ /* 0x000fe40008000f00 */
[----:B------:R-:W-:Y:S01]  /*cbe0*/  ISETP.NE.OR P5, PT, R5, RZ, !P5 ;  /* 0x000000ff0500720c */ /* 0x000fe20006fa5670 */
[--C-:B------:R-:W-:Y:S01]  /*cbf0*/  @!P2 IMAD.WIDE.U32 R16, R17, 0x8, R8.reuse ;  /* 0x000000081110a825 */ /* 0x100fe200078e0008 */
[----:B------:R-:W3:Y:S01]  /*cc00*/  @!P3 LDG.E.64 R14, desc[UR10][R14.64] ;  /* 0x0000000a0e0eb981 */ /* 0x000ee2000c1e1b00 */
[----:B------:R-:W-:Y:S02]  /*cc10*/  MOV R25, UR19 ;  /* 0x0000001300197c02 */ /* 0x000fe40008000f00 */
[----:B------:R-:W-:Y:S02]  /*cc20*/  MOV R27, UR20 ;  /* 0x00000014001b7c02 */ /* 0x000fe40008000f00 */
[----:B------:R-:W5:Y:S06]  /*cc30*/  @!P2 LDG.E.64 R16, desc[UR10][R16.64] ;  /* 0x0000000a1010a981 */ /* 0x000f6c000c1e1b00 */
[----:B0-----:R-:W-:-:S06]  /*cc40*/  @!P5 IMAD.WIDE.U32 R12, R27, 0x8, R8 ;  /* 0x000000081b0cd825 */ /* 0x001fcc00078e0008 */
[----:B------:R-:W5:Y:S01]  /*cc50*/  @!P5 LDG.E.64 R12, desc[UR10][R12.64] ;  /* 0x0000000a0c0cd981 */ /* 0x000f62000c1e1b00 */
[----:B----4-:R-:W-:Y:S01]  /*cc60*/  @!P1 FADD.FTZ R7, R7, R11 ;  /* 0x0000000b07079221 */ /* 0x010fe20000010000 */
[----:B------:R-:W-:Y:S01]  /*cc70*/  MOV R11, UR22 ;  /* 0x00000016000b7c02 */ /* 0x000fe20008000f00 */
[----:B------:R-:W-:Y:S01]  /*cc80*/  @!P1 FADD.FTZ R6, R6, R10 ;  /* 0x0000000a06069221 */ /* 0x000fe20000010000 */
[----:B------:R-:W-:-:S03]  /*cc90*/  ISETP.NE.AND P1, PT, R4, UR24, PT ;  /* 0x0000001804007c0c */ /* 0x000fc6000bf25270 */
[----:B------:R-:W-:Y:S01]  /*cca0*/  @!P0 IMAD.WIDE.U32 R10, R11, 0x8, R8 ;  /* 0x000000080b0a8825 */ /* 0x000fe200078e0008 */
[----:B------:R-:W-:-:S04]  /*ccb0*/  ISETP.NE.OR P1, PT, R5, RZ, !P1 ;  /* 0x000000ff0500720c */ /* 0x000fc80004f25670 */
[----:B------:R0:W4:Y:S09]  /*ccc0*/  @!P0 LDG.E.64 R20, desc[UR10][R10.64] ;  /* 0x0000000a0a148981 */ /* 0x000132000c1e1b00 */
        /* <DEDUP_REMOVED lines=15> */
[----:B----4-:R-:W-:Y:S01]  /*cdc0*/  @!P0 FADD.FTZ R6, R6, R20 ;  /* 0x0000001406068221 */ /* 0x010fe20000010000 */
[----:B------:R-:W-:-:S03]  /*cdd0*/  @!P0 FADD.FTZ R7, R7, R21 ;  /* 0x0000001507078221 */ /* 0x000fc60000010000 */
[----:B--2---:R-:W-:Y:S01]  /*cde0*/  @!P4 FADD.FTZ R6, R6, R22 ;  /* 0x000000160606c221 */ /* 0x004fe20000010000 */
[----:B------:R-:W-:-:S03]  /*cdf0*/  @!P4 FADD.FTZ R7, R7, R23 ;  /* 0x000000170707c221 */ /* 0x000fc60000010000 */
[----:B---3--:R-:W-:Y:S01]  /*ce00*/  @!P3 FADD.FTZ R6, R6, R14 ;  /* 0x0000000e0606b221 */ /* 0x008fe20000010000 */
        /* <DEDUP_REMOVED lines=11> */
.L_x_1015:
        /* <DEDUP_REMOVED lines=24> */
[----:B-1----:R-:W-:Y:S01]  /*d040*/  MOV R13, UR6 ;  /* 0x00000006000d7c02 */ /* 0x002fe20008000f00 */
[----:B------:R-:W-:-:S04]  /*d050*/  @!UP2 UIMAD UR6, UR13, UR9, UR14 ;  /* 0x000000090d06a2a4 */ /* 0x000fc8000f8e020e */
[----:B--2---:R-:W-:-:S03]  /*d060*/  @!P1 IMAD.WIDE.U32 R12, R13, 0x8, R8 ;  /* 0x000000080d0c9825 */ /* 0x004fc600078e0008 */
        /* <DEDUP_REMOVED lines=25> */
.L_x_1017:
[----:B------:R-:W-:Y:S05]  /*d200*/  BRA.U !UP0, `(.L_x_1011) ;  /* 0x00000001089c7547 */ /* 0x000fea000b800000 */
[----:B------:R-:W0:Y:S01]  /*d210*/  S2R R14, SR_CTAID.X ;  /* 0x00000000000e7919 */ /* 0x000e220000002500 */
[----:B------:R-:W-:Y:S02]  /*d220*/  UISETP.NE.AND UP0, UPT, UR18, 0x1, UPT ;  /* 0x000000011200788c */ /* 0x000fe4000bf05270 */
[----:B------:R-:W-:-:S07]  /*d230*/  ULOP3.LUT UR6, UR12, 0x1, URZ, 0xc0, !UPT ;  /* 0x000000010c067892 */ /* 0x000fce000f8ec0ff */
[----:B------:R-:W-:Y:S05]  /*d240*/  BRA.U !UP0, `(.L_x_1018) ;  /* 0x0000000108587547 */ /* 0x000fea000b800000 */
[----:B------:R-:W4:Y:S01]  /*d250*/  S2R R4, SR_CTAID.X ;  /* 0x0000000000047919 */ /* 0x000f220000002500 */
[----:B------:R-:W5:Y:S01]  /*d260*/  S2R R10, SR_CTAID.Y ;  /* 0x00000000000a7919 */ /* 0x000f620000002600 */
[----:B----4-:R-:W-:Y:S02]  /*d270*/  ISETP.NE.AND P0, PT, R4, UR5, PT ;  /* 0x0000000504007c0c */ /* 0x010fe4000bf05270 */
[----:B------:R-:W-:Y:S02]  /*d280*/  MOV R4, UR5 ;  /* 0x0000000500047c02 */ /* 0x000fe40008000f00 */
[----:B------:R-:W-:Y:S02]  /*d290*/  ISETP.NE.OR P1, PT, R5, RZ, !P0 ;  /* 0x000000ff0500720c */ /* 0x000fe40004725670 */
[----:B------:R-:W-:-:S04]  /*d2a0*/  IADD3 R11, PT, PT, R4, 0x1, RZ ;  /* 0x00000001040b7810 */ /* 0x000fc80007ffe0ff */
[----:B------:R-:W-:-:S04]  /*d2b0*/  ISETP.NE.AND P0, PT, R11, UR29, PT ;  /* 0x0000001d0b007c0c */ /* 0x000fc8000bf05270 */
[----:B------:R-:W-:-:S03]  /*d2c0*/  ISETP.NE.OR P0, PT, R5, RZ, !P0 ;  /* 0x000000ff0500720c */ /* 0x000fc60004705670 */
[----:B------:R-:W-:-:S05]  /*d2d0*/  VOTEU.ALL UP0, P1 ;  /* 0x0000000000ff7886 */ /* 0x000fca0000800000 */
[----:B------:R-:W-:-:S05]  /*d2e0*/  @!UP0 UIMAD UR5, UR5, UR9, UR14 ;  /* 0x00000009050582a4 */ /* 0x000fca000f8e020e */
[----:B-----5:R-:W-:Y:S01]  /*d2f0*/  @!P0 IMAD R11, R11, UR9, R10 ;  /* 0x000000090b0b8c24 */ /* 0x020fe2000f8e020a */
[----:B-1----:R-:W-:-:S03]  /*d300*/  MOV R13, UR5 ;  /* 0x00000005000d7c02 */ /* 0x002fc60008000f00 */
[----:B------:R-:W-:-:S04]  /*d310*/  @!P0 IMAD.WIDE.U32 R10, R11, 0x8, R8 ;  /* 0x000000080b0a8825 */ /* 0x000fc800078e0008 */
[----:B--2---:R-:W-:Y:S02]  /*d320*/  @!P1 IMAD.WIDE.U32 R12, R13, 0x8, R8 ;  /* 0x000000080d0c9825 */ /* 0x004fe400078e0008 */
        /* <DEDUP_REMOVED lines=8> */
.L_x_1018:
        /* <DEDUP_REMOVED lines=12> */
.L_x_1019:
[----:B------:R-:W-:Y:S05]  /*d470*/  BSYNC.RECONVERGENT B0 ;  /* 0x0000000000007941 */ /* 0x000fea0003800200 */
.L_x_1011:
[----:B------:R-:W5:Y:S01]  /*d480*/  S2UR UR6, SR_CgaCtaId ;  /* 0x00000000000679c3 */ /* 0x000f620000008800 */
[----:B------:R-:W-:Y:S01]  /*d490*/  ISETP.NE.AND P0, PT, R5, RZ, PT ;  /* 0x000000ff0500720c */ /* 0x000fe20003f05270 */
[----:B------:R-:W-:Y:S01]  /*d4a0*/  UMOV UR5, 0x400 ;  /* 0x0000040000057882 */ /* 0x000fe20000000000 */
[----:B------:R-:W0:Y:S01]  /*d4b0*/  LDCU.U8 UR12, c[0x0][0x414] ;  /* 0x00008280ff0c77ac */ /* 0x000e220008000000 */
[----:B-1--4-:R-:W-:Y:S01]  /*d4c0*/  HFMA2 R13, -RZ, RZ, 0, 0 ;  /* 0x00000000ff0d7431 */ /* 0x012fe200000001ff */
[----:B------:R-:W1:Y:S01]  /*d4d0*/  LDCU.64 UR20, c[0x0][0x3f8] ;  /* 0x00007f00ff1477ac */ /* 0x000e620008000a00 */
[----:B------:R-:W4:Y:S01]  /*d4e0*/  LDCU.64 UR18, c[0x0][0x400] ;  /* 0x00008000ff1277ac */ /* 0x000f220008000a00 */
[----:B0-----:R-:W-:Y:S02]  /*d4f0*/  UISETP.NE.AND UP0, UPT, UR12, URZ, UPT ;  /* 0x000000ff0c00728c */ /* 0x001fe4000bf05270 */
[----:B-----5:R-:W-:Y:S01]  /*d500*/  ULEA UR5, UR6, UR5, 0x18 ;  /* 0x0000000506057291 */ /* 0x020fe2000f8ec0ff */
[----:B------:R-:W0:Y:S03]  /*d510*/  LDCU.64 UR6, c[0x0][0x380] ;  /* 0x00007000ff0677ac */ /* 0x000e260008000a00 */
[----:B------:R-:W-:-:S05]  /*d520*/  PLOP3.LUT P2, PT, PT, PT, UP0, 0x80, 0x8 ;  /* 0x000000000008781c */ /* 0x000fca0003f4f008 */
[----:B------:R-:W-:Y:S01]  /*d530*/  @!P0 STS.64 [UR5+0x88], R6 ;  /* 0x00008806ff008988 */ /* 0x000fe20008000a05 */
[----:B------:R-:W-:Y:S06]  /*d540*/  BAR.SYNC.DEFER_BLOCKING 0x0 ;  /* 0x0000000000007b1d */ /* 0x000fec0000010000 */
[----:B------:R-:W5:Y:S01]  /*d550*/  LDS.64 R4, [UR5+0x88] ;  /* 0x00008805ff047984 */ /* 0x000f620008000a00 */
[----:B------:R-:W5:Y:S02]  /*d560*/  LDCU UR5, c[0x0][0x42c] ;  /* 0x00008580ff0577ac */ /* 0x000f640008000800 */
[----:B-----5:R-:W-:Y:S01]  /*d570*/  FMUL.FTZ R10, R4, UR5 ;  /* 0x00000005040a7c20 */ /* 0x020fe20008410000 */
[----:B01--4-:R-:W-:-:S07]  /*d580*/  FMUL.FTZ R11, R5, UR5 ;  /* 0x00000005050b7c20 */ /* 0x013fce0008410000 */
.L_x_1025:
[----:B------:R-:W-:-:S05]  /*d590*/  LEA R9, R13, UR15, 0x2 ;  /* 0x0000000f0d097c11 */ /* 0x000fca000f8e10ff */
[----:B0-2---:R-:W2:Y:S04]  /*d5a0*/  LDL.64 R6, [R9+0x10] ;  /* 0x0000100009067983 */ /* 0x005ea80000100a00 */
[----:B------:R-:W4:Y:S01]  /*d5b0*/  LDL.64 R4, [R9+0x90] ;  /* 0x0000900009047983 */ /* 0x000f220000100a00 */
[----:B------:R-:W-:Y:S01]  /*d5c0*/  LEA R23, R13, R50, 0x4 ;  /* 0x000000320d177211 */ /* 0x000fe200078e20ff */
[----:B------:R-:W-:Y:S03]  /*d5d0*/  BSSY.RECONVERGENT B0, `(.L_x_1020) ;  /* 0x000003a000007945 */ /* 0x000fe60003800200 */
[----:B------:R-:W-:Y:S01]  /*d5e0*/  ISETP.GE.U32.AND P0, PT, R23, UR18, PT ;  /* 0x0000001217007c0c */ /* 0x000fe2000bf06070 */
[----:B--2---:R-:W-:-:S02]  /*d5f0*/  HADD2.F32 R8, -RZ, R6.H0_H0 ;  /* 0x20000006ff087230 */ /* 0x004fc40000004100 */
[----:B------:R-:W-:Y:S02]  /*d600*/  HADD2.F32 R6, -RZ, R6.H1_H1 ;  /* 0x30000006ff067230 */ /* 0x000fe40000004100 */
[----:B----4-:R-:W-:Y:S02]  /*d610*/  HADD2.F32 R9, -RZ, R4.H1_H1 ;  /* 0x30000004ff097230 */ /* 0x010fe40000004100 */
[----:B------:R-:W-:Y:S01]  /*d620*/  FADD.FTZ R8, R8, -UR28 ;  /* 0x8000001c08087e21 */ /* 0x000fe20008010000 */
[----:B------:R-:W-:-:S03]  /*d630*/  FADD.FTZ R6, R6, -UR28 ;  /* 0x8000001c06067e21 */ /* 0x000fc60008010000 */
[----:B------:R-:W-:Y:S01]  /*d640*/  FMUL.FTZ R20, R8, UR16 ;  /* 0x0000001008147c20 */ /* 0x000fe20008410000 */
[----:B------:R-:W-:Y:S01]  /*d650*/  FMUL.FTZ R22, R6, UR16 ;  /* 0x0000001006167c20 */ /* 0x000fe20008410000 */
[----:B------:R-:W-:Y:S02]  /*d660*/  HADD2.F32 R6, -RZ, R4.H0_H0 ;  /* 0x20000004ff067230 */ /* 0x000fe40000004100 */
[----:B------:R-:W-:Y:S01]  /*d670*/  @P2 FFMA.FTZ R8, R51, R20, R2 ;  /* 0x0000001433082223 */ /* 0x000fe20000010002 */
[----:B------:R-:W-:-:S03]  /*d680*/  @P2 FFMA.FTZ R12, R52, R22, R3 ;  /* 0x00000016340c2223 */ /* 0x000fc60000010003 */
[----:B------:R-:W-:Y:S01]  /*d690*/  @P2 FMUL.FTZ R14, R8, -1.4426950216293334961 ;  /* 0xbfb8aa3b080e2820 */ /* 0x000fe20000410000 */
[----:B------:R-:W-:-:S05]  /*d6a0*/  @P2 FMUL.FTZ R16, R12, -1.4426950216293334961 ;  /* 0xbfb8aa3b0c102820 */ /* 0x000fca0000410000 */
[----:B------:R-:W3:Y:S04]  /*d6b0*/  @P2 MUFU.EX2 R14, R14 ;  /* 0x0000000e000e2308 */ /* 0x000ee80000000800 */
[----:B------:R-:W0:Y:S01]  /*d6c0*/  @P2 MUFU.EX2 R16, R16 ;  /* 0x0000001000102308 */ /* 0x000e220000000800 */
[----:B---3--:R-:W-:Y:S01]  /*d6d0*/  @P2 FADD.FTZ R15, R14, 1 ;  /* 0x3f8000000e0f2421 */ /* 0x008fe20000010000 */
[----:B------:R-:W-:Y:S01]  /*d6e0*/  SHF.R.S32.HI R14, RZ, 0x1f, R23 ;  /* 0x0000001fff0e7819 */ /* 0x000fe20000011417 */
[----:B0-----:R-:W-:-:S03]  /*d6f0*/  @P2 FADD.FTZ R17, R16, 1 ;  /* 0x3f80000010112421 */ /* 0x001fc60000010000 */
[----:B------:R-:W-:Y:S01]  /*d700*/  ISETP.GE.AND.EX P0, PT, R14, UR19, PT, P0 ;  /* 0x000000130e007c0c */ /* 0x000fe2000bf06300 */
[----:B------:R-:W0:Y:S08]  /*d710*/  @P2 MUFU.RCP R15, R15 ;  /* 0x0000000f000f2308 */ /* 0x000e300000001000 */
[----:B------:R-:W1:Y:S01]  /*d720*/  @P2 MUFU.RCP R18, R17 ;  /* 0x0000001100122308 */ /* 0x000e620000001000 */
[----:B0-----:R-:W-:Y:S01]  /*d730*/  @P2 FADD.FTZ R19, -R15, 1 ;  /* 0x3f8000000f132421 */ /* 0x001fe20000010100 */
[----:B------:R-:W-:-:S03]  /*d740*/  @P2 FMUL.FTZ R4, R6, R15 ;  /* 0x0000000f06042220 */ /* 0x000fc60000410000 */
[----:B------:R-:W-:Y:S01]  /*d750*/  @P2 FFMA.FTZ R19, R8, R19, 1 ;  /* 0x3f80000008132423 */ /* 0x000fe20000010013 */
[--C-:B------:R-:W-:Y:S02]  /*d760*/  HADD2.F32 R8, -RZ, R7.reuse.H0_H0 ;  /* 0x20000007ff087230 */ /* 0x100fe40000004100 */
[----:B------:R-:W-:Y:S02]  /*d770*/  HADD2.F32 R7, -RZ, R7.H1_H1 ;  /* 0x30000007ff077230 */ /* 0x000fe40000004100 */
[----:B-1----:R-:W-:Y:S01]  /*d780*/  @P2 FADD.FTZ R21, -R18, 1 ;  /* 0x3f80000012152421 */ /* 0x002fe20000010100 */
[----:B------:R-:W-:Y:S01]  /*d790*/  @P2 FMUL.FTZ R18, R9, R18 ;  /* 0x0000001209122220 */ /* 0x000fe20000410000 */
[----:B------:R-:W-:Y:S01]  /*d7a0*/  @P2 FMUL.FTZ R6, R4, R19 ;  /* 0x0000001304062220 */ /* 0x000fe20000410000 */
[----:B------:R-:W-:Y:S01]  /*d7b0*/  IADD3 R19, PT, PT, R23, 0x10, RZ ;  /* 0x0000001017137810 */ /* 0x000fe20007ffe0ff */
[----:B------:R-:W-:Y:S01]  /*d7c0*/  @P2 FFMA.FTZ R21, R12, R21, 1 ;  /* 0x3f8000000c152423 */ /* 0x000fe20000010015 */
[----:B------:R-:W-:Y:S01]  /*d7d0*/  FADD.FTZ R12, R7, -UR28 ;  /* 0x8000001c070c7e21 */ /* 0x000fe20008010000 */
[----:B------:R-:W-:Y:S01]  /*d7e0*/  FFMA.FTZ R4, R10, R20, R11 ;  /* 0x000000140a047223 */ /* 0x000fe2000001000b */
[----:B------:R-:W-:Y:S01]  /*d7f0*/  ISETP.GE.U32.AND P1, PT, R19, UR18, PT ;  /* 0x0000001213007c0c */ /* 0x000fe2000bf26070 */
[----:B------:R-:W-:Y:S01]  /*d800*/  @P2 FMUL.FTZ R9, R18, R21 ;  /* 0x0000001512092220 */ /* 0x000fe20000410000 */
[----:B------:R-:W-:Y:S01]  /*d810*/  SHF.R.S32.HI R21, RZ, 0x1f, R19 ;  /* 0x0000001fff157819 */ /* 0x000fe20000011413 */
[----:B------:R-:W-:Y:S01]  /*d820*/  FADD.FTZ R8, R8, -UR28 ;  /* 0x8000001c08087e21 */ /* 0x000fe20008010000 */
[----:B------:R-:W-:Y:S01]  /*d830*/  FFMA.FTZ R7, R10, R22, R11 ;  /* 0x000000160a077223 */ /* 0x000fe2000001000b */
[----:B------:R-:W-:Y:S01]  /*d840*/  FMUL.FTZ R20, R12, UR16 ;  /* 0x000000100c147c20 */ /* 0x000fe20008410000 */
[----:B------:R-:W-:Y:S01]  /*d850*/  ISETP.GE.AND.EX P1, PT, R21, UR19, PT, P1 ;  /* 0x0000001315007c0c */ /* 0x000fe2000bf26310 */
[----:B------:R-:W-:Y:S01]  /*d860*/  FFMA.FTZ R4, R51, R6, -R4 ;  /* 0x0000000633047223 */ /* 0x000fe20000010804 */
[----:B------:R-:W-:Y:S01]  /*d870*/  ISETP.NE.AND P2, PT, RZ, UR12, PT ;  /* 0x0000000cff007c0c */ /* 0x000fe2000bf45270 */
        /* <DEDUP_REMOVED lines=15> */
.L_x_1021:
[----:B------:R-:W-:Y:S05]  /*d970*/  BSYNC.RECONVERGENT B0 ;  /* 0x0000000000007941 */ /* 0x000fea0003800200 */
.L_x_1020:
[--C-:B------:R-:W-:Y:S02]  /*d980*/  HADD2.F32 R4, -RZ, R5.reuse.H0_H0 ;  /* 0x20000005ff047230 */ /* 0x100fe40000004100 */
[C-C-:B------:R-:W-:Y:S01]  /*d990*/  FFMA.FTZ R18, R10.reuse, R16, R11.reuse ;  /* 0x000000100a127223 */ /* 0x140fe2000001000b */
[----:B------:R-:W-:Y:S01]  /*d9a0*/  FFMA.FTZ R17, R10, R20, R11 ;  /* 0x000000140a117223 */ /* 0x000fe2000001000b */
[----:B------:R-:W-:Y:S01]  /*d9b0*/  HADD2.F32 R5, -RZ, R5.H1_H1 ;  /* 0x30000005ff057230 */ /* 0x000fe20000004100 */
[----:B------:R-:W-:Y:S06]  /*d9c0*/  @!P2 BRA `(.L_x_1022) ;  /* 0x000000000048a947 */ /* 0x000fec0003800000 */
        /* <DEDUP_REMOVED lines=18> */
.L_x_1022:
        /* <DEDUP_REMOVED lines=16> */
.L_x_1024:
[----:B------:R-:W-:Y:S05]  /*dbf0*/  BSYNC.RECONVERGENT B0 ;  /* 0x0000000000007941 */ /* 0x000fea0003800200 */
.L_x_1023:
        /* <DEDUP_REMOVED lines=10> */
.L_x_1000:
        /* <DEDUP_REMOVED lines=16> */
.L_x_1028:
[----:B------:R-:W-:Y:S05]  /*dda0*/  BSYNC.RECONVERGENT B0 ;  /* 0x0000000000007941 */ /* 0x000fea0003800200 */
.L_x_1027:
        /* <DEDUP_REMOVED lines=11> */
.L_x_1030:
[----:B------:R-:W2:Y:S04]  /*de60*/  LDG.E.STRONG.GPU R5, desc[UR10][R2.64] ;  /* 0x0000000a02057981 */ /* 0x000ea8000c1ef900 */
[----:B--2---:R-:W-:Y:S01]  /*de70*/  CCTL.IVALL ;  /* 0x00000000ff00798f */ /* 0x004fe20002000000 */
[----:B------:R-:W-:Y:S05]  /*de80*/  YIELD ;  /* 0x0000000000007946 */ /* 0x000fea0003800000 */
[----:B------:R-:W-:-:S13]  /*de90*/  ISETP.NE.AND P0, PT, R5, R0, PT ;  /* 0x000000000500720c */ /* 0x000fda0003f05270 */
[----:B------:R-:W-:Y:S05]  /*dea0*/  @P0 BRA `(.L_x_1030) ;  /* 0xfffffffc00ec0947 */ /* 0x000fea000383ffff */
.L_x_1029:
        /* <DEDUP_REMOVED lines=76> */
.L_x_1033:
        /* <DEDUP_REMOVED lines=31> */
.L_x_1032:
[----:B------:R-:W-:Y:S05]  /*e560*/  BSYNC.RECONVERGENT B0 ;  /* 0x0000000000007941 */ /* 0x000fea0003800200 */
.L_x_1031:
        /* <DEDUP_REMOVED lines=10> */
.L_x_1034:
        /* <DEDUP_REMOVED lines=87> */
.L_x_1035:
        /* <DEDUP_REMOVED lines=16> */
.L_x_4512:


//--------------------- .text._Z35group_norm_nhwc_bwd_one_pass_kernelI11Fp16IOFp16WLi64ELi56ELi448EEv26Group_norm_nhwc_bwd_params --------------------------
	.section	.text._Z35group_norm_nhwc_bwd_one_pass_kernelI11Fp16IOFp16WLi64ELi56ELi448EEv26Group_norm_nhwc_bwd_params,"ax",@progbits
	.align	128
        .global         _Z35group_norm_nhwc_bwd_one_pass_kernelI11Fp16IOFp16WLi64ELi56ELi448EEv26Group_norm_nhwc_bwd_params
        .type           _Z35group_norm_nhwc_bwd_one_pass_kernelI11Fp16IOFp16WLi64ELi56ELi448EEv26Group_norm_nhwc_bwd_params,@function
        .size           _Z35group_norm_nhwc_bwd_one_pass_kernelI11Fp16IOFp16WLi64ELi56ELi448EEv26Group_norm_nhwc_bwd_params,(.L_x_4513 - _Z35group_norm_nhwc_bwd_one_pass_kernelI11Fp16IOFp16WLi64ELi56ELi448EEv26Group_norm_nhwc_bwd_params)
        .other          _Z35group_norm_nhwc_bwd_one_pass_kernelI11Fp16IOFp16WLi64ELi56ELi448EEv26Group_norm_nhwc_bwd_params,@"STO_CUDA_ENTRY STV_DEFAULT"
_Z35group_norm_nhwc_bwd_one_pass_kernelI11Fp16IOFp16WLi64ELi56ELi448EEv26Group_norm_nhwc_bwd_params:
.text._Z35group_norm_nhwc_bwd_one_pass_kernelI11Fp16IOFp16WLi64ELi56ELi448EEv26Group_norm_nhwc_bwd_params:
        /* <DEDUP_REMOVED lines=24> */
.L_x_1067:
        /* <DEDUP_REMOVED lines=160> */
[----:B--2---:R-:W-:Y:S02]  /*0b80*/  @P4 HADD2.F32 R9, -RZ, R27.H0_H0 ;  /* 0x2000001bff094230 */ /* 0x004fe40000004100 */
[----:B----4-:R-:W-:Y:S02]  /*0b90*/  @P4 HADD2.F32 R10, -RZ, R26.H0_H0 ;  /* 0x2000001aff0a4230 */ /* 0x010fe40000004100 */
[----:B------:R-:W-:Y:S02]  /*0ba0*/  HADD2.F32 R12, -RZ, R12.H0_H0 ;  /* 0x2000000cff0c7230 */ /* 0x000fe40000004100 */
[----:B------:R-:W-:Y:S01]  /*0bb0*/  HADD2.F32 R11, -RZ, R22.H0_H0 ;  /* 0x20000016ff0b7230 */ /* 0x000fe20000004100 */
        /* <DEDUP_REMOVED lines=74> */
.L_x_1037:
        /* <DEDUP_REMOVED lines=144> */
.L_x_1038:
        /* <DEDUP_REMOVED lines=44> */
.L_x_1040:
[----:B------:R-:W-:Y:S05]  /*1c20*/  BSYNC.RECONVERGENT B0 ;  /* 0x0000000000007941 */ /* 0x000fea0003800200 */
.L_x_1039:
        /* <DEDUP_REMOVED lines=37> */
.L_x_1042:
[----:B------:R-:W-:Y:S05]  /*1e80*/  BSYNC.RECONVERGENT B0 ;  /* 0x0000000000007941 */ /* 0x000fea0003800200 */
.L_x_1041:
        /* <DEDUP_REMOVED lines=78> */
.L_x_1044:
[----:B------:R-:W-:Y:S05]  /*2370*/  BSYNC.RECONVERGENT B0 ;  /* 0x0000000000007941 */ /* 0x000fea0003800200 */
.L_x_1043:
        /* <DEDUP_REMOVED lines=31> */
.L_x_1046:
[----:B------:R-:W-:Y:S05]  /*2570*/  BSYNC.RECONVERGENT B0 ;  /* 0x0000000000007941 */ /* 0x000fea0003800200 */
.L_x_1045:
        /* <DEDUP_REMOVED lines=24> */
.L_x_1049:
[----:B------:R-:W4:Y:S04]  /*2700*/  LDG.E.STRONG.GPU R7, desc[UR6][R18.64] ;  /* 0x0000000612077981 */ /* 0x000f28000c1ef900 */
[----:B----4-:R-:W-:Y:S01]  /*2710*/  CCTL.IVALL ;  /* 0x00000000ff00798f */ /* 0x010fe20002000000 */
[----:B------:R-:W-:Y:S05]  /*2720*/  YIELD ;  /* 0x0000000000007946 */ /* 0x000fea0003800000 */
[----:B------:R-:W-:-:S13]  /*2730*/  ISETP.NE.AND P0, PT, R7, R22, PT ;  /* 0x000000160700720c */ /* 0x000fda0003f05270 */
[----:B------:R-:W-:Y:S05]  /*2740*/  @P0 BRA `(.L_x_1049) ;  /* 0xfffffffc00ec0947 */ /* 0x000fea000383ffff */
.L_x_1048:
        /* <DEDUP_REMOVED lines=15> */
.L_x_1051:
        /* <DEDUP_REMOVED lines=59> */
.L_x_1050:
        /* <DEDUP_REMOVED lines=34> */
.L_x_1052:
        /* <DEDUP_REMOVED lines=18> */
.L_x_1053:
        /* <DEDUP_REMOVED lines=9> */
.L_x_1054:
[----:B------:R-:W-:Y:S05]  /*2fc0*/  BSYNC.RECONVERGENT B0 ;  /* 0x0000000000007941 */ /* 0x000fea0003800200 */
.L_x_1047:
        /* <DEDUP_REMOVED lines=45> */
.L_x_1055:
        /* <DEDUP_REMOVED lines=21> */
.L_x_1057:
[----:B------:R-:W-:Y:S05]  /*33f0*/  BSYNC.RECONVERGENT B0 ;  /* 0x0000000000007941 */ /* 0x000fea0003800200 */
.L_x_1056:
        /* <DEDUP_REMOVED lines=53> */
.L_x_1058:
        /* <DEDUP_REMOVED lines=18> */
.L_x_1060:
[----:B------:R-:W-:Y:S05]  /*3870*/  BSYNC.RECONVERGENT B0 ;  /* 0x0000000000007941 */ /* 0x000fea0003800200 */
.L_x_1059:
        /* <DEDUP_REMOVED lines=21> */
.L_x_1061:
        /* <DEDUP_REMOVED lines=18> */
.L_x_1063:
[----:B------:R-:W-:Y:S05]  /*3af0*/  BSYNC.RECONVERGENT B0 ;  /* 0x0000000000007941 */ /* 0x000fea0003800200 */
.L_x_1062:
        /* <DEDUP_REMOVED lines=22> */
.L_x_1064:
        /* <DEDUP_REMOVED lines=18> */
.L_x_1066:
[----:B------:R-:W-:Y:S05]  /*3d80*/  BSYNC.RECONVERGENT B0 ;  /* 0x0000000000007941 */ /* 0x000fea0003800200 */
.L_x_1065:
[----:B------:R-:W1:Y:S01]  /*3d90*/  LDCU UR4, c[0x0][0x410] ;  /* 0x00008200ff0477ac */ /* 0x000e620008000800 */
[----:B------:R-:W-:Y:S02]  /*3da0*/  IADD3 R38, PT, PT, R5, R38, RZ ;  /* 0x0000002605267210 */ /* 0x000fe40007ffe0ff */
[----:B------:R-:W-:Y:S01]  /*3db0*/  IADD3 R37, PT, PT, R37, 0x1, RZ ;  /* 0x0000000125257810 */ /* 0x000fe20007ffe0ff */
[----:B------:R-:W1:Y:S02]  /*3dc0*/  LDCU UR5, c[0x0][0x3e0] ;  /* 0x00007c00ff0577ac */ /* 0x000e640008000800 */
[----:B-1----:R-:W-:-:S06]  /*3dd0*/  UIMAD UR4, UR4, UR5, URZ ;  /* 0x00000005040472a4 */ /* 0x002fcc000f8e02ff */
[----:B------:R-:W-:-:S13]  /*3de0*/  ISETP.GE.AND P0, PT, R38, UR4, PT ;  /* 0x0000000426007c0c */ /* 0x000fda000bf06270 */
[----:B------:R-:W-:Y:S05]  /*3df0*/  @!P0 BRA `(.L_x_1067) ;  /* 0xffffffc000e08947 */ /* 0x000fea000383ffff */
.L_x_1036:
        /* <DEDUP_REMOVED lines=19> */
.L_x_1069:
[----:B------:R-:W-:Y:S05]  /*3f30*/  BSYNC.RECONVERGENT B0 ;  /* 0x0000000000007941 */ /* 0x000fea0003800200 */
.L_x_1068:
[----:B------:R-:W-:Y:S05]  /*3f40*/  @P0 EXIT ;  /* 0x000000000000094d */ /* 0x000fea0003800000 */
[----:B------:R-:W-:Y:S05]  /*3f50*/  @P2 BRA `(.L_x_1070) ;  /* 0x0000000000202947 */ /* 0x000fea0003800000 */
[----:B------:R-:W-:-:S05]  /*3f60*/  IMAD R0, R6, R7, RZ ;  /* 0x0000000706007224 */ /* 0x000fca00078e02ff */
[----:B------:R-:W-:-:S13]  /*3f70*/  ISETP.NE.AND P0, PT, R0, -0x1, PT ;  /* 0xffffffff0000780c */ /* 0x000fda0003f05270 */
[----:B------:R-:W-:Y:S05]  /*3f80*/  @!P0 BRA `(.L_x_1070) ;  /* 0x0000000000148947 */ /* 0x000fea0003800000 */
.L_x_1071:
[----:B0-----:R-:W2:Y:S04]  /*3f90*/  LDG.E.STRONG.GPU R3, desc[UR6][R4.64] ;  /* 0x0000000604037981 */ /* 0x001ea8000c1ef900 */
[----:B--2---:R-:W-:Y:S01]  /*3fa0*/  CCTL.IVALL ;  /* 0x00000000ff00798f */ /* 0x004fe20002000000 */
[----:B------:R-:W-:Y:S05]  /*3fb0*/  YIELD ;  /* 0x0000000000007946 */ /* 0x000fea0003800000 */
[----:B------:R-:W-:-:S13]  /*3fc0*/  ISETP.NE.AND P0, PT, R3, R0, PT ;  /* 0x000000000300720c */ /* 0x000fda0003f05270 */
[----:B------:R-:W-:Y:S05]  /*3fd0*/  @P0 BRA `(.L_x_1071) ;  /* 0xfffffffc00ec0947 */ /* 0x000fea000383ffff */
.L_x_1070:
        /* <DEDUP_REMOVED lines=74> */
.L_x_1074:
        /* <DEDUP_REMOVED lines=31> */
.L_x_1073:
[----:B------:R-:W-:Y:S05]  /*4670*/  BSYNC.RECONVERGENT B0 ;  /* 0x0000000000007941 */ /* 0x000fea0003800200 */
.L_x_1072:
        /* <DEDUP_REMOVED lines=10> */
.L_x_1075:
        /* <DEDUP_REMOVED lines=87> */
.L_x_1076:
        /* <DEDUP_REMOVED lines=15> */
.L_x_4513:


//--------------------- .text._Z35group_norm_nhwc_bwd_one_pass_kernelI11Fp16IOFp16WLi128ELi56ELi448EEv26Group_norm_nhwc_bwd_params --------------------------
	.section	.text._Z35group_norm_nhwc_bwd_one_pass_kernelI11Fp16IOFp16WLi128ELi56ELi448EEv26Group_norm_nhwc_bwd_params,"ax",@progbits
	.align	128
        .global         _Z35group_norm_nhwc_bwd_one_pass_kernelI11Fp16IOFp16WLi128ELi56ELi448EEv26Group_norm_nhwc_bwd_params
        .type           _Z35group_norm_nhwc_bwd_one_pass_kernelI11Fp16IOFp16WLi128ELi56ELi448EEv26Group_norm_nhwc_bwd_params,@function
        .size           _Z35group_norm_nhwc_bwd_one_pass_kernelI11Fp16IOFp16WLi128ELi56ELi448EEv26Group_norm_nhwc_bwd_params,(.L_x_4514 - _Z35group_norm_nhwc_bwd_one_pass_kernelI11Fp16IOFp16WLi128ELi56ELi448EEv26Group_norm_nhwc_bwd_params)
        .other          _Z35group_norm_nhwc_bwd_one_pass_kernelI11Fp16IOFp16WLi128ELi56ELi448EEv26Group_norm_nhwc_bwd_params,@"STO_CUDA_ENTRY STV_DEFAULT"
_Z35group_norm_nhwc_bwd_one_pass_kernelI11Fp16IOFp16WLi128ELi56ELi448EEv26Group_norm_nhwc_bwd_params:
.text._Z35group_norm_nhwc_bwd_one_pass_kernelI11Fp16IOFp16WLi128ELi56ELi448EEv26Group_norm_nhwc_bwd_params:
        /* <DEDUP_REMOVED lines=46> */
.L_x_1120:
        /* <DEDUP_REMOVED lines=229> */
[----:B--2---:R-:W-:Y:S02]  /*1130*/  @P4 HADD2.F32 R61, -RZ, R24.H0_H0 ;  /* 0x20000018ff3d4230 */ /* 0x004fe40000004100 */
[----:B----4-:R-:W-:Y:S02]  /*1140*/  HADD2.F32 R59, -RZ, R59.H0_H0 ;  /* 0x2000003bff3b7230 */ /* 0x010fe40000004100 */
[----:B------:R-:W-:Y:S02]  /*1150*/  @P4 HADD2.F32 R60, -RZ, R16.H0_H0 ;  /* 0x20000010ff3c4230 */ /* 0x000fe40000004100 */
[----:B------:R-:W-:Y:S01]  /*1160*/  HADD2.F32 R13, -RZ, R15.H0_H0 ;  /* 0x2000000fff0d7230 */ /* 0x000fe20000004100 */
        /* <DEDUP_REMOVED lines=146> */
.L_x_1078:
        /* <DEDUP_REMOVED lines=288> */
.L_x_1079:
        /* <DEDUP_REMOVED lines=36> */
.L_x_1081:
[----:B------:R-:W-:Y:S05]  /*2ed0*/  BSYNC.RECONVERGENT B0 ;  /* 0x0000000000007941 */ /* 0x000fea0003800200 */
.L_x_1080:
        /* <DEDUP_REMOVED lines=39> */
.L_x_1083:
[----:B------:R-:W-:Y:S05]  /*3150*/  BSYNC.RECONVERGENT B0 ;  /* 0x0000000000007941 */ /* 0x000fea0003800200 */
.L_x_1082:
        /* <DEDUP_REMOVED lines=78> */
.L_x_1085:
[----:B------:R-:W-:Y:S05]  /*3640*/  BSYNC.RECONVERGENT B0 ;  /* 0x0000000000007941 */ /* 0x000fea0003800200 */
.L_x_1084:
        /* <DEDUP_REMOVED lines=29> */
.L_x_1087:
[----:B------:R-:W-:Y:S05]  /*3820*/  BSYNC.RECONVERGENT B0 ;  /* 0x0000000000007941 */ /* 0x000fea0003800200 */
.L_x_1086:
        /* <DEDUP_REMOVED lines=24> */
.L_x_1090:
[----:B----4-:R-:W2:Y:S04]  /*39b0*/  LDG.E.STRONG.GPU R18, desc[UR8][R16.64] ;  /* 0x0000000810127981 */ /* 0x010ea8000c1ef900 */
[----:B--2---:R-:W-:Y:S01]  /*39c0*/  CCTL.IVALL ;  /* 0x00000000ff00798f */ /* 0x004fe20002000000 */
[----:B------:R-:W-:Y:S05]  /*39d0*/  YIELD ;  /* 0x0000000000007946 */ /* 0x000fea0003800000 */
[----:B------:R-:W-:-:S13]  /*39e0*/  ISETP.NE.AND P1, PT, R18, R23, PT ;  /* 0x000000171200720c */ /* 0x000fda0003f25270 */
[----:B------:R-:W-:Y:S05]  /*39f0*/  @P1 BRA `(.L_x_1090) ;  /* 0xfffffffc00ec1947 */ /* 0x000fea000383ffff */
.L_x_1089:
        /* <DEDUP_REMOVED lines=15> */
.L_x_1092:
        /* <DEDUP_REMOVED lines=59> */
.L_x_1091:
        /* <DEDUP_REMOVED lines=35> */
.L_x_1093:
        /* <DEDUP_REMOVED lines=18> */
.L_x_1094:
        /* <DEDUP_REMOVED lines=9> */
.L_x_1095:
[----:B------:R-:W-:Y:S05]  /*4280*/  BSYNC.RECONVERGENT B0 ;  /* 0x0000000000007941 */ /* 0x000fea0003800200 */
.L_x_1088:
        /* <DEDUP_REMOVED lines=68> */
.L_x_1096:
        /* <DEDUP_REMOVED lines=21> */
.L_x_1098:
[----:B------:R-:W-:Y:S05]  /*4820*/  BSYNC.RECONVERGENT B0 ;  /* 0x0000000000007941 */ /* 0x000fea0003800200 */
.L_x_1097:
        /* <DEDUP_REMOVED lines=27> */
.L_x_1099:
        /* <DEDUP_REMOVED lines=18> */
.L_x_1101:
[----:B------:R-:W-:Y:S05]  /*4b00*/  BSYNC.RECONVERGENT B0 ;  /* 0x0000000000007941 */ /* 0x000fea0003800200 */
.L_x_1100:
        /* <DEDUP_REMOVED lines=45> */
.L_x_1102:
        /* <DEDUP_REMOVED lines=30> */
.L_x_1104:
[----:B------:R-:W-:Y:S05]  /*4fc0*/  BSYNC.RECONVERGENT B0 ;  /* 0x0000000000007941 */ /* 0x000fea0003800200 */
.L_x_1103:
        /* <DEDUP_REMOVED lines=21> */
.L_x_1105:
        /* <DEDUP_REMOVED lines=18> */
.L_x_1107:
[----:B------:R-:W-:Y:S05]  /*5240*/  BSYNC.RECONVERGENT B0 ;  /* 0x0000000000007941 */ /* 0x000fea0003800200 */
.L_x_1106:
        /* <DEDUP_REMOVED lines=21> */
.L_x_1108:
        /* <DEDUP_REMOVED lines=18> */
.L_x_1110:
[----:B------:R-:W-:Y:S05]  /*54c0*/  BSYNC.RECONVERGENT B0 ;  /* 0x0000000000007941 */ /* 0x000fea0003800200 */
.L_x_1109:
        /* <DEDUP_REMOVED lines=21> */
.L_x_1111:
        /* <DEDUP_REMOVED lines=18> */
.L_x_1113:
[----:B------:R-:W-:Y:S05]  /*5740*/  BSYNC.RECONVERGENT B0 ;  /* 0x0000000000007941 */ /* 0x000fea0003800200 */
.L_x_1112:
        /* <DEDUP_REMOVED lines=21> */
.L_x_1114:
        /* <DEDUP_REMOVED lines=18> */
.L_x_1116:
[----:B------:R-:W-:Y:S05]  /*59c0*/  BSYNC.RECONVERGENT B0 ;  /* 0x0000000000007941 */ /* 0x000fea0003800200 */
.L_x_1115:
        /* <DEDUP_REMOVED lines=21> */
.L_x_1117:
        /* <DEDUP_REMOVED lines=18> */
.L_x_1119:
[----:B------:R-:W-:Y:S05]  /*5c40*/  BSYNC.RECONVERGENT B0 ;  /* 0x0000000000007941 */ /* 0x000fea0003800200 */
.L_x_1118:
[----:B------:R-:W-:Y:S02]  /*5c50*/  IADD3 R38, PT, PT, R4, R38, RZ ;  /* 0x0000002604267210 */ /* 0x000fe40007ffe0ff */
[----:B------:R-:W-:Y:S02]  /*5c60*/  IADD3 R39, PT, PT, R39, 0x1, RZ ;  /* 0x0000000127277810 */ /* 0x000fe40007ffe0ff */
[----:B------:R-:W-:-:S13]  /*5c70*/  ISETP.GE.AND P0, PT, R38, UR4, PT ;  /* 0x0000000426007c0c */ /* 0x000fda000bf06270 */
[----:B------:R-:W-:Y:S05]  /*5c80*/  @!P0 BRA `(.L_x_1120) ;  /* 0xffffffa400948947 */ /* 0x000fea000383ffff */
.L_x_1077:
        /* <DEDUP_REMOVED lines=19> */
.L_x_1122:
[----:B------:R-:W-:Y:S05]  /*5dc0*/  BSYNC.RECONVERGENT B0 ;  /* 0x0000000000007941 */ /* 0x000fea0003800200 */
.L_x_1121:
[----:B------:R-:W-:Y:S05]  /*5dd0*/  @P0 EXIT ;  /* 0x000000000000094d */ /* 0x000fea0003800000 */
[----:B------:R-:W-:Y:S05]  /*5de0*/  @P2 BRA `(.L_x_1123) ;  /* 0x0000000000202947 */ /* 0x000fea0003800000 */
[----:B------:R-:W-:-:S05]  /*5df0*/  IMAD R0, R6, R7, RZ ;  /* 0x0000000706007224 */ /* 0x000fca00078e02ff */
[----:B------:R-:W-:-:S13]  /*5e00*/  ISETP.NE.AND P0, PT, R0, -0x1, PT ;  /* 0xffffffff0000780c */ /* 0x000fda0003f05270 */
[----:B------:R-:W-:Y:S05]  /*5e10*/  @!P0 BRA `(.L_x_1123) ;  /* 0x0000000000148947 */ /* 0x000fea0003800000 */
.L_x_1124:
[----:B--2---:R-:W2:Y:S04]  /*5e20*/  LDG.E.STRONG.GPU R3, desc[UR8][R4.64] ;  /* 0x0000000804037981 */ /* 0x004ea8000c1ef900 */
[----:B--2---:R-:W-:Y:S01]  /*5e30*/  CCTL.IVALL ;  /* 0x00000000ff00798f */ /* 0x004fe20002000000 */
[----:B------:R-:W-:Y:S05]  /*5e40*/  YIELD ;  /* 0x0000000000007946 */ /* 0x000fea0003800000 */
[----:B------:R-:W-:-:S13]  /*5e50*/  ISETP.NE.AND P0, PT, R3, R0, PT ;  /* 0x000000000300720c */ /* 0x000fda0003f05270 */
[----:B------:R-:W-:Y:S05]  /*5e60*/  @P0 BRA `(.L_x_1124) ;  /* 0xfffffffc00ec0947 */ /* 0x000fea000383ffff */
.L_x_1123:
        /* <DEDUP_REMOVED lines=74> */
.L_x_1127:
        /* <DEDUP_REMOVED lines=31> */
.L_x_1126:
[----:B------:R-:W-:Y:S05]  /*6500*/  BSYNC.RECONVERGENT B0 ;  /* 0x0000000000007941 */ /* 0x000fea0003800200 */
.L_x_1125:
        /* <DEDUP_REMOVED lines=10> */
.L_x_1128:
        /* <DEDUP_REMOVED lines=87> */
.L_x_1129:
        /* <DEDUP_REMOVED lines=14> */
.L_x_4514:


//--------------------- .text._Z35group_norm_nhwc_bwd_one_pass_kernelI11Fp16IOFp16WLi256ELi56ELi448EEv26Group_norm_nhwc_bwd_params --------------------------
	.section	.text._Z35group_norm_nhwc_bwd_one_pass_kernelI11Fp16IOFp16WLi256ELi56ELi448EEv26Group_norm_nhwc_bwd_params,"ax",@progbits
	.align	128
        .global         _Z35group_norm_nhwc_bwd_one_pass_kernelI11Fp16IOFp16WLi256ELi56ELi448EEv26Group_norm_nhwc_bwd_params
        .type           _Z35group_norm_nhwc_bwd_one_pass_kernelI11Fp16IOFp16WLi256ELi56ELi448EEv26Group_norm_nhwc_bwd_params,@function
        .size           _Z35group_norm_nhwc_bwd_one_pass_kernelI11Fp16IOFp16WLi256ELi56ELi448EEv26Group_norm_nhwc_bwd_params,(.L_x_4515 - _Z35group_norm_nhwc_bwd_one_pass_kernelI11Fp16IOFp16WLi256ELi56ELi448EEv26Group_norm_nhwc_bwd_params)
        .other          _Z35group_norm_nhwc_bwd_one_pass_kernelI11Fp16IOFp16WLi256ELi56ELi448EEv26Group_norm_nhwc_bwd_params,@"STO_CUDA_ENTRY STV_DEFAULT"
_Z35group_norm_nhwc_bwd_one_pass_kernelI11Fp16IOFp16WLi256ELi56ELi448EEv26Group_norm_nhwc_bwd_params:
.text._Z35group_norm_nhwc_bwd_one_pass_kernelI11Fp16IOFp16WLi256ELi56ELi448EEv26Group_norm_nhwc_bwd_params:
        /* <DEDUP_REMOVED lines=21> */
.L_x_1197:
        /* <DEDUP_REMOVED lines=428> */
[----:B------:R-:W-:Y:S02]  /*1c10*/  @P0 HADD2.F32 R59, -RZ, R28.H0_H0 ;  /* 0x2000001cff3b0230 */ /* 0x000fe40000004100 */
[----:B--2---:R-:W-:Y:S02]  /*1c20*/  @P0 HADD2.F32 R58, -RZ, R18.H0_H0 ;  /* 0x20000012ff3a0230 */ /* 0x004fe40000004100 */
[----:B----4-:R-:W-:Y:S02]  /*1c30*/  HADD2.F32 R57, -RZ, R13.H0_H0 ;  /* 0x2000000dff397230 */ /* 0x010fe40000004100 */
[----:B------:R-:W-:Y:S01]  /*1c40*/  HADD2.F32 R56, -RZ, R56.H0_H0 ;  /* 0x20000038ff387230 */ /* 0x000fe20000004100 */
        /* <DEDUP_REMOVED lines=290> */
.L_x_1131:
        /* <DEDUP_REMOVED lines=576> */
.L_x_1132:
        /* <DEDUP_REMOVED lines=44> */
.L_x_1134:
[----:B------:R-:W-:Y:S05]  /*5530*/  BSYNC.RECONVERGENT B0 ;  /* 0x0000000000007941 */ /* 0x000fea0003800200 */
.L_x_1133:
        /* <DEDUP_REMOVED lines=37> */
.L_x_1136:
[----:B------:R-:W-:Y:S05]  /*5790*/  BSYNC.RECONVERGENT B0 ;  /* 0x0000000000007941 */ /* 0x000fea0003800200 */
.L_x_1135:
        /* <DEDUP_REMOVED lines=82> */
.L_x_1138:
[----:B------:R-:W-:Y:S05]  /*5cc0*/  BSYNC.RECONVERGENT B0 ;  /* 0x0000000000007941 */ /* 0x000fea0003800200 */
.L_x_1137:
        /* <DEDUP_REMOVED lines=28> */
.L_x_1140:
[----:B------:R-:W-:Y:S05]  /*5e90*/  BSYNC.RECONVERGENT B0 ;  /* 0x0000000000007941 */ /* 0x000fea0003800200 */
.L_x_1139:
        /* <DEDUP_REMOVED lines=28> */
.L_x_1143:
[----:B-1----:R-:W2:Y:S04]  /*6060*/  LDG.E.STRONG.GPU R18, desc[UR10][R16.64] ;  /* 0x0000000a10127981 */ /* 0x002ea8000c1ef900 */
[----:B--2---:R-:W-:Y:S01]  /*6070*/  CCTL.IVALL ;  /* 0x00000000ff00798f */ /* 0x004fe20002000000 */
[----:B------:R-:W-:Y:S05]  /*6080*/  YIELD ;  /* 0x0000000000007946 */ /* 0x000fea0003800000 */
[----:B------:R-:W-:-:S13]  /*6090*/  ISETP.NE.AND P0, PT, R18, R21, PT ;  /* 0x000000151200720c */ /* 0x000fda0003f05270 */
[----:B------:R-:W-:Y:S05]  /*60a0*/  @P0 BRA `(.L_x_1143) ;  /* 0xfffffffc00ec0947 */ /* 0x000fea000383ffff */
.L_x_1142:
        /* <DEDUP_REMOVED lines=21> */
.L_x_1145:
        /* <DEDUP_REMOVED lines=64> */
.L_x_1144:
        /* <DEDUP_REMOVED lines=34> */
.L_x_1146:
        /* <DEDUP_REMOVED lines=18> */
.L_x_1147:
        /* <DEDUP_REMOVED lines=9> */
.L_x_1148:
[----:B------:R-:W-:Y:S05]  /*69d0*/  BSYNC.RECONVERGENT B0 ;  /* 0x0000000000007941 */ /* 0x000fea0003800200 */
.L_x_1141:
        /* <DEDUP_REMOVED lines=38> */
.L_x_1149:
        /* <DEDUP_REMOVED lines=34> */
.L_x_1151:
[----:B------:R-:W-:Y:S05]  /*6e60*/  BSYNC.RECONVERGENT B0 ;  /* 0x0000000000007941 */ /* 0x000fea0003800200 */
.L_x_1150:
        /* <DEDUP_REMOVED lines=25> */
.L_x_1152:
        /* <DEDUP_REMOVED lines=21> */
.L_x_1154:
[----:B------:R-:W-:Y:S05]  /*7150*/  BSYNC.RECONVERGENT B0 ;  /* 0x0000000000007941 */ /* 0x000fea0003800200 */
.L_x_1153:
        /* <DEDUP_REMOVED lines=35> */
.L_x_1155:
        /* <DEDUP_REMOVED lines=21> */
.L_x_1157:
[----:B------:R-:W-:Y:S05]  /*74e0*/  BSYNC.RECONVERGENT B0 ;  /* 0x0000000000007941 */ /* 0x000fea0003800200 */
.L_x_1156:
        /* <DEDUP_REMOVED lines=25> */
.L_x_1158:
        /* <DEDUP_REMOVED lines=21> */
.L_x_1160:
[----:B------:R-:W-:Y:S05]  /*77d0*/  BSYNC.RECONVERGENT B0 ;  /* 0x0000000000007941 */ /* 0x000fea0003800200 */
.L_x_1159:
        /* <DEDUP_REMOVED lines=35> */
.L_x_1161:
        /* <DEDUP_REMOVED lines=21> */
.L_x_1163:
[----:B------:R-:W-:Y:S05]  /*7b60*/  BSYNC.RECONVERGENT B0 ;  /* 0x0000000000007941 */ /* 0x000fea0003800200 */
.L_x_1162:
        /* <DEDUP_REMOVED lines=25> */
.L_x_1164:
        /* <DEDUP_REMOVED lines=21> */
.L_x_1166:
[----:B------:R-:W-:Y:S05]  /*7e50*/  BSYNC.RECONVERGENT B0 ;  /* 0x0000000000007941 */ /* 0x000fea0003800200 */
.L_x_1165:
        /* <DEDUP_REMOVED lines=35> */
.L_x_1167:
        /* <DEDUP_REMOVED lines=21> */
.L_x_1169:
[----:B------:R-:W-:Y:S05]  /*81e0*/  BSYNC.RECONVERGENT B0 ;  /* 0x0000000000007941 */ /* 0x000fea0003800200 */
.L_x_1168:
        /* <DEDUP_REMOVED lines=25> */
.L_x_1170:
        /* <DEDUP_REMOVED lines=21> */
.L_x_1172:
[----:B------:R-:W-:Y:S05]  /*84d0*/  BSYNC.RECONVERGENT B0 ;  /* 0x0000000000007941 */ /* 0x000fea0003800200 */
.L_x_1171:
        /* <DEDUP_REMOVED lines=35> */
.L_x_1173:
        /* <DEDUP_REMOVED lines=21> */
.L_x_1175:
[----:B------:R-:W-:Y:S05]  /*8860*/  BSYNC.RECONVERGENT B0 ;  /* 0x0000000000007941 */ /* 0x000fea0003800200 */
.L_x_1174:
        /* <DEDUP_REMOVED lines=25> */
.L_x_1176:
        /* <DEDUP_REMOVED lines=21> */
.L_x_1178:
[----:B------:R-:W-:Y:S05]  /*8b50*/  BSYNC.RECONVERGENT B0 ;  /* 0x0000000000007941 */ /* 0x000fea0003800200 */
.L_x_1177:
        /* <DEDUP_REMOVED lines=35> */
.L_x_1179:
        /* <DEDUP_REMOVED lines=21> */
.L_x_1181:
[----:B------:R-:W-:Y:S05]  /*8ee0*/  BSYNC.RECONVERGENT B0 ;  /* 0x0000000000007941 */ /* 0x000fea0003800200 */
.L_x_1180:
        /* <DEDUP_REMOVED lines=25> */
.L_x_1182:
        /* <DEDUP_REMOVED lines=21> */
.L_x_1184:
[----:B------:R-:W-:Y:S05]  /*91d0*/  BSYNC.RECONVERGENT B0 ;  /* 0x0000000000007941 */ /* 0x000fea0003800200 */
.L_x_1183:
        /* <DEDUP_REMOVED lines=35> */
.L_x_1185:
        /* <DEDUP_REMOVED lines=21> */
.L_x_1187:
[----:B------:R-:W-:Y:S05]  /*9560*/  BSYNC.RECONVERGENT B0 ;  /* 0x0000000000007941 */ /* 0x000fea0003800200 */
.L_x_1186:
        /* <DEDUP_REMOVED lines=25> */
.L_x_1188:
        /* <DEDUP_REMOVED lines=21> */
.L_x_1190:
[----:B------:R-:W-:Y:S05]  /*9850*/  BSYNC.RECONVERGENT B0 ;  /* 0x0000000000007941 */ /* 0x000fea0003800200 */
.L_x_1189:
        /* <DEDUP_REMOVED lines=31> */
.L_x_1191:
        /* <DEDUP_REMOVED lines=26> */
.L_x_1193:
[----:B------:R-:W-:Y:S05]  /*9bf0*/  BSYNC.RECONVERGENT B0 ;  /* 0x0000000000007941 */ /* 0x000fea0003800200 */
.L_x_1192:
        /* <DEDUP_REMOVED lines=24> */
.L_x_1194:
        /* <DEDUP_REMOVED lines=18> */
.L_x_1196:
[----:B------:R-:W-:Y:S05]  /*9ea0*/  BSYNC.RECONVERGENT B0 ;  /* 0x0000000000007941 */ /* 0x000fea0003800200 */
.L_x_1195:
[----:B------:R-:W1:Y:S01]  /*9eb0*/  LDCU UR5, c[0x0][0x410] ;  /* 0x00008200ff0577ac */ /* 0x000e620008000800 */
[----:B------:R-:W1:Y:S01]  /*9ec0*/  LDCU UR8, c[0x0][0x3e0] ;  /* 0x00007c00ff0877ac */ /* 0x000e620008000800 */
[----:B------:R-:W-:Y:S02]  /*9ed0*/  UIADD3 UR6, UPT, UPT, UR7, UR6, URZ ;  /* 0x0000000607067290 */ /* 0x000fe4000fffe0ff */
[----:B------:R-:W-:Y:S02]  /*9ee0*/  UIADD3 UR4, UPT, UPT, UR4, 0x1, URZ ;  /* 0x0000000104047890 */ /* 0x000fe4000fffe0ff */
[----:B-1----:R-:W-:-:S04]  /*9ef0*/  UIMAD UR5, UR5, UR8, URZ ;  /* 0x00000008050572a4 */ /* 0x002fc8000f8e02ff */
[----:B------:R-:W-:-:S09]  /*9f00*/  UISETP.GE.AND UP0, UPT, UR6, UR5, UPT ;  /* 0x000000050600728c */ /* 0x000fd2000bf06270 */
[----:B------:R-:W-:Y:S05]  /*9f10*/  BRA.U !UP0, `(.L_x_1197) ;  /* 0xffffff61088c7547 */ /* 0x000fea000b83ffff */
.L_x_1130:
        /* <DEDUP_REMOVED lines=16> */
.L_x_1199:
[----:B------:R-:W-:Y:S05]  /*a020*/  BSYNC.RECONVERGENT B0 ;  /* 0x0000000000007941 */ /* 0x000fea0003800200 */
.L_x_1198:
        /* <DEDUP_REMOVED lines=11> */
.L_x_1201:
[----:B------:R-:W2:Y:S04]  /*a0e0*/  LDG.E.STRONG.GPU R5, desc[UR10][R2.64] ;  /* 0x0000000a02057981 */ /* 0x000ea8000c1ef900 */
[----:B--2---:R-:W-:Y:S01]  /*a0f0*/  CCTL.IVALL ;  /* 0x00000000ff00798f */ /* 0x004fe20002000000 */
[----:B------:R-:W-:Y:S05]  /*a100*/  YIELD ;  /* 0x0000000000007946 */ /* 0x000fea0003800000 */
[----:B------:R-:W-:-:S13]  /*a110*/  ISETP.NE.AND P0, PT, R5, R0, PT ;  /* 0x000000000500720c */ /* 0x000fda0003f05270 */
[----:B------:R-:W-:Y:S05]  /*a120*/  @P0 BRA `(.L_x_1201) ;  /* 0xfffffffc00ec0947 */ /* 0x000fea000383ffff */
.L_x_1200:
        /* <DEDUP_REMOVED lines=75> */
.L_x_1204:
        /* <DEDUP_REMOVED lines=31> */
.L_x_1203:
[----:B------:R-:W-:Y:S05]  /*a7d0*/  BSYNC.RECONVERGENT B0 ;  /* 0x0000000000007941 */ /* 0x000fea0003800200 */
.L_x_1202:
        /* <DEDUP_REMOVED lines=10> */
.L_x_1205:
        /* <DEDUP_REMOVED lines=87> */
.L_x_1206:
        /* <DEDUP_REMOVED lines=9> */
.L_x_4515:


//--------------------- .text._Z35group_norm_nhwc_bwd_one_pass_kernelI11Fp16IOFp16WLi512ELi56ELi448EEv26Group_norm_nhwc_bwd_params --------------------------
	.section	.text._Z35group_norm_nhwc_bwd_one_pass_kernelI11Fp16IOFp16WLi512ELi56ELi448EEv26Group_norm_nhwc_bwd_params,"ax",@progbits
	.align	128
        .global         _Z35group_norm_nhwc_bwd_one_pass_kernelI11Fp16IOFp16WLi512ELi56ELi448EEv26Group_norm_nhwc_bwd_params
        .type           _Z35group_norm_nhwc_bwd_one_pass_kernelI11Fp16IOFp16WLi512ELi56ELi448EEv26Group_norm_nhwc_bwd_params,@function
        .size           _Z35group_norm_nhwc_bwd_one_pass_kernelI11Fp16IOFp16WLi512ELi56ELi448EEv26Group_norm_nhwc_bwd_params,(.L_x_4516 - _Z35group_norm_nhwc_bwd_one_pass_kernelI11Fp16IOFp16WLi512ELi56ELi448EEv26Group_norm_nhwc_bwd_params)
        .other          _Z35group_norm_nhwc_bwd_one_pass_kernelI11Fp16IOFp16WLi512ELi56ELi448EEv26Group_norm_nhwc_bwd_params,@"STO_CUDA_ENTRY STV_DEFAULT"
_Z35group_norm_nhwc_bwd_one_pass_kernelI11Fp16IOFp16WLi512ELi56ELi448EEv26Group_norm_nhwc_bwd_params:
.text._Z35group_norm_nhwc_bwd_one_pass_kernelI11Fp16IOFp16WLi512ELi56ELi448EEv26Group_norm_nhwc_bwd_params:
        /* <DEDUP_REMOVED lines=25> */
.L_x_1233:
        /* <DEDUP_REMOVED lines=428> */
[----:B------:R-:W1:Y:S01]  /*1c50*/  @!P5 LDC.64 R68, c[0x0][0x398] ;  /* 0x0000e600ff44db82 */ /* 0x000e620000000a00 */
        /* <DEDUP_REMOVED lines=57> */
[----:B------:R-:W5:Y:S08]  /*1ff0*/  @!P4 LDC.64 R86, c[0x0][0x3a0] ;  /* 0x0000e800ff56cb82 */ /* 0x000f700000000a00 */
[----:B------:R-:W0:Y:S01]  /*2000*/  @!P4 LDC.64 R84, c[0x0][0x398] ;  /* 0x0000e600ff54cb82 */ /* 0x000e220000000a00 */
[----:B-1----:R-:W-:Y:S01]  /*2010*/  @!P4 IMAD R68, R69, R76, RZ ;  /* 0x0000004c4544c224 */ /* 0x002fe200078e02ff */
[----:B------:R-:W-:-:S03]  /*2020*/  @!P4 MOV R69, R35 ;  /* 0x000000230045c202 */ /* 0x000fc60000000f00 */
[----:B------:R-:W-:Y:S01]  /*2030*/  @!P4 IMAD R77, R73, R77, R68 ;  /* 0x0000004d494dc224 */ /* 0x000fe200078e0244 */
[----:B------:R-:W-:-:S05]  /*2040*/  @!P4 MOV R68, R36 ;  /* 0x000000240044c202 */ /* 0x000fca0000000f00 */
[----:B------:R-:W-:-:S05]  /*2050*/  @!P4 IMAD.WIDE.U32 R68, R73, R76, R68 ;  /* 0x0000004c4944c225 */ /* 0x000fca00078e0044 */
[----:B------:R-:W-:-:S04]  /*2060*/  @!P4 IADD3 R69, PT, PT, R69, R77, RZ ;  /* 0x0000004d4545c210 */ /* 0x000fc80007ffe0ff */
[C---:B------:R-:W-:Y:S02]  /*2070*/  @!P4 SHF.L.U64.HI R70, R68.reuse, 0x1, R69 ;  /* 0x000000014446c819 */ /* 0x040fe40000010245 */
[----:B------:R-:W-:-:S04]  /*2080*/  @!P4 SHF.L.U32 R69, R68, 0x1, RZ ;  /* 0x000000014445c819 */ /* 0x000fc800000006ff */
[----:B-----5:R-:W-:-:S04]  /*2090*/  @!P4 IADD3 R86, P0, PT, R69, R86, RZ ;  /* 0x000000564556c210 */ /* 0x020fc80007f1e0ff */
[----:B------:R-:W-:Y:S02]  /*20a0*/  @!P4 IADD3.X R87, PT, PT, R70, R87, RZ, P0, !PT ;  /* 0x000000574657c210 */ /* 0x000fe400007fe4ff */
        /* <DEDUP_REMOVED lines=9> */
[----:B------:R-:W-:-:S06]  /*2140*/  MOV R70, RZ ;  /* 0x000000ff00467202 */ /* 0x000fcc0000000f00 */
[----:B------:R1:W5:Y:S02]  /*2150*/  @!P2 LDG.E R70, desc[UR10][R58.64] ;  /* 0x0000000a3a46a981 */ /* 0x000364000c1e1900 */
[----:B-1----:R-:W1:Y:S01]  /*2160*/  @!P4 LDC.64 R58, c[0x0][0x398] ;  /* 0x0000e600ff3acb82 */ /* 0x002e620000000a00 */
[-C--:B0-----:R-:W-:Y:S02]  /*2170*/  @!P4 IMAD R66, R73, R76.reuse, RZ ;  /* 0x0000004c4942c224 */ /* 0x081fe400078e02ff */
[----:B------:R-:W-:-:S04]  /*2180*/  @!P4 IMAD.WIDE.U32 R62, R69, R76, R62 ;  /* 0x0000004c453ec225 */ /* 0x000fc800078e003e */
[----:B------:R-:W-:Y:S02]  /*2190*/  @!P4 IMAD R67, R69, R77, R66 ;  /* 0x0000004d4543c224 */ /* 0x000fe400078e0242 */
[----:B------:R-:W0:Y:S01]  /*21a0*/  @!P4 LDC.64 R68, c[0x0][0x3a0] ;  /* 0x0000e800ff44cb82 */ /* 0x000e220000000a00 */
[----:B------:R-:W-:Y:S02]  /*21b0*/  @!P4 SHF.L.U32 R65, R62, 0x1, RZ ;  /* 0x000000013e41c819 */ /* 0x000fe400000006ff */
[----:B------:R-:W-:-:S04]  /*21c0*/  @!P4 IADD3 R63, PT, PT, R63, R67, RZ ;  /* 0x000000433f3fc210 */ /* 0x000fc80007ffe0ff */
[----:B------:R-:W-:Y:S02]  /*21d0*/  @!P4 SHF.L.U64.HI R66, R62, 0x1, R63 ;  /* 0x000000013e42c819 */ /* 0x000fe4000001023f */
[----:B------:R-:W-:-:S06]  /*21e0*/  CS2R R76, SRZ ;  /* 0x00000000004c7805 */ /* 0x000fcc000001ff00 */
[----:B------:R2:W3:Y:S01]  /*21f0*/  @!P3 LDG.E R77, desc[UR10][R40.64] ;  /* 0x0000000a284db981 */ /* 0x0004e2000c1e1900 */
        /* <DEDUP_REMOVED lines=16> */
[----:B------:R-:W-:Y:S01]  /*2300*/  ISETP.NE.AND P4, PT, R71, RZ, PT ;  /* 0x000000ff4700720c */ /* 0x000fe20003f85270 */
[----:B------:R-:W-:-:S06]  /*2310*/  HFMA2 R71, -RZ, RZ, 0, 0 ;  /* 0x00000000ff477431 */ /* 0x000fcc00000001ff */
[----:B------:R1:W2:Y:S01]  /*2320*/  @!P1 LDG.E R71, desc[UR10][R32.64] ;  /* 0x0000000a20479981 */ /* 0x0002a2000c1e1900 */
[-C--:B0-----:R-:W-:Y:S02]  /*2330*/  @!P3 IMAD R54, R67, R68.reuse, RZ ;  /* 0x000000444336b224 */ /* 0x081fe400078e02ff */
[C---:B------:R-:W-:Y:S01]  /*2340*/  @!P3 IMAD.WIDE.U32 R40, R65.reuse, R68, R40 ;  /* 0x000000444128b225 */ /* 0x040fe200078e0028 */
[----:B-1----:R-:W0:Y:S03]  /*2350*/  @!P3 LDC.64 R32, c[0x0][0x398] ;  /* 0x0000e600ff20bb82 */ /* 0x002e260000000a00 */
[----:B------:R-:W-:-:S05]  /*2360*/  @!P3 IMAD R55, R65, R69, R54 ;  /* 0x000000454137b224 */ /* 0x000fca00078e0236 */
[----:B------:R-:W1:Y:S01]  /*2370*/  @!P3 LDC.64 R64, c[0x0][0x3a0] ;  /* 0x0000e800ff40bb82 */ /* 0x000e620000000a00 */
[----:B------:R-:W-:Y:S02]  /*2380*/  MOV R72, RZ ;  /* 0x000000ff00487202 */ /* 0x000fe40000000f00 */
[----:B------:R-:W-:-:S04]  /*2390*/  @!P3 IADD3 R41, PT, PT, R41, R55, RZ ;  /* 0x000000372929b210 */ /* 0x000fc80007ffe0ff */
[----:B------:R0:W2:Y:S01]  /*23a0*/  @!P1 LDG.E R72, desc[UR10][R52.64] ;  /* 0x0000000a34489981 */ /* 0x0000a2000c1e1900 */
[C---:B------:R-:W-:Y:S02]  /*23b0*/  @!P3 SHF.L.U64.HI R54, R40.reuse, 0x1, R41 ;  /* 0x000000012836b819 */ /* 0x040fe40000010229 */
[----:B0-----:R-:W-:Y:S02]  /*23c0*/  @!P3 SHF.L.U32 R53, R40, 0x1, RZ ;  /* 0x000000012835b819 */ /* 0x001fe400000006ff */
[C---:B------:R-:W-:Y:S02]  /*23d0*/  LOP3.LUT P2, RZ, R12.reuse, 0x100000, RZ, 0xc0, !PT ;  /* 0x001000000cff7812 */ /* 0x040fe4000784c0ff */
[----:B-1----:R-:W-:Y:S02]  /*23e0*/  @!P3 IADD3 R40, P0, PT, R53, R64, RZ ;  /* 0x000000403528b210 */ /* 0x002fe40007f1e0ff */
[----:B------:R-:W-:Y:S02]  /*23f0*/  LOP3.LUT R12, R12, 0xfffffffb, RZ, 0xc0, !PT ;  /* 0xfffffffb0c0c7812 */ /* 0x000fe400078ec0ff */
[----:B------:R-:W-:-:S02]  /*2400*/  @!P3 IADD3.X R41, PT, PT, R54, R65, RZ, P0, !PT ;  /* 0x000000413629b210 */ /* 0x000fc400007fe4ff */
[----:B------:R-:W-:Y:S02]  /*2410*/  @!P3 IADD3 R32, P0, PT, R53, R32, RZ ;  /* 0x000000203520b210 */ /* 0x000fe40007f1e0ff */
[----:B------:R-:W-:Y:S02]  /*2420*/  @P3 LOP3.LUT R12, R12, 0x4, RZ, 0xfc, !PT ;  /* 0x000000040c0c3812 */ /* 0x000fe400078efcff */
[----:B------:R-:W-:Y:S02]  /*2430*/  @!P3 IADD3.X R33, PT, PT, R54, R33, RZ, P0, !PT ;  /* 0x000000213621b210 */ /* 0x000fe400007fe4ff */
[----:B------:R-:W-:Y:S02]  /*2440*/  ISETP.NE.AND P3, PT, R51, RZ, PT ;  /* 0x000000ff3300720c */ /* 0x000fe40003f65270 */
[----:B------:R-:W-:Y:S02]  /*2450*/  CS2R R68, SRZ ;  /* 0x0000000000447805 */ /* 0x000fe4000001ff00 */
[----:B------:R-:W-:-:S04]  /*2460*/  IADD3 R51, PT, PT, R50, 0x170, RZ ;  /* 0x0000017032337810 */ /* 0x000fc80007ffe0ff */
[----:B------:R-:W-:Y:S01]  /*2470*/  SHF.R.S32.HI R53, RZ, 0x1f, R51 ;  /* 0x0000001fff357819 */ /* 0x000fe20000011433 */
[----:B------:R-:W2:Y:S01]  /*2480*/  @!P2 LDG.E R69, desc[UR10][R48.64] ;  /* 0x0000000a3045a981 */ /* 0x000ea2000c1e1900 */
[----:B------:R-:W-:-:S03]  /*2490*/  ISETP.GE.U32.AND P0, PT, R51, UR16, PT ;  /* 0x0000001033007c0c */ /* 0x000fc6000bf06070 */
[----:B------:R0:W2:Y:S01]  /*24a0*/  @!P2 LDG.E R68, desc[UR10][R6.64] ;  /* 0x0000000a0644a981 */ /* 0x0000a2000c1e1900 */
[----:B------:R-:W-:-:S13]  /*24b0*/  ISETP.GE.AND.EX P2, PT, R53, UR17, PT, P0 ;  /* 0x0000001135007c0c */ /* 0x000fda000bf46300 */
[----:B------:R-:W1:Y:S01]  /*24c0*/  @!P2 LDC.64 R54, c[0x0][0x3f8] ;  /* 0x0000fe00ff36ab82 */ /* 0x000e620000000a00 */
[----:B------:R-:W-:Y:S02]  /*24d0*/  LOP3.LUT P0, RZ, R12, 0x80000, RZ, 0xc0, !PT ;  /* 0x000800000cff7812 */ /* 0x000fe4000780c0ff */
[----:B------:R-:W-:Y:S02]  /*24e0*/  CS2R R64, SRZ ;  /* 0x0000000000407805 */ /* 0x000fe4000001ff00 */
[----:B0-----:R-:W-:Y:S02]  /*24f0*/  @!P2 MOV R6, R36 ;  /* 0x000000240006a202 */ /* 0x001fe40000000f00 */
[----:B------:R-:W-:-:S07]  /*2500*/  @!P2 MOV R7, R35 ;  /* 0x000000230007a202 */ /* 0x000fce0000000f00 */
[----:B------:R0:W2:Y:S01]  /*2510*/  @!P0 LDG.E R65, desc[UR10][R30.64] ;  /* 0x0000000a1e418981 */ /* 0x0000a2000c1e1900 */
[----:B-1----:R-:W-:Y:S01]  /*2520*/  @!P2 IMAD R48, R53, R54, RZ ;  /* 0x000000363530a224 */ /* 0x002fe200078e02ff */
[----:B0-----:R-:W0:Y:S08]  /*2530*/  @!P2 LDC.64 R30, c[0x0][0x398] ;  /* 0x0000e600ff1eab82 */ /* 0x001e300000000a00 */
[----:B------:R-:W1:Y:S01]  /*2540*/  @!P2 LDC.64 R52, c[0x0][0x3a0] ;  /* 0x0000e800ff34ab82 */ /* 0x000e620000000a00 */
[----:B------:R-:W-:-:S02]  /*2550*/  HFMA2 R67, -RZ, RZ, 0, 0 ;  /* 0x00000000ff437431 */ /* 0x000fc400000001ff */
[C---:B------:R-:W-:Y:S02]  /*2560*/  @!P2 IMAD R49, R51.reuse, R55, R48 ;  /* 0x000000373331a224 */ /* 0x040fe400078e0230 */
[----:B------:R-:W-:Y:S02]  /*2570*/  @!P2 IMAD.WIDE.U32 R6, R51, R54, R6 ;  /* 0x000000363306a225 */ /* 0x000fe400078e0006 */
[----:B------:R5:W2:Y:S03]  /*2580*/  @!P0 LDG.E R67, desc[UR10][R44.64] ;  /* 0x0000000a2c438981 */ /* 0x000aa6000c1e1900 */
[----:B------:R-:W-:-:S04]  /*2590*/  @!P2 IADD3 R7, PT, PT, R7, R49, RZ ;  /* 0x000000310707a210 */ /* 0x000fc80007ffe0ff */
[C---:B------:R-:W-:Y:S02]  /*25a0*/  @!P2 SHF.L.U64.HI R48, R6.reuse, 0x1, R7 ;  /* 0x000000010630a819 */ /* 0x040fe40000010207 */
[----:B-----5:R-:W-:Y:S02]  /*25b0*/  @!P2 SHF.L.U32 R45, R6, 0x1, RZ ;  /* 0x00000001062da819 */ /* 0x020fe400000006ff */
[C---:B------:R-:W-:Y:S02]  /*25c0*/  LOP3.LUT P1, RZ, R12.reuse, 0x40000, RZ, 0xc0, !PT ;  /* 0x000400000cff7812 */ /* 0x040fe4000782c0ff */
[----:B-1----:R-:W-:Y:S02]  /*25d0*/  @!P2 IADD3 R6, P0, PT, R45, R52, RZ ;  /* 0x000000342d06a210 */ /* 0x002fe40007f1e0ff */
[----:B------:R-:W-:Y:S02]  /*25e0*/  LOP3.LUT R12, R12, 0xfffffffd, RZ, 0xc0, !PT ;  /* 0xfffffffd0c0c7812 */ /* 0x000fe400078ec0ff */
[----:B------:R-:W-:-:S02]  /*25f0*/  @!P2 IADD3.X R7, PT, PT, R48, R53, RZ, P0, !PT ;  /* 0x000000353007a210 */ /* 0x000fc400007fe4ff */
[----:B0-----:R-:W-:Y:S02]  /*2600*/  @!P2 IADD3 R30, P0, PT, R45, R30, RZ ;  /* 0x0000001e2d1ea210 */ /* 0x001fe40007f1e0ff */
[----:B------:R-:W-:Y:S02]  /*2610*/  @P2 LOP3.LUT R12, R12, 0x2, RZ, 0xfc, !PT ;  /* 0x000000020c0c2812 */ /* 0x000fe400078efcff */
[----:B------:R-:W-:Y:S02]  /*2620*/  CS2R R54, SRZ ;  /* 0x0000000000367805 */ /* 0x000fe4000001ff00 */
[----:B------:R-:W-:Y:S01]  /*2630*/  @!P2 IADD3.X R31, PT, PT, R48, R31, RZ, P0, !PT ;  /* 0x0000001f301fa210 */ /* 0x000fe200007fe4ff */
[----:B------:R-:W5:Y:S01]  /*2640*/  @!P1 LDG.E R64, desc[UR10][R38.64] ;  /* 0x0000000a26409981 */ /* 0x000f62000c1e1900 */
[----:B------:R-:W-:Y:S02]  /*2650*/  ISETP.NE.AND P2, PT, R13, RZ, PT ;  /* 0x000000ff0d00720c */ /* 0x000fe40003f45270 */
[----:B------:R-:W-:Y:S01]  /*2660*/  IADD3 R13, PT, PT, R50, 0x180, RZ ;  /* 0x00000180320d7810 */ /* 0x000fe20007ffe0ff */
[----:B------:R0:W5:Y:S03]  /*2670*/  @!P1 LDG.E R55, desc[UR10][R28.64] ;  /* 0x0000000a1c379981 */ /* 0x000166000c1e1900 */
[----:B------:R-:W-:-:S02]  /*2680*/  SHF.R.S32.HI R45, RZ, 0x1f, R13 ;  /* 0x0000001fff2d7819 */ /* 0x000fc4000001140d */
[----:B------:R-:W-:Y:S02]  /*2690*/  CS2R R52, SRZ ;  /* 0x0000000000347805 */ /* 0x000fe4000001ff00 */
[----:B------:R-:W-:Y:S01]  /*26a0*/  ISETP.GE.U32.AND P0, PT, R13, UR16, PT ;  /* 0x000000100d007c0c */ /* 0x000fe2000bf06070 */
[----:B------:R-:W5:Y:S03]  /*26b0*/  @!P5 LDG.E R54, desc[UR10][R4.64] ;  /* 0x0000000a0436d981 */ /* 0x000f66000c1e1900 */
[----:B------:R-:W-:Y:S01]  /*26c0*/  ISETP.GE.AND.EX P1, PT, R45, UR17, PT, P0 ;  /* 0x000000112d007c0c */ /* 0x000fe2000bf26300 */
[----:B------:R-:W-:Y:S01]  /*26d0*/  HFMA2 R48, -RZ, RZ, 0, 0 ;  /* 0x00000000ff307431 */ /* 0x000fe200000001ff */
[----:B------:R-:W5:Y:S11]  /*26e0*/  @!P6 LDG.E R52, desc[UR10][R90.64] ;  /* 0x0000000a5a34e981 */ /* 0x000f76000c1e1900 */
[----:B------:R-:W1:Y:S01]  /*26f0*/  @!P1 LDC.64 R106, c[0x0][0x3f8] ;  /* 0x0000fe00ff6a9b82 */ /* 0x000e620000000a00 */
[----:B------:R-:W-:-:S02]  /*2700*/  LOP3.LUT P0, RZ, R12, 0x20000, RZ, 0xc0, !PT ;  /* 0x000200000cff7812 */ /* 0x000fc4000780c0ff */
[----:B0-----:R-:W-:Y:S02]  /*2710*/  @!P1 MOV R28, R36 ;  /* 0x00000024001c9202 */ /* 0x001fe40000000f00 */
[----:B------:R-:W-:-:S09]  /*2720*/  @!P1 MOV R29, R35 ;  /* 0x00000023001d9202 */ /* 0x000fd20000000f00 */
[----:B------:R0:W5:Y:S04]  /*2730*/  @!P0 LDG.E R48, desc[UR10][R24.64] ;  /* 0x0000000a18308981 */ /* 0x000168000c1e1900 */
[----:B------:R3:W5:Y:S01]  /*2740*/  @!P0 LDG.E R53, desc[UR10][R26.64] ;  /* 0x0000000a1a358981 */ /* 0x000762000c1e1900 */
[----:B-1----:R-:W-:Y:S01]  /*2750*/  @!P1 IMAD R38, R45, R106, RZ ;  /* 0x0000006a2d269224 */ /* 0x002fe200078e02ff */
[----:B0-----:R-:W0:Y:S08]  /*2760*/  @!P1 LDC.64 R24, c[0x0][0x398] ;  /* 0x0000e600ff189b82 */ /* 0x001e300000000a00 */
[----:B------:R-:W1:Y:S01]  /*2770*/  @!P1 LDC.64 R44, c[0x0][0x3a0] ;  /* 0x0000e800ff2c9b82 */ /* 0x000e620000000a00 */
[----:B------:R-:W-:-:S02]  /*2780*/  @!P1 IMAD R39, R13, R107, R38 ;  /* 0x0000006b0d279224 */ /* 0x000fc400078e0226 */
[----:B------:R-:W-:-:S05]  /*2790*/  @!P1 IMAD.WIDE.U32 R28, R13, R106, R28 ;  /* 0x0000006a0d1c9225 */ /* 0x000fca00078e001c */
[----:B------:R-:W-:Y:S02]  /*27a0*/  @!P1 IADD3 R13, PT, PT, R29, R39, RZ ;  /* 0x000000271d0d9210 */ /* 0x000fe40007ffe0ff */
[C---:B---3--:R-:W-:Y:S02]  /*27b0*/  @!P1 SHF.L.U32 R27, R28.reuse, 0x1, RZ ;  /* 0x000000011c1b9819 */ /* 0x048fe400000006ff */
[----:B------:R-:W-:Y:S02]  /*27c0*/  @!P1 SHF.L.U64.HI R38, R28, 0x1, R13 ;  /* 0x000000011c269819 */ /* 0x000fe4000001020d */
[----:B------:R-:W-:-:S04]  /*27d0*/  LOP3.LUT R12, R12, 0xfffffffe, RZ, 0xc0, !PT ;  /* 0xfffffffe0c0c7812 */ /* 0x000fc800078ec0ff */
[----:B------:R-:W-:Y:S02]  /*27e0*/  @P1 LOP3.LUT R12, R12, 0x1, RZ, 0xfc, !PT ;  /* 0x000000010c0c1812 */ /* 0x000fe400078efcff */
[----:B-1----:R-:W-:-:S04]  /*27f0*/  @!P1 IADD3 R28, P0, PT, R27, R44, RZ ;  /* 0x0000002c1b1c9210 */ /* 0x002fc80007f1e0ff */
[----:B------:R-:W-:Y:S02]  /*2800*/  @!P1 IADD3.X R29, PT, PT, R38, R45, RZ, P0, !PT ;  /* 0x0000002d261d9210 */ /* 0x000fe400007fe4ff */
[----:B0-----:R-:W-:-:S04]  /*2810*/  @!P1 IADD3 R26, P0, PT, R27, R24, RZ ;  /* 0x000000181b1a9210 */ /* 0x001fc80007f1e0ff */
[----:B------:R-:W-:Y:S02]  /*2820*/  @!P1 IADD3.X R27, PT, PT, R38, R25, RZ, P0, !PT ;  /* 0x00000019261b9210 */ /* 0x000fe400007fe4ff */
[----:B------:R-:W-:Y:S01]  /*2830*/  LOP3.LUT P0, RZ, R12, 0x10000, RZ, 0xc0, !PT ;  /* 0x000100000cff7812 */ /* 0x000fe2000780c0ff */
[----:B------:R-:W-:Y:S01]  /*2840*/  HFMA2 R44, -RZ, RZ, 0, 0 ;  /* 0x00000000ff2c7431 */ /* 0x000fe200000001ff */
[----:B------:R-:W-:Y:S02]  /*2850*/  MOV R38, RZ ;  /* 0x000000ff00267202 */ /* 0x000fe40000000f00 */
[----:B------:R-:W-:-:S04]  /*2860*/  IADD3 R39, PT, PT, R50, 0x190, RZ ;  /* 0x0000019032277810 */ /* 0x000fc80007ffe0ff */
[----:B------:R-:W-:-:S05]  /*2870*/  SHF.R.S32.HI R45, RZ, 0x1f, R39 ;  /* 0x0000001fff2d7819 */ /* 0x000fca0000011427 */
[----:B------:R0:W3:Y:S04]  /*2880*/  @!P0 LDG.E R44, desc[UR10][R60.64] ;  /* 0x0000000a3c2c8981 */ /* 0x0000e8000c1e1900 */
[----:B------:R1:W3:Y:S01]  /*2890*/  @!P0 LDG.E R38, desc[UR10][R22.64] ;  /* 0x0000000a16268981 */ /* 0x0002e2000c1e1900 */
[----:B------:R-:W-:-:S04]  /*28a0*/  ISETP.GE.U32.AND P0, PT, R39, UR16, PT ;  /* 0x0000001027007c0c */ /* 0x000fc8000bf06070 */
[----:B------:R-:W-:-:S13]  /*28b0*/  ISETP.GE.AND.EX P0, PT, R45, UR17, PT, P0 ;  /* 0x000000112d007c0c */ /* 0x000fda000bf06300 */
[----:B0-----:R-:W0:Y:S01]  /*28c0*/  @!P0 LDC.64 R60, c[0x0][0x3f8] ;  /* 0x0000fe00ff3c8b82 */ /* 0x001e220000000a00 */
[----:B------:R-:W-:Y:S02]  /*28d0*/  ISETP.NE.AND P1, PT, R0, RZ, PT ;  /* 0x000000ff0000720c */ /* 0x000fe40003f25270 */
[----:B-1----:R-:W-:Y:S02]  /*28e0*/  @!P0 MOV R22, R36 ;  /* 0x0000002400168202 */ /* 0x002fe40000000f00 */
[----:B------:R-:W-:-:S03]  /*28f0*/  @!P0 MOV R23, R35 ;  /* 0x0000002300178202 */ /* 0x000fc60000000f00 */
[----:B------:R-:W1:Y:S01]  /*2900*/  @!P0 LDC.64 R114, c[0x0][0x398] ;  /* 0x0000e600ff728b82 */ /* 0x000e620000000a00 */
[-C--:B0-----:R-:W-:Y:S02]  /*2910*/  @!P0 IMAD R0, R45, R60.reuse, RZ ;  /* 0x0000003c2d008224 */ /* 0x081fe400078e02ff */
[----:B------:R-:W-:-:S04]  /*2920*/  @!P0 IMAD.WIDE.U32 R22, R39, R60, R22 ;  /* 0x0000003c27168225 */ /* 0x000fc800078e0016 */
[----:B------:R-:W-:Y:S02]  /*2930*/  @!P0 IMAD R45, R39, R61, R0 ;  /* 0x0000003d272d8224 */ /* 0x000fe400078e0200 */
[----:B------:R-:W0:Y:S01]  /*2940*/  @!P0 LDC.64 R60, c[0x0][0x3a0] ;  /* 0x0000e800ff3c8b82 */ /* 0x000e220000000a00 */
[----:B------:R-:W-:Y:S02]  /*2950*/  HFMA2 R13, -RZ, RZ, 0, 0 ;  /* 0x00000000ff0d7431 */ /* 0x000fe400000001ff */
[----:B------:R-:W-:Y:S02]  /*2960*/  @!P0 IADD3 R23, PT, PT, R23, R45, RZ ;  /* 0x0000002d17178210 */ /* 0x000fe40007ffe0ff */
[----:B------:R-:W-:Y:S02]  /*2970*/  MOV R25, RZ ;  /* 0x000000ff00197202 */ /* 0x000fe40000000f00 */
[C---:B------:R-:W-:Y:S01]  /*2980*/  @!P0 SHF.L.U64.HI R0, R22.reuse, 0x1, R23 ;  /* 0x0000000116008819 */ /* 0x040fe20000010217 */
[----:B------:R4:W3:Y:S01]  /*2990*/  @!P1 LDG.E R13, desc[UR10][R20.64] ;  /* 0x0000000a140d9981 */ /* 0x0008e2000c1e1900 */
[----:B------:R-:W-:-:S03]  /*29a0*/  @!P0 SHF.L.U32 R23, R22, 0x1, RZ ;  /* 0x0000000116178819 */ /* 0x000fc600000006ff */
[----:B------:R2:W3:Y:S01]  /*29b0*/  @!P1 LDG.E R25, desc[UR10][R18.64] ;  /* 0x0000000a12199981 */ /* 0x0004e2000c1e1900 */
[----:B0-----:R-:W-:-:S04]  /*29c0*/  @!P0 IADD3 R60, P1, PT, R23, R60, RZ ;  /* 0x0000003c173c8210 */ /* 0x001fc80007f3e0ff */
[----:B------:R-:W-:Y:S02]  /*29d0*/  @!P0 IADD3.X R61, PT, PT, R0, R61, RZ, P1, !PT ;  /* 0x0000003d003d8210 */ /* 0x000fe40000ffe4ff */
[----:B-1----:R-:W-:-:S04]  /*29e0*/  @!P0 IADD3 R114, P1, PT, R23, R114, RZ ;  /* 0x0000007217728210 */ /* 0x002fc80007f3e0ff */
[----:B------:R-:W-:Y:S02]  /*29f0*/  @!P0 IADD3.X R115, PT, PT, R0, R115, RZ, P1, !PT ;  /* 0x0000007300738210 */ /* 0x000fe40000ffe4ff */
[----:B------:R-:W-:Y:S02]  /*2a00*/  LOP3.LUT P1, RZ, R12, 0x4000, RZ, 0xc0, !PT ;  /* 0x000040000cff7812 */ /* 0x000fe4000782c0ff */
[----:B----4-:R-:W-:Y:S02]  /*2a10*/  CS2R R20, SRZ ;  /* 0x0000000000147805 */ /* 0x010fe4000001ff00 */
[----:B--2---:R-:W-:Y:S02]  /*2a20*/  CS2R R18, SRZ ;  /* 0x0000000000127805 */ /* 0x004fe4000001ff00 */
[----:B------:R-:W-:-:S04]  /*2a30*/  IADD3 R39, PT, PT, R50, 0x1a0, RZ ;  /* 0x000001a032277810 */ /* 0x000fc80007ffe0ff */
[----:B------:R-:W-:Y:S01]  /*2a40*/  SHF.R.S32.HI R45, RZ, 0x1f, R39 ;  /* 0x0000001fff2d7819 */ /* 0x000fe20000011427 */
[----:B------:R-:W2:Y:S04]  /*2a50*/  @!P2 LDG.E R18, desc[UR10][R10.64] ;  /* 0x0000000a0a12a981 */ /* 0x000ea8000c1e1900 */
[----:B------:R0:W4:Y:S04]  /*2a60*/  @!P1 LDG.E R21, desc[UR10][R46.64] ;  /* 0x0000000a2e159981 */ /* 0x000128000c1e1900 */
[----:B------:R1:W4:Y:S01]  /*2a70*/  @!P1 LDG.E R19, desc[UR10][R16.64] ;  /* 0x0000000a10139981 */ /* 0x000322000c1e1900 */
[----:B------:R-:W-:-:S04]  /*2a80*/  ISETP.GE.U32.AND P1, PT, R39, UR16, PT ;  /* 0x0000001027007c0c */ /* 0x000fc8000bf26070 */
[----:B------:R-:W-:-:S13]  /*2a90*/  ISETP.GE.AND.EX P1, PT, R45, UR17, PT, P1 ;  /* 0x000000112d007c0c */ /* 0x000fda000bf26310 */
[----:B0-----:R-:W0:Y:S01]  /*2aa0*/  @!P1 LDC.64 R46, c[0x0][0x3f8] ;  /* 0x0000fe00ff2e9b82 */ /* 0x001e220000000a00 */
[----:B------:R-:W-:Y:S02]  /*2ab0*/  @!P1 MOV R10, R36 ;  /* 0x00000024000a9202 */ /* 0x000fe40000000f00 */
[----:B------:R-:W-:-:S05]  /*2ac0*/  @!P1 MOV R11, R35 ;  /* 0x00000023000b9202 */ /* 0x000fca0000000f00 */
[----:B------:R-:W5:Y:S01]  /*2ad0*/  @!P1 LDC.64 R112, c[0x0][0x3a0] ;  /* 0x0000e800ff709b82 */ /* 0x000f620000000a00 */
        /* <DEDUP_REMOVED lines=9> */
[----:B-----5:R-:W-:-:S04]  /*2b70*/  @!P1 IADD3 R112, P2, PT, R47, R112, RZ ;  /* 0x000000702f709210 */ /* 0x020fc80007f5e0ff */
[----:B------:R-:W-:Y:S02]  /*2b80*/  @!P1 IADD3.X R113, PT, PT, R0, R113, RZ, P2, !PT ;  /* 0x0000007100719210 */ /* 0x000fe400017fe4ff */
[----:B-1----:R-:W-:Y:S02]  /*2b90*/  IADD3 R15, PT, PT, R50, 0x1b0, RZ ;  /* 0x000001b0320f7810 */ /* 0x002fe40007ffe0ff */
[----:B0-----:R-:W-:Y:S02]  /*2ba0*/  @!P1 IADD3 R46, P2, PT, R47, R10, RZ ;  /* 0x0000000a2f2e9210 */ /* 0x001fe40007f5e0ff */
[----:B------:R-:W-:Y:S02]  /*2bb0*/  SHF.R.S32.HI R17, RZ, 0x1f, R15 ;  /* 0x0000001fff117819 */ /* 0x000fe4000001140f */
[----:B------:R-:W-:Y:S02]  /*2bc0*/  @!P1 IADD3.X R47, PT, PT, R0, R11, RZ, P2, !PT ;  /* 0x0000000b002f9210 */ /* 0x000fe400017fe4ff */
[----:B------:R-:W-:-:S04]  /*2bd0*/  ISETP.GE.U32.AND P2, PT, R15, UR16, PT ;  /* 0x000000100f007c0c */ /* 0x000fc8000bf46070 */
[----:B------:R-:W-:Y:S01]  /*2be0*/  ISETP.GE.AND.EX P2, PT, R17, UR17, PT, P2 ;  /* 0x0000001111007c0c */ /* 0x000fe2000bf46320 */
[----:B------:R-:W-:-:S06]  /*2bf0*/  HFMA2 R16, -RZ, RZ, 0, 0 ;  /* 0x00000000ff107431 */ /* 0x000fcc00000001ff */
[----:B------:R0:W5:Y:S01]  /*2c00*/  @!P3 LDG.E R16, desc[UR10][R8.64] ;  /* 0x0000000a0810b981 */ /* 0x000162000c1e1900 */
        /* <DEDUP_REMOVED lines=19> */
[----:B------:R-:W-:Y:S02]  /*2d40*/  ISETP.GE.U32.AND P3, PT, R15, UR16, PT ;  /* 0x000000100f007c0c */ /* 0x000fe4000bf66070 */
[----:B------:R-:W-:Y:S02]  /*2d50*/  CS2R R10, SRZ ;  /* 0x00000000000a7805 */ /* 0x000fe4000001ff00 */
[----:B------:R-:W-:-:S04]  /*2d60*/  ISETP.GE.AND.EX P3, PT, R17, UR17, PT, P3 ;  /* 0x0000001111007c0c */ /* 0x000fc8000bf66330 */
[----:B------:R0:W4:Y:S02]  /*2d70*/  @!P4 LDG.E R10, desc[UR10][R2.64] ;  /* 0x0000000a020ac981 */ /* 0x000124000c1e1900 */
[----:B0-----:R-:W-:Y:S01]  /*2d80*/  HFMA2 R3, -RZ, RZ, 0, 0 ;  /* 0x00000000ff037431 */ /* 0x001fe200000001ff */
[----:B------:R-:W-:-:S06]  /*2d90*/  P2R R24, PR, RZ, 0x1 ;  /* 0x00000001ff187803 */ /* 0x000fcc0000000000 */
[----:B------:R-:W0:Y:S01]  /*2da0*/  @!P3 LDC.64 R106, c[0x0][0x3a0] ;  /* 0x0000e800ff6abb82 */ /* 0x000e220000000a00 */
[----:B------:R1:W4:Y:S01]  /*2db0*/  @!P4 LDG.E R3, desc[UR10][R56.64] ;  /* 0x0000000a3803c981 */ /* 0x000322000c1e1900 */
[----:B------:R-:W-:-:S06]  /*2dc0*/  LOP3.LUT P0, RZ, R12, 0x800, RZ, 0xc0, !PT ;  /* 0x000008000cff7812 */ /* 0x000fcc000780c0ff */
[----:B-1----:R-:W1:Y:S01]  /*2dd0*/  @!P3 LDC.64 R56, c[0x0][0x3f8] ;  /* 0x0000fe00ff38bb82 */ /* 0x002e620000000a00 */
[----:B------:R-:W-:Y:S02]  /*2de0*/  P2R R39, PR, RZ, 0x2 ;  /* 0x00000002ff277803 */ /* 0x000fe40000000000 */
[----:B------:R-:W-:Y:S02]  /*2df0*/  LOP3.LUT P1, RZ, R12, 0x400, RZ, 0xc0, !PT ;  /* 0x000004000cff7812 */ /* 0x000fe4000782c0ff */
[----:B------:R-:W-:Y:S02]  /*2e00*/  CS2R R8, SRZ ;  /* 0x0000000000087805 */ /* 0x000fe4000001ff00 */
[----:B------:R3:W4:Y:S04]  /*2e10*/  @!P0 LDG.E R20, desc[UR10][R104.64] ;  /* 0x0000000a68148981 */ /* 0x000728000c1e1900 */
[----:B------:R-:W4:Y:S01]  /*2e20*/  @!P0 LDG.E R11, desc[UR10][R102.64] ;  /* 0x0000000a660b8981 */ /* 0x000f22000c1e1900 */
[----:B---3--:R-:W3:Y:S04]  /*2e30*/  @!P3 LDC.64 R104, c[0x0][0x398] ;  /* 0x0000e600ff68bb82 */ /* 0x008ee80000000a00 */
[----:B------:R2:W4:Y:S01]  /*2e40*/  @!P1 LDG.E R8, desc[UR10][R96.64] ;  /* 0x0000000a60089981 */ /* 0x000522000c1e1900 */
[----:B------:R-:W-:-:S03]  /*2e50*/  P2R R22, PR, RZ, 0x4 ;  /* 0x00000004ff167803 */ /* 0x000fc60000000000 */
[----:B------:R-:W4:Y:S01]  /*2e60*/  @!P1 LDG.E R9, desc[UR10][R98.64] ;  /* 0x0000000a62099981 */ /* 0x000f22000c1e1900 */
[----:B-1----:R-:W-:Y:S01]  /*2e70*/  @!P3 IMAD R0, R17, R56, RZ ;  /* 0x000000381100b224 */ /* 0x002fe200078e02ff */
[----:B--2---:R-:W-:Y:S02]  /*2e80*/  @!P3 MOV R96, R36 ;  /* 0x000000240060b202 */ /* 0x004fe40000000f00 */
        /* <DEDUP_REMOVED lines=9> */
[----:B---3--:R-:W-:Y:S02]  /*2f20*/  @!P3 IADD3 R104, P4, PT, R97, R104, RZ ;  /* 0x000000686168b210 */ /* 0x008fe40007f9e0ff */
[----:B------:R-:W-:Y:S02]  /*2f30*/  SHF.R.S32.HI R49, RZ, 0x1f, R15 ;  /* 0x0000001fff317819 */ /* 0x000fe4000001140f */
[----:B------:R-:W-:Y:S02]  /*2f40*/  @!P3 IADD3.X R105, PT, PT, R0, R105, RZ, P4, !PT ;  /* 0x000000690069b210 */ /* 0x000fe400027fe4ff */
[----:B------:R-:W-:-:S04]  /*2f50*/  ISETP.GE.U32.AND P4, PT, R15, UR16, PT ;  /* 0x000000100f007c0c */ /* 0x000fc8000bf86070 */
[----:B------:R-:W-:-:S13]  /*2f60*/  ISETP.GE.AND.EX P4, PT, R49, UR17, PT, P4 ;  /* 0x0000001131007c0c */ /* 0x000fda000bf86340 */
[----:B------:R-:W0:Y:S01]  /*2f70*/  @!P4 LDC.64 R4, c[0x0][0x3f8] ;  /* 0x0000fe00ff04cb82 */ /* 0x000e220000000a00 */
[----:B------:R-:W-:Y:S02]  /*2f80*/  @!P4 MOV R56, R36 ;  /* 0x000000240038c202 */ /* 0x000fe40000000f00 */
[----:B------:R-:W-:Y:S02]  /*2f90*/  @!P4 MOV R57, R35 ;  /* 0x000000230039c202 */ /* 0x000fe40000000f00 */
[----:B------:R-:W-:-:S03]  /*2fa0*/  LOP3.LUT P2, RZ, R12, 0x100, RZ, 0xc0, !PT ;  /* 0x000001000cff7812 */ /* 0x000fc6000784c0ff */
[----:B------:R-:W1:Y:S01]  /*2fb0*/  @!P4 LDC.64 R100, c[0x0][0x398] ;  /* 0x0000e600ff64cb82 */ /* 0x000e620000000a00 */
[----:B0-----:R-:W-:-:S04]  /*2fc0*/  @!P4 IMAD R2, R49, R4, RZ ;  /* 0x000000043102c224 */ /* 0x001fc800078e02ff */
[C---:B------:R-:W-:Y:S02]  /*2fd0*/  @!P4 IMAD R49, R15.reuse, R5, R2 ;  /* 0x000000050f31c224 */ /* 0x040fe400078e0202 */
[----:B------:R-:W-:Y:S02]  /*2fe0*/  @!P4 IMAD.WIDE.U32 R4, R15, R4, R56 ;  /* 0x000000040f04c225 */ /* 0x000fe400078e0038 */
[----:B------:R-:W0:Y:S02]  /*2ff0*/  @!P4 LDC.64 R56, c[0x0][0x3a0] ;  /* 0x0000e800ff38cb82 */ /* 0x000e240000000a00 */
[----:B------:R-:W-:Y:S01]  /*3000*/  HFMA2 R0, -RZ, RZ, 0, 0 ;  /* 0x00000000ff007431 */ /* 0x000fe200000001ff */
[----:B------:R-:W-:-:S05]  /*3010*/  @!P4 IADD3 R15, PT, PT, R5, R49, RZ ;  /* 0x00000031050fc210 */ /* 0x000fca0007ffe0ff */
[----:B------:R2:W3:Y:S01]  /*3020*/  @!P2 LDG.E R0, desc[UR10][R82.64] ;  /* 0x0000000a5200a981 */ /* 0x0004e2000c1e1900 */
[C---:B------:R-:W-:Y:S02]  /*3030*/  @!P4 SHF.L.U64.HI R2, R4.reuse, 0x1, R15 ;  /* 0x000000010402c819 */ /* 0x040fe4000001020f */
[----:B------:R-:W-:Y:S02]  /*3040*/  @!P4 SHF.L.U32 R15, R4, 0x1, RZ ;  /* 0x00000001040fc819 */ /* 0x000fe400000006ff */
[----:B--2---:R-:W-:-:S06]  /*3050*/  CS2R R82, SRZ ;  /* 0x0000000000527805 */ /* 0x004fcc000001ff00 */
[----:B------:R-:W2:Y:S01]  /*3060*/  @!P5 LDG.E R82, desc[UR10][R92.64] ;  /* 0x0000000a5c52d981 */ /* 0x000ea2000c1e1900 */
[C---:B0-----:R-:W-:Y:S02]  /*3070*/  @!P4 IADD3 R56, P5, PT, R15.reuse, R56, RZ ;  /* 0x000000380f38c210 */ /* 0x041fe40007fbe0ff */
[----:B------:R-:W-:Y:S01]  /*3080*/  P2R R17, PR, RZ, 0x8 ;  /* 0x00000008ff117803 */ /* 0x000fe20000000000 */
[----:B------:R-:W-:Y:S01]  /*3090*/  HFMA2 R5, -RZ, RZ, 0, 0 ;  /* 0x00000000ff057431 */ /* 0x000fe200000001ff */
[----:B------:R-:W-:Y:S01]  /*30a0*/  @!P4 IADD3.X R57, PT, PT, R2, R57, RZ, P5, !PT ;  /* 0x000000390239c210 */ /* 0x000fe20002ffe4ff */
[----:B------:R-:W3:Y:S01]  /*30b0*/  @!P2 LDG.E R83, desc[UR10][R94.64] ;  /* 0x0000000a5e53a981 */ /* 0x000ee2000c1e1900 */
[----:B-1----:R-:W-:Y:S02]  /*30c0*/  @!P4 IADD3 R100, P5, PT, R15, R100, RZ ;  /* 0x000000640f64c210 */ /* 0x002fe40007fbe0ff */
[----:B------:R-:W-:Y:S01]  /*30d0*/  LOP3.LUT P3, RZ, R12, 0x20, RZ, 0xc0, !PT ;  /* 0x000000200cff7812 */ /* 0x000fe2000786c0ff */
[----:B------:R-:W2:Y:S01]  /*30e0*/  @!P6 LDG.E R5, desc[UR10][R88.64] ;  /* 0x0000000a5805e981 */ /* 0x000ea2000c1e1900 */
[----:B------:R-:W-:-:S02]  /*30f0*/  IADD3 R49, PT, PT, R50, 0x1e0, RZ ;  /* 0x000001e032317810 */ /* 0x000fc40007ffe0ff */
[----:B------:R-:W-:Y:S02]  /*3100*/  @!P4 IADD3.X R101, PT, PT, R2, R101, RZ, P5, !PT ;  /* 0x000000650265c210 */ /* 0x000fe40002ffe4ff */
[----:B------:R-:W-:Y:S02]  /*3110*/  SHF.R.S32.HI R73, RZ, 0x1f, R49 ;  /* 0x0000001fff497819 */ /* 0x000fe40000011431 */
[----:B------:R-:W-:-:S04]  /*3120*/  ISETP.GE.U32.AND P5, PT, R49, UR16, PT ;  /* 0x0000001031007c0c */ /* 0x000fc8000bfa6070 */
[----:B------:R-:W-:Y:S01]  /*3130*/  ISETP.GE.AND.EX P5, PT, R73, UR17, PT, P5 ;  /* 0x0000001149007c0c */ /* 0x000fe2000bfa6350 */
[----:B------:R0:W2:Y:S02]  /*3140*/  @!P3 LDG.E R76, desc[UR10][R74.64] ;  /* 0x0000000a4a4cb981 */ /* 0x0000a4000c1e1900 */
[----:B0-----:R-:W-:-:S10]  /*3150*/  CS2R R74, SRZ ;  /* 0x00000000004a7805 */ /* 0x001fd4000001ff00 */
[----:B------:R-:W0:Y:S01]  /*3160*/  @!P5 LDC.64 R98, c[0x0][0x3a0] ;  /* 0x0000e800ff62db82 */ /* 0x000e220000000a00 */
[----:B------:R1:W2:Y:S07]  /*3170*/  @!P3 LDG.E R75, desc[UR10][R42.64] ;  /* 0x0000000a2a4bb981 */ /* 0x0002ae000c1e1900 */
[----:B------:R-:W5:Y:S08]  /*3180*/  @!P5 LDC.64 R96, c[0x0][0x398] ;  /* 0x0000e600ff60db82 */ /* 0x000f700000000a00 */
[----:B-1----:R-:W1:Y:S01]  /*3190*/  @!P5 LDC.64 R42, c[0x0][0x3f8] ;  /* 0x0000fe00ff2adb82 */ /* 0x002e620000000a00 */
[----:B------:R-:W-:-:S02]  /*31a0*/  @!P5 MOV R88, R36 ;  /* 0x000000240058d202 */ /* 0x000fc40000000f00 */
[----:B------:R-:W-:Y:S01]  /*31b0*/  @!P5 MOV R89, R35 ;  /* 0x000000230059d202 */ /* 0x000fe20000000f00 */
[-C--:B-1----:R-:W-:Y:S02]  /*31c0*/  @!P5 IMAD R2, R73, R42.reuse, RZ ;  /* 0x0000002a4902d224 */ /* 0x082fe400078e02ff */
[----:B------:R-:W-:-:S04]  /*31d0*/  @!P5 IMAD.WIDE.U32 R88, R49, R42, R88 ;  /* 0x0000002a3158d225 */ /* 0x000fc800078e0058 */
[----:B------:R-:W-:-:S05]  /*31e0*/  @!P5 IMAD R73, R49, R43, R2 ;  /* 0x0000002b3149d224 */ /* 0x000fca00078e0202 */
[----:B------:R-:W-:Y:S02]  /*31f0*/  @!P5 IADD3 R49, PT, PT, R89, R73, RZ ;  /* 0x000000495931d210 */ /* 0x000fe40007ffe0ff */
[C---:B------:R-:W-:Y:S02]  /*3200*/  @!P5 SHF.L.U32 R89, R88.reuse, 0x1, RZ ;  /* 0x000000015859d819 */ /* 0x040fe400000006ff */
[----:B------:R-:W-:Y:S02]  /*3210*/  @!P5 SHF.L.U64.HI R2, R88, 0x1, R49 ;  /* 0x000000015802d819 */ /* 0x000fe40000010231 */
[----:B0-----:R-:W-:-:S04]  /*3220*/  @!P5 IADD3 R98, P6, PT, R89, R98, RZ ;  /* 0x000000625962d210 */ /* 0x001fc80007fde0ff */
[C---:B------:R-:W-:Y:S02]  /*3230*/  @!P5 IADD3.X R99, PT, PT, R2.reuse, R99, RZ, P6, !PT ;  /* 0x000000630263d210 */ /* 0x040fe400037fe4ff */
[----:B-----5:R-:W-:Y:S02]  /*3240*/  @!P5 IADD3 R96, P6, PT, R89, R96, RZ ;  /* 0x000000605960d210 */ /* 0x020fe40007fde0ff */
[----:B------:R-:W-:Y:S02]  /*3250*/  SHF.R.S32.HI R89, RZ, 0x1f, R81 ;  /* 0x0000001fff597819 */ /* 0x000fe40000011451 */
[----:B------:R-:W-:Y:S02]  /*3260*/  @!P5 IADD3.X R97, PT, PT, R2, R97, RZ, P6, !PT ;  /* 0x000000610261d210 */ /* 0x000fe400037fe4ff */
[----:B------:R-:W-:Y:S02]  /*3270*/  ISETP.GE.U32.AND P6, PT, R81, UR16, PT ;  /* 0x0000001051007c0c */ /* 0x000fe4000bfc6070 */
[----:B------:R-:W-:-:S02]  /*3280*/  P2R R15, PR, RZ, 0x10 ;  /* 0x00000010ff0f7803 */ /* 0x000fc40000000000 */
[----:B------:R-:W-:Y:S02]  /*3290*/  LOP3.LUT P4, RZ, R12, 0x8, RZ, 0xc0, !PT ;  /* 0x000000080cff7812 */ /* 0x000fe4000788c0ff */
[----:B------:R-:W-:Y:S02]  /*32a0*/  ISETP.GE.AND.EX P6, PT, R89, UR17, PT, P6 ;  /* 0x0000001159007c0c */ /* 0x000fe4000bfc6360 */
[----:B------:R-:W-:-:S09]  /*32b0*/  CS2R R42, SRZ ;  /* 0x00000000002a7805 */ /* 0x000fd2000001ff00 */
[----:B------:R0:W5:Y:S01]  /*32c0*/  @!P4 LDG.E R42, desc[UR10][R58.64] ;  /* 0x0000000a3a2ac981 */ /* 0x000162000c1e1900 */
[C---:B------:R-:W-:Y:S01]  /*32d0*/  LOP3.LUT P1, RZ, R12.reuse, 0x10, RZ, 0xc0, !PT ;  /* 0x000000100cff7812 */ /* 0x040fe2000782c0ff */
[----:B------:R-:W1:Y:S01]  /*32e0*/  @!P6 LDC.64 R94, c[0x0][0x3a0] ;  /* 0x0000e800ff5eeb82 */ /* 0x000e620000000a00 */
[----:B------:R-:W-:Y:S01]  /*32f0*/  HFMA2 R73, -RZ, RZ, 0, 0 ;  /* 0x00000000ff497431 */ /* 0x000fe200000001ff */
[----:B------:R-:W-:Y:S01]  /*3300*/  P2R R4, PR, RZ, 0x20 ;  /* 0x00000020ff047803 */ /* 0x000fe20000000000 */
[----:B------:R4:W5:Y:S05]  /*3310*/  @!P4 LDG.E R43, desc[UR10][R62.64] ;  /* 0x0000000a3e2bc981 */ /* 0x00096a000c1e1900 */
[----:B0-----:R-:W0:Y:S01]  /*3320*/  @!P6 LDC.64 R58, c[0x0][0x3f8] ;  /* 0x0000fe00ff3aeb82 */ /* 0x001e220000000a00 */
[----:B------:R-:W-:-:S03]  /*3330*/  LOP3.LUT P5, RZ, R12, 0x800000, RZ, 0xc0, !PT ;  /* 0x008000000cff7812 */ /* 0x000fc600078ac0ff */
[----:B------:R0:W5:Y:S01]  /*3340*/  @!P1 LDG.E R73, desc[UR10][R84.64] ;  /* 0x0000000a54499981 */ /* 0x000162000c1e1900 */
[----:B----4-:R-:W-:Y:S02]  /*3350*/  @!P6 MOV R62, R36 ;  /* 0x00000024003ee202 */ /* 0x010fe40000000f00 */
[----:B------:R-:W-:Y:S01]  /*3360*/  @!P6 MOV R63, R35 ;  /* 0x00000023003fe202 */ /* 0x000fe20000000f00 */
[----:B------:R4:W5:Y:S01]  /*3370*/  @!P1 LDG.E R74, desc[UR10][R86.64] ;  /* 0x0000000a564a9981 */ /* 0x000962000c1e1900 */
[----:B------:R-:W-:Y:S02]  /*3380*/  P2R R45, PR, RZ, 0x1 ;  /* 0x00000001ff2d7803 */ /* 0x000fe40000000000 */
[----:B------:R-:W-:Y:S01]  /*3390*/  LOP3.LUT P0, RZ, R12, 0x400000, RZ, 0xc0, !PT ;  /* 0x004000000cff7812 */ /* 0x000fe2000780c0ff */
[-C--:B0-----:R-:W-:Y:S02]  /*33a0*/  @!P6 IMAD R2, R89, R58.reuse, RZ ;  /* 0x0000003a5902e224 */ /* 0x081fe400078e02ff */
[----:B------:R-:W0:Y:S01]  /*33b0*/  @!P6 LDC.64 R88, c[0x0][0x398] ;  /* 0x0000e600ff58eb82 */ /* 0x000e220000000a00 */
[----:B------:R-:W-:-:S04]  /*33c0*/  @!P6 IMAD.WIDE.U32 R62, R81, R58, R62 ;  /* 0x0000003a513ee225 */ /* 0x000fc800078e003e */
[----:B------:R-:W-:Y:S01]  /*33d0*/  @!P6 IMAD R85, R81, R59, R2 ;  /* 0x0000003b5155e224 */ /* 0x000fe200078e0202 */
[----:B------:R-:W-:Y:S02]  /*33e0*/  PRMT R84, RZ, 0x7610, R84 ;  /* 0x00007610ff547816 */ /* 0x000fe40000000054 */
[----:B------:R-:W-:Y:S02]  /*33f0*/  P2R R51, PR, RZ, 0x4 ;  /* 0x00000004ff337803 */ /* 0x000fe40000000000 */
[----:B------:R-:W-:Y:S02]  /*3400*/  @!P6 IADD3 R81, PT, PT, R63, R85, RZ ;  /* 0x000000553f51e210 */ /* 0x000fe40007ffe0ff */
[----:B------:R-:W-:Y:S02]  /*3410*/  @!P6 SHF.L.U32 R63, R62, 0x1, RZ ;  /* 0x000000013e3fe819 */ /* 0x000fe400000006ff */
[----:B------:R-:W-:Y:S02]  /*3420*/  LOP3.LUT P2, RZ, R12, 0x1000000, RZ, 0xc0, !PT ;  /* 0x010000000cff7812 */ /* 0x000fe4000784c0ff */
[----:B------:R-:W-:-:S02]  /*3430*/  PRMT R93, R93, 0x5410, RZ ;  /* 0x000054105d5d7816 */ /* 0x000fc400000000ff */
[----:B------:R-:W-:Y:S01]  /*3440*/  @!P5 PRMT R84, R70, 0x7632, R84 ;  /* 0x000076324654d816 */ /* 0x000fe20000000054 */
[----:B------:R4:W-:Y:S01]  /*3450*/  STL [R1+0x94], R70 ;  /* 0x0000944601007387 */ /* 0x0009e20000100800 */
[----:B------:R-:W-:Y:S02]  /*3460*/  @!P6 SHF.L.U64.HI R2, R62, 0x1, R81 ;  /* 0x000000013e02e819 */ /* 0x000fe40000010251 */
[----:B-1----:R-:W-:Y:S02]  /*3470*/  @!P6 IADD3 R94, P1, PT, R63, R94, RZ ;  /* 0x0000005e3f5ee210 */ /* 0x002fe40007f3e0ff */
[----:B------:R-:W-:Y:S02]  /*3480*/  @!P5 PRMT R93, R93, 0x5410, R70 ;  /* 0x000054105d5dd816 */ /* 0x000fe40000000046 */
[----:B------:R-:W-:Y:S02]  /*3490*/  PRMT R84, R84, 0x5410, RZ ;  /* 0x0000541054547816 */ /* 0x000fe400000000ff */
[----:B------:R-:W-:-:S02]  /*34a0*/  PRMT R103, RZ, 0x5410, RZ ;  /* 0x00005410ff677816 */ /* 0x000fc400000000ff */
[----:B----4-:R-:W-:Y:S02]  /*34b0*/  PRMT R70, R70, 0x5410, RZ ;  /* 0x0000541046467816 */ /* 0x010fe400000000ff */
[----:B------:R-:W-:Y:S01]  /*34c0*/  @!P6 IADD3.X R95, PT, PT, R2, R95, RZ, P1, !PT ;  /* 0x0000005f025fe210 */ /* 0x000fe20000ffe4ff */
[----:B------:R1:W-:Y:S01]  /*34d0*/  STL [R1+0x18], R66 ;  /* 0x0000184201007387 */ /* 0x0003e20000100800 */
[----:B0-----:R-:W-:Y:S02]  /*34e0*/  @!P6 IADD3 R88, P1, PT, R63, R88, RZ ;  /* 0x000000583f58e210 */ /* 0x001fe40007f3e0ff */
[----:B------:R-:W-:Y:S02]  /*34f0*/  PRMT R116, RZ, 0x5410, RZ ;  /* 0x00005410ff747816 */ /* 0x000fe400000000ff */
[----:B------:R-:W-:Y:S02]  /*3500*/  PRMT R102, RZ, 0x5410, RZ ;  /* 0x00005410ff667816 */ /* 0x000fe400000000ff */
[----:B------:R-:W-:-:S02]  /*3510*/  @!P0 PRMT R84, R84, 0x5410, R66 ;  /* 0x0000541054548816 */ /* 0x000fc40000000042 */
[----:B------:R-:W-:Y:S02]  /*3520*/  @!P0 PRMT R70, R70, 0x7610, R66 ;  /* 0x0000761046468816 */ /* 0x000fe40000000042 */
[----:B------:R-:W-:Y:S02]  /*3530*/  @!P5 PRMT R103, R103, 0x5410, R78 ;  /* 0x000054106767d816 */ /* 0x000fe4000000004e */
[----:B-1----:R-:W-:Y:S02]  /*3540*/  PRMT R66, RZ, 0x7610, R66 ;  /* 0x00007610ff427816 */ /* 0x002fe40000000042 */
[----:B------:R-:W-:Y:S02]  /*3550*/  PRMT R63, R63, 0x5410, RZ ;  /* 0x000054103f3f7816 */ /* 0x000fe400000000ff */
[----:B------:R-:W-:Y:S02]  /*3560*/  @!P6 IADD3.X R89, PT, PT, R2, R89, RZ, P1, !PT ;  /* 0x000000590259e210 */ /* 0x000fe40000ffe4ff */
[----:B------:R-:W-:-:S02]  /*3570*/  LOP3.LUT P1, RZ, R12, 0x200000, RZ, 0xc0, !PT ;  /* 0x002000000cff7812 */ /* 0x000fc4000782c0ff */
[----:B------:R-:W-:Y:S02]  /*3580*/  @!P2 PRMT R116, R116, 0x5410, R80 ;  /* 0x000054107474a816 */ /* 0x000fe40000000050 */
[----:B------:R-:W-:Y:S02]  /*3590*/  @!P2 PRMT R102, R102, 0x5410, R79 ;  /* 0x000054106666a816 */ /* 0x000fe4000000004f */
[----:B------:R-:W-:Y:S02]  /*35a0*/  @!P5 PRMT R103, R78, 0x7632, R103 ;  /* 0x000076324e67d816 */ /* 0x000fe40000000067 */
[----:B------:R-:W-:Y:S02]  /*35b0*/  @!P0 PRMT R66, R77, 0x7610, R66 ;  /* 0x000076104d428816 */ /* 0x000fe40000000042 */
[----:B------:R-:W-:Y:S02]  /*35c0*/  @!P0 PRMT R63, R63, 0x7610, R77 ;  /* 0x000076103f3f8816 */ /* 0x000fe4000000004d */
[----:B------:R-:W-:-:S02]  /*35d0*/  LOP3.LUT P5, RZ, R12, 0x80000, RZ, 0xc0, !PT ;  /* 0x000800000cff7812 */ /* 0x000fc400078ac0ff */
[----:B------:R-:W-:Y:S02]  /*35e0*/  LOP3.LUT P0, RZ, R12, 0x40000, RZ, 0xc0, !PT ;  /* 0x000400000cff7812 */ /* 0x000fe4000780c0ff */
[----:B------:R-:W-:Y:S02]  /*35f0*/  @!P2 PRMT R116, R80, 0x7632, R116 ;  /* 0x000076325074a816 */ /* 0x000fe40000000074 */
[----:B------:R-:W-:Y:S02]  /*3600*/  @!P2 PRMT R102, R79, 0x7632, R102 ;  /* 0x000076324f66a816 */ /* 0x000fe40000000066 */
[----:B------:R-:W-:Y:S01]  /*3610*/  LOP3.LUT P2, RZ, R12, 0x100000, RZ, 0xc0, !PT ;  /* 0x001000000cff7812 */ /* 0x000fe2000784c0ff */
[----:B------:R0:W-:Y:S01]  /*3620*/  STL [R1+0x14], R78 ;  /* 0x0000144e01007387 */ /* 0x0001e20000100800 */
[----:B------:R-:W-:Y:S02]  /*3630*/  PRMT R66, R66, 0x5410, RZ ;  /* 0x0000541042427816 */ /* 0x000fe400000000ff */
[----:B------:R-:W-:Y:S01]  /*3640*/  PRMT R63, RZ, 0x7610, R63 ;  /* 0x00007610ff3f7816 */ /* 0x000fe2000000003f */
[----:B------:R1:W-:Y:S01]  /*3650*/  STL [R1+0x98], R77 ;  /* 0x0000984d01007387 */ /* 0x0003e20000100800 */
[----:B------:R-:W-:-:S02]  /*3660*/  PRMT R62, R62, 0x5410, RZ ;  /* 0x000054103e3e7816 */ /* 0x000fc400000000ff */
[----:B------:R-:W-:Y:S01]  /*3670*/  PRMT R70, RZ, 0x7610, R70 ;  /* 0x00007610ff467816 */ /* 0x000fe20000000046 */
[----:B------:R4:W-:Y:S01]  /*3680*/  STL [R1+0x1c], R72 ;  /* 0x00001c4801007387 */ /* 0x0009e20000100800 */
[----:B0-----:R-:W-:Y:S02]  /*3690*/  PRMT R78, R78, 0x5410, RZ ;  /* 0x000054104e4e7816 */ /* 0x001fe400000000ff */
[----:B------:R-:W-:Y:S02]  /*36a0*/  @!P1 PRMT R66, R66, 0x5410, R72 ;  /* 0x0000541042429816 */ /* 0x000fe40000000048 */
[----:B-1----:R-:W-:Y:S01]  /*36b0*/  PRMT R77, R77, 0x5410, RZ ;  /* 0x000054104d4d7816 */ /* 0x002fe200000000ff */
[----:B------:R0:W-:Y:S01]  /*36c0*/  STL [R1+0x9c], R71 ;  /* 0x00009c4701007387 */ /* 0x0001e20000100800 */
[----:B------:R-:W-:Y:S02]  /*36d0*/  @!P1 PRMT R63, R72, 0x7632, R63 ;  /* 0x00007632483f9816 */ /* 0x000fe4000000003f */
[----:B------:R-:W-:-:S02]  /*36e0*/  @!P1 PRMT R62, R62, 0x5410, R71 ;  /* 0x000054103e3e9816 */ /* 0x000fc40000000047 */
[----:B------:R-:W-:Y:S02]  /*36f0*/  @!P1 PRMT R70, R71, 0x7632, R70 ;  /* 0x0000763247469816 */ /* 0x000fe40000000046 */
[----:B----4-:R-:W-:Y:S02]  /*3700*/  PRMT R72, R72, 0x5410, RZ ;  /* 0x0000541048487816 */ /* 0x010fe400000000ff */
[----:B------:R-:W-:Y:S02]  /*3710*/  @!P5 PRMT R77, R77, 0x5410, R65 ;  /* 0x000054104d4dd816 */ /* 0x000fe40000000041 */
[----:B0-----:R-:W-:Y:S02]  /*3720*/  PRMT R71, R71, 0x5410, RZ ;  /* 0x0000541047477816 */ /* 0x001fe400000000ff */
[----:B------:R-:W-:Y:S01]  /*3730*/  @!P0 PRMT R78, R78, 0x7610, R64 ;  /* 0x000076104e4e8816 */ /* 0x000fe20000000040 */
[----:B------:R0:W-:Y:S01]  /*3740*/  STL [R1+0x10], R80 ;  /* 0x0000105001007387 */ /* 0x0001e20000100800 */
[----:B------:R-:W-:-:S02]  /*3750*/  P2R R49, PR, RZ, 0x10 ;  /* 0x00000010ff317803 */ /* 0x000fc40000000000 */
[----:B------:R-:W-:Y:S02]  /*3760*/  @!P2 PRMT R71, R71, 0x7610, R68 ;  /* 0x000076104747a816 */ /* 0x000fe40000000044 */
[----:B------:R-:W-:Y:S02]  /*3770*/  @!P5 PRMT R72, R72, 0x7610, R67 ;  /* 0x000076104848d816 */ /* 0x000fe40000000043 */
[----:B------:R-:W-:Y:S02]  /*3780*/  LOP3.LUT P4, RZ, R12, 0x10000, RZ, 0xc0, !PT ;  /* 0x000100000cff7812 */ /* 0x000fe4000788c0ff */
[----:B------:R-:W-:Y:S02]  /*3790*/  PRMT R77, RZ, 0x7610, R77 ;  /* 0x00007610ff4d7816 */ /* 0x000fe4000000004d */
[----:B0-----:R-:W-:Y:S02]  /*37a0*/  PRMT R80, R80, 0x5410, RZ ;  /* 0x0000541050507816 */ /* 0x001fe400000000ff */
[----:B------:R-:W-:-:S02]  /*37b0*/  PRMT R78, RZ, 0x7610, R78 ;  /* 0x00007610ff4e7816 */ /* 0x000fc4000000004e */
[----:B------:R-:W-:Y:S02]  /*37c0*/  LOP3.LUT P1, RZ, R12, 0x20000, RZ, 0xc0, !PT ;  /* 0x000200000cff7812 */ /* 0x000fe4000782c0ff */
[----:B------:R-:W-:Y:S02]  /*37d0*/  PRMT R71, RZ, 0x7610, R71 ;  /* 0x00007610ff477816 */ /* 0x000fe40000000047 */
[----:B------:R-:W-:Y:S02]  /*37e0*/  PRMT R72, RZ, 0x7610, R72 ;  /* 0x00007610ff487816 */ /* 0x000fe40000000048 */
[----:B------:R-:W-:Y:S02]  /*37f0*/  PRMT R81, RZ, 0x7610, R81 ;  /* 0x00007610ff517816 */ /* 0x000fe40000000051 */
[----:B------:R-:W-:Y:S02]  /*3800*/  @!P0 PRMT R77, R64, 0x7610, R77 ;  /* 0x00007610404d8816 */ /* 0x000fe4000000004d */
[----:B------:R-:W-:-:S02]  /*3810*/  @!P0 PRMT R80, R80, 0x5410, R55 ;  /* 0x0000541050508816 */ /* 0x000fc40000000037 */
[----:B------:R-:W-:Y:S02]  /*3820*/  @!P0 PRMT R78, R55, 0x7632, R78 ;  /* 0x00007632374e8816 */ /* 0x000fe4000000004e */
[C---:B------:R-:W-:Y:S02]  /*3830*/  LOP3.LUT P0, RZ, R12.reuse, 0x8000, RZ, 0xc0, !PT ;  /* 0x000080000cff7812 */ /* 0x040fe4000780c0ff */
[----:B------:R-:W-:Y:S02]  /*3840*/  @!P5 PRMT R71, R67, 0x7610, R71 ;  /* 0x000076104347d816 */ /* 0x000fe40000000047 */
[----:B------:R-:W-:Y:S02]  /*3850*/  @!P5 PRMT R72, R65, 0x7632, R72 ;  /* 0x000076324148d816 */ /* 0x000fe40000000048 */
[----:B------:R-:W-:Y:S02]  /*3860*/  @!P2 PRMT R81, R69, 0x7632, R81 ;  /* 0x000076324551a816 */ /* 0x000fe40000000051 */
[----:B------:R-:W-:-:S02]  /*3870*/  LOP3.LUT P5, RZ, R12, 0x2, RZ, 0xc0, !PT ;  /* 0x000000020cff7812 */ /* 0x000fc400078ac0ff */
[----:B------:R-:W-:Y:S01]  /*3880*/  PRMT R85, R85, 0x5410, RZ ;  /* 0x0000541055557816 */ /* 0x000fe200000000ff */
[----:B------:R0:W-:Y:S01]  /*3890*/  STL [R1+0x90], R79 ;  /* 0x0000904f01007387 */ /* 0x0001e20000100800 */
[----:B------:R-:W-:Y:S02]  /*38a0*/  PRMT R91, R91, 0x5410, RZ ;  /* 0x000054105b5b7816 */ /* 0x000fe400000000ff */
[----:B------:R-:W-:Y:S02]  /*38b0*/  PRMT R62, RZ, 0x7610, R62 ;  /* 0x00007610ff3e7816 */ /* 0x000fe4000000003e */
[----:B------:R-:W-:Y:S02]  /*38c0*/  PRMT R81, R81, 0x5410, RZ ;  /* 0x0000541051517816 */ /* 0x000fe400000000ff */
[----:B------:R-:W-:Y:S01]  /*38d0*/  @!P4 PRMT R85, R85, 0x7610, R38 ;  /* 0x000076105555c816 */ /* 0x000fe20000000026 */
[----:B------:R1:W-:Y:S01]  /*38e0*/  STL [R1+0x24], R67 ;  /* 0x0000244301007387 */ /* 0x0003e20000100800 */
[----:B------:R-:W-:-:S02]  /*38f0*/  PRMT R92, RZ, 0x5410, RZ ;  /* 0x00005410ff5c7816 */ /* 0x000fc400000000ff */
[----:B0-----:R-:W-:Y:S01]  /*3900*/  PRMT R79, RZ, 0x7610, R79 ;  /* 0x00007610ff4f7816 */ /* 0x001fe2000000004f */
[----:B------:R-:W-:Y:S01]  /*3910*/  STL [R1+0xa4], R65 ;  /* 0x0000a44101007387 */ /* 0x000fe20000100800 */
[----:B------:R-:W-:Y:S02]  /*3920*/  @!P4 PRMT R91, R91, 0x7610, R44 ;  /* 0x000076105b5bc816 */ /* 0x000fe4000000002c */
[----:B------:R-:W-:Y:S01]  /*3930*/  PRMT R86, RZ, 0x5410, RZ ;  /* 0x00005410ff567816 */ /* 0x000fe200000000ff */
[----:B------:R0:W-:Y:S01]  /*3940*/  STL [R1+0x28], R64 ;  /* 0x0000284001007387 */ /* 0x0001e20000100800 */
[----:B------:R-:W-:Y:S01]  /*3950*/  P2R R2, PR, RZ, 0x40 ;  /* 0x00000040ff027803 */ /* 0x000fe20000000000 */
[----:B-1----:R-:W-:Y:S01]  /*3960*/  HFMA2 R67, -RZ, RZ, 0, 0 ;  /* 0x00000000ff437431 */ /* 0x002fe200000001ff */
[----:B------:R-:W-:Y:S02]  /*3970*/  @!P2 PRMT R62, R69, 0x7610, R62 ;  /* 0x00007610453ea816 */ /* 0x000fe4000000003e */
[----:B------:R-:W-:-:S02]  /*3980*/  @!P2 PRMT R81, R81, 0x5410, R68 ;  /* 0x000054105151a816 */ /* 0x000fc40000000044 */
[----:B------:R-:W-:Y:S01]  /*3990*/  @!P1 PRMT R79, R53, 0x7632, R79 ;  /* 0x00007632354f9816 */ /* 0x000fe2000000004f */
[----:B------:R1:W-:Y:S01]  /*39a0*/  STL [R1+0x34], R13 ;  /* 0x0000340d01007387 */ /* 0x0003e20000100800 */
[----:B------:R-:W-:Y:S02]  /*39b0*/  PRMT R85, RZ, 0x7610, R85 ;  /* 0x00007610ff557816 */ /* 0x000fe40000000055 */
[----:B0-----:R-:W-:Y:S02]  /*39c0*/  CS2R R64, SRZ ;  /* 0x0000000000407805 */ /* 0x001fe4000001ff00 */
[----:B------:R-:W-:Y:S01]  /*39d0*/  LOP3.LUT P2, RZ, R12, 0x4, RZ, 0xc0, !PT ;  /* 0x000000040cff7812 */ /* 0x000fe2000784c0ff */
[----:B------:R0:W4:Y:S01]  /*39e0*/  @!P5 LDG.E R67, desc[UR10][R6.64] ;  /* 0x0000000a0643d981 */ /* 0x000122000c1e1900 */
[----:B------:R-:W-:Y:S02]  /*39f0*/  @!P4 PRMT R92, R92, 0x5410, R44 ;  /* 0x000054105c5cc816 */ /* 0x000fe4000000002c */
[----:B------:R-:W-:Y:S01]  /*3a00*/  LOP3.LUT P6, RZ, R12, 0x1, RZ, 0xc0, !PT ;  /* 0x000000010cff7812 */ /* 0x000fe200078cc0ff */
[----:B------:R-:W4:Y:S01]  /*3a10*/  @!P5 LDG.E R65, desc[UR10][R30.64] ;  /* 0x0000000a1e41d981 */ /* 0x000f22000c1e1900 */
[----:B------:R-:W-:-:S02]  /*3a20*/  PRMT R91, RZ, 0x7610, R91 ;  /* 0x00007610ff5b7816 */ /* 0x000fc4000000005b */
[----:B------:R-:W-:Y:S02]  /*3a30*/  @!P0 PRMT R86, R86, 0x7610, R13 ;  /* 0x0000761056568816 */ /* 0x000fe4000000000d */
[----:B------:R-:W-:Y:S02]  /*3a40*/  PRMT R80, RZ, 0x7610, R80 ;  /* 0x00007610ff507816 */ /* 0x000fe40000000050 */
[----:B------:R-:W-:Y:S02]  /*3a50*/  PRMT R79, R79, 0x5410, RZ ;  /* 0x000054104f4f7816 */ /* 0x000fe400000000ff */
[----:B------:R-:W-:Y:S02]  /*3a60*/  PRMT R93, RZ, 0x7610, R93 ;  /* 0x00007610ff5d7816 */ /* 0x000fe4000000005d */
[----:B------:R-:W-:Y:S02]  /*3a70*/  @!P0 PRMT R85, R13, 0x7610, R85 ;  /* 0x000076100d558816 */ /* 0x000fe40000000055 */
[----:B------:R-:W-:-:S02]  /*3a80*/  @!P4 PRMT R92, R38, 0x7610, R92 ;  /* 0x00007610265cc816 */ /* 0x000fc4000000005c */
[----:B-1----:R-:W-:Y:S01]  /*3a90*/  P2R R13, PR, RZ, 0x20 ;  /* 0x00000020ff0d7803 */ /* 0x002fe20000000000 */
[----:B------:R-:W-:Y:S01]  /*3aa0*/  STL [R1+0x20], R69 ;  /* 0x0000204501007387 */ /* 0x000fe20000100800 */
[C---:B------:R-:W-:Y:S02]  /*3ab0*/  LOP3.LUT P4, RZ, R12.reuse, 0x2000, RZ, 0xc0, !PT ;  /* 0x000020000cff7812 */ /* 0x040fe4000788c0ff */
[C---:B------:R-:W-:Y:S01]  /*3ac0*/  @!P0 PRMT R91, R25.reuse, 0x7610, R91 ;  /* 0x00007610195b8816 */ /* 0x040fe2000000005b */
[----:B------:R1:W-:Y:S01]  /*3ad0*/  STL [R1+0xa0], R68 ;  /* 0x0000a04401007387 */ /* 0x0003e20000100800 */
[----:B------:R-:W-:Y:S02]  /*3ae0*/  @!P0 PRMT R86, R25, 0x7632, R86 ;  /* 0x0000763219568816 */ /* 0x000fe40000000056 */
[----:B------:R-:W-:Y:S01]  /*3af0*/  LOP3.LUT P5, RZ, R12, 0x1000, RZ, 0xc0, !PT ;  /* 0x000010000cff7812 */ /* 0x000fe200078ac0ff */
[----:B------:R3:W-:Y:S01]  /*3b00*/  STL [R1+0x30], R44 ;  /* 0x0000302c01007387 */ /* 0x0007e20000100800 */
[----:B------:R-:W-:-:S02]  /*3b10*/  ISETP.NE.AND P0, PT, R45, RZ, PT ;  /* 0x000000ff2d00720c */ /* 0x000fc40003f05270 */
[----:B------:R-:W-:Y:S02]  /*3b20*/  @!P1 PRMT R80, R53, 0x7610, R80 ;  /* 0x0000761035509816 */ /* 0x000fe40000000050 */
[----:B------:R-:W-:Y:S02]  /*3b30*/  @!P1 PRMT R79, R79, 0x5410, R48 ;  /* 0x000054104f4f9816 */ /* 0x000fe40000000030 */
[----:B-1----:R-:W-:Y:S02]  /*3b40*/  CS2R R68, SRZ ;  /* 0x0000000000447805 */ /* 0x002fe4000001ff00 */
[----:B------:R-:W-:Y:S02]  /*3b50*/  @!P1 PRMT R93, R48, 0x7632, R93 ;  /* 0x00007632305d9816 */ /* 0x000fe4000000005d */
[----:B------:R-:W-:Y:S02]  /*3b60*/  LOP3.LUT P1, RZ, R12, 0x4000, RZ, 0xc0, !PT ;  /* 0x000040000cff7812 */ /* 0x000fe4000782c0ff */
[----:B---3--:R-:W-:Y:S01]  /*3b70*/  CS2R R44, SRZ ;  /* 0x00000000002c7805 */ /* 0x008fe2000001ff00 */
[----:B------:R1:W3:Y:S05]  /*3b80*/  @!P2 LDG.E R69, desc[UR10][R40.64] ;  /* 0x0000000a2845a981 */ /* 0x0002ea000c1e1900 */
[----:B------:R2:W4:Y:S01]  /*3b90*/  @!P6 LDG.E R44, desc[UR10][R28.64] ;  /* 0x0000000a1c2ce981 */ /* 0x000522000c1e1900 */
[----:B0-----:R-:W-:-:S03]  /*3ba0*/  PRMT R7, R7, 0x5410, RZ ;  /* 0x0000541007077816 */ /* 0x001fc600000000ff */
[----:B------:R0:W3:Y:S01]  /*3bb0*/  @!P2 LDG.E R68, desc[UR10][R32.64] ;  /* 0x0000000a2044a981 */ /* 0x0000e2000c1e1900 */
[----:B-1----:R-:W-:-:S03]  /*3bc0*/  PRMT R41, R41, 0x5410, RZ ;  /* 0x0000541029297816 */ /* 0x002fc600000000ff */
[----:B------:R1:W3:Y:S01]  /*3bd0*/  @!P6 LDG.E R45, desc[UR10][R26.64] ;  /* 0x0000000a1a2de981 */ /* 0x0002e2000c1e1900 */
[----:B--2---:R-:W-:Y:S02]  /*3be0*/  PRMT R29, RZ, 0x7610, R29 ;  /* 0x00007610ff1d7816 */ /* 0x004fe4000000001d */
[----:B------:R-:W-:Y:S02]  /*3bf0*/  @!P4 PRMT R41, R41, 0x7610, R18 ;  /* 0x000076102929c816 */ /* 0x000fe40000000012 */
[----:B0-----:R-:W-:Y:S02]  /*3c00*/  PRMT R32, R32, 0x5410, RZ ;  /* 0x0000541020207816 */ /* 0x001fe400000000ff */
[----:B------:R-:W-:Y:S01]  /*3c10*/  @!P5 PRMT R29, R16, 0x7632, R29 ;  /* 0x00007632101dd816 */ /* 0x000fe2000000001d */
[----:B------:R0:W-:Y:S01]  /*3c20*/  STL [R1+0x38], R21 ;  /* 0x0000381501007387 */ /* 0x0001e20000100800 */
[--C-:B------:R-:W-:Y:S02]  /*3c30*/  @!P1 PRMT R32, R32, 0x5410, R21.reuse ;  /* 0x0000541020209816 */ /* 0x100fe40000000015 */
[----:B------:R-:W-:-:S02]  /*3c40*/  @!P1 PRMT R7, R7, 0x7610, R21 ;  /* 0x0000761007079816 */ /* 0x000fc40000000015 */
[----:B-1----:R-:W-:Y:S02]  /*3c50*/  PRMT R27, R27, 0x5410, RZ ;  /* 0x000054101b1b7816 */ /* 0x002fe400000000ff */
[----:B------:R-:W-:Y:S02]  /*3c60*/  PRMT R29, R29, 0x5410, RZ ;  /* 0x000054101d1d7816 */ /* 0x000fe400000000ff */
[----:B------:R-:W-:Y:S02]  /*3c70*/  PRMT R41, RZ, 0x7610, R41 ;  /* 0x00007610ff297816 */ /* 0x000fe40000000029 */
[----:B0-----:R-:W-:Y:S02]  /*3c80*/  PRMT R21, R21, 0x5410, RZ ;  /* 0x0000541015157816 */ /* 0x001fe400000000ff */
[--C-:B------:R-:W-:Y:S02]  /*3c90*/  @!P0 PRMT R27, R27, 0x5410, R20.reuse ;  /* 0x000054101b1b8816 */ /* 0x100fe40000000014 */
[----:B------:R-:W-:-:S02]  /*3ca0*/  @!P0 PRMT R21, R21, 0x7610, R20 ;  /* 0x0000761015158816 */ /* 0x000fc40000000014 */
[----:B------:R-:W-:Y:S02]  /*3cb0*/  @!P0 PRMT R29, R29, 0x5410, R11 ;  /* 0x000054101d1d8816 */ /* 0x000fe4000000000b */
[----:B------:R-:W-:Y:S02]  /*3cc0*/  @!P0 PRMT R41, R11, 0x7632, R41 ;  /* 0x000076320b298816 */ /* 0x000fe40000000029 */
[----:B------:R-:W-:Y:S02]  /*3cd0*/  ISETP.NE.AND P0, PT, R24, RZ, PT ;  /* 0x000000ff1800720c */ /* 0x000fe40003f05270 */
[----:B------:R-:W-:-:S11]  /*3ce0*/  CS2R R58, SRZ ;  /* 0x00000000003a7805 */ /* 0x000fd6000001ff00 */
[----:B------:R0:W2:Y:S02]  /*3cf0*/  @!P0 LDG.E R59, desc[UR10][R60.64] ;  /* 0x0000000a3c3b8981 */ /* 0x0000a4000c1e1900 */
[----:B0-----:R-:W-:-:S06]  /*3d00*/  CS2R R60, SRZ ;  /* 0x00000000003c7805 */ /* 0x001fcc000001ff00 */
[----:B------:R-:W2:Y:S01]  /*3d10*/  @!P0 LDG.E R60, desc[UR10][R114.64] ;  /* 0x0000000a723c8981 */ /* 0x000ea2000c1e1900 */
[----:B------:R-:W-:Y:S02]  /*3d20*/  PRMT R31, R31, 0x5410, RZ ;  /* 0x000054101f1f7816 */ /* 0x000fe400000000ff */
[----:B------:R-:W-:Y:S02]  /*3d30*/  PRMT R6, R6, 0x5410, RZ ;  /* 0x0000541006067816 */ /* 0x000fe400000000ff */
[----:B------:R-:W-:Y:S02]  /*3d40*/  PRMT R32, RZ, 0x7610, R32 ;  /* 0x00007610ff207816 */ /* 0x000fe40000000020 */
[--C-:B------:R-:W-:Y:S02]  /*3d50*/  @!P4 PRMT R31, R31, 0x5410, R23.reuse ;  /* 0x000054101f1fc816 */ /* 0x100fe40000000017 */
[----:B------:R-:W-:Y:S02]  /*3d60*/  @!P4 PRMT R6, R6, 0x7610, R23 ;  /* 0x000076100606c816 */ /* 0x000fe40000000017 */
[----:B------:R-:W-:-:S02]  /*3d70*/  @!P4 PRMT R32, R18, 0x7610, R32 ;  /* 0x000076101220c816 */ /* 0x000fc40000000020 */
[----:B------:R-:W-:Y:S02]  /*3d80*/  PRMT R30, RZ, 0x5410, RZ ;  /* 0x00005410ff1e7816 */ /* 0x000fe400000000ff */
[----:B------:R-:W-:Y:S02]  /*3d90*/  LOP3.LUT P4, RZ, R12, 0x400, RZ, 0xc0, !PT ;  /* 0x000004000cff7812 */ /* 0x000fe4000788c0ff */
[----:B------:R-:W-:Y:S02]  /*3da0*/  PRMT R31, RZ, 0x7610, R31 ;  /* 0x00007610ff1f7816 */ /* 0x000fe4000000001f */
[----:B------:R-:W-:Y:S01]  /*3db0*/  @!P5 PRMT R30, R16, 0x7610, R30 ;  /* 0x00007610101ed816 */ /* 0x000fe2000000001e */
[----:B------:R0:W-:Y:S01]  /*3dc0*/  STL [R1+0xb0], R38 ;  /* 0x0000b02601007387 */ /* 0x0001e20000100800 */
[----:B------:R-:W-:Y:S02]  /*3dd0*/  @!P5 PRMT R31, R14, 0x7610, R31 ;  /* 0x000076100e1fd816 */ /* 0x000fe4000000001f */
[----:B------:R-:W-:-:S02]  /*3de0*/  @!P5 PRMT R30, R30, 0x7610, R14 ;  /* 0x000076101e1ed816 */ /* 0x000fc4000000000e */
[----:B------:R-:W-:Y:S02]  /*3df0*/  PRMT R33, RZ, 0x7610, R33 ;  /* 0x00007610ff217816 */ /* 0x000fe40000000021 */
[----:B------:R-:W-:Y:S02]  /*3e00*/  LOP3.LUT P5, RZ, R12, 0x200, RZ, 0xc0, !PT ;  /* 0x000002000cff7812 */ /* 0x000fe400078ac0ff */
[----:B------:R-:W-:Y:S02]  /*3e10*/  PRMT R28, RZ, 0x5410, RZ ;  /* 0x00005410ff1c7816 */ /* 0x000fe400000000ff */
[----:B0-----:R-:W-:Y:S02]  /*3e20*/  PRMT R38, RZ, 0x7610, R38 ;  /* 0x00007610ff267816 */ /* 0x001fe40000000026 */
[----:B------:R-:W-:Y:S01]  /*3e30*/  ISETP.NE.AND P2, PT, R51, RZ, PT ;  /* 0x000000ff3300720c */ /* 0x000fe20003f45270 */
        /* <DEDUP_REMOVED lines=36> */
[----:B------:R-:W-:-:S02]  /*4080*/  @!P4 PRMT R16, R82, 0x7610, R16 ;  /* 0x000076105210c816 */ /* 0x000fc40000000010 */
        /* <DEDUP_REMOVED lines=8> */
[----:B------:R-:W1:Y:S01]  /*4110*/  S2R R51, SR_TID.X ;  /* 0x0000000000337919 */ /* 0x000e620000002100 */
[C---:B------:R-:W-:Y:S02]  /*4120*/  @!P5 PRMT R21, R5.reuse, 0x7632, R21 ;  /* 0x000076320515d816 */ /* 0x040fe40000000015 */
[----:B0-----:R-:W-:Y:S01]  /*4130*/  PRMT R14, R14, 0x5410, RZ ;  /* 0x000054100e0e7816 */ /* 0x001fe200000000ff */
[----:B------:R0:W-:Y:S01]  /*4140*/  STL [R1+0xc4], R11 ;  /* 0x0000c40b01007387 */ /* 0x0001e20000100800 */
[----:B------:R-:W-:Y:S02]  /*4150*/  @!P5 PRMT R22, R5, 0x7610, R22 ;  /* 0x000076100516d816 */ /* 0x000fe40000000016 */
[----:B------:R-:W-:Y:S02]  /*4160*/  @!P5 PRMT R14, R14, 0x5410, R52 ;  /* 0x000054100e0ed816 */ /* 0x000fe40000000034 */
[----:B------:R-:W-:-:S02]  /*4170*/  LOP3.LUT P5, RZ, R12, 0x4, RZ, 0xc0, !PT ;  /* 0x000000040cff7812 */ /* 0x000fc400078ac0ff */
[----:B------:R-:W-:Y:S02]  /*4180*/  PRMT R12, R12, 0x5410, RZ ;  /* 0x000054100c0c7816 */ /* 0x000fe400000000ff */
[----:B0-----:R-:W-:Y:S01]  /*4190*/  PRMT R11, RZ, 0x7610, R11 ;  /* 0x00007610ff0b7816 */ /* 0x001fe2000000000b */
[----:B------:R0:W-:Y:S01]  /*41a0*/  STL [R1+0x44], R20 ;  /* 0x0000441401007387 */ /* 0x0001e20000100800 */
[----:B------:R-:W-:Y:S02]  /*41b0*/  @!P3 PRMT R12, R12, 0x5410, R76 ;  /* 0x000054100c0cb816 */ /* 0x000fe4000000004c */
[----:B-----5:R-:W-:Y:S01]  /*41c0*/  @!P4 PRMT R11, R74, 0x7610, R11 ;  /* 0x000076104a0bc816 */ /* 0x020fe2000000000b */
        /* <DEDUP_REMOVED lines=10> */
[----:B-----5:R-:W-:Y:S01]  /*4270*/  PRMT R10, R10, 0x5410, RZ ;  /* 0x000054100a0a7816 */ /* 0x020fe200000000ff */
[----:B------:R5:W-:Y:S01]  /*4280*/  STL [R1+0x48], R9 ;  /* 0x0000480901007387 */ /* 0x000be20000100800 */
[----:B------:R-:W-:-:S02]  /*4290*/  @!P3 PRMT R20, R75, 0x7610, R20 ;  /* 0x000076104b14b816 */ /* 0x000fc40000000014 */
[----:B------:R-:W-:Y:S01]  /*42a0*/  @!P3 PRMT R39, R39, 0x7610, R75 ;  /* 0x000076102727b816 */ /* 0x000fe2000000004b */
[----:B------:R1:W-:Y:S01]  /*42b0*/  STL [R1+0x50], R0 ;  /* 0x0000500001007387 */ /* 0x0003e20000100800 */
[C---:B------:R-:W-:Y:S02]  /*42c0*/  ISETP.NE.AND P3, PT, R17.reuse, RZ, PT ;  /* 0x000000ff1100720c */ /* 0x040fe40003f65270 */
[----:B------:R-:W-:Y:S01]  /*42d0*/  PRMT R19, RZ, 0x7610, R19 ;  /* 0x00007610ff137816 */ /* 0x000fe20000000013 */
[----:B------:R-:W2:Y:S01]  /*42e0*/  @!P1 LDG.E R61, desc[UR10][R112.64] ;  /* 0x0000000a703d9981 */ /* 0x000ea2000c1e1900 */
[----:B------:R-:W-:Y:S02]  /*42f0*/  PRMT R18, R18, 0x5410, RZ ;  /* 0x0000541012127816 */ /* 0x000fe400000000ff */
[----:B------:R-:W-:Y:S01]  /*4300*/  PRMT R17, R17, 0x5410, RZ ;  /* 0x0000541011117816 */ /* 0x000fe200000000ff */
[----:B------:R2:W2:Y:S01]  /*4310*/  @!P1 LDG.E R64, desc[UR10][R46.64] ;  /* 0x0000000a2e409981 */ /* 0x0004a2000c1e1900 */
[----:B0-----:R-:W-:-:S02]  /*4320*/  MOV R3, UR7 ;  /* 0x0000000700037c02 */ /* 0x001fc40008000f00 */
[----:B------:R-:W-:Y:S02]  /*4330*/  @!P4 PRMT R19, R74, 0x7632, R19 ;  /* 0x000076324a13c816 */ /* 0x000fe40000000013 */
[--C-:B------:R-:W-:Y:S02]  /*4340*/  @!P4 PRMT R18, R18, 0x5410, R73.reuse ;  /* 0x000054101212c816 */ /* 0x100fe40000000049 */
[----:B------:R-:W-:Y:S02]  /*4350*/  @!P4 PRMT R17, R17, 0x7610, R73 ;  /* 0x000076101111c816 */ /* 0x000fe40000000049 */
[----:B------:R-:W-:Y:S02]  /*4360*/  ISETP.NE.AND P4, PT, R49, RZ, PT ;  /* 0x000000ff3100720c */ /* 0x000fe40003f85270 */
[----:B-----5:R-:W-:Y:S02]  /*4370*/  PRMT R9, RZ, 0x7610, R9 ;  /* 0x00007610ff097816 */ /* 0x020fe40000000009 */
[----:B-1----:R-:W-:-:S02]  /*4380*/  LOP3.LUT R0, R51, 0xffff, RZ, 0xc0, !PT ;  /* 0x0000ffff33007812 */ /* 0x002fc400078ec0ff */
[----:B------:R-:W-:-:S03]  /*4390*/  PRMT R6, RZ, 0x7610, R6 ;  /* 0x00007610ff067816 */ /* 0x000fc60000000006 */
[----:B------:R-:W-:-:S04]  /*43a0*/  IMAD R0, R0, 0x925, RZ ;  /* 0x0000092500007824 */ /* 0x000fc800078e02ff */
[----:B------:R-:W-:Y:S02]  /*43b0*/  @!P4 PRMT R9, R43, 0x7610, R9 ;  /* 0x000076102b09c816 */ /* 0x000fe40000000009 */
[----:B------:R-:W-:Y:S02]  /*43c0*/  PRMT R33, R33, 0x5410, RZ ;  /* 0x0000541021217816 */ /* 0x000fe400000000ff */
[----:B------:R-:W-:Y:S02]  /*43d0*/  PRMT R9, R9, 0x5410, RZ ;  /* 0x0000541009097816 */ /* 0x000fe400000000ff */
[----:B------:R-:W-:Y:S02]  /*43e0*/  SHF.R.U32.HI R0, RZ, 0x10, R0 ;  /* 0x00000010ff007819 */ /* 0x000fe40000011600 */
[C---:B----4-:R-:W-:Y:S02]  /*43f0*/  @!P6 PRMT R7, R44.reuse, 0x7610, R7 ;  /* 0x000076102c07e816 */ /* 0x050fe40000000007 */
[----:B------:R-:W-:-:S02]  /*4400*/  @!P6 PRMT R12, R44, 0x7632, R12 ;  /* 0x000076322c0ce816 */ /* 0x000fc4000000000c */
[--C-:B---3--:R-:W-:Y:S02]  /*4410*/  @!P6 PRMT R11, R11, 0x5410, R45.reuse ;  /* 0x000054100b0be816 */ /* 0x108fe4000000002d */
[----:B------:R-:W-:Y:S02]  /*4420*/  @!P6 PRMT R10, R10, 0x7610, R45 ;  /* 0x000076100a0ae816 */ /* 0x000fe4000000002d */
[----:B------:R-:W-:Y:S02]  /*4430*/  ISETP.NE.AND P6, PT, R2, RZ, PT ;  /* 0x000000ff0200720c */ /* 0x000fe40003fc5270 */
[----:B------:R-:W-:Y:S01]  /*4440*/  MOV R2, UR6 ;  /* 0x0000000600027c02 */ /* 0x000fe20008000f00 */
[----:B------:R-:W0:Y:S05]  /*4450*/  LDCU.U8 UR6, c[0x0][0x414] ;  /* 0x00008280ff0677ac */ /* 0x000e2a0008000000 */
[----:B------:R-:W3:Y:S01]  /*4460*/  LDG.E.64 R2, desc[UR10][R2.64] ;  /* 0x0000000a02027981 */ /* 0x000ee2000c1e1b00 */
[----:B------:R-:W-:-:S02]  /*4470*/  PRMT R10, RZ, 0x7610, R10 ;  /* 0x00007610ff0a7816 */ /* 0x000fc4000000000a */
[----:B------:R-:W-:Y:S02]  /*4480*/  PRMT R0, R0, 0x9910, RZ ;  /* 0x0000991000007816 */ /* 0x000fe400000000ff */
[----:B------:R-:W-:Y:S02]  /*4490*/  PRMT R17, RZ, 0x7610, R17 ;  /* 0x00007610ff117816 */ /* 0x000fe40000000011 */
[----:B------:R-:W-:Y:S01]  /*44a0*/  PRMT R16, R16, 0x5410, RZ ;  /* 0x0000541010107816 */ /* 0x000fe200000000ff */
[----:B------:R-:W-:Y:S01]  /*44b0*/  IMAD R0, R0, 0x1c, RZ ;  /* 0x0000001c00007824 */ /* 0x000fe200078e02ff */
[----:B------:R-:W-:Y:S02]  /*44c0*/  PRMT R39, RZ, 0x7610, R39 ;  /* 0x00007610ff277816 */ /* 0x000fe40000000027 */
[----:B------:R-:W-:Y:S02]  /*44d0*/  @!P4 PRMT R17, R43, 0x7632, R17 ;  /* 0x000076322b11c816 */ /* 0x000fe40000000011 */
[----:B------:R-:W-:-:S02]  /*44e0*/  @!P4 PRMT R16, R16, 0x5410, R42 ;  /* 0x000054101010c816 */ /* 0x000fc4000000002a */
[----:B------:R-:W-:Y:S01]  /*44f0*/  @!P4 PRMT R39, R42, 0x7632, R39 ;  /* 0x000076322a27c816 */ /* 0x000fe20000000027 */
[----:B------:R-:W-:Y:S01]  /*4500*/  STL [R1+0xd0], R83 ;  /* 0x0000d05301007387 */ /* 0x000fe20000100800 */
[----:B------:R-:W-:Y:S02]  /*4510*/  ISETP.NE.AND P4, PT, R15, RZ, PT ;  /* 0x000000ff0f00720c */ /* 0x000fe40003f85270 */
[C---:B--2---:R-:W-:Y:S01]  /*4520*/  @!P0 PRMT R6, R59.reuse, 0x7610, R6 ;  /* 0x000076103b068816 */ /* 0x044fe20000000006 */
[----:B------:R-:W-:Y:S01]  /*4530*/  STL [R1+0x54], R82 ;  /* 0x0000545201007387 */ /* 0x000fe20000100800 */
[----:B------:R-:W-:Y:S02]  /*4540*/  @!P0 PRMT R10, R59, 0x7632, R10 ;  /* 0x000076323b0a8816 */ /* 0x000fe4000000000a */
[--C-:B------:R-:W-:Y:S01]  /*4550*/  @!P0 PRMT R9, R9, 0x5410, R60.reuse ;  /* 0x0000541009098816 */ /* 0x100fe2000000003c */
[----:B------:R1:W-:Y:S01]  /*4560*/  STL [R1+0xc8], R8 ;  /* 0x0000c80801007387 */ /* 0x0003e20000100800 */
[----:B------:R-:W-:-:S02]  /*4570*/  @!P0 PRMT R33, R33, 0x7610, R60 ;  /* 0x0000761021218816 */ /* 0x000fc4000000003c */
[----:B0-----:R-:W-:Y:S02]  /*4580*/  ISETP.NE.AND P0, PT, RZ, UR6, PT ;  /* 0x00000006ff007c0c */ /* 0x001fe4000bf05270 */
[----:B------:R-:W-:Y:S01]  /*4590*/  PRMT R14, RZ, 0x7610, R14 ;  /* 0x00007610ff0e7816 */ /* 0x000fe2000000000e */
[----:B------:R0:W-:Y:S01]  /*45a0*/  STL [R1+0x58], R52 ;  /* 0x0000583401007387 */ /* 0x0001e20000100800 */
[----:B------:R-:W-:Y:S02]  /*45b0*/  PRMT R15, RZ, 0x5410, RZ ;  /* 0x00005410ff0f7816 */ /* 0x000fe400000000ff */
[----:B------:R-:W-:Y:S02]  /*45c0*/  IADD3 R0, PT, PT, RZ, -R0, RZ ;  /* 0x80000000ff007210 */ /* 0x000fe40007ffe0ff */
[----:B------:R-:W-:Y:S01]  /*45d0*/  PRMT R38, R38, 0x5410, RZ ;  /* 0x0000541026267816 */ /* 0x000fe200000000ff */
[----:B------:R2:W-:Y:S01]  /*45e0*/  STL [R1+0xd8], R5 ;  /* 0x0000d80501007387 */ /* 0x0005e20000100800 */
[----:B-1----:R-:W-:-:S03]  /*45f0*/  PRMT R8, R8, 0x5410, RZ ;  /* 0x0000541008087816 */ /* 0x002fc600000000ff */
[----:B------:R-:W1:Y:S01]  /*4600*/  @P0 LDC.64 R82, c[0x0][0x3b0] ;  /* 0x0000ec00ff520b82 */ /* 0x000e620000000a00 */
[--C-:B------:R-:W-:Y:S02]  /*4610*/  @!P5 PRMT R15, R15, 0x7610, R69.reuse ;  /* 0x000076100f0fd816 */ /* 0x100fe40000000045 */
[----:B------:R-:W-:Y:S02]  /*4620*/  CS2R R46, SRZ ;  /* 0x00000000002e7805 */ /* 0x000fe4000001ff00 */
[----:B------:R-:W-:Y:S01]  /*4630*/  PRMT R0, R0, 0x7710, RZ ;  /* 0x0000771000007816 */ /* 0x000fe200000000ff */
[----:B------:R4:W-:Y:S01]  /*4640*/  STL [R1+0xa8], R55 ;  /* 0x0000a83701007387 */ /* 0x0009e20000100800 */
[----:B------:R-:W-:Y:S02]  /*4650*/  @!P5 PRMT R8, R8, 0x5410, R69 ;  /* 0x000054100808d816 */ /* 0x000fe40000000045 */
[C---:B------:R-:W-:Y:S01]  /*4660*/  @!P5 PRMT R15, R68.reuse, 0x7610, R15 ;  /* 0x00007610440fd816 */ /* 0x040fe2000000000f */
[----:B------:R5:W-:Y:S01]  /*4670*/  STL [R1+0x2c], R53 ;  /* 0x00002c3501007387 */ /* 0x000be20000100800 */
[----:B------:R-:W-:-:S02]  /*4680*/  @!P5 PRMT R14, R68, 0x7632, R14 ;  /* 0x00007632440ed816 */ /* 0x000fc4000000000e */
[----:B------:R-:W-:Y:S01]  /*4690*/  IADD3 R0, PT, PT, R0, R51, RZ ;  /* 0x0000003300007210 */ /* 0x000fe20007ffe0ff */
[----:B------:R4:W3:Y:S01]  /*46a0*/  @!P4 LDG.E R58, desc[UR10][R56.64] ;  /* 0x0000000a383ac981 */ /* 0x0008e2000c1e1900 */
[----:B------:R-:W-:Y:S02]  /*46b0*/  ISETP.NE.AND P5, PT, R13, RZ, PT ;  /* 0x000000ff0d00720c */ /* 0x000fe40003fa5270 */
[----:B------:R-:W-:Y:S01]  /*46c0*/  SHF.L.U32 R0, R0, 0x1, RZ ;  /* 0x0000000100007819 */ /* 0x000fe200000006ff */
[----:B------:R-:W3:Y:S01]  /*46d0*/  @!P2 LDG.E R46, desc[UR10][R110.64] ;  /* 0x0000000a6e2ea981 */ /* 0x000ee2000c1e1900 */
[----:B0-----:R-:W-:Y:S02]  /*46e0*/  MOV R52, UR13 ;  /* 0x0000000d00347c02 */ /* 0x001fe40008000f00 */
[----:B------:R-:W-:Y:S01]  /*46f0*/  LOP3.LUT R0, R0, 0xffff, RZ, 0xc0, !PT ;  /* 0x0000ffff00007812 */ /* 0x000fe200078ec0ff */
[----:B------:R-:W3:Y:S01]  /*4700*/  @!P2 LDG.E R47, desc[UR10][R108.64] ;  /* 0x0000000a6c2fa981 */ /* 0x000ee2000c1e1900 */
[----:B------:R-:W-:-:S02]  /*4710*/  PRMT R13, RZ, 0x5410, RZ ;  /* 0x00005410ff0d7816 */ /* 0x000fc400000000ff */
[----:B------:R-:W-:Y:S01]  /*4720*/  PRMT R8, RZ, 0x7610, R8 ;  /* 0x00007610ff087816 */ /* 0x000fe20000000008 */
[----:B------:R-:W-:Y:S02]  /*4730*/  IMAD R52, R52, 0x38, R0 ;  /* 0x0000003834347824 */ /* 0x000fe400078e0200 */
[----:B------:R-:W-:Y:S02]  /*4740*/  @!P5 PRMT R13, R13, 0x7610, R67 ;  /* 0x000076100d0dd816 */ /* 0x000fe40000000043 */
[----:B-1----:R-:W-:Y:S01]  /*4750*/  @P0 IMAD.WIDE R82, R52, 0x2, R82 ;  /* 0x0000000234520825 */ /* 0x002fe200078e0252 */
[----:B------:R-:W-:Y:S02]  /*4760*/  @!P5 PRMT R8, R67, 0x7610, R8 ;  /* 0x000076104308d816 */ /* 0x000fe40000000008 */
[----:B------:R-:W-:Y:S02]  /*4770*/  @!P5 PRMT R13, R65, 0x7610, R13 ;  /* 0x00007610410dd816 */ /* 0x000fe4000000000d */
[----:B------:R-:W-:Y:S01]  /*4780*/  @!P5 PRMT R38, R38, 0x7610, R65 ;  /* 0x000076102626d816 */ /* 0x000fe20000000041 */
[----:B------:R-:W3:Y:S01]  /*4790*/  @P0 LDG.E.U16 R51, desc[UR10][R82.64] ;  /* 0x0000000a52330981 */ /* 0x000ee2000c1e1500 */
[----:B------:R-:W-:-:S03]  /*47a0*/  ISETP.NE.AND P5, PT, R4, RZ, PT ;  /* 0x000000ff0400720c */ /* 0x000fc60003fa5270 */
[----:B--2---:R0:W2:Y:S01]  /*47b0*/  @P0 LDG.E.U16 R5, desc[UR10][R82.64+0x2] ;  /* 0x0000020a52050981 */ /* 0x0040a2000c1e1500 */
[----:B----4-:R-:W-:Y:S02]  /*47c0*/  CS2R R56, SRZ ;  /* 0x0000000000387805 */ /* 0x010fe4000001ff00 */
[----:B------:R-:W-:Y:S01]  /*47d0*/  MOV R55, RZ ;  /* 0x000000ff00377202 */ /* 0x000fe20000000f00 */
[----:B-----5:R-:W-:Y:S01]  /*47e0*/  HFMA2 R53, -RZ, RZ, 0, 0 ;  /* 0x00000000ff357431 */ /* 0x020fe200000001ff */
[----:B------:R-:W-:Y:S01]  /*47f0*/  MOV R4, RZ ;  /* 0x000000ff00047202 */ /* 0x000fe20000000f00 */
[----:B------:R1:W-:Y:S01]  /*4800*/  STL [R1+0xac], R48 ;  /* 0x0000ac3001007387 */ /* 0x0003e20000100800 */
[----:B------:R-:W-:-:S03]  /*4810*/  HFMA2 R49, -RZ, RZ, 0, 0 ;  /* 0x00000000ff317431 */ /* 0x000fc600000001ff */
[----:B------:R-:W4:Y:S01]  /*4820*/  @!P4 LDG.E R57, desc[UR10][R100.64] ;  /* 0x0000000a6439c981 */ /* 0x000f22000c1e1900 */
[----:B0-----:R-:W0:Y:S03]  /*4830*/  LDC.64 R82, c[0x0][0x3a8] ;  /* 0x0000ea00ff527b82 */ /* 0x001e260000000a00 */
[----:B------:R-:W5:Y:S01]  /*4840*/  @!P5 LDG.E R56, desc[UR10][R98.64] ;  /* 0x0000000a6238d981 */ /* 0x000f62000c1e1900 */
[----:B-1----:R-:W-:-:S03]  /*4850*/  MOV R48, RZ ;  /* 0x000000ff00307202 */ /* 0x002fc60000000f00 */
[----:B------:R-:W2:Y:S04]  /*4860*/  @!P5 LDG.E R55, desc[UR10][R96.64] ;  /* 0x0000000a6037d981 */ /* 0x000ea8000c1e1900 */
[----:B------:R-:W2:Y:S04]  /*4870*/  @!P6 LDG.E R53, desc[UR10][R94.64] ;  /* 0x0000000a5e35e981 */ /* 0x000ea8000c1e1900 */
[----:B------:R-:W2:Y:S04]  /*4880*/  @!P6 LDG.E R4, desc[UR10][R88.64] ;  /* 0x0000000a5804e981 */ /* 0x000ea8000c1e1900 */
[----:B------:R-:W2:Y:S04]  /*4890*/  @!P3 LDG.E R48, desc[UR10][R106.64] ;  /* 0x0000000a6a30b981 */ /* 0x000ea8000c1e1900 */
[----:B------:R-:W2:Y:S01]  /*48a0*/  @!P3 LDG.E R49, desc[UR10][R104.64] ;  /* 0x0000000a6831b981 */ /* 0x000ea2000c1e1900 */
[----:B0-----:R-:W-:-:S03]  /*48b0*/  IMAD.WIDE R82, R52, 0x2, R82 ;  /* 0x0000000234527825 */ /* 0x001fc600078e0252 */
[----:B------:R0:W-:Y:S04]  /*48c0*/  STL [R1+0xd4], R54 ;  /* 0x0000d43601007387 */ /* 0x0001e80000100800 */
[----:B------:R-:W2:Y:S04]  /*48d0*/  LDG.E.U16 R52, desc[UR10][R82.64+0x2] ;  /* 0x0000020a52347981 */ /* 0x000ea8000c1e1500 */
[----:B0-----:R-:W2:Y:S04]  /*48e0*/  LDG.E.U16 R54, desc[UR10][R82.64] ;  /* 0x0000000a52367981 */ /* 0x001ea8000c1e1500 */
[----:B------:R0:W-:Y:S04]  /*48f0*/  STL [R1+0x64], R43 ;  /* 0x0000642b01007387 */ /* 0x0001e80000100800 */
[----:B------:R1:W-:Y:S01]  /*4900*/  STL [R1+0xe4], R42 ;  /* 0x0000e42a01007387 */ /* 0x0003e20000100800 */
[----:B0-----:R-:W-:-:S02]  /*4910*/  PRMT R43, RZ, 0x5410, RZ ;  /* 0x00005410ff2b7816 */ /* 0x001fc400000000ff */
[----:B-1----:R-:W-:-:S04]  /*4920*/  PRMT R42, RZ, 0x5410, RZ ;  /* 0x00005410ff2a7816 */ /* 0x002fc800000000ff */
[----:B------:R-:W-:Y:S02]  /*4930*/  @!P1 PRMT R42, R61, 0x7610, R42 ;  /* 0x000076103d2a9816 */ /* 0x000fe4000000002a */
[----:B------:R-:W-:Y:S02]  /*4940*/  @!P1 PRMT R43, R64, 0x7610, R43 ;  /* 0x00007610402b9816 */ /* 0x000fe4000000002b */
[----:B------:R-:W-:Y:S02]  /*4950*/  @!P1 PRMT R42, R42, 0x7610, R61 ;  /* 0x000076102a2a9816 */ /* 0x000fe4000000003d */
[----:B------:R-:W-:Y:S01]  /*4960*/  @!P1 PRMT R43, R43, 0x7610, R64 ;  /* 0x000076102b2b9816 */ /* 0x000fe20000000040 */
[----:B------:R0:W-:Y:S04]  /*4970*/  STL [R1+0x70], R44 ;  /* 0x0000702c01007387 */ /* 0x0001e80000100800 */
[----:B------:R1:W-:Y:S01]  /*4980*/  STL [R1+0xf0], R45 ;  /* 0x0000f02d01007387 */ /* 0x0003e20000100800 */
[----:B0-----:R-:W-:-:S02]  /*4990*/  PRMT R44, RZ, 0x5410, RZ ;  /* 0x00005410ff2c7816 */ /* 0x001fc400000000ff */
[----:B---3--:R-:W-:-:S13]  /*49a0*/  R2UR UR28, R2 ;  /* 0x00000000021c72ca */ /* 0x008fda00000e0000 */
[----:B------:R-:W-:-:S05]  /*49b0*/  MOV R2, UR28 ;  /* 0x0000001c00027c02 */ /* 0x000fca0008000f00 */
[----:B------:R-:W-:-:S05]  /*49c0*/  FFMA.FTZ R3, -R2, UR28, R3 ;  /* 0x0000001c02037c23 */ /* 0x000fca0008010103 */
[----:B------:R-:W-:-:S13]  /*49d0*/  FSETP.GTU.FTZ.AND P1, PT, R3, RZ, PT ;  /* 0x000000ff0300720b */ /* 0x000fda0003f3c000 */
[----:B------:R-:W-:-:S05]  /*49e0*/  VOTEU.ANY UP0, P1 ;  /* 0x0000000000ff7886 */ /* 0x000fca0000800100 */
[----:B------:R-:W0:Y:S01]  /*49f0*/  @UP0 LDCU UR5, c[0x0][0x3c0] ;  /* 0x00007800ff0507ac */ /* 0x000e220008000800 */
[----:B------:R-:W-:Y:S02]  /*4a00*/  PLOP3.LUT P1, PT, PT, PT, UP0, 0x80, 0x8 ;  /* 0x000000000008781c */ /* 0x000fe40003f2f008 */
[----:B-1----:R-:W-:Y:S01]  /*4a10*/  PRMT R45, RZ, 0x5410, RZ ;  /* 0x00005410ff2d7816 */ /* 0x002fe200000000ff */
[----:B------:R-:W-:Y:S10]  /*4a20*/  STL [R1+0x5c], R76 ;  /* 0x00005c4c01007387 */ /* 0x000ff40000100800 */
[----:B0-----:R-:W-:-:S06]  /*4a30*/  @P1 FADD.FTZ R2, R3, UR5 ;  /* 0x0000000503021e21 */ /* 0x001fcc0008010000 */
[----:B------:R-:W0:Y:S01]  /*4a40*/  @P1 MUFU.RSQ R2, R2 ;  /* 0x0000000200021308 */ /* 0x000e220000001400 */
[----:B------:R-:W-:Y:S04]  /*4a50*/  STL [R1+0xdc], R75 ;  /* 0x0000dc4b01007387 */ /* 0x000fe80000100800 */
[----:B------:R-:W-:Y:S04]  /*4a60*/  STL [R1+0x60], R74 ;  /* 0x0000604a01007387 */ /* 0x000fe80000100800 */
[----:B------:R-:W-:Y:S04]  /*4a70*/  STL [R1+0xe0], R73 ;  /* 0x0000e04901007387 */ /* 0x000fe80000100800 */
[----:B------:R-:W-:Y:S01]  /*4a80*/  STL [R1+0x68], R69 ;  /* 0x0000684501007387 */ /* 0x000fe20000100800 */
[----:B------:R-:W-:-:S03]  /*4a90*/  @!P2 PRMT R44, R46, 0x7610, R44 ;  /* 0x000076102e2ca816 */ /* 0x000fc6000000002c */
[----:B------:R-:W-:Y:S01]  /*4aa0*/  STL [R1+0xe8], R68 ;  /* 0x0000e84401007387 */ /* 0x000fe20000100800 */
[----:B------:R-:W-:-:S03]  /*4ab0*/  @!P2 PRMT R45, R47, 0x7610, R45 ;  /* 0x000076102f2da816 */ /* 0x000fc6000000002d */
[----:B------:R-:W-:Y:S01]  /*4ac0*/  STL [R1+0x6c], R67 ;  /* 0x00006c4301007387 */ /* 0x000fe20000100800 */
[----:B------:R-:W-:-:S03]  /*4ad0*/  @!P2 PRMT R44, R44, 0x7610, R46 ;  /* 0x000076102c2ca816 */ /* 0x000fc6000000002e */
[----:B------:R-:W-:Y:S01]  /*4ae0*/  STL [R1+0xec], R65 ;  /* 0x0000ec4101007387 */ /* 0x000fe20000100800 */
[----:B------:R-:W-:-:S03]  /*4af0*/  @!P2 PRMT R45, R45, 0x7610, R47 ;  /* 0x000076102d2da816 */ /* 0x000fc6000000002f */
[----:B------:R-:W-:Y:S04]  /*4b00*/  STL [R1+0x74], R59 ;  /* 0x0000743b01007387 */ /* 0x000fe80000100800 */
[----:B------:R-:W-:Y:S04]  /*4b10*/  STL [R1+0xf4], R60 ;  /* 0x0000f43c01007387 */ /* 0x000fe80000100800 */
[----:B------:R-:W-:Y:S04]  /*4b20*/  STL [R1+0x78], R61 ;  /* 0x0000783d01007387 */ /* 0x000fe80000100800 */
[----:B------:R-:W-:Y:S04]  /*4b30*/  STL [R1+0xf8], R64 ;  /* 0x0000f84001007387 */ /* 0x000fe80000100800 */
[----:B------:R-:W-:Y:S04]  /*4b40*/  STL [R1+0x84], R58 ;  /* 0x0000843a01007387 */ /* 0x000fe80000100800 */
[----:B----4-:R-:W-:Y:S04]  /*4b50*/  STL [R1+0x104], R57 ;  /* 0x0001043901007387 */ /* 0x010fe80000100800 */
[----:B-----5:R-:W-:Y:S04]  /*4b60*/  STL [R1+0x88], R56 ;  /* 0x0000883801007387 */ /* 0x020fe80000100800 */
[----:B--2---:R-:W-:Y:S04]  /*4b70*/  STL [R1+0x108], R55 ;  /* 0x0001083701007387 */ /* 0x004fe80000100800 */
        /* <DEDUP_REMOVED lines=15> */
[----:B------:R-:W-:Y:S02]  /*4c70*/  PRMT R88, RZ, 0x5410, RZ ;  /* 0x00005410ff587816 */ /* 0x000fe400000000ff */
[----:B------:R-:W-:Y:S02]  /*4c80*/  PRMT R89, RZ, 0x5410, RZ ;  /* 0x00005410ff597816 */ /* 0x000fe400000000ff */
[----:B0-----:R-:W-:Y:S02]  /*4c90*/  PRMT R48, RZ, 0x5410, RZ ;  /* 0x00005410ff307816 */ /* 0x001fe400000000ff */
[----:B------:R-:W-:Y:S02]  /*4ca0*/  PRMT R90, RZ, 0x5410, RZ ;  /* 0x00005410ff5a7816 */ /* 0x000fe400000000ff */
[----:B-1----:R-:W-:Y:S02]  /*4cb0*/  PRMT R49, RZ, 0x5410, RZ ;  /* 0x00005410ff317816 */ /* 0x002fe400000000ff */
[----:B------:R-:W-:-:S02]  /*4cc0*/  @!P4 PRMT R48, R58, 0x7610, R48 ;  /* 0x000076103a30c816 */ /* 0x000fc40000000030 */
[----:B------:R-:W-:Y:S02]  /*4cd0*/  @!P4 PRMT R49, R57, 0x7610, R49 ;  /* 0x000076103931c816 */ /* 0x000fe40000000031 */
[----:B------:R-:W-:Y:S02]  /*4ce0*/  @!P5 PRMT R87, R56, 0x7610, R87 ;  /* 0x000076103857d816 */ /* 0x000fe40000000057 */
[----:B------:R-:W-:Y:S02]  /*4cf0*/  @!P5 PRMT R88, R55, 0x7610, R88 ;  /* 0x000076103758d816 */ /* 0x000fe40000000058 */
[----:B------:R-:W-:Y:S02]  /*4d00*/  @!P6 PRMT R89, R53, 0x7610, R89 ;  /* 0x000076103559e816 */ /* 0x000fe40000000059 */
[----:B------:R-:W-:Y:S01]  /*4d10*/  @!P6 PRMT R90, R4, 0x7610, R90 ;  /* 0x00007610045ae816 */ /* 0x000fe2000000005a */
[----:B------:R-:W-:Y:S01]  /*4d20*/  HFMA2 R2, -RZ, RZ, 0, 0 ;  /* 0x00000000ff027431 */ /* 0x000fe200000001ff */
[----:B------:R-:W-:Y:S01]  /*4d30*/  MOV R3, RZ ;  /* 0x000000ff00037202 */ /* 0x000fe20000000f00 */
[----:B------:R-:W-:Y:S01]  /*4d40*/  @P0 HADD2.F32 R2, -RZ, R51.H0_H0 ;  /* 0x20000033ff020230 */ /* 0x000fe20000004100 */
[----:B------:R-:W-:Y:S01]  /*4d50*/  @!P4 PRMT R48, R48, 0x7610, R58 ;  /* 0x000076103030c816 */ /* 0x000fe2000000003a */
[----:B------:R-:W-:Y:S01]  /*4d60*/  @P0 HADD2.F32 R3, -RZ, R5.H0_H0 ;  /* 0x20000005ff030230 */ /* 0x000fe20000004100 */
[----:B------:R-:W-:Y:S01]  /*4d70*/  @!P4 PRMT R49, R49, 0x7610, R57 ;  /* 0x000076103131c816 */ /* 0x000fe20000000039 */
[----:B------:R-:W-:Y:S01]  /*4d80*/  HADD2.F32 R51, -RZ, R54.H0_H0 ;  /* 0x20000036ff337230 */ /* 0x000fe20000004100 */
[----:B------:R-:W-:Y:S01]  /*4d90*/  @!P5 PRMT R87, R87, 0x7610, R56 ;  /* 0x000076105757d816 */ /* 0x000fe20000000038 */
[----:B------:R-:W-:Y:S01]  /*4da0*/  HADD2.F32 R52, -RZ, R52.H0_H0 ;  /* 0x20000034ff347230 */ /* 0x000fe20000004100 */
[----:B------:R-:W-:-:S02]  /*4db0*/  @!P5 PRMT R88, R88, 0x7610, R55 ;  /* 0x000076105858d816 */ /* 0x000fc40000000037 */
[----:B------:R-:W-:Y:S02]  /*4dc0*/  @!P6 PRMT R89, R89, 0x7610, R53 ;  /* 0x000076105959e816 */ /* 0x000fe40000000035 */
[----:B------:R-:W-:Y:S01]  /*4dd0*/  @!P6 PRMT R90, R90, 0x7610, R4 ;  /* 0x000076105a5ae816 */ /* 0x000fe20000000004 */
        /* <DEDUP_REMOVED lines=580> */
.L_x_1208:
        /* <DEDUP_REMOVED lines=1152> */
.L_x_1209:
        /* <DEDUP_REMOVED lines=48> */
.L_x_1211:
[----:B------:R-:W-:Y:S05]  /*bd20*/  BSYNC.RECONVERGENT B0 ;  /* 0x0000000000007941 */ /* 0x000fea0003800200 */
.L_x_1210:
        /* <DEDUP_REMOVED lines=37> */
.L_x_1213:
[----:B------:R-:W-:Y:S05]  /*bf80*/  BSYNC.RECONVERGENT B0 ;  /* 0x0000000000007941 */ /* 0x000fea0003800200 */
.L_x_1212:
        /* <DEDUP_REMOVED lines=78> */
.L_x_1215:
[----:B------:R-:W-:Y:S05]  /*c470*/  BSYNC.RECONVERGENT B0 ;  /* 0x0000000000007941 */ /* 0x000fea0003800200 */
.L_x_1214:
        /* <DEDUP_REMOVED lines=30> */
.L_x_1217:
[----:B------:R-:W-:Y:S05]  /*c660*/  BSYNC.RECONVERGENT B0 ;  /* 0x0000000000007941 */ /* 0x000fea0003800200 */
.L_x_1216:
        /* <DEDUP_REMOVED lines=34> */
.L_x_1221:
[----:B------:R-:W2:Y:S04]  /*c890*/  LDG.E.STRONG.GPU R4, desc[UR10][R12.64] ;  /* 0x0000000a0c047981 */ /* 0x000ea8000c1ef900 */
[----:B--2---:R-:W-:Y:S04]  /*c8a0*/  CCTL.IVALL ;  /* 0x00000000ff00798f */ /* 0x004fe80002000000 */
[----:B------:R0:W-:Y:S01]  /*c8b0*/  STL [R1], R4 ;  /* 0x0000000401007387 */ /* 0x0001e20000100800 */
[----:B------:R-:W-:-:S13]  /*c8c0*/  ISETP.NE.AND P0, PT, R4, UR5, PT ;  /* 0x0000000504007c0c */ /* 0x000fda000bf05270 */
[----:B0-----:R-:W-:Y:S05]  /*c8d0*/  @P0 BRA `(.L_x_1221) ;  /* 0xfffffffc00ec0947 */ /* 0x001fea000383ffff */
.L_x_1220:
[----:B------:R-:W-:Y:S05]  /*c8e0*/  BSYNC.RECONVERGENT B0 ;  /* 0x0000000000007941 */ /* 0x000fea0003800200 */
.L_x_1219:
        /* <DEDUP_REMOVED lines=15> */
.L_x_1223:
        /* <DEDUP_REMOVED lines=77> */
.L_x_1222:
        /* <DEDUP_REMOVED lines=52> */
.L_x_1224:
        /* <DEDUP_REMOVED lines=27> */
.L_x_1225:
        /* <DEDUP_REMOVED lines=12> */
.L_x_1226:
[----:B------:R-:W-:Y:S05]  /*d460*/  BSYNC.RECONVERGENT B0 ;  /* 0x0000000000007941 */ /* 0x000fea0003800200 */
.L_x_1218:
        /* <DEDUP_REMOVED lines=17> */
.L_x_1232:
        /* <DEDUP_REMOVED lines=62> */
.L_x_1228:
[----:B------:R-:W-:Y:S05]  /*d960*/  BSYNC.RECONVERGENT B0 ;  /* 0x0000000000007941 */ /* 0x000fea0003800200 */
.L_x_1227:
        /* <DEDUP_REMOVED lines=23> */
.L_x_1229:
        /* <DEDUP_REMOVED lines=16> */
.L_x_1231:
[----:B------:R-:W-:Y:S05]  /*dbe0*/  BSYNC.RECONVERGENT B0 ;  /* 0x0000000000007941 */ /* 0x000fea0003800200 */
.L_x_1230:
        /* <DEDUP_REMOVED lines=10> */
.L_x_1207:
        /* <DEDUP_REMOVED lines=16> */
.L_x_1235:
[----:B------:R-:W-:Y:S05]  /*dd90*/  BSYNC.RECONVERGENT B0 ;  /* 0x0000000000007941 */ /* 0x000fea0003800200 */
.L_x_1234:
        /* <DEDUP_REMOVED lines=11> */
.L_x_1237:
[----:B------:R-:W2:Y:S04]  /*de50*/  LDG.E.STRONG.GPU R5, desc[UR10][R2.64] ;  /* 0x0000000a02057981 */ /* 0x000ea8000c1ef900 */
[----:B--2---:R-:W-:Y:S01]  /*de60*/  CCTL.IVALL ;  /* 0x00000000ff00798f */ /* 0x004fe20002000000 */
[----:B------:R-:W-:Y:S05]  /*de70*/  YIELD ;  /* 0x0000000000007946 */ /* 0x000fea0003800000 */
[----:B------:R-:W-:-:S13]  /*de80*/  ISETP.NE.AND P0, PT, R5, R0, PT ;  /* 0x000000000500720c */ /* 0x000fda0003f05270 */
[----:B------:R-:W-:Y:S05]  /*de90*/  @P0 BRA `(.L_x_1237) ;  /* 0xfffffffc00ec0947 */ /* 0x000fea000383ffff */
.L_x_1236:
        /* <DEDUP_REMOVED lines=76> */
.L_x_1240:
        /* <DEDUP_REMOVED lines=31> */
.L_x_1239:
[----:B------:R-:W-:Y:S05]  /*e550*/  BSYNC.RECONVERGENT B0 ;  /* 0x0000000000007941 */ /* 0x000fea0003800200 */
.L_x_1238:
        /* <DEDUP_REMOVED lines=10> */
.L_x_1241:
        /* <DEDUP_REMOVED lines=87> */
.L_x_1242:
        /* <DEDUP_REMOVED lines=9> */
.L_x_4516:


//--------------------- .text._Z35group_norm_nhwc_bwd_one_pass_kernelI11Fp32IOFp32WLi64ELi56ELi448EEv26Group_norm_nhwc_bwd_params --------------------------
	.section	.text._Z35group_norm_nhwc_bwd_one_pass_kernelI11Fp32IOFp32WLi64ELi56ELi448EEv26Group_norm_nhwc_bwd_params,"ax",@progbits
	.align	128
        .global         _Z35group_norm_nhwc_bwd_one_pass_kernelI11Fp32IOFp32WLi64ELi56ELi448EEv26Group_norm_nhwc_bwd_params
        .type           _Z35group_norm_nhwc_bwd_one_pass_kernelI11Fp32IOFp32WLi64ELi56ELi448EEv26Group_norm_nhwc_bwd_params,@function
        .size           _Z35group_norm_nhwc_bwd_one_pass_kernelI11Fp32IOFp32WLi64ELi56ELi448EEv26Group_norm_nhwc_bwd_params,(.L_x_4517 - _Z35group_norm_nhwc_bwd_one_pass_kernelI11Fp32IOFp32WLi64ELi56ELi448EEv26Group_norm_nhwc_bwd_params)
        .other          _Z35group_norm_nhwc_bwd_one_pass_kernelI11Fp32IOFp32WLi64ELi56ELi448EEv26Group_norm_nhwc_bwd_params,@"STO_CUDA_ENTRY STV_DEFAULT"
_Z35group_norm_nhwc_bwd_one_pass_kernelI11Fp32IOFp32WLi64ELi56ELi448EEv26Group_norm_nhwc_bwd_params:
.text._Z35group_norm_nhwc_bwd_one_pass_kernelI11Fp32IOFp32WLi64ELi56ELi448EEv26Group_norm_nhwc_bwd_params:
        /* <DEDUP_REMOVED lines=30> */
[C---:B------:R-:W-:Y:S02]  /*01e0*/  IADD3 R58, PT, PT, R62.reuse, 0x10, RZ ;  /* 0x000000103e3a7810 */ /* 0x040fe40007ffe0ff */
[----:B------:R-:W-:Y:S01]  /*01f0*/  IADD3 R0, PT, PT, R3, R50, RZ ;  /* 0x0000003203007210 */ /* 0x000fe20007ffe0ff */
[----:B--2---:R-:W-:Y:S01]  /*0200*/  ULEA UR6, UR7, UR6, 0x18 ;  /* 0x0000000607067291 */ /* 0x004fe2000f8ec0ff */
[C---:B------:R-:W-:Y:S01]  /*0210*/  IADD3 R57, PT, PT, R62.reuse, 0x20, RZ ;  /* 0x000000203e397810 */ /* 0x040fe20007ffe0ff */
[----:B------:R-:W-:Y:S01]  /*0220*/  ULEA UR5, UR7, UR5, 0x18 ;  /* 0x0000000507057291 */ /* 0x000fe2000f8ec0ff */
[----:B------:R-:W-:Y:S02]  /*0230*/  IADD3 R56, PT, PT, R62, 0x30, RZ ;  /* 0x000000303e387810 */ /* 0x000fe40007ffe0ff */
[----:B------:R-:W-:Y:S01]  /*0240*/  SHF.L.U32 R45, R0, 0x1, RZ ;  /* 0x00000001002d7819 */ /* 0x000fe200000006ff */
[C-C-:B----4-:R-:W-:Y:S01]  /*0250*/  IMAD R55, R48.reuse, 0x6, R49.reuse ;  /* 0x0000000630377824 */ /* 0x150fe200078e0231 */
[C---:B------:R-:W-:Y:S01]  /*0260*/  LEA R53, R48.reuse, R49, 0x1 ;  /* 0x0000003130357211 */ /* 0x040fe200078e08ff */
[----:B------:R-:W-:Y:S01]  /*0270*/  IMAD R54, R48, 0x5, R49 ;  /* 0x0000000530367824 */ /* 0x000fe200078e0231 */
[----:B------:R-:W-:-:S02]  /*0280*/  LEA R61, R50, UR6, 0x4 ;  /* 0x00000006323d7c11 */ /* 0x000fc4000f8e20ff */
[----:B------:R-:W-:Y:S02]  /*0290*/  SHF.R.S32.HI R44, RZ, 0x1f, R62 ;  /* 0x0000001fff2c7819 */ /* 0x000fe4000001143e */
[----:B------:R-:W-:Y:S02]  /*02a0*/  SHF.R.S32.HI R43, RZ, 0x1f, R58 ;  /* 0x0000001fff2b7819 */ /* 0x000fe4000001143a */
[----:B-----5:R-:W-:Y:S02]  /*02b0*/  LOP3.LUT R59, R46, 0x7, RZ, 0xc0, !PT ;  /* 0x000000072e3b7812 */ /* 0x020fe400078ec0ff */
[----:B------:R-:W-:Y:S02]  /*02c0*/  SHF.R.S32.HI R42, RZ, 0x1f, R57 ;  /* 0x0000001fff2a7819 */ /* 0x000fe40000011439 */
[----:B------:R-:W-:Y:S02]  /*02d0*/  SHF.R.S32.HI R0, RZ, 0x1f, R56 ;  /* 0x0000001fff007819 */ /* 0x000fe40000011438 */
[----:B-1-3--:R-:W-:-:S07]  /*02e0*/  LOP3.LUT R45, R45, 0xffff, RZ, 0xc0, !PT ;  /* 0x0000ffff2d2d7812 */ /* 0x00afce00078ec0ff */
.L_x_1274:
[----:B01----:R-:W0:Y:S01]  /*02f0*/  LDC R8, c[0x0][0x410] ;  /* 0x00010400ff087b82 */ /* 0x003e220000000800 */
[----:B------:R-:W1:Y:S01]  /*0300*/  LDCU.128 UR12, c[0x0][0x400] ;  /* 0x00008000ff0c77ac */ /* 0x000e620008000c00 */
[----:B------:R-:W-:-:S06]  /*0310*/  ISETP.GE.AND P3, PT, R51, RZ, PT ;  /* 0x000000ff3300720c */ /* 0x000fcc0003f66270 */
[----:B--2---:R-:W2:Y:S01]  /*0320*/  LDC.64 R36, c[0x0][0x3a8] ;  /* 0x0000ea00ff247b82 */ /* 0x004ea20000000a00 */
[----:B-1----:R-:W-:-:S04]  /*0330*/  ISETP.GE.U32.AND P1, PT, R58, UR12, PT ;  /* 0x0000000c3a007c0c */ /* 0x002fc8000bf26070 */
[----:B------:R-:W-:Y:S02]  /*0340*/  ISETP.GE.AND.EX P1, PT, R43, UR13, PT, P1 ;  /* 0x0000000d2b007c0c */ /* 0x000fe4000bf26310 */
[----:B0-----:R-:W-:-:S04]  /*0350*/  IABS R5, R8 ;  /* 0x0000000800057213 */ /* 0x001fc80000000000 */
[----:B------:R-:W0:Y:S07]  /*0360*/  I2F.RP R4, R5 ;  /* 0x0000000500047306 */ /* 0x000e2e0000209400 */
[----:B------:R-:W1:Y:S01]  /*0370*/  @!P1 LDC.64 R28, c[0x0][0x3a0] ;  /* 0x0000e800ff1c9b82 */ /* 0x000e620000000a00 */
[----:B0-----:R-:W0:Y:S07]  /*0380*/  MUFU.RCP R4, R4 ;  /* 0x0000000400047308 */ /* 0x001e2e0000001000 */
[----:B---3--:R-:W3:Y:S01]  /*0390*/  @!P1 LDC.64 R26, c[0x0][0x398] ;  /* 0x0000e600ff1a9b82 */ /* 0x008ee20000000a00 */
[----:B0-----:R-:W-:-:S04]  /*03a0*/  IADD3 R2, PT, PT, R4, 0xffffffe, RZ ;  /* 0x0ffffffe04027810 */ /* 0x001fc80007ffe0ff */
[----:B------:R0:W4:Y:S02]  /*03b0*/  F2I.FTZ.U32.TRUNC.NTZ R3, R2 ;  /* 0x0000000200037305 */ /* 0x000124000021f000 */
[----:B0-----:R-:W-:Y:S02]  /*03c0*/  MOV R2, RZ ;  /* 0x000000ff00027202 */ /* 0x001fe40000000f00 */
[----:B----4-:R-:W-:-:S05]  /*03d0*/  IADD3 R6, PT, PT, RZ, -R3, RZ ;  /* 0x80000003ff067210 */ /* 0x010fca0007ffe0ff */
[----:B------:R-:W-:Y:S01]  /*03e0*/  IMAD R7, R6, R5, RZ ;  /* 0x0000000506077224 */ /* 0x000fe200078e02ff */
[----:B------:R-:W-:-:S03]  /*03f0*/  IABS R6, R51 ;  /* 0x0000003300067213 */ /* 0x000fc60000000000 */
[----:B------:R-:W-:Y:S01]  /*0400*/  IMAD.HI.U32 R3, R3, R7, R2 ;  /* 0x0000000703037227 */ /* 0x000fe200078e0002 */
[----:B------:R-:W-:-:S04]  /*0410*/  LOP3.LUT R2, R51, R8, RZ, 0x3c, !PT ;  /* 0x0000000833027212 */ /* 0x000fc800078e3cff */
[----:B------:R-:W-:Y:S01]  /*0420*/  ISETP.GE.AND P0, PT, R2, RZ, PT ;  /* 0x000000ff0200720c */ /* 0x000fe20003f06270 */
[----:B------:R-:W-:-:S05]  /*0430*/  IMAD.HI.U32 R3, R3, R6, RZ ;  /* 0x0000000603037227 */ /* 0x000fca00078e00ff */
[----:B------:R-:W-:-:S05]  /*0440*/  IADD3 R4, PT, PT, -R3, RZ, RZ ;  /* 0x000000ff03047210 */ /* 0x000fca0007ffe1ff */
[C---:B------:R-:W-:Y:S02]  /*0450*/  IMAD R4, R5.reuse, R4, R6 ;  /* 0x0000000405047224 */ /* 0x040fe400078e0206 */
[----:B------:R-:W0:Y:S03]  /*0460*/  @!P1 LDC.64 R6, c[0x0][0x3f8] ;  /* 0x0000fe00ff069b82 */ /* 0x000e260000000a00 */
[----:B------:R-:W-:-:S13]  /*0470*/  ISETP.GT.U32.AND P4, PT, R5, R4, PT ;  /* 0x000000040500720c */ /* 0x000fda0003f84070 */
        /* <DEDUP_REMOVED lines=10> */
[----:B------:R-:W-:Y:S02]  /*0520*/  SEL R63, R5, R4, !P4 ;  /* 0x00000004053f7207 */ /* 0x000fe40006000000 */
[----:B------:R-:W-:-:S02]  /*0530*/  @!P0 IADD3 R3, PT, PT, -R3, RZ, RZ ;  /* 0x000000ff03038210 */ /* 0x000fc40007ffe1ff */
[----:B------:R-:W-:Y:S01]  /*0540*/  ISETP.GE.U32.AND P2, PT, R57, UR12, PT ;  /* 0x0000000c39007c0c */ /* 0x000fe2000bf46070 */
[----:B------:R-:W-:Y:S01]  /*0550*/  IMAD R23, R63, 0x38, RZ ;  /* 0x000000383f177824 */ /* 0x000fe200078e02ff */
[----:B------:R-:W-:Y:S02]  /*0560*/  SEL R5, R5, R3, !P4 ;  /* 0x0000000305057207 */ /* 0x000fe40006000000 */
[----:B------:R-:W-:Y:S02]  /*0570*/  ISETP.GE.AND.EX P2, PT, R42, UR13, PT, P2 ;  /* 0x0000000d2a007c0c */ /* 0x000fe4000bf46320 */
[----:B------:R-:W-:Y:S02]  /*0580*/  SHF.R.S32.HI R4, RZ, 0x1f, R5 ;  /* 0x0000001fff047819 */ /* 0x000fe40000011405 */
[C---:B------:R-:W-:Y:S02]  /*0590*/  IADD3 R66, P0, PT, R23.reuse, R45, RZ ;  /* 0x0000002d17427210 */ /* 0x040fe40007f1e0ff */
[----:B------:R-:W-:Y:S01]  /*05a0*/  ISETP.GE.U32.AND P3, PT, R56, UR12, PT ;  /* 0x0000000c38007c0c */ /* 0x000fe2000bf66070 */
[----:B------:R-:W-:Y:S01]  /*05b0*/  IMAD R4, R4, UR14, RZ ;  /* 0x0000000e04047c24 */ /* 0x000fe2000f8e02ff */
[----:B------:R-:W-:-:S02]  /*05c0*/  LEA.HI.X.SX32 R67, R23, RZ, 0x1, P0 ;  /* 0x000000ff17437211 */ /* 0x000fc400000f0eff */
[----:B------:R-:W-:Y:S01]  /*05d0*/  ISETP.GE.U32.AND P0, PT, R62, UR12, PT ;  /* 0x0000000c3e007c0c */ /* 0x000fe2000bf06070 */
[----:B------:R-:W-:Y:S01]  /*05e0*/  IMAD R65, R5, UR15, R4 ;  /* 0x0000000f05417c24 */ /* 0x000fe2000f8e0204 */
[----:B------:R-:W-:Y:S01]  /*05f0*/  ISETP.GE.AND.EX P3, PT, R0, UR13, PT, P3 ;  /* 0x0000000d00007c0c */ /* 0x000fe2000bf66330 */
[----:B0-----:R-:W-:Y:S01]  /*0600*/  @!P1 IMAD R4, R43, R6, RZ ;  /* 0x000000062b049224 */ /* 0x001fe200078e02ff */
[----:B------:R-:W0:Y:S01]  /*0610*/  @!P2 LDC.64 R2, c[0x0][0x3f8] ;  /* 0x0000fe00ff02ab82 */ /* 0x000e220000000a00 */
[----:B------:R-:W-:Y:S01]  /*0620*/  IMAD.WIDE.U32 R66, R5, UR14, R66 ;  /* 0x0000000e05427c25 */ /* 0x000fe2000f8e0042 */
[----:B------:R-:W-:-:S03]  /*0630*/  ISETP.GE.AND.EX P0, PT, R44, UR13, PT, P0 ;  /* 0x0000000d2c007c0c */ /* 0x000fc6000bf06300 */
[C---:B------:R-:W-:Y:S01]  /*0640*/  @!P1 IMAD R19, R58.reuse, R7, R4 ;  /* 0x000000073a139224 */ /* 0x040fe200078e0204 */
[----:B------:R-:W-:Y:S02]  /*0650*/  IADD3 R65, PT, PT, R67, R65, RZ ;  /* 0x0000004143417210 */ /* 0x000fe40007ffe0ff */
[----:B------:R-:W4:Y:S01]  /*0660*/  LDC.64 R4, c[0x0][0x3b8] ;  /* 0x0000ee00ff047b82 */ /* 0x000f220000000a00 */
[-C--:B------:R-:W-:Y:S02]  /*0670*/  @!P1 MOV R64, R66.reuse ;  /* 0x0000004200409202 */ /* 0x080fe40000000f00 */
[----:B------:R-:W-:Y:S02]  /*0680*/  @!P2 MOV R16, R66 ;  /* 0x000000420010a202 */ /* 0x000fe40000000f00 */
[----:B------:R-:W-:Y:S01]  /*0690*/  @!P2 MOV R17, R65 ;  /* 0x000000410011a202 */ /* 0x000fe20000000f00 */
[----:B------:R-:W-:Y:S02]  /*06a0*/  @!P1 IMAD.WIDE.U32 R6, R58, R6, R64 ;  /* 0x000000063a069225 */ /* 0x000fe400078e0040 */
[----:B------:R-:W2:Y:S03]  /*06b0*/  @!P2 LDC.64 R12, c[0x0][0x3a0] ;  /* 0x0000e800ff0cab82 */ /* 0x000ea60000000a00 */
[----:B------:R-:W-:-:S02]  /*06c0*/  @!P1 IADD3 R19, PT, PT, R7, R19, RZ ;  /* 0x0000001307139210 */ /* 0x000fc40007ffe0ff */
[C---:B------:R-:W-:Y:S02]  /*06d0*/  @!P1 SHF.L.U32 R7, R6.reuse, 0x2, RZ ;  /* 0x0000000206079819 */ /* 0x040fe400000006ff */
[----:B------:R-:W-:Y:S01]  /*06e0*/  @!P1 SHF.L.U64.HI R6, R6, 0x2, R19 ;  /* 0x0000000206069819 */ /* 0x000fe20000010213 */
[----:B------:R-:W2:Y:S01]  /*06f0*/  @!P2 LDC.64 R8, c[0x0][0x398] ;  /* 0x0000e600ff08ab82 */ /* 0x000ea20000000a00 */
[----:B0-----:R-:W-:Y:S01]  /*0700*/  @!P2 IMAD R10, R42, R2, RZ ;  /* 0x000000022a0aa224 */ /* 0x001fe200078e02ff */
[C---:B-1----:R-:W-:Y:S02]  /*0710*/  @!P1 IADD3 R28, P4, PT, R7.reuse, R28, RZ ;  /* 0x0000001c071c9210 */ /* 0x042fe40007f9e0ff */
[----:B---3--:R-:W-:Y:S01]  /*0720*/  @!P1 IADD3 R26, P5, PT, R7, R26, RZ ;  /* 0x0000001a071a9210 */ /* 0x008fe20007fbe0ff */
[C---:B------:R-:W-:Y:S01]  /*0730*/  @!P2 IMAD R21, R57.reuse, R3, R10 ;  /* 0x000000033915a224 */ /* 0x040fe200078e020a */
[C---:B------:R-:W-:Y:S01]  /*0740*/  @!P1 IADD3.X R29, PT, PT, R6.reuse, R29, RZ, P4, !PT ;  /* 0x0000001d061d9210 */ /* 0x040fe200027fe4ff */
[----:B------:R-:W-:Y:S01]  /*0750*/  @!P2 IMAD.WIDE.U32 R2, R57, R2, R16 ;  /* 0x000000023902a225 */ /* 0x000fe200078e0010 */
[----:B------:R-:W0:Y:S01]  /*0760*/  @!P0 LDC.64 R14, c[0x0][0x3f8] ;  /* 0x0000fe00ff0e8b82 */ /* 0x000e220000000a00 */
[----:B------:R-:W-:-:S02]  /*0770*/  @!P1 IADD3.X R27, PT, PT, R6, R27, RZ, P5, !PT ;  /* 0x0000001b061b9210 */ /* 0x000fc40002ffe4ff */
[----:B----4-:R-:W-:Y:S01]  /*0780*/  IMAD.WIDE R4, R51, 0x8, R4 ;  /* 0x0000000833047825 */ /* 0x010fe200078e0204 */
[----:B------:R-:W-:Y:S02]  /*0790*/  @!P2 IADD3 R21, PT, PT, R3, R21, RZ ;  /* 0x000000150315a210 */ /* 0x000fe40007ffe0ff */
[C---:B------:R-:W-:Y:S02]  /*07a0*/  @!P2 SHF.L.U32 R17, R2.reuse, 0x2, RZ ;  /* 0x000000020211a819 */ /* 0x040fe400000006ff */
[----:B------:R-:W1:Y:S01]  /*07b0*/  @!P3 LDC.64 R10, c[0x0][0x3f8] ;  /* 0x0000fe00ff0abb82 */ /* 0x000e620000000a00 */
[----:B------:R-:W3:Y:S01]  /*07c0*/  LDG.E.64 R4, desc[UR8][R4.64] ;  /* 0x0000000804047981 */ /* 0x000ee2000c1e1b00 */
[----:B------:R-:W-:Y:S02]  /*07d0*/  @!P2 SHF.L.U64.HI R21, R2, 0x2, R21 ;  /* 0x000000020215a819 */ /* 0x000fe40000010215 */
[----:B--2---:R-:W-:Y:S02]  /*07e0*/  @!P2 IADD3 R12, P5, PT, R17, R12, RZ ;  /* 0x0000000c110ca210 */ /* 0x004fe40007fbe0ff */
[----:B------:R-:W-:-:S02]  /*07f0*/  @!P0 MOV R24, R66 ;  /* 0x0000004200188202 */ /* 0x000fc40000000f00 */
[----:B------:R-:W2:Y:S01]  /*0800*/  @!P0 LDC.64 R6, c[0x0][0x3a0] ;  /* 0x0000e800ff068b82 */ /* 0x000ea20000000a00 */
[----:B------:R-:W-:Y:S02]  /*0810*/  @!P2 IADD3 R20, P6, PT, R17, R8, RZ ;  /* 0x000000081114a210 */ /* 0x000fe40007fde0ff */
[----:B------:R-:W-:Y:S02]  /*0820*/  @!P0 MOV R25, R65 ;  /* 0x0000004100198202 */ /* 0x000fe40000000f00 */
[----:B------:R-:W-:-:S03]  /*0830*/  ISETP.NE.AND P4, PT, RZ, UR11, PT ;  /* 0x0000000bff007c0c */ /* 0x000fc6000bf85270 */
[----:B------:R-:W4:Y:S01]  /*0840*/  @!P0 LDC.64 R2, c[0x0][0x398] ;  /* 0x0000e600ff028b82 */ /* 0x000f220000000a00 */
[----:B0-----:R-:W-:-:S04]  /*0850*/  @!P0 IMAD R22, R44, R14, RZ ;  /* 0x0000000e2c168224 */ /* 0x001fc800078e02ff */
[----:B------:R-:W-:-:S03]  /*0860*/  @!P0 IMAD R31, R62, R15, R22 ;  /* 0x0000000f3e1f8224 */ /* 0x000fc600078e0216 */
[----:B------:R-:W0:Y:S08]  /*0870*/  @!P3 LDC.64 R16, c[0x0][0x3a0] ;  /* 0x0000e800ff10bb82 */ /* 0x000e300000000a00 */
[----:B------:R-:W0:Y:S01]  /*0880*/  @!P3 LDC.64 R18, c[0x0][0x398] ;  /* 0x0000e600ff12bb82 */ /* 0x000e220000000a00 */
[----:B------:R-:W-:Y:S01]  /*0890*/  @!P0 IMAD.WIDE.U32 R14, R62, R14, R24 ;  /* 0x0000000e3e0e8225 */ /* 0x000fe200078e0018 */
[----:B------:R-:W-:-:S02]  /*08a0*/  @!P3 MOV R24, R66 ;  /* 0x000000420018b202 */ /* 0x000fc40000000f00 */
[----:B------:R-:W-:Y:S01]  /*08b0*/  @!P3 MOV R25, R65 ;  /* 0x000000410019b202 */ /* 0x000fe20000000f00 */
[-C--:B-1----:R-:W-:Y:S01]  /*08c0*/  @!P3 IMAD R8, R0, R10.reuse, RZ ;  /* 0x0000000a0008b224 */ /* 0x082fe200078e02ff */
[----:B------:R-:W-:Y:S02]  /*08d0*/  @!P0 IADD3 R15, PT, PT, R15, R31, RZ ;  /* 0x0000001f0f0f8210 */ /* 0x000fe40007ffe0ff */
[----:B------:R-:W-:Y:S01]  /*08e0*/  @!P0 SHF.L.U32 R31, R14, 0x2, RZ ;  /* 0x000000020e1f8819 */ /* 0x000fe200000006ff */
[C---:B------:R-:W-:Y:S01]  /*08f0*/  @!P3 IMAD R33, R56.reuse, R11, R8 ;  /* 0x0000000b3821b224 */ /* 0x040fe200078e0208 */
[C---:B------:R-:W-:Y:S01]  /*0900*/  @!P2 IADD3.X R13, PT, PT, R21.reuse, R13, RZ, P5, !PT ;  /* 0x0000000d150da210 */ /* 0x040fe20002ffe4ff */
[----:B------:R-:W-:Y:S01]  /*0910*/  @!P3 IMAD.WIDE.U32 R10, R56, R10, R24 ;  /* 0x0000000a380ab225 */ /* 0x000fe200078e0018 */
[----:B------:R-:W1:Y:S01]  /*0920*/  @P4 LDC.64 R34, c[0x0][0x3b0] ;  /* 0x0000ec00ff224b82 */ /* 0x000e620000000a00 */
[----:B------:R-:W-:Y:S02]  /*0930*/  @!P2 IADD3.X R21, PT, PT, R21, R9, RZ, P6, !PT ;  /* 0x000000091515a210 */ /* 0x000fe400037fe4ff */
[----:B------:R-:W-:-:S02]  /*0940*/  @!P0 SHF.L.U64.HI R14, R14, 0x2, R15 ;  /* 0x000000020e0e8819 */ /* 0x000fc4000001020f */
[C---:B--2---:R-:W-:Y:S02]  /*0950*/  @!P0 IADD3 R32, P5, PT, R31.reuse, R6, RZ ;  /* 0x000000061f208210 */ /* 0x044fe40007fbe0ff */
[----:B----4-:R-:W-:Y:S02]  /*0960*/  @!P0 IADD3 R30, P6, PT, R31, R2, RZ ;  /* 0x000000021f1e8210 */ /* 0x010fe40007fde0ff */
[----:B------:R-:W-:Y:S02]  /*0970*/  @!P3 IADD3 R11, PT, PT, R11, R33, RZ ;  /* 0x000000210b0bb210 */ /* 0x000fe40007ffe0ff */
[----:B------:R-:W-:Y:S02]  /*0980*/  @!P3 SHF.L.U32 R9, R10, 0x2, RZ ;  /* 0x000000020a09b819 */ /* 0x000fe400000006ff */
[C---:B------:R-:W-:Y:S02]  /*0990*/  @!P0 IADD3.X R33, PT, PT, R14.reuse, R7, RZ, P5, !PT ;  /* 0x000000070e218210 */ /* 0x040fe40002ffe4ff */
[----:B------:R-:W-:-:S02]  /*09a0*/  @!P0 IADD3.X R31, PT, PT, R14, R3, RZ, P6, !PT ;  /* 0x000000030e1f8210 */ /* 0x000fc400037fe4ff */
[----:B------:R-:W-:Y:S02]  /*09b0*/  @!P3 SHF.L.U64.HI R10, R10, 0x2, R11 ;  /* 0x000000020a0ab819 */ /* 0x000fe4000001020b */
[C---:B0-----:R-:W-:Y:S02]  /*09c0*/  @!P3 IADD3 R24, P5, PT, R9.reuse, R16, RZ ;  /* 0x000000100918b210 */ /* 0x041fe40007fbe0ff */
[----:B------:R-:W-:Y:S02]  /*09d0*/  @!P3 IADD3 R22, P6, PT, R9, R18, RZ ;  /* 0x000000120916b210 */ /* 0x000fe40007fde0ff */
[----:B------:R-:W-:Y:S02]  /*09e0*/  IADD3 R3, PT, PT, R23, R45, RZ ;  /* 0x0000002d17037210 */ /* 0x000fe40007ffe0ff */
[C---:B------:R-:W-:Y:S02]  /*09f0*/  @!P3 IADD3.X R25, PT, PT, R10.reuse, R17, RZ, P5, !PT ;  /* 0x000000110a19b210 */ /* 0x040fe40002ffe4ff */
[----:B------:R-:W-:-:S02]  /*0a00*/  @!P3 IADD3.X R23, PT, PT, R10, R19, RZ, P6, !PT ;  /* 0x000000130a17b210 */ /* 0x000fc400037fe4ff */
[----:B------:R-:W-:-:S06]  /*0a10*/  CS2R R10, SRZ ;  /* 0x00000000000a7805 */ /* 0x000fcc000001ff00 */
[----:B------:R0:W5:Y:S01]  /*0a20*/  @!P2 LDG.E.64 R10, desc[UR8][R12.64] ;  /* 0x000000080c0aa981 */ /* 0x000162000c1e1b00 */
[C---:B------:R-:W-:Y:S01]  /*0a30*/  IMAD.WIDE R36, R3.reuse, 0x4, R36 ;  /* 0x0000000403247825 */ /* 0x040fe200078e0224 */
[----:B------:R-:W-:Y:S02]  /*0a40*/  CS2R R18, SRZ ;  /* 0x0000000000127805 */ /* 0x000fe4000001ff00 */
[----:B------:R-:W-:Y:S02]  /*0a50*/  CS2R R14, SRZ ;  /* 0x00000000000e7805 */ /* 0x000fe4000001ff00 */
[----:B------:R-:W-:Y:S01]  /*0a60*/  MOV R2, RZ ;  /* 0x000000ff00027202 */ /* 0x000fe20000000f00 */
[----:B-1----:R-:W-:Y:S01]  /*0a70*/  @P4 IMAD.WIDE R34, R3, 0x4, R34 ;  /* 0x0000000403224825 */ /* 0x002fe200078e0222 */
[----:B0-----:R-:W-:Y:S02]  /*0a80*/  CS2R R12, SRZ ;  /* 0x00000000000c7805 */ /* 0x001fe4000001ff00 */
[----:B------:R-:W-:-:S02]  /*0a90*/  MOV R3, RZ ;  /* 0x000000ff00037202 */ /* 0x000fc40000000f00 */
[----:B------:R-:W-:Y:S01]  /*0aa0*/  CS2R R16, SRZ ;  /* 0x0000000000107805 */ /* 0x000fe2000001ff00 */
[----:B------:R-:W5:Y:S04]  /*0ab0*/  @!P3 LDG.E.64 R18, desc[UR8][R22.64] ;  /* 0x000000081612b981 */ /* 0x000f68000c1e1b00 */
[----:B------:R0:W5:Y:S04]  /*0ac0*/  @!P2 LDG.E.64 R12, desc[UR8][R20.64] ;  /* 0x00000008140ca981 */ /* 0x000168000c1e1b00 */
[----:B------:R-:W5:Y:S04]  /*0ad0*/  @!P0 LDG.E.64 R14, desc[UR8][R32.64] ;  /* 0x00000008200e8981 */ /* 0x000f68000c1e1b00 */
[----:B------:R-:W5:Y:S01]  /*0ae0*/  @!P0 LDG.E.64 R2, desc[UR8][R30.64] ;  /* 0x000000081e028981 */ /* 0x000f62000c1e1b00 */
[----:B0-----:R-:W-:-:S03]  /*0af0*/  CS2R R20, SRZ ;  /* 0x0000000000147805 */ /* 0x001fc6000001ff00 */
[----:B------:R-:W5:Y:S04]  /*0b00*/  @!P3 LDG.E.64 R16, desc[UR8][R24.64] ;  /* 0x000000081810b981 */ /* 0x000f68000c1e1b00 */
[----:B------:R-:W5:Y:S04]  /*0b10*/  @P4 LDG.E.64 R20, desc[UR8][R34.64] ;  /* 0x0000000822144981 */ /* 0x000f68000c1e1b00 */
[----:B------:R-:W5:Y:S01]  /*0b20*/  LDG.E.64 R22, desc[UR8][R36.64] ;  /* 0x0000000824167981 */ /* 0x000f62000c1e1b00 */
[----:B------:R-:W-:Y:S02]  /*0b30*/  CS2R R6, SRZ ;  /* 0x0000000000067805 */ /* 0x000fe4000001ff00 */
[----:B------:R-:W-:-:S04]  /*0b40*/  CS2R R8, SRZ ;  /* 0x0000000000087805 */ /* 0x000fc8000001ff00 */
[----:B------:R-:W5:Y:S04]  /*0b50*/  @!P1 LDG.E.64 R6, desc[UR8][R28.64] ;  /* 0x000000081c069981 */ /* 0x000f68000c1e1b00 */
[----:B------:R0:W5:Y:S01]  /*0b60*/  @!P1 LDG.E.64 R8, desc[UR8][R26.64] ;  /* 0x000000081a089981 */ /* 0x000162000c1e1b00 */
[----:B------:R-:W-:Y:S01]  /*0b70*/  UISETP.NE.AND UP0, UPT, UR11, URZ, UPT ;  /* 0x000000ff0b00728c */ /* 0x000fe2000bf05270 */
[----:B---3--:R-:W-:-:S05]  /*0b80*/  FFMA.FTZ R5, -R4, R4, R5 ;  /* 0x0000000404057223 */ /* 0x008fca0000010105 */
[----:B------:R-:W-:-:S13]  /*0b90*/  FSETP.GTU.FTZ.AND P1, PT, R5, RZ, PT ;  /* 0x000000ff0500720b */ /* 0x000fda0003f3c000 */
[----:B0-----:R-:W0:Y:S02]  /*0ba0*/  @P1 LDC R26, c[0x0][0x3c0] ;  /* 0x0000f000ff1a1b82 */ /* 0x001e240000000800 */
[----:B0-----:R-:W-:Y:S01]  /*0bb0*/  @P1 FADD.FTZ R26, R5, R26 ;  /* 0x0000001a051a1221 */ /* 0x001fe20000010000 */
[----:B------:R-:W-:-:S06]  /*0bc0*/  MOV R5, 0x3f800000 ;  /* 0x3f80000000057802 */ /* 0x000fcc0000000f00 */
[----:B------:R0:W1:Y:S01]  /*0bd0*/  @P1 MUFU.RSQ R5, R26 ;  /* 0x0000001a00051308 */ /* 0x0000620000001400 */
[----:B------:R-:W-:Y:S05]  /*0be0*/  BRA.U UP0, `(.L_x_1244) ;  /* 0x0000000100e47547 */ /* 0x000fea000b800000 */
[C---:B-----5:R-:W-:Y:S01]  /*0bf0*/  FADD.FTZ R24, -R4.reuse, R14 ;  /* 0x0000000e04187221 */ /* 0x060fe20000010100 */
[----:B0-----:R-:W-:Y:S01]  /*0c00*/  FADD.FTZ R26, -R4, R15 ;  /* 0x0000000f041a7221 */ /* 0x001fe20000010100 */
[----:B------:R-:W-:Y:S01]  /*0c10*/  FMUL.FTZ R28, R2, R22 ;  /* 0x00000016021c7220 */ /* 0x000fe20000410000 */
[----:B------:R-:W-:Y:S01]  /*0c20*/  FMUL.FTZ R27, R3, R23 ;  /* 0x00000017031b7220 */ /* 0x000fe20000410000 */
[-C--:B-1----:R-:W-:Y:S01]  /*0c30*/  FMUL.FTZ R25, R24, R5.reuse ;  /* 0x0000000518197220 */ /* 0x082fe20000410000 */
[----:B------:R-:W-:Y:S01]  /*0c40*/  FMUL.FTZ R24, R26, R5 ;  /* 0x000000051a187220 */ /* 0x000fe20000410000 */
[----:B------:R-:W-:Y:S01]  /*0c50*/  FADD.FTZ R26, RZ, R28 ;  /* 0x0000001cff1a7221 */ /* 0x000fe20000010000 */
[C---:B------:R-:W-:Y:S01]  /*0c60*/  FADD.FTZ R34, -R4.reuse, R16 ;  /* 0x0000001004227221 */ /* 0x040fe20000010100 */
[----:B------:R-:W-:Y:S01]  /*0c70*/  FFMA.FTZ R29, R25, R28, RZ ;  /* 0x0000001c191d7223 */ /* 0x000fe200000100ff */
[----:B------:R-:W-:Y:S01]  /*0c80*/  FADD.FTZ R28, -R4, R6 ;  /* 0x00000006041c7221 */ /* 0x000fe20000010100 */
[----:B------:R-:W-:Y:S01]  /*0c90*/  FADD.FTZ R26, R27, R26 ;  /* 0x0000001a1b1a7221 */ /* 0x000fe20000010000 */
[----:B------:R-:W-:Y:S01]  /*0ca0*/  FFMA.FTZ R25, R2, R25, RZ ;  /* 0x0000001902197223 */ /* 0x000fe200000100ff */
[----:B------:R-:W-:Y:S01]  /*0cb0*/  FFMA.FTZ R29, R24, R27, R29 ;  /* 0x0000001b181d7223 */ /* 0x000fe2000001001d */
[----:B------:R-:W-:Y:S01]  /*0cc0*/  FMUL.FTZ R27, R8, R22 ;  /* 0x00000016081b7220 */ /* 0x000fe20000410000 */
[----:B------:R-:W-:Y:S01]  /*0cd0*/  FMUL.FTZ R30, R28, R5 ;  /* 0x000000051c1e7220 */ /* 0x000fe20000410000 */
[----:B------:R-:W-:Y:S01]  /*0ce0*/  FADD.FTZ R28, -R4, R7 ;  /* 0x00000007041c7221 */ /* 0x000fe20000010100 */
[----:B------:R-:W-:Y:S01]  /*0cf0*/  FFMA.FTZ R24, R3, R24, RZ ;  /* 0x0000001803187223 */ /* 0x000fe200000100ff */
[----:B------:R-:W-:Y:S01]  /*0d00*/  FADD.FTZ R26, R26, R27 ;  /* 0x0000001b1a1a7221 */ /* 0x000fe20000010000 */
[----:B------:R-:W-:Y:S01]  /*0d10*/  FFMA.FTZ R29, R30, R27, R29 ;  /* 0x0000001b1e1d7223 */ /* 0x000fe2000001001d */
[----:B------:R-:W-:Y:S01]  /*0d20*/  FMUL.FTZ R27, R9, R23 ;  /* 0x00000017091b7220 */ /* 0x000fe20000410000 */
[----:B------:R-:W-:Y:S01]  /*0d30*/  FMUL.FTZ R28, R28, R5 ;  /* 0x000000051c1c7220 */ /* 0x000fe20000410000 */
[----:B------:R-:W-:Y:S01]  /*0d40*/  FFMA.FTZ R25, R8, R30, R25 ;  /* 0x0000001e08197223 */ /* 0x000fe20000010019 */
[----:B------:R-:W-:Y:S01]  /*0d50*/  FADD.FTZ R30, -R4, R10 ;  /* 0x0000000a041e7221 */ /* 0x000fe20000010100 */
[----:B------:R-:W-:Y:S01]  /*0d60*/  FADD.FTZ R26, R27, R26 ;  /* 0x0000001a1b1a7221 */ /* 0x000fe20000010000 */
[----:B------:R-:W-:Y:S01]  /*0d70*/  FFMA.FTZ R29, R28, R27, R29 ;  /* 0x0000001b1c1d7223 */ /* 0x000fe2000001001d */
[----:B------:R-:W-:Y:S01]  /*0d80*/  FMUL.FTZ R27, R12, R22 ;  /* 0x000000160c1b7220 */ /* 0x000fe20000410000 */
[----:B------:R-:W-:Y:S01]  /*0d90*/  FMUL.FTZ R32, R30, R5 ;  /* 0x000000051e207220 */ /* 0x000fe20000410000 */
[----:B------:R-:W-:Y:S01]  /*0da0*/  FADD.FTZ R30, -R4, R11 ;  /* 0x0000000b041e7221 */ /* 0x000fe20000010100 */
[----:B------:R-:W-:Y:S01]  /*0db0*/  FFMA.FTZ R24, R9, R28, R24 ;  /* 0x0000001c09187223 */ /* 0x000fe20000010018 */
[----:B------:R-:W-:Y:S01]  /*0dc0*/  FADD.FTZ R26, R26, R27 ;  /* 0x0000001b1a1a7221 */ /* 0x000fe20000010000 */
[----:B------:R-:W-:Y:S01]  /*0dd0*/  FFMA.FTZ R29, R32, R27, R29 ;  /* 0x0000001b201d7223 */ /* 0x000fe2000001001d */
[----:B------:R-:W-:Y:S01]  /*0de0*/  FMUL.FTZ R27, R13, R23 ;  /* 0x000000170d1b7220 */ /* 0x000fe20000410000 */
[----:B------:R-:W-:Y:S01]  /*0df0*/  FMUL.FTZ R30, R30, R5 ;  /* 0x000000051e1e7220 */ /* 0x000fe20000410000 */
[----:B------:R-:W-:Y:S01]  /*0e00*/  FMUL.FTZ R36, R18, R22 ;  /* 0x0000001612247220 */ /* 0x000fe20000410000 */
[----:B------:R-:W-:Y:S01]  /*0e10*/  FFMA.FTZ R25, R12, R32, R25 ;  /* 0x000000200c197223 */ /* 0x000fe20000010019 */
[----:B------:R-:W-:Y:S01]  /*0e20*/  FADD.FTZ R31, R27, R26 ;  /* 0x0000001a1b1f7221 */ /* 0x000fe20000010000 */
[----:B------:R-:W-:Y:S01]  /*0e30*/  FFMA.FTZ R28, R30, R27, R29 ;  /* 0x0000001b1e1c7223 */ /* 0x000fe2000001001d */
[----:B------:R-:W-:Y:S01]  /*0e40*/  FMUL.FTZ R27, R34, R5 ;  /* 0x00000005221b7220 */ /* 0x000fe20000410000 */
[----:B------:R-:W-:Y:S01]  /*0e50*/  FFMA.FTZ R26, R13, R30, R24 ;  /* 0x0000001e0d1a7223 */ /* 0x000fe20000010018 */
[----:B------:R-:W-:Y:S01]  /*0e60*/  FADD.FTZ R29, RZ, R2 ;  /* 0x00000002ff1d7221 */ /* 0x000fe20000010000 */
[----:B------:R-:W-:Y:S01]  /*0e70*/  FADD.FTZ R24, RZ, R3 ;  /* 0x00000003ff187221 */ /* 0x000fe20000010000 */
[----:B------:R-:W-:Y:S01]  /*0e80*/  FADD.FTZ R33, R31, R36 ;  /* 0x000000241f217221 */ /* 0x000fe20000010000 */
[----:B------:R-:W-:Y:S01]  /*0e90*/  FFMA.FTZ R36, R27, R36, R28 ;  /* 0x000000241b247223 */ /* 0x000fe2000001001c */
[----:B------:R-:W-:Y:S01]  /*0ea0*/  FADD.FTZ R28, -R4, R17 ;  /* 0x00000011041c7221 */ /* 0x000fe20000010100 */
[----:B------:R-:W-:Y:S01]  /*0eb0*/  FADD.FTZ R29, R8, R29 ;  /* 0x0000001d081d7221 */ /* 0x000fe20000010000 */
[----:B------:R-:W-:Y:S01]  /*0ec0*/  FADD.FTZ R24, R9, R24 ;  /* 0x0000001809187221 */ /* 0x000fe20000010000 */
[----:B------:R-:W-:Y:S01]  /*0ed0*/  FMUL.FTZ R30, R19, R23 ;  /* 0x00000017131e7220 */ /* 0x000fe20000410000 */
[----:B------:R-:W-:Y:S01]  /*0ee0*/  FMUL.FTZ R31, R28, R5 ;  /* 0x000000051c1f7220 */ /* 0x000fe20000410000 */
[----:B------:R-:W-:Y:S01]  /*0ef0*/  FADD.FTZ R29, R12, R29 ;  /* 0x0000001d0c1d7221 */ /* 0x000fe20000010000 */
[----:B------:R-:W-:Y:S01]  /*0f00*/  FADD.FTZ R32, R13, R24 ;  /* 0x000000180d207221 */ /* 0x000fe20000010000 */
[----:B------:R-:W-:Y:S01]  /*0f10*/  FFMA.FTZ R24, R18, R27, R25 ;  /* 0x0000001b12187223 */ /* 0x000fe20000010019 */
[----:B------:R-:W-:Y:S01]  /*0f20*/  FADD.FTZ R28, R30, R33 ;  /* 0x000000211e1c7221 */ /* 0x000fe20000010000 */
[----:B------:R-:W-:Y:S01]  /*0f30*/  FFMA.FTZ R25, R19, R31, R26 ;  /* 0x0000001f13197223 */ /* 0x000fe2000001001a */
[----:B------:R-:W-:Y:S01]  /*0f40*/  FFMA.FTZ R30, R31, R30, R36 ;  /* 0x0000001e1f1e7223 */ /* 0x000fe20000010024 */
[----:B------:R-:W-:Y:S01]  /*0f50*/  FADD.FTZ R26, R18, R29 ;  /* 0x0000001d121a7221 */ /* 0x000fe20000010000 */
[----:B------:R-:W-:Y:S01]  /*0f60*/  FADD.FTZ R27, R19, R32 ;  /* 0x00000020131b7221 */ /* 0x000fe20000010000 */
[----:B------:R-:W-:Y:S06]  /*0f70*/  BRA `(.L_x_1245) ;  /* 0x0000000800007947 */ /* 0x000fec0003800000 */
.L_x_1244:
[C---:B-----5:R-:W-:Y:S01]  /*0f80*/  FADD.FTZ R24, -R4.reuse, R14 ;  /* 0x0000000e04187221 */ /* 0x060fe20000010100 */
[----:B------:R-:W-:-:S03]  /*0f90*/  FADD.FTZ R34, -R4, R6 ;  /* 0x0000000604227221 */ /* 0x000fc60000010100 */
[----:B-1----:R-:W-:Y:S01]  /*0fa0*/  FMUL.FTZ R25, R24, R5 ;  /* 0x0000000518197220 */ /* 0x002fe20000410000 */
[----:B------:R-:W-:-:S03]  /*0fb0*/  FADD.FTZ R24, -R4, R15 ;  /* 0x0000000f04187221 */ /* 0x000fc60000010100 */
[----:B0-----:R-:W-:Y:S01]  /*0fc0*/  FFMA.FTZ R26, R22, R25, R20 ;  /* 0x00000019161a7223 */ /* 0x001fe20000010014 */
[----:B------:R-:W-:-:S03]  /*0fd0*/  FMUL.FTZ R24, R24, R5 ;  /* 0x0000000518187220 */ /* 0x000fc60000410000 */
[----:B------:R-:W-:Y:S01]  /*0fe0*/  FMUL.FTZ R27, R26, -1.4426950216293334961 ;  /* 0xbfb8aa3b1a1b7820 */ /* 0x000fe20000410000 */
[----:B------:R-:W-:-:S04]  /*0ff0*/  FFMA.FTZ R29, R23, R24, R21 ;  /* 0x00000018171d7223 */ /* 0x000fc80000010015 */
[----:B------:R-:W-:Y:S01]  /*1000*/  FMUL.FTZ R30, R29, -1.4426950216293334961 ;  /* 0xbfb8aa3b1d1e7820 */ /* 0x000fe20000410000 */
[----:B------:R-:W0:Y:S05]  /*1010*/  MUFU.EX2 R27, R27 ;  /* 0x0000001b001b7308 */ /* 0x000e2a0000000800 */
[----:B------:R-:W1:Y:S01]  /*1020*/  MUFU.EX2 R30, R30 ;  /* 0x0000001e001e7308 */ /* 0x000e620000000800 */
[----:B0-----:R-:W-:-:S04]  /*1030*/  FADD.FTZ R28, R27, 1 ;  /* 0x3f8000001b1c7421 */ /* 0x001fc80000010000 */
[----:B------:R0:W2:Y:S01]  /*1040*/  MUFU.RCP R31, R28 ;  /* 0x0000001c001f7308 */ /* 0x0000a20000001000 */
[----:B-1----:R-:W-:-:S07]  /*1050*/  FADD.FTZ R38, R30, 1 ;  /* 0x3f8000001e267421 */ /* 0x002fce0000010000 */
[----:B------:R-:W1:Y:S01]  /*1060*/  MUFU.RCP R38, R38 ;  /* 0x0000002600267308 */ /* 0x000e620000001000 */
[----:B0-----:R-:W-:-:S04]  /*1070*/  FADD.FTZ R28, -R4, R10 ;  /* 0x0000000a041c7221 */ /* 0x001fc80000010100 */
[----:B------:R-:W-:Y:S01]  /*1080*/  FMUL.FTZ R27, R28, R5 ;  /* 0x000000051c1b7220 */ /* 0x000fe20000410000 */
[----:B--2---:R-:W-:Y:S01]  /*1090*/  FADD.FTZ R33, -R31, 1 ;  /* 0x3f8000001f217421 */ /* 0x004fe20000010100 */
[----:B------:R-:W-:Y:S01]  /*10a0*/  FMUL.FTZ R36, R2, R31 ;  /* 0x0000001f02247220 */ /* 0x000fe20000410000 */
[----:B------:R-:W-:Y:S02]  /*10b0*/  FMUL.FTZ R31, R34, R5 ;  /* 0x00000005221f7220 */ /* 0x000fe40000410000 */
[----:B------:R-:W-:Y:S01]  /*10c0*/  FFMA.FTZ R33, R26, R33, 1 ;  /* 0x3f8000001a217423 */ /* 0x000fe20000010021 */
[----:B------:R-:W-:Y:S01]  /*10d0*/  FADD.FTZ R26, -R4, R7 ;  /* 0x00000007041a7221 */ /* 0x000fe20000010100 */
[--C-:B------:R-:W-:Y:S01]  /*10e0*/  FFMA.FTZ R39, R22, R31, R20.reuse ;  /* 0x0000001f16277223 */ /* 0x100fe20000010014 */
[----:B-1----:R-:W-:Y:S02]  /*10f0*/  FADD.FTZ R32, -R38, 1 ;  /* 0x3f80000026207421 */ /* 0x002fe40000010100 */
[----:B------:R-:W-:Y:S01]  /*1100*/  FMUL.FTZ R26, R26, R5 ;  /* 0x000000051a1a7220 */ /* 0x000fe20000410000 */
[----:B------:R-:W-:Y:S01]  /*1110*/  FMUL.FTZ R41, R39, -1.4426950216293334961 ;  /* 0xbfb8aa3b27297820 */ /* 0x000fe20000410000 */
[----:B------:R-:W-:Y:S01]  /*1120*/  FMUL.FTZ R36, R36, R33 ;  /* 0x0000002124247220 */ /* 0x000fe20000410000 */
[----:B------:R-:W-:Y:S01]  /*1130*/  FFMA.FTZ R29, R29, R32, 1 ;  /* 0x3f8000001d1d7423 */ /* 0x000fe20000010020 */
[----:B------:R-:W-:Y:S01]  /*1140*/  FADD.FTZ R32, -R4, R11 ;  /* 0x0000000b04207221 */ /* 0x000fe20000010100 */
[--C-:B------:R-:W-:Y:S01]  /*1150*/  FFMA.FTZ R30, R23, R26, R21.reuse ;  /* 0x0000001a171e7223 */ /* 0x100fe20000010015 */
[----:B------:R-:W-:Y:S01]  /*1160*/  FMUL.FTZ R38, R3, R38 ;  /* 0x0000002603267220 */ /* 0x000fe20000410000 */
[----:B------:R-:W0:Y:S01]  /*1170*/  MUFU.EX2 R41, R41 ;  /* 0x0000002900297308 */ /* 0x000e220000000800 */
[----:B------:R-:W-:Y:S01]  /*1180*/  FMUL.FTZ R28, R32, R5 ;  /* 0x00000005201c7220 */ /* 0x000fe20000410000 */
[----:B------:R-:W-:Y:S01]  /*1190*/  FMUL.FTZ R68, R30, -1.4426950216293334961 ;  /* 0xbfb8aa3b1e447820 */ /* 0x000fe20000410000 */
[----:B------:R-:W-:Y:S01]  /*11a0*/  FFMA.FTZ R32, R22, R27, R20 ;  /* 0x0000001b16207223 */ /* 0x000fe20000010014 */
[----:B------:R-:W-:Y:S01]  /*11b0*/  FMUL.FTZ R29, R38, R29 ;  /* 0x0000001d261d7220 */ /* 0x000fe20000410000 */
[----:B------:R-:W-:Y:S01]  /*11c0*/  FFMA.FTZ R33, R23, R28, R21 ;  /* 0x0000001c17217223 */ /* 0x000fe20000010015 */
[----:B------:R-:W1:Y:S01]  /*11d0*/  MUFU.EX2 R34, R68 ;  /* 0x0000004400227308 */ /* 0x000e620000000800 */
[----:B------:R-:W-:-:S02]  /*11e0*/  FMUL.FTZ R40, R32, -1.4426950216293334961 ;  /* 0xbfb8aa3b20287820 */ /* 0x000fc40000410000 */
[----:B------:R-:W-:-:S04]  /*11f0*/  FMUL.FTZ R37, R33, -1.4426950216293334961 ;  /* 0xbfb8aa3b21257820 */ /* 0x000fc80000410000 */
[----:B------:R-:W2:Y:S01]  /*1200*/  MUFU.EX2 R40, R40 ;  /* 0x0000002800287308 */ /* 0x000ea20000000800 */
[----:B0-----:R-:W-:-:S03]  /*1210*/  FADD.FTZ R35, R41, 1 ;  /* 0x3f80000029237421 */ /* 0x001fc60000010000 */
[----:B------:R-:W0:Y:S01]  /*1220*/  MUFU.EX2 R37, R37 ;  /* 0x0000002500257308 */ /* 0x000e220000000800 */
[----:B-1----:R-:W-:-:S03]  /*1230*/  FADD.FTZ R34, R34, 1 ;  /* 0x3f80000022227421 */ /* 0x002fc60000010000 */
[----:B------:R-:W1:Y:S01]  /*1240*/  MUFU.RCP R35, R35 ;  /* 0x0000002300237308 */ /* 0x000e620000001000 */
[----:B--2---:R-:W-:-:S07]  /*1250*/  FADD.FTZ R41, R40, 1 ;  /* 0x3f80000028297421 */ /* 0x004fce0000010000 */
[----:B------:R-:W2:Y:S01]  /*1260*/  MUFU.RCP R34, R34 ;  /* 0x0000002200227308 */ /* 0x000ea20000001000 */
[----:B0-----:R-:W-:-:S07]  /*1270*/  FADD.FTZ R40, R37, 1 ;  /* 0x3f80000025287421 */ /* 0x001fce0000010000 */
[----:B------:R-:W0:Y:S01]  /*1280*/  MUFU.RCP R41, R41 ;  /* 0x0000002900297308 */ /* 0x000e220000001000 */
[----:B-1----:R-:W-:-:S04]  /*1290*/  FADD.FTZ R38, -R35, 1 ;  /* 0x3f80000023267421 */ /* 0x002fc80000010100 */
[----:B------:R-:W-:-:S03]  /*12a0*/  FFMA.FTZ R37, R39, R38, 1 ;  /* 0x3f80000027257423 */ /* 0x000fc60000010026 */
[----:B------:R1:W3:Y:S01]  /*12b0*/  MUFU.RCP R38, R40 ;  /* 0x0000002800267308 */ /* 0x0002e20000001000 */
[----:B--2---:R-:W-:Y:S01]  /*12c0*/  FADD.FTZ R39, -R34, 1 ;  /* 0x3f80000022277421 */ /* 0x004fe20000010100 */
[----:B------:R-:W-:-:S03]  /*12d0*/  FMUL.FTZ R34, R9, R34 ;  /* 0x0000002209227220 */ /* 0x000fc60000410000 */
[----:B------:R-:W-:Y:S01]  /*12e0*/  FFMA.FTZ R39, R30, R39, 1 ;  /* 0x3f8000001e277423 */ /* 0x000fe20000010027 */
[----:B------:R-:W-:Y:S01]  /*12f0*/  FMUL.FTZ R30, R8, R35 ;  /* 0x00000023081e7220 */ /* 0x000fe20000410000 */
[----:B-1----:R-:W-:Y:S01]  /*1300*/  FADD.FTZ R40, -R4, R16 ;  /* 0x0000001004287221 */ /* 0x002fe20000010100 */
[----:B0-----:R-:W-:Y:S02]  /*1310*/  FADD.FTZ R35, -R41, 1 ;  /* 0x3f80000029237421 */ /* 0x001fe40000010100 */
[----:B------:R-:W-:Y:S01]  /*1320*/  FMUL.FTZ R37, R30, R37 ;  /* 0x000000251e257220 */ /* 0x000fe20000410000 */
[----:B------:R-:W-:Y:S01]  /*1330*/  FMUL.FTZ R30, R34, R39 ;  /* 0x00000027221e7220 */ /* 0x000fe20000410000 */
[----:B------:R-:W-:Y:S01]  /*1340*/  FMUL.FTZ R34, R12, R41 ;  /* 0x000000290c227220 */ /* 0x000fe20000410000 */
[----:B------:R-:W-:Y:S01]  /*1350*/  FFMA.FTZ R35, R32, R35, 1 ;  /* 0x3f80000020237423 */ /* 0x000fe20000010023 */
[----:B------:R-:W-:Y:S01]  /*1360*/  FMUL.FTZ R69, R22, R37 ;  /* 0x0000002516457220 */ /* 0x000fe20000410000 */
[----:B---3--:R-:W-:-:S02]  /*1370*/  FADD.FTZ R32, -R38, 1 ;  /* 0x3f80000026207421 */ /* 0x008fc40000010100 */
[----:B------:R-:W-:Y:S01]  /*1380*/  FMUL.FTZ R34, R34, R35 ;  /* 0x0000002322227220 */ /* 0x000fe20000410000 */
[----:B------:R-:W-:Y:S01]  /*1390*/  FMUL.FTZ R35, R23, R29 ;  /* 0x0000001d17237220 */ /* 0x000fe20000410000 */
[----:B------:R-:W-:Y:S01]  /*13a0*/  FFMA.FTZ R33, R33, R32, 1 ;  /* 0x3f80000021217423 */ /* 0x000fe20000010020 */
[----:B------:R-:W-:Y:S01]  /*13b0*/  FMUL.FTZ R32, R13, R38 ;  /* 0x000000260d207220 */ /* 0x000fe20000410000 */
[----:B------:R-:W-:-:S03]  /*13c0*/  FMUL.FTZ R38, R22, R36 ;  /* 0x0000002416267220 */ /* 0x000fc60000410000 */
[----:B------:R-:W-:Y:S01]  /*13d0*/  FMUL.FTZ R32, R32, R33 ;  /* 0x0000002120207220 */ /* 0x000fe20000410000 */
[----:B------:R-:W-:Y:S01]  /*13e0*/  FFMA.FTZ R39, R25, R38, RZ ;  /* 0x0000002619277223 */ /* 0x000fe200000100ff */
[----:B------:R-:W-:Y:S01]  /*13f0*/  FMUL.FTZ R33, R40, R5 ;  /* 0x0000000528217220 */ /* 0x000fe20000410000 */
[----:B------:R-:W-:Y:S02]  /*1400*/  FADD.FTZ R38, RZ, R38 ;  /* 0x00000026ff267221 */ /* 0x000fe40000010000 */
[----:B------:R-:W-:Y:S01]  /*1410*/  FFMA.FTZ R40, R24, R35, R39 ;  /* 0x0000002318287223 */ /* 0x000fe20000010027 */
[----:B------:R-:W-:Y:S01]  /*1420*/  FFMA.FTZ R39, R22, R33, R20 ;  /* 0x0000002116277223 */ /* 0x000fe20000010014 */
[----:B------:R-:W-:Y:S01]  /*1430*/  FADD.FTZ R35, R35, R38 ;  /* 0x0000002623237221 */ /* 0x000fe20000010000 */
[----:B------:R-:W-:Y:S01]  /*1440*/  FFMA.FTZ R38, R25, R36, RZ ;  /* 0x0000002419267223 */ /* 0x000fe200000100ff */
[----:B------:R-:W-:Y:S01]  /*1450*/  FADD.FTZ R36, RZ, R36 ;  /* 0x00000024ff247221 */ /* 0x000fe20000010000 */
[----:B------:R-:W-:Y:S01]  /*1460*/  FMUL.FTZ R68, R39, -1.4426950216293334961 ;  /* 0xbfb8aa3b27447820 */ /* 0x000fe20000410000 */
[----:B------:R-:W-:Y:S01]  /*1470*/  FADD.FTZ R35, R35, R69 ;  /* 0x0000004523237221 */ /* 0x000fe20000010000 */
[C---:B------:R-:W-:Y:S01]  /*1480*/  FFMA.FTZ R38, R31.reuse, R37, R38 ;  /* 0x000000251f267223 */ /* 0x040fe20000010026 */
[----:B------:R-:W-:Y:S01]  /*1490*/  FADD.FTZ R25, R36, R37 ;  /* 0x0000002524197221 */ /* 0x000fe20000010000 */
[----:B------:R-:W-:-:S02]  /*14a0*/  FFMA.FTZ R37, R31, R69, R40 ;  /* 0x000000451f257223 */ /* 0x000fc40000010028 */
[----:B------:R-:W0:Y:S01]  /*14b0*/  MUFU.EX2 R68, R68 ;  /* 0x0000004400447308 */ /* 0x000e220000000800 */
[----:B------:R-:W-:Y:S01]  /*14c0*/  FFMA.FTZ R38, R27, R34, R38 ;  /* 0x000000221b267223 */ /* 0x000fe20000010026 */
[----:B0-----:R-:W-:-:S06]  /*14d0*/  FADD.FTZ R41, R68, 1 ;  /* 0x3f80000044297421 */ /* 0x001fcc0000010000 */
[----:B------:R-:W0:Y:S02]  /*14e0*/  MUFU.RCP R41, R41 ;  /* 0x0000002900297308 */ /* 0x000e240000001000 */
[----:B0-----:R-:W-:Y:S01]  /*14f0*/  FADD.FTZ R36, -R41, 1 ;  /* 0x3f80000029247421 */ /* 0x001fe20000010100 */
[----:B------:R-:W-:Y:S01]  /*1500*/  FMUL.FTZ R31, R18, R41 ;  /* 0x00000029121f7220 */ /* 0x000fe20000410000 */
[----:B------:R-:W-:Y:S02]  /*1510*/  FADD.FTZ R41, RZ, R29 ;  /* 0x0000001dff297221 */ /* 0x000fe40000010000 */
[----:B------:R-:W-:Y:S01]  /*1520*/  FFMA.FTZ R36, R39, R36, 1 ;  /* 0x3f80000027247423 */ /* 0x000fe20000010024 */
[----:B------:R-:W-:Y:S01]  /*1530*/  FFMA.FTZ R39, R24, R29, RZ ;  /* 0x0000001d18277223 */ /* 0x000fe200000100ff */
[----:B------:R-:W-:Y:S02]  /*1540*/  FADD.FTZ R41, R41, R30 ;  /* 0x0000001e29297221 */ /* 0x000fe40000010000 */
[----:B------:R-:W-:Y:S01]  /*1550*/  FMUL.FTZ R31, R31, R36 ;  /* 0x000000241f1f7220 */ /* 0x000fe20000410000 */
[----:B------:R-:W-:Y:S01]  /*1560*/  FADD.FTZ R36, -R4, R17 ;  /* 0x0000001104247221 */ /* 0x000fe20000010100 */
[-C--:B------:R-:W-:Y:S01]  /*1570*/  FFMA.FTZ R39, R26, R30.reuse, R39 ;  /* 0x0000001e1a277223 */ /* 0x080fe20000010027 */
[----:B------:R-:W-:-:S02]  /*1580*/  FMUL.FTZ R30, R23, R30 ;  /* 0x0000001e171e7220 */ /* 0x000fc40000410000 */
[----:B------:R-:W-:Y:S01]  /*1590*/  FMUL.FTZ R36, R36, R5 ;  /* 0x0000000524247220 */ /* 0x000fe20000410000 */
[----:B------:R-:W-:Y:S01]  /*15a0*/  FFMA.FTZ R39, R28, R32, R39 ;  /* 0x000000201c277223 */ /* 0x000fe20000010027 */
[----:B------:R-:W-:Y:S01]  /*15b0*/  FFMA.FTZ R26, R26, R30, R37 ;  /* 0x0000001e1a1a7223 */ /* 0x000fe20000010025 */
[----:B------:R-:W-:Y:S01]  /*15c0*/  FMUL.FTZ R37, R22, R34 ;  /* 0x0000002216257220 */ /* 0x000fe20000410000 */
[----:B------:R-:W-:Y:S01]  /*15d0*/  FFMA.FTZ R40, R23, R36, R21 ;  /* 0x0000002417287223 */ /* 0x000fe20000010015 */
[----:B------:R-:W-:Y:S02]  /*15e0*/  FADD.FTZ R35, R30, R35 ;  /* 0x000000231e237221 */ /* 0x000fe40000010000 */
[----:B------:R-:W-:Y:S01]  /*15f0*/  FFMA.FTZ R27, R27, R37, R26 ;  /* 0x000000251b1b7223 */ /* 0x000fe2000001001a */
[----:B------:R-:W-:Y:S01]  /*1600*/  FMUL.FTZ R69, R40, -1.4426950216293334961 ;  /* 0xbfb8aa3b28457820 */ /* 0x000fe20000410000 */
[----:B------:R-:W-:-:S05]  /*1610*/  FADD.FTZ R26, R35, R37 ;  /* 0x00000025231a7221 */ /* 0x000fca0000010000 */
[----:B------:R-:W0:Y:S02]  /*1620*/  MUFU.EX2 R69, R69 ;  /* 0x0000004500457308 */ /* 0x000e240000000800 */
[----:B0-----:R-:W-:-:S06]  /*1630*/  FADD.FTZ R68, R69, 1 ;  /* 0x3f80000045447421 */ /* 0x001fcc0000010000 */
[----:B------:R-:W0:Y:S02]  /*1640*/  MUFU.RCP R68, R68 ;  /* 0x0000004400447308 */ /* 0x000e240000001000 */
[----:B0-----:R-:W-:-:S04]  /*1650*/  FADD.FTZ R29, -R68, 1 ;  /* 0x3f800000441d7421 */ /* 0x001fc80000010100 */
[----:B------:R-:W-:Y:S01]  /*1660*/  FFMA.FTZ R40, R40, R29, 1 ;  /* 0x3f80000028287423 */ /* 0x000fe2000001001d */
[----:B------:R-:W-:-:S04]  /*1670*/  FMUL.FTZ R29, R19, R68 ;  /* 0x00000044131d7220 */ /* 0x000fc80000410000 */
[----:B------:R-:W-:Y:S01]  /*1680*/  FMUL.FTZ R29, R29, R40 ;  /* 0x000000281d1d7220 */ /* 0x000fe20000410000 */
        /* <DEDUP_REMOVED lines=8> */
[----:B------:R-:W-:Y:S01]  /*1710*/  FMUL.FTZ R25, R23, R29 ;  /* 0x0000001d17197220 */ /* 0x000fe20000410000 */
[----:B------:R-:W-:-:S03]  /*1720*/  FFMA.FTZ R24, R33, R31, R38 ;  /* 0x0000001f21187223 */ /* 0x000fc60000010026 */
[----:B------:R-:W-:Y:S01]  /*1730*/  FFMA.FTZ R30, R36, R25, R27 ;  /* 0x00000019241e7223 */ /* 0x000fe2000001001b */
[----:B------:R-:W-:Y:S01]  /*1740*/  FADD.FTZ R28, R25, R26 ;  /* 0x0000001a191c7221 */ /* 0x000fe20000010000 */
[----:B------:R-:W-:Y:S01]  /*1750*/  FADD.FTZ R26, R40, R31 ;  /* 0x0000001f281a7221 */ /* 0x000fe20000010000 */
[----:B------:R-:W-:Y:S01]  /*1760*/  FFMA.FTZ R25, R36, R29, R39 ;  /* 0x0000001d24197223 */ /* 0x000fe20000010027 */
[----:B------:R-:W-:-:S07]  /*1770*/  FADD.FTZ R27, R32, R29 ;  /* 0x0000001d201b7221 */ /* 0x000fce0000010000 */
.L_x_1245:
[----:B------:R-:W-:Y:S01]  /*1780*/  MOV R31, R30 ;  /* 0x0000001e001f7202 */ /* 0x000fe20000000f00 */
[----:B------:R-:W-:Y:S01]  /*1790*/  STS.128 [R61], R24 ;  /* 0x000000183d007388 */ /* 0x000fe20000000c00 */
[----:B------:R-:W-:Y:S01]  /*17a0*/  MOV R30, R28 ;  /* 0x0000001c001e7202 */ /* 0x000fe20000000f00 */
[----:B------:R-:W-:Y:S01]  /*17b0*/  BSSY.RECONVERGENT B0, `(.L_x_1246) ;  /* 0x0000022000007945 */ /* 0x000fe20003800200 */
[C---:B------:R-:W-:Y:S01]  /*17c0*/  ISETP.GT.AND P1, PT, R47.reuse, 0x1e, PT ;  /* 0x0000001e2f00780c */ /* 0x040fe20003f24270 */
[----:B------:R-:W0:Y:S01]  /*17d0*/  SHFL.DOWN PT, R28, R31, 0x1, 0x1f ;  /* 0x08201f001f1c7f89 */ /* 0x000e2200000e0000 */
[C---:B------:R-:W-:Y:S02]  /*17e0*/  ISETP.GT.AND P6, PT, R47.reuse, 0xf, PT ;  /* 0x0000000f2f00780c */ /* 0x040fe40003fc4270 */
[----:B------:R-:W-:Y:S01]  /*17f0*/  ISETP.GT.AND P5, PT, R47, 0x17, PT ;  /* 0x000000172f00780c */ /* 0x000fe20003fa4270 */
[----:B------:R-:W1:Y:S01]  /*1800*/  SHFL.DOWN PT, R29, R30, 0x1, 0x1f ;  /* 0x08201f001e1d7f89 */ /* 0x000e6200000e0000 */
[----:B------:R-:W-:-:S02]  /*1810*/  ISETP.NE.AND P2, PT, R50, RZ, PT ;  /* 0x000000ff3200720c */ /* 0x000fc40003f45270 */
        /* <DEDUP_REMOVED lines=27> */
.L_x_1247:
[----:B------:R-:W-:Y:S05]  /*19d0*/  BSYNC.RECONVERGENT B0 ;  /* 0x0000000000007941 */ /* 0x000fea0003800200 */
.L_x_1246:
        /* <DEDUP_REMOVED lines=39> */
.L_x_1249:
[----:B------:R-:W-:Y:S05]  /*1c50*/  BSYNC.RECONVERGENT B0 ;  /* 0x0000000000007941 */ /* 0x000fea0003800200 */
.L_x_1248:
        /* <DEDUP_REMOVED lines=78> */
.L_x_1251:
[----:B------:R-:W-:Y:S05]  /*2140*/  BSYNC.RECONVERGENT B0 ;  /* 0x0000000000007941 */ /* 0x000fea0003800200 */
.L_x_1250:
        /* <DEDUP_REMOVED lines=29> */
.L_x_1253:
[----:B------:R-:W-:Y:S05]  /*2320*/  BSYNC.RECONVERGENT B0 ;  /* 0x0000000000007941 */ /* 0x000fea0003800200 */
.L_x_1252:
        /* <DEDUP_REMOVED lines=24> */
.L_x_1256:
[----:B----4-:R-:W4:Y:S04]  /*24b0*/  LDG.E.STRONG.GPU R26, desc[UR8][R24.64] ;  /* 0x00000008181a7981 */ /* 0x010f28000c1ef900 */
[----:B----4-:R-:W-:Y:S01]  /*24c0*/  CCTL.IVALL ;  /* 0x00000000ff00798f */ /* 0x010fe20002000000 */
[----:B------:R-:W-:Y:S05]  /*24d0*/  YIELD ;  /* 0x0000000000007946 */ /* 0x000fea0003800000 */
[----:B------:R-:W-:-:S13]  /*24e0*/  ISETP.NE.AND P1, PT, R26, R31, PT ;  /* 0x0000001f1a00720c */ /* 0x000fda0003f25270 */
[----:B------:R-:W-:Y:S05]  /*24f0*/  @P1 BRA `(.L_x_1256) ;  /* 0xfffffffc00ec1947 */ /* 0x000fea000383ffff */
.L_x_1255:
[----:B------:R-:W-:Y:S05]  /*2500*/  WARPSYNC.ALL ;  /* 0x0000000000007948 */ /* 0x000fea0003800000 */
[----:B------:R-:W-:Y:S01]  /*2510*/  BAR.SYNC.DEFER_BLOCKING 0x0 ;  /* 0x0000000000007b1d */ /* 0x000fe20000010000 */
[----:B--2---:R-:W-:-:S05]  /*2520*/  HFMA2 R30, -RZ, RZ, 0, 0 ;  /* 0x00000000ff1e7431 */ /* 0x004fca00000001ff */
[----:B------:R-:W-:Y:S05]  /*2530*/  @!P3 BRA `(.L_x_1257) ;  /* 0x000000040018b947 */ /* 0x000fea0003800000 */
[CC--:B------:R-:W-:Y:S01]  /*2540*/  LEA R37, R48.reuse, R49.reuse, 0x2 ;  /* 0x0000003130257211 */ /* 0x0c0fe200078e10ff */
[C-C-:B------:R-:W-:Y:S01]  /*2550*/  IMAD R36, R48.reuse, 0x7, R49.reuse ;  /* 0x0000000730247824 */ /* 0x140fe200078e0231 */
[----:B------:R-:W-:Y:S01]  /*2560*/  IADD3 R34, PT, PT, R49, R48, RZ ;  /* 0x0000003031227210 */ /* 0x000fe20007ffe0ff */
[----:B------:R-:W-:Y:S01]  /*2570*/  IMAD R35, R48, 0x3, R49 ;  /* 0x0000000330237824 */ /* 0x000fe200078e0231 */
[----:B------:R-:W-:Y:S01]  /*2580*/  MOV R33, RZ ;  /* 0x000000ff00217202 */ /* 0x000fe20000000f00 */
[----:B------:R-:W-:Y:S01]  /*2590*/  UIADD3 UR6, UPT, UPT, -UR10, URZ, URZ ;  /* 0x000000ff0a067290 */ /* 0x000fe2000fffe1ff */
[----:B------:R-:W-:Y:S02]  /*25a0*/  MOV R32, R49 ;  /* 0x0000003100207202 */ /* 0x000fe40000000f00 */
[----:B-1----:R-:W-:Y:S02]  /*25b0*/  MOV R31, R53 ;  /* 0x00000035001f7202 */ /* 0x002fe40000000f00 */
[----:B------:R-:W-:-:S02]  /*25c0*/  MOV R28, R54 ;  /* 0x00000036001c7202 */ /* 0x000fc40000000f00 */
[----:B----4-:R-:W-:Y:S02]  /*25d0*/  MOV R29, R55 ;  /* 0x00000037001d7202 */ /* 0x010fe40000000f00 */
[----:B------:R-:W-:-:S07]  /*25e0*/  LOP3.LUT R30, R46, 0x7ffffff8, RZ, 0xc0, !PT ;  /* 0x7ffffff82e1e7812 */ /* 0x000fce00078ec0ff */
.L_x_1258:
        /* <DEDUP_REMOVED lines=59> */
.L_x_1257:
[----:B------:R-:W-:-:S13]  /*29a0*/  ISETP.NE.AND P1, PT, R59, RZ, PT ;  /* 0x000000ff3b00720c */ /* 0x000fda0003f25270 */
[----:B------:R-:W-:Y:S05]  /*29b0*/  @!P1 BRA `(.L_x_1254) ;  /* 0x0000000000f09947 */ /* 0x000fea0003800000 */
[----:B----4-:R-:W-:Y:S02]  /*29c0*/  IADD3 R24, PT, PT, R59, -0x1, RZ ;  /* 0xffffffff3b187810 */ /* 0x010fe40007ffe0ff */
        /* <DEDUP_REMOVED lines=31> */
.L_x_1259:
        /* <DEDUP_REMOVED lines=18> */
.L_x_1260:
        /* <DEDUP_REMOVED lines=9> */
.L_x_1261:
[----:B------:R-:W-:Y:S05]  /*2d70*/  BSYNC.RECONVERGENT B0 ;  /* 0x0000000000007941 */ /* 0x000fea0003800200 */
.L_x_1254:
[----:B------:R-:W5:Y:S01]  /*2d80*/  S2UR UR7, SR_CgaCtaId ;  /* 0x00000000000779c3 */ /* 0x000f620000008800 */
[----:B------:R-:W-:Y:S01]  /*2d90*/  UMOV UR6, 0x400 ;  /* 0x0000040000067882 */ /* 0x000fe20000000000 */
[C---:B----4-:R-:W-:Y:S01]  /*2da0*/  FADD.FTZ R32, -R4.reuse, R14 ;  /* 0x0000000e04207221 */ /* 0x050fe20000010100 */
[C---:B------:R-:W-:Y:S01]  /*2db0*/  FADD.FTZ R34, -R4.reuse, R15 ;  /* 0x0000000f04227221 */ /* 0x040fe20000010100 */
[----:B------:R-:W4:Y:S01]  /*2dc0*/  LDCU.64 UR14, c[0x0][0x400] ;  /* 0x00008000ff0e77ac */ /* 0x000f220008000a00 */
[C---:B------:R-:W-:Y:S01]  /*2dd0*/  FADD.FTZ R14, -R4.reuse, R6 ;  /* 0x00000006040e7221 */ /* 0x040fe20000010100 */
[C---:B------:R-:W-:Y:S01]  /*2de0*/  FADD.FTZ R26, -R4.reuse, R7 ;  /* 0x00000007041a7221 */ /* 0x040fe20000010100 */
[C---:B------:R-:W-:Y:S01]  /*2df0*/  FADD.FTZ R28, -R4.reuse, R10 ;  /* 0x0000000a041c7221 */ /* 0x040fe20000010100 */
[C---:B--2---:R-:W-:Y:S01]  /*2e00*/  FADD.FTZ R30, -R4.reuse, R11 ;  /* 0x0000000b041e7221 */ /* 0x044fe20000010100 */
[C---:B------:R-:W-:Y:S01]  /*2e10*/  FADD.FTZ R16, -R4.reuse, R16 ;  /* 0x0000001004107221 */ /* 0x040fe20000010100 */
[----:B------:R-:W-:Y:S01]  /*2e20*/  FADD.FTZ R4, -R4, R17 ;  /* 0x0000001104047221 */ /* 0x000fe20000010100 */
[-C--:B-1----:R-:W-:Y:S01]  /*2e30*/  FMUL.FTZ R31, R32, R5.reuse ;  /* 0x00000005201f7220 */ /* 0x082fe20000410000 */
[----:B------:R-:W-:Y:S01]  /*2e40*/  FMUL.FTZ R10, R34, R5 ;  /* 0x00000005220a7220 */ /* 0x000fe20000410000 */
[----:B-----5:R-:W-:-:S09]  /*2e50*/  ULEA UR6, UR7, UR6, 0x18 ;  /* 0x0000000607067291 */ /* 0x020fd2000f8ec0ff */
[----:B------:R-:W-:Y:S01]  /*2e60*/  @!P2 STS.64 [UR6+0x88], R40 ;  /* 0x00008828ff00a988 */ /* 0x000fe20008000a06 */
[----:B------:R-:W-:Y:S06]  /*2e70*/  BAR.SYNC.DEFER_BLOCKING 0x0 ;  /* 0x0000000000007b1d */ /* 0x000fec0000010000 */
[----:B------:R-:W1:Y:S01]  /*2e80*/  LDS.64 R24, [UR6+0x88] ;  /* 0x00008806ff187984 */ /* 0x000e620008000a00 */
[----:B------:R-:W1:Y:S02]  /*2e90*/  LDCU UR6, c[0x0][0x42c] ;  /* 0x00008580ff0677ac */ /* 0x000e640008000800 */
[----:B-1----:R-:W-:Y:S01]  /*2ea0*/  FMUL.FTZ R24, R24, UR6 ;  /* 0x0000000618187c20 */ /* 0x002fe20008410000 */
[----:B------:R-:W-:Y:S01]  /*2eb0*/  FMUL.FTZ R25, R25, UR6 ;  /* 0x0000000619197c20 */ /* 0x000fe20008410000 */
[----:B----4-:R-:W-:Y:S06]  /*2ec0*/  @!P4 BRA `(.L_x_1262) ;  /* 0x000000000048c947 */ /* 0x010fec0003800000 */
[----:B------:R-:W-:Y:S01]  /*2ed0*/  FFMA.FTZ R6, R22, R31, R20 ;  /* 0x0000001f16067223 */ /* 0x000fe20000010014 */
[----:B------:R-:W-:-:S03]  /*2ee0*/  FFMA.FTZ R7, R23, R10, R21 ;  /* 0x0000000a17077223 */ /* 0x000fc60000010015 */
[----:B------:R-:W-:Y:S01]  /*2ef0*/  FMUL.FTZ R11, R6, -1.4426950216293334961 ;  /* 0xbfb8aa3b060b7820 */ /* 0x000fe20000410000 */
        /* <DEDUP_REMOVED lines=15> */
.L_x_1262:
[----:B------:R-:W-:Y:S04]  /*2ff0*/  BSSY.RECONVERGENT B0, `(.L_x_1263) ;  /* 0x0000013000007945 */ /* 0x000fe80003800200 */
[----:B------:R-:W-:Y:S05]  /*3000*/  @P0 BRA `(.L_x_1264) ;  /* 0x0000000000440947 */ /* 0x000fea0003800000 */
[----:B------:R-:W1:Y:S01]  /*3010*/  LDCU.64 UR12, c[0x0][0x3f8] ;  /* 0x00007f00ff0c77ac */ /* 0x000e620008000a00 */
[----:B------:R-:W-:Y:S01]  /*3020*/  MOV R6, R66 ;  /* 0x0000004200067202 */ /* 0x000fe20000000f00 */
[C-C-:B------:R-:W-:Y:S01]  /*3030*/  FFMA.FTZ R11, R24.reuse, R31, R25.reuse ;  /* 0x0000001f180b7223 */ /* 0x140fe20000010019 */
[----:B------:R-:W-:Y:S01]  /*3040*/  MOV R7, R65 ;  /* 0x0000004100077202 */ /* 0x000fe20000000f00 */
[----:B------:R-:W2:Y:S01]  /*3050*/  LDCU.64 UR6, c[0x0][0x380] ;  /* 0x00007000ff0677ac */ /* 0x000ea20008000a00 */
[----:B------:R-:W-:Y:S01]  /*3060*/  FFMA.FTZ R32, R24, R10, R25 ;  /* 0x0000000a18207223 */ /* 0x000fe20000010019 */
[----:B------:R-:W-:-:S03]  /*3070*/  FFMA.FTZ R10, R22, R2, -R11 ;  /* 0x00000002160a7223 */ /* 0x000fc6000001080b */
[----:B------:R-:W-:Y:S01]  /*3080*/  FFMA.FTZ R32, R23, R3, -R32 ;  /* 0x0000000317207223 */ /* 0x000fe20000010820 */
[----:B------:R-:W-:-:S03]  /*3090*/  FMUL.FTZ R10, R10, R5 ;  /* 0x000000050a0a7220 */ /* 0x000fc60000410000 */
[----:B------:R-:W-:Y:S01]  /*30a0*/  FMUL.FTZ R11, R32, R5 ;  /* 0x00000005200b7220 */ /* 0x000fe20000410000 */
[----:B-1----:R-:W-:Y:S02]  /*30b0*/  IMAD R15, R44, UR12, RZ ;  /* 0x0000000c2c0f7c24 */ /* 0x002fe4000f8e02ff */
[----:B------:R-:W-:-:S04]  /*30c0*/  IMAD.WIDE.U32 R6, R62, UR12, R6 ;  /* 0x0000000c3e067c25 */ /* 0x000fc8000f8e0006 */
[----:B------:R-:W-:Y:S01]  /*30d0*/  IMAD R15, R62, UR13, R15 ;  /* 0x0000000d3e0f7c24 */ /* 0x000fe2000f8e020f */
[----:B--2---:R-:W-:-:S04]  /*30e0*/  LEA R2, P0, R6, UR6, 0x2 ;  /* 0x0000000606027c11 */ /* 0x004fc8000f8010ff */
[----:B------:R-:W-:-:S04]  /*30f0*/  IADD3 R15, PT, PT, R7, R15, RZ ;  /* 0x0000000f070f7210 */ /* 0x000fc80007ffe0ff */
[----:B------:R-:W-:-:S05]  /*3100*/  LEA.HI.X R3, R6, UR7, R15, 0x2, P0 ;  /* 0x0000000706037c11 */ /* 0x000fca00080f140f */
[----:B------:R1:W-:Y:S02]  /*3110*/  STG.E.64 desc[UR8][R2.64], R10 ;  /* 0x0000000a02007986 */ /* 0x0003e4000c101b08 */
.L_x_1264:
[----:B------:R-:W-:Y:S05]  /*3120*/  BSYNC.RECONVERGENT B0 ;  /* 0x0000000000007941 */ /* 0x000fea0003800200 */
.L_x_1263:
[----:B------:R-:W-:Y:S01]  /*3130*/  UISETP.NE.AND UP0, UPT, UR11, URZ, UPT ;  /* 0x000000ff0b00728c */ /* 0x000fe2000bf05270 */
[-C--:B-1----:R-:W-:Y:S01]  /*3140*/  FMUL.FTZ R3, R14, R5.reuse ;  /* 0x000000050e037220 */ /* 0x082fe20000410000 */
        /* <DEDUP_REMOVED lines=8> */
[C-C-:B------:R-:W-:Y:S01]  /*31d0*/  FFMA.FTZ R34, R24.reuse, R26, R25.reuse ;  /* 0x0000001a18227223 */ /* 0x140fe20000010019 */
[C-C-:B------:R-:W-:Y:S01]  /*31e0*/  FFMA.FTZ R15, R24.reuse, R28, R25.reuse ;  /* 0x0000001c180f7223 */ /* 0x140fe20000010019 */
[C-C-:B------:R-:W-:Y:S01]  /*31f0*/  FFMA.FTZ R10, R24.reuse, R30, R25.reuse ;  /* 0x0000001e180a7223 */ /* 0x140fe20000010019 */
[--C-:B------:R-:W-:Y:S01]  /*3200*/  FFMA.FTZ R11, R24, R16, R25.reuse ;  /* 0x00000010180b7223 */ /* 0x100fe20000010019 */
[----:B------:R-:W-:Y:S01]  /*3210*/  ISETP.GE.U32.AND P2, PT, R56, UR14, PT ;  /* 0x0000000e38007c0c */ /* 0x000fe2000bf46070 */
[----:B------:R-:W-:Y:S01]  /*3220*/  FFMA.FTZ R24, R24, R4, R25 ;  /* 0x0000000418187223 */ /* 0x000fe20000010019 */
[----:B------:R-:W-:-:S02]  /*3230*/  ISETP.GE.AND.EX P0, PT, R43, UR15, PT, P0 ;  /* 0x0000000f2b007c0c */ /* 0x000fc4000bf06300 */
[----:B------:R-:W-:Y:S01]  /*3240*/  ISETP.GE.AND.EX P1, PT, R42, UR15, PT, P1 ;  /* 0x0000000f2a007c0c */ /* 0x000fe2000bf26310 */
[----:B------:R-:W-:-:S12]  /*3250*/  BRA.U !UP0, `(.L_x_1265) ;  /* 0x0000000108487547 */ /* 0x000fd8000b800000 */
        /* <DEDUP_REMOVED lines=18> */
.L_x_1265:
[----:B------:R-:W-:Y:S01]  /*3380*/  BSSY.RECONVERGENT B0, `(.L_x_1266) ;  /* 0x0000011000007945 */ /* 0x000fe20003800200 */
[----:B------:R-:W-:Y:S01]  /*3390*/  FFMA.FTZ R8, R22, R8, -R27 ;  /* 0x0000000816087223 */ /* 0x000fe2000001081b */
[----:B------:R-:W-:Y:S02]  /*33a0*/  FFMA.FTZ R34, R23, R9, -R34 ;  /* 0x0000000917227223 */ /* 0x000fe40000010822 */
[----:B------:R-:W-:Y:S05]  /*33b0*/  @P0 BRA `(.L_x_1267) ;  /* 0x0000000000340947 */ /* 0x000fea0003800000 */
[----:B------:R-:W1:Y:S01]  /*33c0*/  LDCU.64 UR6, c[0x0][0x3f8] ;  /* 0x00007f00ff0677ac */ /* 0x000e620008000a00 */
[----:B------:R-:W-:Y:S01]  /*33d0*/  MOV R2, R66 ;  /* 0x0000004200027202 */ /* 0x000fe20000000f00 */
[----:B------:R-:W-:Y:S01]  /*33e0*/  FMUL.FTZ R8, R8, R5 ;  /* 0x0000000508087220 */ /* 0x000fe20000410000 */
[----:B------:R-:W-:Y:S01]  /*33f0*/  MOV R3, R65 ;  /* 0x0000004100037202 */ /* 0x000fe20000000f00 */
[----:B------:R-:W2:Y:S01]  /*3400*/  LDCU.64 UR12, c[0x0][0x380] ;  /* 0x00007000ff0c77ac */ /* 0x000ea20008000a00 */
        /* <DEDUP_REMOVED lines=8> */
.L_x_1267:
[----:B------:R-:W-:Y:S05]  /*3490*/  BSYNC.RECONVERGENT B0 ;  /* 0x0000000000007941 */ /* 0x000fea0003800200 */
.L_x_1266:
[----:B------:R-:W-:Y:S05]  /*34a0*/  BRA.U !UP0, `(.L_x_1268) ;  /* 0x0000000108487547 */ /* 0x000fea000b800000 */
[----:B------:R-:W-:Y:S01]  /*34b0*/  FFMA.FTZ R28, R22, R28, R20 ;  /* 0x0000001c161c7223 */ /* 0x000fe20000010014 */
[----:B------:R-:W-:-:S03]  /*34c0*/  FFMA.FTZ R30, R23, R30, R21 ;  /* 0x0000001e171e7223 */ /* 0x000fc60000010015 */
[----:B------:R-:W-:Y:S01]  /*34d0*/  FMUL.FTZ R2, R28, -1.4426950216293334961 ;  /* 0xbfb8aa3b1c027820 */ /* 0x000fe20000410000 */
[----:B-1----:R-:W-:-:S05]  /*34e0*/  FMUL.FTZ R6, R30, -1.4426950216293334961 ;  /* 0xbfb8aa3b1e067820 */ /* 0x002fca0000410000 */
        /* <DEDUP_REMOVED lines=14> */
.L_x_1268:
[----:B------:R-:W-:Y:S01]  /*35d0*/  BSSY.RECONVERGENT B0, `(.L_x_1269) ;  /* 0x0000011000007945 */ /* 0x000fe20003800200 */
[----:B-1----:R-:W-:Y:S01]  /*35e0*/  FFMA.FTZ R8, R22, R12, -R15 ;  /* 0x0000000c16087223 */ /* 0x002fe2000001080f */
        /* <DEDUP_REMOVED lines=15> */
.L_x_1270:
[----:B------:R-:W-:Y:S05]  /*36e0*/  BSYNC.RECONVERGENT B0 ;  /* 0x0000000000007941 */ /* 0x000fea0003800200 */
.L_x_1269:
        /* <DEDUP_REMOVED lines=19> */
.L_x_1271:
        /* <DEDUP_REMOVED lines=8> */
[----:B------:R-:W-:Y:S01]  /*38a0*/  MOV R64, R66 ;  /* 0x0000004200407202 */ /* 0x000fe20000000f00 */
[----:B------:R-:W4:Y:S01]  /*38b0*/  LDCU.64 UR12, c[0x0][0x380] ;  /* 0x00007000ff0c77ac */ /* 0x000f220008000a00 */
[----:B--2---:R-:W-:-:S03]  /*38c0*/  IMAD R3, R0, UR6, RZ ;  /* 0x0000000600037c24 */ /* 0x004fc6000f8e02ff */
[----:B------:R-:W-:-:S04]  /*38d0*/  IMAD.WIDE.U32 R64, R56, UR6, R64 ;  /* 0x0000000638407c25 */ /* 0x000fc8000f8e0040 */
[----:B------:R-:W-:Y:S01]  /*38e0*/  IMAD R3, R56, UR7, R3 ;  /* 0x0000000738037c24 */ /* 0x000fe2000f8e0203 */
[----:B----4-:R-:W-:-:S04]  /*38f0*/  LEA R2, P0, R64, UR12, 0x2 ;  /* 0x0000000c40027c11 */ /* 0x010fc8000f8010ff */
[----:B------:R-:W-:-:S04]  /*3900*/  IADD3 R3, PT, PT, R65, R3, RZ ;  /* 0x0000000341037210 */ /* 0x000fc80007ffe0ff */
[----:B------:R-:W-:-:S05]  /*3910*/  LEA.HI.X R3, R64, UR13, R3, 0x2, P0 ;  /* 0x0000000d40037c11 */ /* 0x000fca00080f1403 */
[----:B------:R2:W-:Y:S02]  /*3920*/  STG.E.64 desc[UR8][R2.64], R18 ;  /* 0x0000001202007986 */ /* 0x0005e4000c101b08 */
.L_x_1273:
[----:B------:R-:W-:Y:S05]  /*3930*/  BSYNC.RECONVERGENT B0 ;  /* 0x0000000000007941 */ /* 0x000fea0003800200 */
.L_x_1272:
[----:B------:R-:W-:Y:S02]  /*3940*/  IADD3 R51, PT, PT, R48, R51, RZ ;  /* 0x0000003330337210 */ /* 0x000fe40007ffe0ff */
[----:B------:R-:W-:Y:S02]  /*3950*/  IADD3 R52, PT, PT, R52, 0x1, RZ ;  /* 0x0000000134347810 */ /* 0x000fe40007ffe0ff */
[----:B------:R-:W-:-:S13]  /*3960*/  ISETP.GE.AND P0, PT, R51, UR4, PT ;  /* 0x0000000433007c0c */ /* 0x000fda000bf06270 */
[----:B------:R-:W-:Y:S05]  /*3970*/  @!P0 BRA `(.L_x_1274) ;  /* 0xffffffc8005c8947 */ /* 0x000fea000383ffff */
.L_x_1243:
[----:B------:R-:W4:Y:S01]  /*3980*/  LDC R4, c[0x0][0x370] ;  /* 0x0000dc00ff047b82 */ /* 0x000f220000000800 */
[----:B------:R-:W-:Y:S01]  /*3990*/  ISETP.NE.AND P2, PT, R50, RZ, PT ;  /* 0x000000ff3200720c */ /* 0x000fe20003f45270 */
[----:B------:R-:W-:Y:S06]  /*39a0*/  BSSY.RECONVERGENT B0, `(.L_x_1275) ;  /* 0x0000011000007945 */ /* 0x000fec0003800200 */
[----:B-1----:R-:W1:Y:S08]  /*39b0*/  LDC R7, c[0x0][0x374] ;  /* 0x0000dd00ff077b82 */ /* 0x002e700000000800 */
[----:B--2---:R-:W2:Y:S01]  /*39c0*/  LDC.64 R2, c[0x0][0x3c8] ;  /* 0x0000f200ff027b82 */ /* 0x004ea20000000a00 */
[----:B----4-:R-:W-:-:S02]  /*39d0*/  IADD3 R5, PT, PT, R4, -0x1, RZ ;  /* 0xffffffff04057810 */ /* 0x010fc40007ffe0ff */
[----:B------:R-:W-:Y:S02]  /*39e0*/  ISETP.NE.AND P1, PT, R4, 0x1, PT ;  /* 0x000000010400780c */ /* 0x000fe40003f25270 */
        /* <DEDUP_REMOVED lines=12> */
.L_x_1276:
[----:B------:R-:W-:Y:S05]  /*3ab0*/  BSYNC.RECONVERGENT B0 ;  /* 0x0000000000007941 */ /* 0x000fea0003800200 */
.L_x_1275:
[----:B------:R-:W-:Y:S05]  /*3ac0*/  @P0 EXIT ;  /* 0x000000000000094d */ /* 0x000fea0003800000 */
[----:B------:R-:W-:Y:S05]  /*3ad0*/  @P2 BRA `(.L_x_1277) ;  /* 0x0000000000202947 */ /* 0x000fea0003800000 */
[----:B------:R-:W-:-:S05]  /*3ae0*/  IMAD R0, R4, R7, RZ ;  /* 0x0000000704007224 */ /* 0x000fca00078e02ff */
[----:B------:R-:W-:-:S13]  /*3af0*/  ISETP.NE.AND P0, PT, R0, -0x1, PT ;  /* 0xffffffff0000780c */ /* 0x000fda0003f05270 */
[----:B------:R-:W-:Y:S05]  /*3b00*/  @!P0 BRA `(.L_x_1277) ;  /* 0x0000000000148947 */ /* 0x000fea0003800000 */
.L_x_1278:
[----:B-1----:R-:W2:Y:S04]  /*3b10*/  LDG.E.STRONG.GPU R5, desc[UR8][R2.64] ;  /* 0x0000000802057981 */ /* 0x002ea8000c1ef900 */
[----:B--2---:R-:W-:Y:S01]  /*3b20*/  CCTL.IVALL ;  /* 0x00000000ff00798f */ /* 0x004fe20002000000 */
[----:B------:R-:W-:Y:S05]  /*3b30*/  YIELD ;  /* 0x0000000000007946 */ /* 0x000fea0003800000 */
[----:B------:R-:W-:-:S13]  /*3b40*/  ISETP.NE.AND P0, PT, R5, R0, PT ;  /* 0x000000000500720c */ /* 0x000fda0003f05270 */
[----:B------:R-:W-:Y:S05]  /*3b50*/  @P0 BRA `(.L_x_1278) ;  /* 0xfffffffc00ec0947 */ /* 0x000fea000383ffff */
.L_x_1277:
        /* <DEDUP_REMOVED lines=49> */
[----:B------:R-:W1:Y:S01]  /*3e70*/  LDCU.64 UR4, c[0x0][0x3d8] ;  /* 0x00007b00ff0477ac */ /* 0x000e620008000a00 */
[----:B------:R-:W-:Y:S02]  /*3e80*/  IADD3 R9, PT, PT, R15, 0x1, RZ ;  /* 0x000000010f097810 */ /* 0x000fe40007ffe0ff */
[C---:B------:R-:W-:Y:S01]  /*3e90*/  SHF.L.U32 R21, R50.reuse, 0x3, RZ ;  /* 0x0000000332157819 */ /* 0x040fe200000006ff */
[----:B------:R-:W2:Y:S01]  /*3ea0*/  LDCU.64 UR6, c[0x0][0x390] ;  /* 0x00007200ff0677ac */ /* 0x000ea20008000a00 */
[----:B------:R-:W-:Y:S02]  /*3eb0*/  LOP3.LUT R9, R9, 0x3, RZ, 0xc0, !PT ;  /* 0x0000000309097812 */ /* 0x000fe400078ec0ff */
[--C-:B------:R-:W-:Y:S01]  /*3ec0*/  SHF.L.U64.HI R22, R50, 0x3, R51.reuse ;  /* 0x0000000332167819 */ /* 0x100fe20000010233 */
[----:B------:R-:W4:Y:S01]  /*3ed0*/  LDCU.64 UR10, c[0x0][0x388] ;  /* 0x00007100ff0a77ac */ /* 0x000f220008000a00 */
[----:B------:R-:W-:Y:S01]  /*3ee0*/  SHF.L.U32 R29, R7, 0x2, RZ ;  /* 0x00000002071d7819 */ /* 0x000fe200000006ff */
[----:B------:R-:W-:Y:S01]  /*3ef0*/  IMAD.WIDE.U32 R4, R9, 0x1c0, R50 ;  /* 0x000001c009047825 */ /* 0x000fe200078e0032 */
[----:B------:R-:W-:-:S02]  /*3f00*/  SHF.L.U64.HI R31, R3, 0x2, R0 ;  /* 0x00000002031f7819 */ /* 0x000fc40000010200 */
[----:B------:R-:W-:Y:S02]  /*3f10*/  SHF.L.U64.HI R27, R28, 0x2, R33 ;  /* 0x000000021c1b7819 */ /* 0x000fe40000010221 */
[C---:B-1----:R-:W-:Y:S01]  /*3f20*/  LEA R25, P1, R50.reuse, UR4, 0x2 ;  /* 0x0000000432197c11 */ /* 0x042fe2000f8210ff */
[----:B------:R-:W-:Y:S01]  /*3f30*/  UMOV UR4, URZ ;  /* 0x000000ff00047c82 */ /* 0x000fe20008000000 */
[----:B--2---:R-:W-:Y:S02]  /*3f40*/  IADD3 R23, P2, PT, R21, UR6, RZ ;  /* 0x0000000615177c10 */ /* 0x004fe4000ff5e0ff */
[----:B------:R-:W-:Y:S02]  /*3f50*/  LEA.HI.X R26, R50, UR5, R51, 0x2, P1 ;  /* 0x00000005321a7c11 */ /* 0x000fe400088f1433 */
[----:B------:R-:W-:Y:S02]  /*3f60*/  IADD3 R51, PT, PT, R5, UR4, RZ ;  /* 0x0000000405337c10 */ /* 0x000fe4000fffe0ff */
[----:B------:R-:W-:Y:S01]  /*3f70*/  MOV R50, R4 ;  /* 0x0000000400327202 */ /* 0x000fe20000000f00 */
[----:B------:R-:W-:Y:S01]  /*3f80*/  IMAD.WIDE.U32 R4, R6, 0x4, RZ ;  /* 0x0000000406047825 */ /* 0x000fe200078e00ff */
[----:B------:R-:W-:-:S02]  /*3f90*/  IADD3.X R24, PT, PT, R22, UR7, RZ, P2, !PT ;  /* 0x0000000716187c10 */ /* 0x000fc400097fe4ff */
[----:B----4-:R-:W-:Y:S02]  /*3fa0*/  IADD3 R21, P1, PT, R21, UR10, RZ ;  /* 0x0000000a15157c10 */ /* 0x010fe4000ff3e0ff */
[----:B------:R-:W-:Y:S02]  /*3fb0*/  IADD3 R2, P2, PT, RZ, -R9, RZ ;  /* 0x80000009ff027210 */ /* 0x000fe40007f5e0ff */
[----:B------:R-:W-:Y:S02]  /*3fc0*/  IADD3.X R22, PT, PT, R22, UR11, RZ, P1, !PT ;  /* 0x0000000b16167c10 */ /* 0x000fe40008ffe4ff */
[----:B------:R-:W-:Y:S02]  /*3fd0*/  IADD3 R29, PT, PT, R5, R29, RZ ;  /* 0x0000001d051d7210 */ /* 0x000fe40007ffe0ff */
[----:B------:R-:W-:-:S07]  /*3fe0*/  IADD3.X R20, PT, PT, RZ, -0x1, RZ, P2, !PT ;  /* 0xffffffffff147810 */ /* 0x000fce00017fe4ff */
.L_x_1281:
[-C--:B-1----:R-:W-:Y:S02]  /*3ff0*/  LEA R10, P1, R3, R25.reuse, 0x2 ;  /* 0x00000019030a7211 */ /* 0x082fe400078210ff */
        /* <DEDUP_REMOVED lines=9> */
[----:B------:R-:W5:Y:S04]  /*4090*/  LDG.E R18, desc[UR8][R12.64] ;  /* 0x000000080c127981 */ /* 0x000f68000c1e1900 */
[----:B------:R-:W5:Y:S01]  /*40a0*/  LDG.E R19, desc[UR8][R14.64] ;  /* 0x000000080e137981 */ /* 0x000f62000c1e1900 */
[----:B-1----:R-:W-:-:S02]  /*40b0*/  MOV R10, R23 ;  /* 0x00000017000a7202 */ /* 0x002fc40000000f00 */
[----:B----4-:R-:W-:Y:S02]  /*40c0*/  MOV R8, R21 ;  /* 0x0000001500087202 */ /* 0x010fe40000000f00 */
        /* <DEDUP_REMOVED lines=13> */
[----:B-----5:R1:W-:Y:S01]  /*41a0*/  STG.E.64 desc[UR8][R10.64], R18 ;  /* 0x000000120a007986 */ /* 0x0203e2000c101b08 */
[----:B------:R-:W-:Y:S05]  /*41b0*/  @P1 BRA `(.L_x_1281) ;  /* 0xfffffffc008c1947 */ /* 0x000fea000383ffff */
.L_x_1280:
[----:B------:R-:W-:Y:S05]  /*41c0*/  BSYNC.RECONVERGENT B0 ;  /* 0x0000000000007941 */ /* 0x000fea0003800200 */
.L_x_1279:
[----:B------:R-:W-:Y:S05]  /*41d0*/  @!P0 EXIT ;  /* 0x000000000000894d */ /* 0x000fea0003800000 */
[C---:B------:R-:W-:Y:S01]  /*41e0*/  SHF.L.U64.HI R2, R6.reuse, 0x2, R7 ;  /* 0x0000000206027819 */ /* 0x040fe20000010207 */
[----:B------:R-:W2:Y:S01]  /*41f0*/  LDCU.64 UR4, c[0x0][0x3d8] ;  /* 0x00007b00ff0477ac */ /* 0x000ea20008000a00 */
[----:B------:R-:W-:Y:S02]  /*4200*/  SHF.L.U32 R6, R6, 0x2, RZ ;  /* 0x0000000206067819 */ /* 0x000fe400000006ff */
[C---:B------:R-:W-:Y:S01]  /*4210*/  SHF.L.U64.HI R7, R28.reuse, 0x2, R33 ;  /* 0x000000021c077819 */ /* 0x040fe20000010221 */
[----:B------:R-:W4:Y:S01]  /*4220*/  LDCU.64 UR6, c[0x0][0x388] ;  /* 0x00007100ff0677ac */ /* 0x000f220008000a00 */
[----:B-1----:R-:W-:Y:S02]  /*4230*/  SHF.L.U32 R8, R28, 0x2, RZ ;  /* 0x000000021c087819 */ /* 0x002fe400000006ff */
[C---:B------:R-:W-:Y:S01]  /*4240*/  SHF.L.U64.HI R4, R3.reuse, 0x2, R0 ;  /* 0x0000000203047819 */ /* 0x040fe20000010200 */
[----:B------:R-:W1:Y:S01]  /*4250*/  LDCU.64 UR10, c[0x0][0x390] ;  /* 0x00007200ff0a77ac */ /* 0x000e620008000a00 */
[----:B------:R-:W-:-:S07]  /*4260*/  SHF.L.U32 R5, R3, 0x2, RZ ;  /* 0x0000000203057819 */ /* 0x000fce00000006ff */
.L_x_1282:
[C---:B------:R-:W-:Y:S02]  /*4270*/  SHF.L.U32 R9, R50.reuse, 0x2, RZ ;  /* 0x0000000232097819 */ /* 0x040fe400000006ff */
[----:B-1----:R-:W-:Y:S02]  /*4280*/  SHF.L.U64.HI R19, R50, 0x2, R51 ;  /* 0x0000000232137819 */ /* 0x002fe40000010233 */
[----:B--2---:R-:W-:-:S04]  /*4290*/  IADD3 R10, P0, PT, R9, UR4, RZ ;  /* 0x00000004090a7c10 */ /* 0x004fc8000ff1e0ff */
[----:B------:R-:W-:Y:S02]  /*42a0*/  IADD3.X R11, PT, PT, R19, UR5, RZ, P0, !PT ;  /* 0x00000005130b7c10 */ /* 0x000fe400087fe4ff */
[C---:B------:R-:W-:Y:S02]  /*42b0*/  IADD3 R12, P0, PT, R10.reuse, R5, RZ ;  /* 0x000000050a0c7210 */ /* 0x040fe40007f1e0ff */
[C---:B------:R-:W-:Y:S01]  /*42c0*/  IADD3 R16, P1, PT, R10.reuse, R8, RZ ;  /* 0x000000080a107210 */ /* 0x040fe20007f3e0ff */
[----:B------:R2:W5:Y:S01]  /*42d0*/  LDG.E R22, desc[UR8][R10.64] ;  /* 0x000000080a167981 */ /* 0x000562000c1e1900 */
[C---:B------:R-:W-:Y:S02]  /*42e0*/  IADD3.X R13, PT, PT, R11.reuse, R4, RZ, P0, !PT ;  /* 0x000000040b0d7210 */ /* 0x040fe400007fe4ff */
[----:B------:R-:W-:Y:S02]  /*42f0*/  IADD3 R14, P0, PT, R10, R6, RZ ;  /* 0x000000060a0e7210 */ /* 0x000fe40007f1e0ff */
[C---:B------:R-:W-:Y:S01]  /*4300*/  IADD3.X R17, PT, PT, R11.reuse, R7, RZ, P1, !PT ;  /* 0x000000070b117210 */ /* 0x040fe20000ffe4ff */
[----:B------:R-:W5:Y:S01]  /*4310*/  LDG.E R23, desc[UR8][R12.64] ;  /* 0x000000080c177981 */ /* 0x000f62000c1e1900 */
[----:B------:R-:W-:-:S03]  /*4320*/  IADD3.X R15, PT, PT, R11, R2, RZ, P0, !PT ;  /* 0x000000020b0f7210 */ /* 0x000fc600007fe4ff */
[----:B------:R-:W3:Y:S04]  /*4330*/  LDG.E R25, desc[UR8][R16.64] ;  /* 0x0000000810197981 */ /* 0x000ee8000c1e1900 */
[----:B------:R0:W3:Y:S01]  /*4340*/  LDG.E R24, desc[UR8][R14.64] ;  /* 0x000000080e187981 */ /* 0x0000e2000c1e1900 */
[C---:B------:R-:W-:Y:S02]  /*4350*/  SHF.L.U32 R33, R50.reuse, 0x3, RZ ;  /* 0x0000000332217819 */ /* 0x040fe400000006ff */
[----:B------:R-:W-:Y:S02]  /*4360*/  SHF.L.U64.HI R51, R50, 0x3, R51 ;  /* 0x0000000332337819 */ /* 0x000fe40000010233 */
[----:B------:R-:W-:Y:S02]  /*4370*/  LOP3.LUT R20, R33, 0xfffffff8, RZ, 0xc0, !PT ;  /* 0xfffffff821147812 */ /* 0x000fe400078ec0ff */
[----:B------:R-:W-:-:S02]  /*4380*/  LOP3.LUT R9, R9, 0xfffffffc, RZ, 0xc0, !PT ;  /* 0xfffffffc09097812 */ /* 0x000fc400078ec0ff */
[----:B------:R-:W-:Y:S02]  /*4390*/  LOP3.LUT R21, R51, 0x3, RZ, 0xc0, !PT ;  /* 0x0000000333157812 */ /* 0x000fe400078ec0ff */
[C---:B----4-:R-:W-:Y:S02]  /*43a0*/  IADD3 R18, P0, PT, R20.reuse, UR6, RZ ;  /* 0x0000000614127c10 */ /* 0x050fe4000ff1e0ff */
[----:B--2---:R-:W-:Y:S02]  /*43b0*/  LOP3.LUT R11, R19, 0x3, RZ, 0xc0, !PT ;  /* 0x00000003130b7812 */ /* 0x004fe400078ec0ff */
[----:B-1----:R-:W-:Y:S02]  /*43c0*/  IADD3 R20, P1, PT, R20, UR10, RZ ;  /* 0x0000000a14147c10 */ /* 0x002fe4000ff3e0ff */
[----:B------:R-:W-:Y:S02]  /*43d0*/  IADD3 R10, P2, PT, R9, UR4, RZ ;  /* 0x00000004090a7c10 */ /* 0x000fe4000ff5e0ff */
[----:B------:R-:W-:-:S02]  /*43e0*/  IADD3.X R19, PT, PT, R21, UR7, RZ, P0, !PT ;  /* 0x0000000715137c10 */ /* 0x000fc400087fe4ff */
[----:B------:R-:W-:Y:S02]  /*43f0*/  IADD3.X R21, PT, PT, R21, UR11, RZ, P1, !PT ;  /* 0x0000000b15157c10 */ /* 0x000fe40008ffe4ff */
[----:B------:R-:W-:Y:S02]  /*4400*/  IADD3.X R11, PT, PT, R11, UR5, RZ, P2, !PT ;  /* 0x000000050b0b7c10 */ /* 0x000fe400097fe4ff */
[C---:B0-----:R-:W-:Y:S02]  /*4410*/  IADD3 R14, P0, PT, R10.reuse, R5, RZ ;  /* 0x000000050a0e7210 */ /* 0x041fe40007f1e0ff */
[C---:B------:R-:W-:Y:S02]  /*4420*/  IADD3 R16, P1, PT, R10.reuse, R6, RZ ;  /* 0x000000060a107210 */ /* 0x040fe40007f3e0ff */
[----:B------:R-:W-:Y:S02]  /*4430*/  IADD3 R12, P2, PT, R10, R8, RZ ;  /* 0x000000080a0c7210 */ /* 0x000fe40007f5e0ff */
[----:B------:R-:W-:-:S02]  /*4440*/  IADD3.X R15, PT, PT, R11, R4, RZ, P0, !PT ;  /* 0x000000040b0f7210 */ /* 0x000fc400007fe4ff */
[C---:B------:R-:W-:Y:S02]  /*4450*/  IADD3.X R17, PT, PT, R11.reuse, R2, RZ, P1, !PT ;  /* 0x000000020b117210 */ /* 0x040fe40000ffe4ff */
[----:B------:R-:W-:Y:S01]  /*4460*/  IADD3.X R13, PT, PT, R11, R7, RZ, P2, !PT ;  /* 0x000000070b0d7210 */ /* 0x000fe200017fe4ff */
[----:B-----5:R0:W-:Y:S04]  /*4470*/  STG.E.64 desc[UR8][R18.64], R22 ;  /* 0x0000001612007986 */ /* 0x0201e8000c101b08 */
        /* <DEDUP_REMOVED lines=49> */
.L_x_1283:
        /* <DEDUP_REMOVED lines=15> */
.L_x_4517:


//--------------------- .text._Z35group_norm_nhwc_bwd_one_pass_kernelI11Fp32IOFp32WLi128ELi56ELi448EEv26Group_norm_nhwc_bwd_params --------------------------
	.section	.text._Z35group_norm_nhwc_bwd_one_pass_kernelI11Fp32IOFp32WLi128ELi56ELi448EEv26Group_norm_nhwc_bwd_params,"ax",@progbits
	.align	128
        .global         _Z35group_norm_nhwc_bwd_one_pass_kernelI11Fp32IOFp32WLi128ELi56ELi448EEv26Group_norm_nhwc_bwd_params
        .type           _Z35group_norm_nhwc_bwd_one_pass_kernelI11Fp32IOFp32WLi128ELi56ELi448EEv26Group_norm_nhwc_bwd_params,@function
        .size           _Z35group_norm_nhwc_bwd_one_pass_kernelI11Fp32IOFp32WLi128ELi56ELi448EEv26Group_norm_nhwc_bwd_params,(.L_x_4518 - _Z35group_norm_nhwc_bwd_one_pass_kernelI11Fp32IOFp32WLi128ELi56ELi448EEv26Group_norm_nhwc_bwd_params)
        .other          _Z35group_norm_nhwc_bwd_one_pass_kernelI11Fp32IOFp32WLi128ELi56ELi448EEv26Group_norm_nhwc_bwd_params,@"STO_CUDA_ENTRY STV_DEFAULT"
_Z35group_norm_nhwc_bwd_one_pass_kernelI11Fp32IOFp32WLi128ELi56ELi448EEv26Group_norm_nhwc_bwd_params:
.text._Z35group_norm_nhwc_bwd_one_pass_kernelI11Fp32IOFp32WLi128ELi56ELi448EEv26Group_norm_nhwc_bwd_params:
        /* <DEDUP_REMOVED lines=11> */
[----:B------:R-:W0:Y:S01]  /*00b0*/  S2R R57, SR_LANEID ;  /* 0x0000000000397919 */ /* 0x000e220000000000 */
[----:B------:R-:W1:Y:S01]  /*00c0*/  LDC R58, c[0x0][0x374] ;  /* 0x0000dd00ff3a7b82 */ /* 0x000e620000000800 */
[----:B------:R-:W-:Y:S01]  /*00d0*/  HFMA2 R62, -RZ, RZ, 0, 0 ;  /* 0x00000000ff3e7431 */ /* 0x000fe200000001ff */
[----:B------:R-:W-:Y:S01]  /*00e0*/  MOV R61, R59 ;  /* 0x0000003b003d7202 */ /* 0x000fe20000000f00 */
[----:B------:R-:W-:Y:S01]  /*00f0*/  IMAD R0, R0, 0x925, RZ ;  /* 0x0000092500007824 */ /* 0x000fe200078e02ff */
[----:B------:R-:W2:Y:S04]  /*0100*/  LDCU.U8 UR11, c[0x0][0x414] ;  /* 0x00008280ff0b77ac */ /* 0x000ea80008000000 */
[----:B------:R-:W-:-:S04]  /*0110*/  SHF.R.U32.HI R63, RZ, 0x10, R0 ;  /* 0x00000010ff3f7819 */ /* 0x000fc80000011600 */
[----:B------:R-:W-:-:S05]  /*0120*/  PRMT R0, R63, 0x9910, RZ ;  /* 0x000099103f007816 */ /* 0x000fca00000000ff */
[----:B------:R-:W-:-:S05]  /*0130*/  IMAD R0, R0, 0x1c, RZ ;  /* 0x0000001c00007824 */ /* 0x000fca00078e02ff */
[----:B------:R-:W-:-:S04]  /*0140*/  IADD3 R0, PT, PT, RZ, -R0, RZ ;  /* 0x80000000ff007210 */ /* 0x000fc80007ffe0ff */
[----:B------:R-:W-:-:S04]  /*0150*/  PRMT R3, R0, 0x7710, RZ ;  /* 0x0000771000037816 */ /* 0x000fc800000000ff */
[----:B------:R-:W-:-:S04]  /*0160*/  IADD3 R0, PT, PT, R3, R60, RZ ;  /* 0x0000003c03007210 */ /* 0x000fc80007ffe0ff */
[----:B------:R-:W-:-:S04]  /*0170*/  SHF.L.U32 R0, R0, 0x1, RZ ;  /* 0x0000000100007819 */ /* 0x000fc800000006ff */
[----:B0-2---:R-:W-:-:S07]  /*0180*/  LOP3.LUT R56, R0, 0xffff, RZ, 0xc0, !PT ;  /* 0x0000ffff00387812 */ /* 0x005fce00078ec0ff */
.L_x_1327:
[----:B0-----:R-:W0:Y:S01]  /*0190*/  LDC R10, c[0x0][0x410] ;  /* 0x00010400ff0a7b82 */ /* 0x001e220000000800 */
[----:B------:R-:W-:Y:S01]  /*01a0*/  IABS R6, R61 ;  /* 0x0000003d00067213 */ /* 0x000fe20000000000 */
[----:B------:R-:W2:Y:S01]  /*01b0*/  LDCU.128 UR12, c[0x0][0x400] ;  /* 0x00008000ff0c77ac */ /* 0x000ea20008000c00 */
[----:B------:R-:W-:Y:S02]  /*01c0*/  ISETP.GE.AND P2, PT, R61, RZ, PT ;  /* 0x000000ff3d00720c */ /* 0x000fe40003f46270 */
[----:B------:R-:W-:Y:S02]  /*01d0*/  CS2R R52, SRZ ;  /* 0x0000000000347805 */ /* 0x000fe4000001ff00 */
[----:B------:R-:W-:Y:S01]  /*01e0*/  CS2R R50, SRZ ;  /* 0x0000000000327805 */ /* 0x000fe2000001ff00 */
[----:B------:R-:W3:Y:S01]  /*01f0*/  LDC R8, c[0x0][0x41c] ;  /* 0x00010700ff087b82 */ /* 0x000ee20000000800 */
[----:B0-----:R-:W-:-:S04]  /*0200*/  IABS R5, R10 ;  /* 0x0000000a00057213 */ /* 0x001fc80000000000 */
[----:B------:R-:W0:Y:S08]  /*0210*/  I2F.RP R0, R5 ;  /* 0x0000000500007306 */ /* 0x000e300000209400 */
[----:B0-----:R-:W0:Y:S02]  /*0220*/  MUFU.RCP R0, R0 ;  /* 0x0000000000007308 */ /* 0x001e240000001000 */
[----:B0-----:R-:W-:-:S06]  /*0230*/  IADD3 R2, PT, PT, R0, 0xffffffe, RZ ;  /* 0x0ffffffe00027810 */ /* 0x001fcc0007ffe0ff */
[----:B------:R0:W4:Y:S02]  /*0240*/  F2I.FTZ.U32.TRUNC.NTZ R3, R2 ;  /* 0x0000000200037305 */ /* 0x000124000021f000 */
[----:B0-----:R-:W-:Y:S02]  /*0250*/  MOV R2, RZ ;  /* 0x000000ff00027202 */ /* 0x001fe40000000f00 */
[----:B----4-:R-:W-:-:S05]  /*0260*/  IADD3 R4, PT, PT, RZ, -R3, RZ ;  /* 0x80000003ff047210 */ /* 0x010fca0007ffe0ff */
[----:B------:R-:W-:-:S04]  /*0270*/  IMAD R7, R4, R5, RZ ;  /* 0x0000000504077224 */ /* 0x000fc800078e02ff */
[----:B------:R-:W-:Y:S01]  /*0280*/  IMAD.HI.U32 R3, R3, R7, R2 ;  /* 0x0000000703037227 */ /* 0x000fe200078e0002 */
[----:B------:R-:W-:-:S04]  /*0290*/  LOP3.LUT R2, R61, R10, RZ, 0x3c, !PT ;  /* 0x0000000a3d027212 */ /* 0x000fc800078e3cff */
[----:B------:R-:W-:Y:S01]  /*02a0*/  ISETP.GE.AND P1, PT, R2, RZ, PT ;  /* 0x000000ff0200720c */ /* 0x000fe20003f26270 */
[----:B------:R-:W-:-:S04]  /*02b0*/  IMAD.HI.U32 R4, R3, R6, RZ ;  /* 0x0000000603047227 */ /* 0x000fc800078e00ff */
[----:B---3--:R-:W-:Y:S01]  /*02c0*/  IMAD R3, R8, UR10, R63 ;  /* 0x0000000a08037c24 */ /* 0x008fe2000f8e023f */
[----:B------:R-:W-:-:S04]  /*02d0*/  IADD3 R0, PT, PT, -R4, RZ, RZ ;  /* 0x000000ff04007210 */ /* 0x000fc80007ffe1ff */
[----:B--2---:R-:W-:Y:S01]  /*02e0*/  ISETP.GE.U32.AND P3, PT, R3, UR12, PT ;  /* 0x0000000c03007c0c */ /* 0x004fe2000bf66070 */
[----:B------:R-:W-:Y:S01]  /*02f0*/  IMAD R0, R5, R0, R6 ;  /* 0x0000000005007224 */ /* 0x000fe200078e0206 */
[----:B------:R-:W-:Y:S02]  /*0300*/  SHF.R.S32.HI R13, RZ, 0x1f, R3 ;  /* 0x0000001fff0d7819 */ /* 0x000fe40000011403 */
[----:B------:R-:W-:Y:S02]  /*0310*/  IADD3 R17, PT, PT, R3, 0x10, RZ ;  /* 0x0000001003117810 */ /* 0x000fe40007ffe0ff */
[----:B------:R-:W-:Y:S02]  /*0320*/  ISETP.GT.U32.AND P4, PT, R5, R0, PT ;  /* 0x000000000500720c */ /* 0x000fe40003f84070 */
[----:B------:R-:W-:Y:S02]  /*0330*/  ISETP.GE.AND.EX P3, PT, R13, UR13, PT, P3 ;  /* 0x0000000d0d007c0c */ /* 0x000fe4000bf66330 */
[----:B------:R-:W-:-:S02]  /*0340*/  ISETP.GE.U32.AND P5, PT, R17, UR12, PT ;  /* 0x0000000c11007c0c */ /* 0x000fc4000bfa6070 */
[----:B------:R-:W-:Y:S02]  /*0350*/  SHF.R.S32.HI R19, RZ, 0x1f, R17 ;  /* 0x0000001fff137819 */ /* 0x000fe40000011411 */
[----:B------:R-:W-:Y:S02]  /*0360*/  IADD3 R9, PT, PT, R3, 0x20, RZ ;  /* 0x0000002003097810 */ /* 0x000fe40007ffe0ff */
[----:B------:R-:W-:Y:S02]  /*0370*/  ISETP.GE.AND.EX P5, PT, R19, UR13, PT, P5 ;  /* 0x0000000d13007c0c */ /* 0x000fe4000bfa6350 */
[----:B------:R-:W-:Y:S02]  /*0380*/  SHF.R.S32.HI R25, RZ, 0x1f, R9 ;  /* 0x0000001fff197819 */ /* 0x000fe40000011409 */
[----:B------:R-:W-:Y:S01]  /*0390*/  @!P4 IADD3 R0, PT, PT, R0, -R5, RZ ;  /* 0x800000050000c210 */ /* 0x000fe20007ffe0ff */
[----:B------:R-:W0:Y:S01]  /*03a0*/  @!P3 LDC.64 R26, c[0x0][0x3f8] ;  /* 0x0000fe00ff1abb82 */ /* 0x000e220000000a00 */
[----:B------:R-:W-:-:S02]  /*03b0*/  @!P4 IADD3 R4, PT, PT, R4, 0x1, RZ ;  /* 0x000000010404c810 */ /* 0x000fc40007ffe0ff */
[CC--:B------:R-:W-:Y:S02]  /*03c0*/  ISETP.GE.U32.AND P0, PT, R0.reuse, R5.reuse, PT ;  /* 0x000000050000720c */ /* 0x0c0fe40003f06070 */
[-C--:B------:R-:W-:Y:S02]  /*03d0*/  ISETP.GT.U32.AND P6, PT, R5, R0.reuse, PT ;  /* 0x000000000500720c */ /* 0x080fe40003fc4070 */
[----:B------:R-:W-:Y:S01]  /*03e0*/  IADD3 R5, PT, PT, R0, -R5, RZ ;  /* 0x8000000500057210 */ /* 0x000fe20007ffe0ff */
[----:B------:R-:W2:Y:S01]  /*03f0*/  @!P3 LDC.64 R20, c[0x0][0x398] ;  /* 0x0000e600ff14bb82 */ /* 0x000ea20000000a00 */
[----:B------:R-:W-:Y:S02]  /*0400*/  ISETP.NE.AND P4, PT, R10, RZ, PT ;  /* 0x000000ff0a00720c */ /* 0x000fe40003f85270 */
[----:B------:R-:W-:Y:S02]  /*0410*/  SEL R0, R5, R0, !P6 ;  /* 0x0000000005007207 */ /* 0x000fe40007000000 */
[----:B------:R-:W-:-:S02]  /*0420*/  LOP3.LUT R5, RZ, R10, RZ, 0x33, !PT ;  /* 0x0000000aff057212 */ /* 0x000fc400078e33ff */
[----:B------:R-:W-:Y:S01]  /*0430*/  @!P2 IADD3 R0, PT, PT, -R0, RZ, RZ ;  /* 0x000000ff0000a210 */ /* 0x000fe20007ffe1ff */
[----:B------:R-:W3:Y:S01]  /*0440*/  @!P5 LDC.64 R22, c[0x0][0x3a0] ;  /* 0x0000e800ff16db82 */ /* 0x000ee20000000a00 */
[----:B------:R-:W-:Y:S02]  /*0450*/  @P0 IADD3 R4, PT, PT, R4, 0x1, RZ ;  /* 0x0000000104040810 */ /* 0x000fe40007ffe0ff */
[----:B------:R-:W-:Y:S02]  /*0460*/  SEL R0, R5, R0, !P4 ;  /* 0x0000000005007207 */ /* 0x000fe40006000000 */
[----:B------:R-:W-:Y:S02]  /*0470*/  @!P1 IADD3 R4, PT, PT, -R4, RZ, RZ ;  /* 0x000000ff04049210 */ /* 0x000fe40007ffe1ff */
[----:B------:R-:W-:Y:S01]  /*0480*/  IADD3 R8, PT, PT, R3, 0x30, RZ ;  /* 0x0000003003087810 */ /* 0x000fe20007ffe0ff */
[----:B------:R-:W-:Y:S01]  /*0490*/  IMAD R11, R0, 0x38, RZ ;  /* 0x00000038000b7824 */ /* 0x000fe200078e02ff */
[----:B------:R-:W-:-:S02]  /*04a0*/  SEL R7, R5, R4, !P4 ;  /* 0x0000000405077207 */ /* 0x000fc40006000000 */
[----:B------:R-:W4:Y:S01]  /*04b0*/  @!P5 LDC.64 R4, c[0x0][0x3f8] ;  /* 0x0000fe00ff04db82 */ /* 0x000f220000000a00 */
[----:B------:R-:W-:Y:S02]  /*04c0*/  ISETP.GE.U32.AND P4, PT, R9, UR12, PT ;  /* 0x0000000c09007c0c */ /* 0x000fe4000bf86070 */
[----:B------:R-:W-:Y:S02]  /*04d0*/  IADD3 R66, P0, PT, R11, R56, RZ ;  /* 0x000000380b427210 */ /* 0x000fe40007f1e0ff */
[----:B------:R-:W-:Y:S02]  /*04e0*/  ISETP.GE.AND.EX P4, PT, R25, UR13, PT, P4 ;  /* 0x0000000d19007c0c */ /* 0x000fe4000bf86340 */
[----:B------:R-:W-:Y:S02]  /*04f0*/  SHF.R.S32.HI R2, RZ, 0x1f, R7 ;  /* 0x0000001fff027819 */ /* 0x000fe40000011407 */
[----:B------:R-:W-:Y:S02]  /*0500*/  LEA.HI.X.SX32 R67, R11, RZ, 0x1, P0 ;  /* 0x000000ff0b437211 */ /* 0x000fe400000f0eff */
[----:B------:R-:W1:Y:S01]  /*0510*/  @!P3 LDC.64 R10, c[0x0][0x3a0] ;  /* 0x0000e800ff0abb82 */ /* 0x000e620000000a00 */
[----:B------:R-:W-:Y:S01]  /*0520*/  IMAD R2, R2, UR14, RZ ;  /* 0x0000000e02027c24 */ /* 0x000fe2000f8e02ff */
[----:B------:R-:W-:Y:S01]  /*0530*/  ISETP.GE.U32.AND P0, PT, R8, UR12, PT ;  /* 0x0000000c08007c0c */ /* 0x000fe2000bf06070 */
[----:B------:R-:W-:Y:S01]  /*0540*/  IMAD.WIDE.U32 R66, R7, UR14, R66 ;  /* 0x0000000e07427c25 */ /* 0x000fe2000f8e0042 */
[----:B------:R-:W-:-:S03]  /*0550*/  SHF.R.S32.HI R31, RZ, 0x1f, R8 ;  /* 0x0000001fff1f7819 */ /* 0x000fc60000011408 */
[----:B------:R-:W-:Y:S01]  /*0560*/  IMAD R69, R7, UR15, R2 ;  /* 0x0000000f07457c24 */ /* 0x000fe2000f8e0202 */
[----:B------:R-:W2:Y:S01]  /*0570*/  @!P4 LDC.64 R14, c[0x0][0x3f8] ;  /* 0x0000fe00ff0ecb82 */ /* 0x000ea20000000a00 */
[----:B0-----:R-:W-:Y:S01]  /*0580*/  @!P3 IMAD R2, R13, R26, RZ ;  /* 0x0000001a0d02b224 */ /* 0x001fe200078e02ff */
[----:B------:R-:W-:Y:S02]  /*0590*/  @!P3 MOV R68, R66 ;  /* 0x000000420044b202 */ /* 0x000fe40000000f00 */
[----:B------:R-:W-:Y:S01]  /*05a0*/  IADD3 R69, PT, PT, R67, R69, RZ ;  /* 0x0000004543457210 */ /* 0x000fe20007ffe0ff */
[----:B------:R-:W-:Y:S01]  /*05b0*/  @!P3 IMAD R27, R3, R27, R2 ;  /* 0x0000001b031bb224 */ /* 0x000fe200078e0202 */
[----:B------:R-:W-:Y:S01]  /*05c0*/  ISETP.GE.AND.EX P0, PT, R31, UR13, PT, P0 ;  /* 0x0000000d1f007c0c */ /* 0x000fe2000bf06300 */
[----:B----4-:R-:W-:Y:S01]  /*05d0*/  @!P5 IMAD R2, R19, R4, RZ ;  /* 0x000000041302d224 */ /* 0x010fe200078e02ff */
[----:B------:R-:W-:Y:S01]  /*05e0*/  @!P5 MOV R12, R66 ;  /* 0x00000042000cd202 */ /* 0x000fe20000000f00 */
[----:B------:R-:W0:Y:S01]  /*05f0*/  @!P5 LDC.64 R18, c[0x0][0x398] ;  /* 0x0000e600ff12db82 */ /* 0x000e220000000a00 */
[----:B------:R-:W-:Y:S01]  /*0600*/  @!P5 MOV R13, R69 ;  /* 0x00000045000dd202 */ /* 0x000fe20000000f00 */
[----:B------:R-:W-:Y:S01]  /*0610*/  @!P3 IMAD.WIDE.U32 R6, R3, R26, R68 ;  /* 0x0000001a0306b225 */ /* 0x000fe200078e0044 */
[----:B------:R-:W-:-:S03]  /*0620*/  @!P4 MOV R16, R66 ;  /* 0x000000420010c202 */ /* 0x000fc60000000f00 */
[----:B------:R-:W-:Y:S01]  /*0630*/  @!P5 IMAD R29, R17, R5, R2 ;  /* 0x00000005111dd224 */ /* 0x000fe200078e0202 */
[----:B------:R-:W-:Y:S01]  /*0640*/  IADD3 R2, PT, PT, R3, 0x40, RZ ;  /* 0x0000004003027810 */ /* 0x000fe20007ffe0ff */
[----:B------:R-:W-:Y:S01]  /*0650*/  @!P5 IMAD.WIDE.U32 R4, R17, R4, R12 ;  /* 0x000000041104d225 */ /* 0x000fe200078e000c */
[----:B------:R-:W-:Y:S02]  /*0660*/  @!P3 IADD3 R13, PT, PT, R7, R27, RZ ;  /* 0x0000001b070db210 */ /* 0x000fe40007ffe0ff */
[----:B------:R-:W-:Y:S02]  /*0670*/  ISETP.GE.U32.AND P1, PT, R2, UR12, PT ;  /* 0x0000000c02007c0c */ /* 0x000fe4000bf26070 */
[C---:B------:R-:W-:Y:S02]  /*0680*/  @!P3 SHF.L.U64.HI R26, R6.reuse, 0x2, R13 ;  /* 0x00000002061ab819 */ /* 0x040fe4000001020d */
[----:B------:R-:W-:Y:S01]  /*0690*/  SHF.R.S32.HI R27, RZ, 0x1f, R2 ;  /* 0x0000001fff1b7819 */ /* 0x000fe20000011402 */
[----:B------:R-:W4:Y:S01]  /*06a0*/  @!P0 LDC.64 R12, c[0x0][0x3f8] ;  /* 0x0000fe00ff0c8b82 */ /* 0x000f220000000a00 */
[----:B------:R-:W-:Y:S01]  /*06b0*/  @!P3 SHF.L.U32 R7, R6, 0x2, RZ ;  /* 0x000000020607b819 */ /* 0x000fe200000006ff */
[----:B--2---:R-:W-:Y:S01]  /*06c0*/  @!P4 IMAD R6, R25, R14, RZ ;  /* 0x0000000e1906c224 */ /* 0x004fe200078e02ff */
[----:B------:R-:W-:-:S02]  /*06d0*/  @!P5 IADD3 R5, PT, PT, R5, R29, RZ ;  /* 0x0000001d0505d210 */ /* 0x000fc40007ffe0ff */
[----:B------:R-:W-:Y:S01]  /*06e0*/  ISETP.GE.AND.EX P1, PT, R27, UR13, PT, P1 ;  /* 0x0000000d1b007c0c */ /* 0x000fe2000bf26310 */
[----:B------:R-:W-:Y:S01]  /*06f0*/  @!P4 IMAD R29, R9, R15, R6 ;  /* 0x0000000f091dc224 */ /* 0x000fe200078e0206 */
[C---:B-1----:R-:W-:Y:S02]  /*0700*/  @!P3 IADD3 R10, P6, PT, R7.reuse, R10, RZ ;  /* 0x0000000a070ab210 */ /* 0x042fe40007fde0ff */
[----:B------:R-:W-:Y:S02]  /*0710*/  @!P3 IADD3 R20, P2, PT, R7, R20, RZ ;  /* 0x000000140714b210 */ /* 0x000fe40007f5e0ff */
[C---:B------:R-:W-:Y:S01]  /*0720*/  @!P5 SHF.L.U32 R25, R4.reuse, 0x2, RZ ;  /* 0x000000020419d819 */ /* 0x040fe200000006ff */
[----:B------:R-:W1:Y:S01]  /*0730*/  @!P4 LDC.64 R6, c[0x0][0x398] ;  /* 0x0000e600ff06cb82 */ /* 0x000e620000000a00 */
[----:B------:R-:W-:Y:S02]  /*0740*/  @!P5 SHF.L.U64.HI R24, R4, 0x2, R5 ;  /* 0x000000020418d819 */ /* 0x000fe40000010205 */
[----:B------:R-:W-:-:S02]  /*0750*/  @!P3 IADD3.X R11, PT, PT, R26, R11, RZ, P6, !PT ;  /* 0x0000000b1a0bb210 */ /* 0x000fc400037fe4ff */
[----:B------:R-:W-:Y:S02]  /*0760*/  @!P3 IADD3.X R21, PT, PT, R26, R21, RZ, P2, !PT ;  /* 0x000000151a15b210 */ /* 0x000fe400017fe4ff */
[C---:B---3--:R-:W-:Y:S01]  /*0770*/  @!P5 IADD3 R22, P6, PT, R25.reuse, R22, RZ ;  /* 0x000000161916d210 */ /* 0x048fe20007fde0ff */
[----:B------:R-:W2:Y:S01]  /*0780*/  @!P4 LDC.64 R4, c[0x0][0x3a0] ;  /* 0x0000e800ff04cb82 */ /* 0x000ea20000000a00 */
[----:B0-----:R-:W-:Y:S01]  /*0790*/  @!P5 IADD3 R18, P2, PT, R25, R18, RZ ;  /* 0x000000121912d210 */ /* 0x001fe20007f5e0ff */
[----:B------:R-:W5:Y:S01]  /*07a0*/  @!P3 LDG.E.64 R52, desc[UR8][R10.64] ;  /* 0x000000080a34b981 */ /* 0x000f62000c1e1b00 */
[----:B------:R-:W-:Y:S01]  /*07b0*/  @!P4 MOV R17, R69 ;  /* 0x000000450011c202 */ /* 0x000fe20000000f00 */
[----:B----4-:R-:W-:Y:S01]  /*07c0*/  @!P0 IMAD R31, R31, R12, RZ ;  /* 0x0000000c1f1f8224 */ /* 0x010fe200078e02ff */
[C---:B------:R-:W-:Y:S01]  /*07d0*/  @!P5 IADD3.X R23, PT, PT, R24.reuse, R23, RZ, P6, !PT ;  /* 0x000000171817d210 */ /* 0x040fe200037fe4ff */
[----:B------:R0:W5:Y:S01]  /*07e0*/  @!P3 LDG.E.64 R50, desc[UR8][R20.64] ;  /* 0x000000081432b981 */ /* 0x000162000c1e1b00 */
[----:B------:R-:W-:Y:S01]  /*07f0*/  @!P5 IADD3.X R19, PT, PT, R24, R19, RZ, P2, !PT ;  /* 0x000000131813d210 */ /* 0x000fe200017fe4ff */
[----:B------:R-:W-:Y:S01]  /*0800*/  @!P4 IMAD.WIDE.U32 R14, R9, R14, R16 ;  /* 0x0000000e090ec225 */ /* 0x000fe200078e0010 */
[----:B------:R-:W3:Y:S01]  /*0810*/  @!P1 LDC.64 R24, c[0x0][0x3f8] ;  /* 0x0000fe00ff189b82 */ /* 0x000ee20000000a00 */
[----:B------:R-:W-:-:S02]  /*0820*/  IADD3 R9, PT, PT, R3, 0x50, RZ ;  /* 0x0000005003097810 */ /* 0x000fc40007ffe0ff */
[----:B------:R-:W-:Y:S01]  /*0830*/  @!P0 IMAD R13, R8, R13, R31 ;  /* 0x0000000d080d8224 */ /* 0x000fe200078e021f */
[----:B------:R-:W-:Y:S02]  /*0840*/  @!P4 IADD3 R15, PT, PT, R15, R29, RZ ;  /* 0x0000001d0f0fc210 */ /* 0x000fe40007ffe0ff */
[----:B------:R-:W-:Y:S02]  /*0850*/  ISETP.GE.U32.AND P6, PT, R9, UR12, PT ;  /* 0x0000000c09007c0c */ /* 0x000fe4000bfc6070 */
[----:B------:R-:W-:Y:S01]  /*0860*/  SHF.R.S32.HI R29, RZ, 0x1f, R9 ;  /* 0x0000001fff1d7819 */ /* 0x000fe20000011409 */
[----:B------:R-:W4:Y:S01]  /*0870*/  @!P0 LDC.64 R16, c[0x0][0x398] ;  /* 0x0000e600ff108b82 */ /* 0x000f220000000a00 */
[----:B------:R-:W-:Y:S02]  /*0880*/  @!P4 SHF.L.U32 R33, R14, 0x2, RZ ;  /* 0x000000020e21c819 */ /* 0x000fe400000006ff */
[----:B------:R-:W-:Y:S02]  /*0890*/  ISETP.GE.AND.EX P2, PT, R29, UR13, PT, P6 ;  /* 0x0000000d1d007c0c */ /* 0x000fe4000bf46360 */
[----:B------:R-:W-:-:S02]  /*08a0*/  @!P0 MOV R30, R66 ;  /* 0x00000042001e8202 */ /* 0x000fc40000000f00 */
[----:B------:R-:W-:Y:S01]  /*08b0*/  @!P0 MOV R31, R69 ;  /* 0x00000045001f8202 */ /* 0x000fe20000000f00 */
[----:B0-----:R-:W0:Y:S01]  /*08c0*/  @!P1 LDC.64 R20, c[0x0][0x3a0] ;  /* 0x0000e800ff149b82 */ /* 0x001e220000000a00 */
[----:B------:R-:W-:Y:S02]  /*08d0*/  @!P4 SHF.L.U64.HI R26, R14, 0x2, R15 ;  /* 0x000000020e1ac819 */ /* 0x000fe4000001020f */
[----:B--2---:R-:W-:Y:S01]  /*08e0*/  @!P4 IADD3 R4, P6, PT, R33, R4, RZ ;  /* 0x000000042104c210 */ /* 0x004fe20007fde0ff */
[----:B------:R-:W-:-:S03]  /*08f0*/  @!P0 IMAD.WIDE.U32 R30, R8, R12, R30 ;  /* 0x0000000c081e8225 */ /* 0x000fc600078e001e */
[----:B------:R-:W-:Y:S01]  /*0900*/  @!P4 IADD3.X R5, PT, PT, R26, R5, RZ, P6, !PT ;  /* 0x000000051a05c210 */ /* 0x000fe200037fe4ff */
[----:B---3--:R-:W-:Y:S01]  /*0910*/  @!P1 IMAD R27, R27, R24, RZ ;  /* 0x000000181b1b9224 */ /* 0x008fe200078e02ff */
[----:B-1----:R-:W-:Y:S01]  /*0920*/  @!P4 IADD3 R6, P6, PT, R33, R6, RZ ;  /* 0x000000062106c210 */ /* 0x002fe20007fde0ff */
[----:B------:R-:W1:Y:S01]  /*0930*/  @!P0 LDC.64 R14, c[0x0][0x3a0] ;  /* 0x0000e800ff0e8b82 */ /* 0x000e620000000a00 */
[----:B------:R-:W-:Y:S02]  /*0940*/  @!P0 IADD3 R33, PT, PT, R31, R13, RZ ;  /* 0x0000000d1f218210 */ /* 0x000fe40007ffe0ff */
[-C--:B------:R-:W-:Y:S02]  /*0950*/  @!P1 MOV R10, R66.reuse ;  /* 0x00000042000a9202 */ /* 0x080fe40000000f00 */
[----:B------:R-:W-:Y:S01]  /*0960*/  @!P1 MOV R11, R69 ;  /* 0x00000045000b9202 */ /* 0x000fe20000000f00 */
[----:B------:R-:W-:Y:S01]  /*0970*/  @!P1 IMAD R27, R2, R25, R27 ;  /* 0x00000019021b9224 */ /* 0x000fe200078e021b */
[----:B------:R-:W-:Y:S01]  /*0980*/  @!P2 MOV R28, R66 ;  /* 0x00000042001ca202 */ /* 0x000fe20000000f00 */
[----:B------:R-:W2:Y:S01]  /*0990*/  @!P2 LDC.64 R12, c[0x0][0x3f8] ;  /* 0x0000fe00ff0cab82 */ /* 0x000ea20000000a00 */
[----:B------:R-:W-:Y:S01]  /*09a0*/  @!P0 SHF.L.U32 R31, R30, 0x2, RZ ;  /* 0x000000021e1f8819 */ /* 0x000fe200000006ff */
[----:B------:R-:W-:Y:S01]  /*09b0*/  @!P1 IMAD.WIDE.U32 R24, R2, R24, R10 ;  /* 0x0000001802189225 */ /* 0x000fe200078e000a */
[----:B------:R-:W-:-:S02]  /*09c0*/  @!P0 SHF.L.U64.HI R8, R30, 0x2, R33 ;  /* 0x000000021e088819 */ /* 0x000fc40000010221 */
[----:B------:R-:W-:Y:S02]  /*09d0*/  @!P4 IADD3.X R7, PT, PT, R26, R7, RZ, P6, !PT ;  /* 0x000000071a07c210 */ /* 0x000fe400037fe4ff */
[----:B------:R-:W-:Y:S02]  /*09e0*/  @!P1 IADD3 R11, PT, PT, R25, R27, RZ ;  /* 0x0000001b190b9210 */ /* 0x000fe40007ffe0ff */
[----:B------:R-:W-:Y:S02]  /*09f0*/  CS2R R48, SRZ ;  /* 0x0000000000307805 */ /* 0x000fe4000001ff00 */
[----:B------:R-:W-:Y:S01]  /*0a00*/  CS2R R46, SRZ ;  /* 0x00000000002e7805 */ /* 0x000fe2000001ff00 */
[----:B------:R-:W3:Y:S01]  /*0a10*/  @!P2 LDC.64 R36, c[0x0][0x398] ;  /* 0x0000e600ff24ab82 */ /* 0x000ee20000000a00 */
[----:B------:R-:W-:Y:S01]  /*0a20*/  @!P1 SHF.L.U64.HI R32, R24, 0x2, R11 ;  /* 0x0000000218209819 */ /* 0x000fe2000001020b */
[----:B--2---:R-:W-:-:S06]  /*0a30*/  @!P2 IMAD R2, R29, R12, RZ ;  /* 0x0000000c1d02a224 */ /* 0x004fcc00078e02ff */
[----:B------:R-:W2:Y:S01]  /*0a40*/  LDC.64 R10, c[0x0][0x3b8] ;  /* 0x0000ee00ff0a7b82 */ /* 0x000ea20000000a00 */
[----:B------:R-:W-:Y:S01]  /*0a50*/  @!P2 MOV R29, R69 ;  /* 0x00000045001da202 */ /* 0x000fe20000000f00 */
[----:B------:R3:W5:Y:S01]  /*0a60*/  @!P5 LDG.E.64 R48, desc[UR8][R22.64] ;  /* 0x000000081630d981 */ /* 0x000762000c1e1b00 */
[C---:B------:R-:W-:Y:S02]  /*0a70*/  @!P2 IMAD R35, R9.reuse, R13, R2 ;  /* 0x0000000d0923a224 */ /* 0x040fe400078e0202 */
[----:B------:R-:W-:Y:S01]  /*0a80*/  @!P2 IMAD.WIDE.U32 R28, R9, R12, R28 ;  /* 0x0000000c091ca225 */ /* 0x000fe200078e001c */
[----:B-1----:R-:W-:Y:S02]  /*0a90*/  @!P0 IADD3 R14, P3, PT, R31, R14, RZ ;  /* 0x0000000e1f0e8210 */ /* 0x002fe40007f7e0ff */
[----:B------:R-:W3:Y:S01]  /*0aa0*/  @!P1 LDC.64 R26, c[0x0][0x398] ;  /* 0x0000e600ff1a9b82 */ /* 0x000ee20000000a00 */
[----:B------:R-:W-:Y:S01]  /*0ab0*/  IADD3 R30, PT, PT, R3, 0x60, RZ ;  /* 0x00000060031e7810 */ /* 0x000fe20007ffe0ff */
[----:B------:R1:W5:Y:S01]  /*0ac0*/  @!P5 LDG.E.64 R46, desc[UR8][R18.64] ;  /* 0x00000008122ed981 */ /* 0x000362000c1e1b00 */
[----:B------:R-:W-:-:S02]  /*0ad0*/  @!P2 IADD3 R29, PT, PT, R29, R35, RZ ;  /* 0x000000231d1da210 */ /* 0x000fc40007ffe0ff */
[C---:B------:R-:W-:Y:S02]  /*0ae0*/  @!P2 SHF.L.U32 R9, R28.reuse, 0x2, RZ ;  /* 0x000000021c09a819 */ /* 0x040fe400000006ff */
[----:B------:R-:W-:Y:S01]  /*0af0*/  @!P2 SHF.L.U64.HI R12, R28, 0x2, R29 ;  /* 0x000000021c0ca819 */ /* 0x000fe2000001021d */
[----:B--2---:R-:W-:Y:S01]  /*0b00*/  IMAD.WIDE R28, R61, 0x8, R10 ;  /* 0x000000083d1c7825 */ /* 0x004fe200078e020a */
[----:B----4-:R-:W-:Y:S02]  /*0b10*/  @!P0 IADD3 R16, P6, PT, R31, R16, RZ ;  /* 0x000000101f108210 */ /* 0x010fe40007fde0ff */
[----:B------:R-:W-:-:S03]  /*0b20*/  @!P0 IADD3.X R15, PT, PT, R8, R15, RZ, P3, !PT ;  /* 0x0000000f080f8210 */ /* 0x000fc60001ffe4ff */
[----:B------:R-:W2:Y:S01]  /*0b30*/  LDG.E.64 R28, desc[UR8][R28.64] ;  /* 0x000000081c1c7981 */ /* 0x000ea2000c1e1b00 */
[----:B------:R-:W-:Y:S02]  /*0b40*/  ISETP.GE.U32.AND P3, PT, R30, UR12, PT ;  /* 0x0000000c1e007c0c */ /* 0x000fe4000bf66070 */
[----:B------:R-:W-:Y:S02]  /*0b50*/  SHF.R.S32.HI R31, RZ, 0x1f, R30 ;  /* 0x0000001fff1f7819 */ /* 0x000fe4000001141e */
[----:B------:R-:W-:Y:S02]  /*0b60*/  @!P0 IADD3.X R17, PT, PT, R8, R17, RZ, P6, !PT ;  /* 0x0000001108118210 */ /* 0x000fe400037fe4ff */
[----:B------:R-:W-:Y:S02]  /*0b70*/  ISETP.GE.AND.EX P3, PT, R31, UR13, PT, P3 ;  /* 0x0000000d1f007c0c */ /* 0x000fe4000bf66330 */
[----:B------:R-:W-:Y:S02]  /*0b80*/  IADD3 R8, PT, PT, R3, 0x70, RZ ;  /* 0x0000007003087810 */ /* 0x000fe40007ffe0ff */
[----:B------:R-:W-:-:S02]  /*0b90*/  @!P1 SHF.L.U32 R33, R24, 0x2, RZ ;  /* 0x0000000218219819 */ /* 0x000fc400000006ff */
[----:B------:R-:W4:Y:S01]  /*0ba0*/  @!P2 LDC.64 R24, c[0x0][0x3a0] ;  /* 0x0000e800ff18ab82 */ /* 0x000f220000000a00 */
[----:B------:R-:W-:Y:S02]  /*0bb0*/  ISETP.GE.U32.AND P5, PT, R8, UR12, PT ;  /* 0x0000000c08007c0c */ /* 0x000fe4000bfa6070 */
[----:B------:R-:W-:-:S04]  /*0bc0*/  SHF.R.S32.HI R13, RZ, 0x1f, R8 ;  /* 0x0000001fff0d7819 */ /* 0x000fc80000011408 */
[----:B------:R-:W-:Y:S01]  /*0bd0*/  ISETP.GE.AND.EX P5, PT, R13, UR13, PT, P5 ;  /* 0x0000000d0d007c0c */ /* 0x000fe2000bfa6350 */
[----:B------:R-:W1:Y:S01]  /*0be0*/  @!P3 LDC.64 R2, c[0x0][0x3f8] ;  /* 0x0000fe00ff02bb82 */ /* 0x000e620000000a00 */
[----:B0-----:R-:W-:-:S04]  /*0bf0*/  @!P1 IADD3 R20, P6, PT, R33, R20, RZ ;  /* 0x0000001421149210 */ /* 0x001fc80007fde0ff */
[C---:B------:R-:W-:Y:S02]  /*0c00*/  @!P1 IADD3.X R21, PT, PT, R32.reuse, R21, RZ, P6, !PT ;  /* 0x0000001520159210 */ /* 0x040fe400037fe4ff */
[----:B---3--:R-:W-:Y:S01]  /*0c10*/  @!P1 IADD3 R22, P6, PT, R33, R26, RZ ;  /* 0x0000001a21169210 */ /* 0x008fe20007fde0ff */
[----:B------:R-:W0:Y:S08]  /*0c20*/  @!P3 LDC.64 R38, c[0x0][0x3a0] ;  /* 0x0000e800ff26bb82 */ /* 0x000e300000000a00 */
[----:B------:R-:W3:Y:S01]  /*0c30*/  @!P5 LDC.64 R10, c[0x0][0x3f8] ;  /* 0x0000fe00ff0adb82 */ /* 0x000ee20000000a00 */
[----:B------:R-:W-:-:S02]  /*0c40*/  @!P1 IADD3.X R23, PT, PT, R32, R27, RZ, P6, !PT ;  /* 0x0000001b20179210 */ /* 0x000fc400037fe4ff */
[----:B----4-:R-:W-:-:S04]  /*0c50*/  @!P2 IADD3 R24, P6, PT, R9, R24, RZ ;  /* 0x000000180918a210 */ /* 0x010fc80007fde0ff */
[C---:B------:R-:W-:Y:S01]  /*0c60*/  @!P2 IADD3.X R25, PT, PT, R12.reuse, R25, RZ, P6, !PT ;  /* 0x000000190c19a210 */ /* 0x040fe200037fe4ff */
[----:B-1----:R-:W-:Y:S01]  /*0c70*/  @!P3 IMAD R31, R31, R2, RZ ;  /* 0x000000021f1fb224 */ /* 0x002fe200078e02ff */
[----:B------:R-:W-:Y:S01]  /*0c80*/  @!P2 IADD3 R36, P6, PT, R9, R36, RZ ;  /* 0x000000240924a210 */ /* 0x000fe20007fde0ff */
[----:B------:R-:W1:Y:S01]  /*0c90*/  @!P3 LDC.64 R40, c[0x0][0x398] ;  /* 0x0000e600ff28bb82 */ /* 0x000e620000000a00 */
[----:B------:R-:W-:Y:S02]  /*0ca0*/  @!P3 MOV R18, R66 ;  /* 0x000000420012b202 */ /* 0x000fe40000000f00 */
[----:B------:R-:W-:Y:S02]  /*0cb0*/  @!P3 MOV R19, R69 ;  /* 0x000000450013b202 */ /* 0x000fe40000000f00 */
[----:B------:R-:W-:Y:S02]  /*0cc0*/  @!P2 IADD3.X R37, PT, PT, R12, R37, RZ, P6, !PT ;  /* 0x000000250c25a210 */ /* 0x000fe400037fe4ff */
[----:B------:R-:W-:Y:S01]  /*0cd0*/  ISETP.NE.AND P6, PT, RZ, UR11, PT ;  /* 0x0000000bff007c0c */ /* 0x000fe2000bfc5270 */
[C---:B------:R-:W-:Y:S01]  /*0ce0*/  @!P3 IMAD R9, R30.reuse, R3, R31 ;  /* 0x000000031e09b224 */ /* 0x040fe200078e021f */
[----:B------:R-:W-:Y:S01]  /*0cf0*/  PRMT R12, R63, 0x9910, RZ ;  /* 0x000099103f0c7816 */ /* 0x000fe200000000ff */
[----:B------:R-:W-:Y:S01]  /*0d00*/  @!P3 IMAD.WIDE.U32 R18, R30, R2, R18 ;  /* 0x000000021e12b225 */ /* 0x000fe200078e0012 */
[----:B------:R-:W-:Y:S01]  /*0d10*/  MOV R3, RZ ;  /* 0x000000ff00037202 */ /* 0x000fe20000000f00 */
[----:B------:R-:W4:Y:S01]  /*0d20*/  @!P5 LDC.64 R30, c[0x0][0x3a0] ;  /* 0x0000e800ff1edb82 */ /* 0x000f220000000a00 */
[----:B------:R-:W-:-:S02]  /*0d30*/  MOV R2, RZ ;  /* 0x000000ff00027202 */ /* 0x000fc40000000f00 */
[----:B------:R-:W-:Y:S01]  /*0d40*/  CS2R R44, SRZ ;  /* 0x00000000002c7805 */ /* 0x000fe2000001ff00 */
[----:B---3--:R-:W-:Y:S02]  /*0d50*/  @!P5 IMAD R13, R13, R10, RZ ;  /* 0x0000000a0d0dd224 */ /* 0x008fe400078e02ff */
[----:B------:R-:W-:Y:S01]  /*0d60*/  IMAD R12, R12, 0x1c, RZ ;  /* 0x0000001c0c0c7824 */ /* 0x000fe200078e02ff */
[----:B------:R3:W5:Y:S01]  /*0d70*/  @!P4 LDG.E.64 R2, desc[UR8][R6.64] ;  /* 0x000000080602c981 */ /* 0x000762000c1e1b00 */
[----:B------:R-:W4:Y:S01]  /*0d80*/  @!P5 LDC.64 R32, c[0x0][0x398] ;  /* 0x0000e600ff20db82 */ /* 0x000f220000000a00 */
[----:B------:R-:W-:Y:S02]  /*0d90*/  @!P3 IADD3 R9, PT, PT, R19, R9, RZ ;  /* 0x000000091309b210 */ /* 0x000fe40007ffe0ff */
[----:B------:R0:W5:Y:S01]  /*0da0*/  @!P4 LDG.E.64 R44, desc[UR8][R4.64] ;  /* 0x00000008042cc981 */ /* 0x000162000c1e1b00 */
[----:B------:R-:W-:-:S04]  /*0db0*/  @!P3 SHF.L.U32 R19, R18, 0x2, RZ ;  /* 0x000000021213b819 */ /* 0x000fc800000006ff */
[----:B------:R-:W4:Y:S01]  /*0dc0*/  LDC.64 R26, c[0x0][0x3a8] ;  /* 0x0000ea00ff1a7b82 */ /* 0x000f220000000a00 */
[----:B---3--:R-:W-:Y:S01]  /*0dd0*/  @!P5 IMAD R7, R8, R11, R13 ;  /* 0x0000000b0807d224 */ /* 0x008fe200078e020d */
[----:B------:R-:W-:Y:S02]  /*0de0*/  IADD3 R11, PT, PT, RZ, -R12, RZ ;  /* 0x8000000cff0b7210 */ /* 0x000fe40007ffe0ff */
[----:B0-----:R-:W-:Y:S02]  /*0df0*/  @!P5 MOV R4, R66 ;  /* 0x000000420004d202 */ /* 0x001fe40000000f00 */
[----:B------:R-:W-:Y:S02]  /*0e00*/  @!P5 MOV R5, R69 ;  /* 0x000000450005d202 */ /* 0x000fe40000000f00 */
[----:B------:R-:W0:Y:S01]  /*0e10*/  @P6 LDC.64 R34, c[0x0][0x3b0] ;  /* 0x0000ec00ff226b82 */ /* 0x000e220000000a00 */
[----:B------:R-:W-:Y:S02]  /*0e20*/  PRMT R11, R11, 0x7710, RZ ;  /* 0x000077100b0b7816 */ /* 0x000fe400000000ff */
[----:B------:R-:W-:Y:S01]  /*0e30*/  @!P3 SHF.L.U64.HI R18, R18, 0x2, R9 ;  /* 0x000000021212b819 */ /* 0x000fe20000010209 */
[----:B------:R-:W-:Y:S01]  /*0e40*/  @!P5 IMAD.WIDE.U32 R8, R8, R10, R4 ;  /* 0x0000000a0808d225 */ /* 0x000fe200078e0004 */
[----:B------:R-:W-:-:S02]  /*0e50*/  @!P3 IADD3 R38, P4, PT, R19, R38, RZ ;  /* 0x000000261326b210 */ /* 0x000fc40007f9e0ff */
[----:B------:R-:W-:Y:S02]  /*0e60*/  IADD3 R11, PT, PT, R11, R60, RZ ;  /* 0x0000003c0b0b7210 */ /* 0x000fe40007ffe0ff */
[----:B------:R-:W-:Y:S02]  /*0e70*/  @!P3 IADD3.X R39, PT, PT, R18, R39, RZ, P4, !PT ;  /* 0x000000271227b210 */ /* 0x000fe400027fe4ff */
[----:B-1----:R-:W-:Y:S02]  /*0e80*/  @!P3 IADD3 R40, P4, PT, R19, R40, RZ ;  /* 0x000000281328b210 */ /* 0x002fe40007f9e0ff */
[----:B------:R-:W-:Y:S02]  /*0e90*/  @!P5 IADD3 R7, PT, PT, R9, R7, RZ ;  /* 0x000000070907d210 */ /* 0x000fe40007ffe0ff */
[----:B------:R-:W-:Y:S02]  /*0ea0*/  @!P5 SHF.L.U32 R5, R8, 0x2, RZ ;  /* 0x000000020805d819 */ /* 0x000fe400000006ff */
[----:B------:R-:W-:-:S02]  /*0eb0*/  SHF.L.U32 R11, R11, 0x1, RZ ;  /* 0x000000010b0b7819 */ /* 0x000fc400000006ff */
[----:B------:R-:W-:Y:S02]  /*0ec0*/  @!P3 IADD3.X R41, PT, PT, R18, R41, RZ, P4, !PT ;  /* 0x000000291229b210 */ /* 0x000fe400027fe4ff */
[----:B------:R-:W-:Y:S02]  /*0ed0*/  @!P5 SHF.L.U64.HI R8, R8, 0x2, R7 ;  /* 0x000000020808d819 */ /* 0x000fe40000010207 */
[----:B----4-:R-:W-:Y:S02]  /*0ee0*/  @!P5 IADD3 R30, P4, PT, R5, R30, RZ ;  /* 0x0000001e051ed210 */ /* 0x010fe40007f9e0ff */
[----:B------:R-:W-:Y:S02]  /*0ef0*/  LOP3.LUT R56, R11, 0xffff, RZ, 0xc0, !PT ;  /* 0x0000ffff0b387812 */ /* 0x000fe400078ec0ff */
[----:B------:R-:W-:Y:S02]  /*0f00*/  @!P5 IADD3.X R31, PT, PT, R8, R31, RZ, P4, !PT ;  /* 0x0000001f081fd210 */ /* 0x000fe400027fe4ff */
[----:B------:R-:W-:Y:S01]  /*0f10*/  @!P5 IADD3 R32, P4, PT, R5, R32, RZ ;  /* 0x000000200520d210 */ /* 0x000fe20007f9e0ff */
[----:B------:R-:W-:Y:S01]  /*0f20*/  IMAD R9, R0, 0x38, R56 ;  /* 0x0000003800097824 */ /* 0x000fe200078e0238 */
[----:B------:R-:W-:-:S02]  /*0f30*/  CS2R R4, SRZ ;  /* 0x0000000000047805 */ /* 0x000fc4000001ff00 */
[----:B------:R-:W-:Y:S02]  /*0f40*/  CS2R R6, SRZ ;  /* 0x0000000000067805 */ /* 0x000fe4000001ff00 */
[----:B------:R-:W-:Y:S01]  /*0f50*/  @!P5 IADD3.X R33, PT, PT, R8, R33, RZ, P4, !PT ;  /* 0x000000210821d210 */ /* 0x000fe200027fe4ff */
[C---:B------:R-:W-:Y:S01]  /*0f60*/  IMAD.WIDE R26, R9.reuse, 0x4, R26 ;  /* 0x00000004091a7825 */ /* 0x040fe200078e021a */
[----:B------:R-:W-:Y:S02]  /*0f70*/  CS2R R10, SRZ ;  /* 0x00000000000a7805 */ /* 0x000fe4000001ff00 */
[----:B------:R-:W-:Y:S01]  /*0f80*/  CS2R R12, SRZ ;  /* 0x00000000000c7805 */ /* 0x000fe2000001ff00 */
[----:B------:R1:W5:Y:S01]  /*0f90*/  @!P0 LDG.E.64 R4, desc[UR8][R14.64] ;  /* 0x000000080e048981 */ /* 0x000362000c1e1b00 */
[----:B0-----:R-:W-:Y:S01]  /*0fa0*/  @P6 IMAD.WIDE R34, R9, 0x4, R34 ;  /* 0x0000000409226825 */ /* 0x001fe200078e0222 */
[----:B------:R-:W-:Y:S02]  /*0fb0*/  CS2R R8, SRZ ;  /* 0x0000000000087805 */ /* 0x000fe4000001ff00 */
[----:B------:R-:W-:Y:S01]  /*0fc0*/  CS2R R18, SRZ ;  /* 0x0000000000127805 */ /* 0x000fe2000001ff00 */
[----:B------:R0:W5:Y:S04]  /*0fd0*/  @!P0 LDG.E.64 R6, desc[UR8][R16.64] ;  /* 0x0000000810068981 */ /* 0x000168000c1e1b00 */
[----:B------:R3:W5:Y:S01]  /*0fe0*/  @!P1 LDG.E.64 R8, desc[UR8][R20.64] ;  /* 0x0000000814089981 */ /* 0x000762000c1e1b00 */
[----:B-1----:R-:W-:-:S03]  /*0ff0*/  CS2R R14, SRZ ;  /* 0x00000000000e7805 */ /* 0x002fc6000001ff00 */
[----:B------:R1:W5:Y:S01]  /*1000*/  @!P1 LDG.E.64 R10, desc[UR8][R22.64] ;  /* 0x00000008160a9981 */ /* 0x000362000c1e1b00 */
[----:B0-----:R-:W-:-:S03]  /*1010*/  CS2R R16, SRZ ;  /* 0x0000000000107805 */ /* 0x001fc6000001ff00 */
[----:B------:R0:W5:Y:S01]  /*1020*/  @!P2 LDG.E.64 R12, desc[UR8][R24.64] ;  /* 0x00000008180ca981 */ /* 0x000162000c1e1b00 */
[----:B---3--:R-:W-:-:S03]  /*1030*/  CS2R R20, SRZ ;  /* 0x0000000000147805 */ /* 0x008fc6000001ff00 */
[----:B------:R3:W5:Y:S01]  /*1040*/  @!P2 LDG.E.64 R14, desc[UR8][R36.64] ;  /* 0x00000008240ea981 */ /* 0x000762000c1e1b00 */
[----:B-1----:R-:W-:-:S03]  /*1050*/  CS2R R22, SRZ ;  /* 0x0000000000167805 */ /* 0x002fc6000001ff00 */
[----:B------:R3:W5:Y:S01]  /*1060*/  @!P3 LDG.E.64 R16, desc[UR8][R38.64] ;  /* 0x000000082610b981 */ /* 0x000762000c1e1b00 */
[----:B0-----:R-:W-:-:S03]  /*1070*/  CS2R R24, SRZ ;  /* 0x0000000000187805 */ /* 0x001fc6000001ff00 */
[----:B------:R3:W5:Y:S04]  /*1080*/  @!P3 LDG.E.64 R18, desc[UR8][R40.64] ;  /* 0x000000082812b981 */ /* 0x000768000c1e1b00 */
[----:B------:R3:W5:Y:S04]  /*1090*/  @!P5 LDG.E.64 R20, desc[UR8][R30.64] ;  /* 0x000000081e14d981 */ /* 0x000768000c1e1b00 */
[----:B------:R3:W5:Y:S04]  /*10a0*/  @!P5 LDG.E.64 R22, desc[UR8][R32.64] ;  /* 0x000000082016d981 */ /* 0x000768000c1e1b00 */
[----:B------:R3:W5:Y:S04]  /*10b0*/  @P6 LDG.E.64 R24, desc[UR8][R34.64] ;  /* 0x0000000822186981 */ /* 0x000768000c1e1b00 */
[----:B------:R-:W5:Y:S01]  /*10c0*/  LDG.E.64 R26, desc[UR8][R26.64] ;  /* 0x000000081a1a7981 */ /* 0x000f62000c1e1b00 */
[----:B------:R-:W-:Y:S01]  /*10d0*/  UISETP.NE.AND UP1, UPT, UR11, URZ, UPT ;  /* 0x000000ff0b00728c */ /* 0x000fe2000bf25270 */
[----:B------:R-:W-:Y:S01]  /*10e0*/  UMOV UR7, 0x3f800000 ;  /* 0x3f80000000077882 */ /* 0x000fe20000000000 */
[----:B--2---:R-:W-:-:S13]  /*10f0*/  R2UR UR14, R28 ;  /* 0x000000001c0e72ca */ /* 0x004fda00000e0000 */
[----:B------:R-:W-:-:S05]  /*1100*/  MOV R28, UR14 ;  /* 0x0000000e001c7c02 */ /* 0x000fca0008000f00 */
[----:B------:R-:W-:-:S05]  /*1110*/  FFMA.FTZ R29, -R28, UR14, R29 ;  /* 0x0000000e1c1d7c23 */ /* 0x000fca000801011d */
[----:B------:R-:W-:-:S13]  /*1120*/  FSETP.GTU.FTZ.AND P0, PT, R29, RZ, PT ;  /* 0x000000ff1d00720b */ /* 0x000fda0003f1c000 */
[----:B------:R-:W-:-:S05]  /*1130*/  VOTEU.ANY UP0, P0 ;  /* 0x0000000000ff7886 */ /* 0x000fca0000000100 */
[----:B------:R-:W0:Y:S01]  /*1140*/  @UP0 LDCU UR5, c[0x0][0x3c0] ;  /* 0x00007800ff0507ac */ /* 0x000e220008000800 */
[----:B------:R-:W-:-:S13]  /*1150*/  PLOP3.LUT P0, PT, PT, PT, UP0, 0x80, 0x8 ;  /* 0x000000000008781c */ /* 0x000fda0003f0f008 */
[----:B0-----:R-:W-:-:S06]  /*1160*/  @P0 FADD.FTZ R28, R29, UR5 ;  /* 0x000000051d1c0e21 */ /* 0x001fcc0008010000 */
[----:B------:R-:W0:Y:S02]  /*1170*/  @P0 MUFU.RSQ R28, R28 ;  /* 0x0000001c001c0308 */ /* 0x000e240000001400 */
[----:B0-----:R-:W-:-:S13]  /*1180*/  @P0 R2UR UR5, R28 ;  /* 0x000000001c0502ca */ /* 0x001fda00000e0000 */
[----:B------:R-:W-:Y:S01]  /*1190*/  @UP0 UMOV UR7, UR5 ;  /* 0x0000000500070c82 */ /* 0x000fe20008000000 */
[----:B---3--:R-:W-:Y:S05]  /*11a0*/  BRA.U UP1, `(.L_x_1285) ;  /* 0x0000000501c47547 */ /* 0x008fea000b800000 */
[----:B-----5:R-:W-:Y:S01]  /*11b0*/  FADD.FTZ R29, R52, -UR14 ;  /* 0x8000000e341d7e21 */ /* 0x020fe20008010000 */
[----:B------:R-:W-:Y:S01]  /*11c0*/  FMUL.FTZ R30, R50, R26 ;  /* 0x0000001a321e7220 */ /* 0x000fe20000410000 */
[----:B------:R-:W-:Y:S01]  /*11d0*/  FADD.FTZ R28, R53, -UR14 ;  /* 0x8000000e351c7e21 */ /* 0x000fe20008010000 */
[----:B------:R-:W-:Y:S01]  /*11e0*/  FMUL.FTZ R31, R51, R27 ;  /* 0x0000001b331f7220 */ /* 0x000fe20000410000 */
[----:B------:R-:W-:Y:S01]  /*11f0*/  FMUL.FTZ R29, R29, UR7 ;  /* 0x000000071d1d7c20 */ /* 0x000fe20008410000 */
[----:B------:R-:W-:Y:S01]  /*1200*/  FADD.FTZ R34, R48, -UR14 ;  /* 0x8000000e30227e21 */ /* 0x000fe20008010000 */
[----:B------:R-:W-:Y:S01]  /*1210*/  FMUL.FTZ R28, R28, UR7 ;  /* 0x000000071c1c7c20 */ /* 0x000fe20008410000 */
[----:B------:R-:W-:Y:S01]  /*1220*/  FADD.FTZ R32, RZ, R30 ;  /* 0x0000001eff207221 */ /* 0x000fe20000010000 */
[----:B------:R-:W-:Y:S01]  /*1230*/  FFMA.FTZ R33, R29, R30, RZ ;  /* 0x0000001e1d217223 */ /* 0x000fe200000100ff */
[----:B------:R-:W-:Y:S01]  /*1240*/  FFMA.FTZ R35, R50, R29, RZ ;  /* 0x0000001d32237223 */ /* 0x000fe200000100ff */
[----:B------:R-:W-:Y:S01]  /*1250*/  FADD.FTZ R29, R49, -UR14 ;  /* 0x8000000e311d7e21 */ /* 0x000fe20008010000 */
[----:B------:R-:W-:Y:S01]  /*1260*/  FMUL.FTZ R37, R46, R26 ;  /* 0x0000001a2e257220 */ /* 0x000fe20000410000 */
[----:B------:R-:W-:Y:S01]  /*1270*/  FMUL.FTZ R34, R34, UR7 ;  /* 0x0000000722227c20 */ /* 0x000fe20008410000 */
[----:B------:R-:W-:Y:S01]  /*1280*/  FADD.FTZ R32, R31, R32 ;  /* 0x000000201f207221 */ /* 0x000fe20000010000 */
[----:B------:R-:W-:Y:S01]  /*1290*/  FFMA.FTZ R33, R28, R31, R33 ;  /* 0x0000001f1c217223 */ /* 0x000fe20000010021 */
[----:B------:R-:W-:Y:S01]  /*12a0*/  FMUL.FTZ R30, R29, UR7 ;  /* 0x000000071d1e7c20 */ /* 0x000fe20008410000 */
[----:B------:R-:W-:Y:S01]  /*12b0*/  FADD.FTZ R31, R44, -UR14 ;  /* 0x8000000e2c1f7e21 */ /* 0x000fe20008010000 */
[----:B------:R-:W-:Y:S01]  /*12c0*/  FADD.FTZ R32, R32, R37 ;  /* 0x0000002520207221 */ /* 0x000fe20000010000 */
[----:B------:R-:W-:Y:S01]  /*12d0*/  FFMA.FTZ R33, R34, R37, R33 ;  /* 0x0000002522217223 */ /* 0x000fe20000010021 */
[----:B------:R-:W-:Y:S01]  /*12e0*/  FMUL.FTZ R29, R47, R27 ;  /* 0x0000001b2f1d7220 */ /* 0x000fe20000410000 */
[----:B------:R-:W-:Y:S01]  /*12f0*/  FFMA.FTZ R35, R46, R34, R35 ;  /* 0x000000222e237223 */ /* 0x000fe20000010023 */
[----:B------:R-:W-:Y:S01]  /*1300*/  FFMA.FTZ R28, R51, R28, RZ ;  /* 0x0000001c331c7223 */ /* 0x000fe200000100ff */
[----:B------:R-:W-:Y:S01]  /*1310*/  FMUL.FTZ R37, R2, R26 ;  /* 0x0000001a02257220 */ /* 0x000fe20000410000 */
[----:B------:R-:W-:Y:S01]  /*1320*/  FMUL.FTZ R34, R31, UR7 ;  /* 0x000000071f227c20 */ /* 0x000fe20008410000 */
[----:B------:R-:W-:Y:S01]  /*1330*/  FADD.FTZ R32, R29, R32 ;  /* 0x000000201d207221 */ /* 0x000fe20000010000 */
[----:B------:R-:W-:Y:S01]  /*1340*/  FFMA.FTZ R33, R30, R29, R33 ;  /* 0x0000001d1e217223 */ /* 0x000fe20000010021 */
[----:B------:R-:W-:Y:S01]  /*1350*/  FADD.FTZ R29, R45, -UR14 ;  /* 0x8000000e2d1d7e21 */ /* 0x000fe20008010000 */
[----:B------:R-:W-:Y:S01]  /*1360*/  FFMA.FTZ R28, R47, R30, R28 ;  /* 0x0000001e2f1c7223 */ /* 0x000fe2000001001c */
[----:B------:R-:W-:Y:S01]  /*1370*/  FFMA.FTZ R35, R2, R34, R35 ;  /* 0x0000002202237223 */ /* 0x000fe20000010023 */
[----:B------:R-:W-:Y:S01]  /*1380*/  FADD.FTZ R31, R32, R37 ;  /* 0x00000025201f7221 */ /* 0x000fe20000010000 */
[----:B------:R-:W-:Y:S01]  /*1390*/  FMUL.FTZ R30, R3, R27 ;  /* 0x0000001b031e7220 */ /* 0x000fe20000410000 */
[----:B------:R-:W-:Y:S01]  /*13a0*/  FFMA.FTZ R34, R34, R37, R33 ;  /* 0x0000002522227223 */ /* 0x000fe20000010021 */
[----:B------:R-:W-:Y:S01]  /*13b0*/  FMUL.FTZ R29, R29, UR7 ;  /* 0x000000071d1d7c20 */ /* 0x000fe20008410000 */
[----:B------:R-:W-:Y:S01]  /*13c0*/  FADD.FTZ R32, R4, -UR14 ;  /* 0x8000000e04207e21 */ /* 0x000fe20008010000 */
[----:B------:R-:W-:Y:S01]  /*13d0*/  FMUL.FTZ R36, R6, R26 ;  /* 0x0000001a06247220 */ /* 0x000fe20000410000 */
[----:B------:R-:W-:Y:S01]  /*13e0*/  FADD.FTZ R31, R30, R31 ;  /* 0x0000001f1e1f7221 */ /* 0x000fe20000010000 */
[----:B------:R-:W-:Y:S01]  /*13f0*/  FFMA.FTZ R28, R3, R29, R28 ;  /* 0x0000001d031c7223 */ /* 0x000fe2000001001c */
[----:B------:R-:W-:Y:S01]  /*1400*/  FFMA.FTZ R34, R29, R30, R34 ;  /* 0x0000001e1d227223 */ /* 0x000fe20000010022 */
[----:B------:R-:W-:Y:S01]  /*1410*/  FMUL.FTZ R33, R32, UR7 ;  /* 0x0000000720217c20 */ /* 0x000fe20008410000 */
[----:B------:R-:W-:Y:S01]  /*1420*/  FADD.FTZ R29, R5, -UR14 ;  /* 0x8000000e051d7e21 */ /* 0x000fe20008010000 */
        /* <DEDUP_REMOVED lines=9> */
[----:B------:R-:W-:Y:S01]  /*14c0*/  FFMA.FTZ R34, R29, R30, R34 ;  /* 0x0000001e1d227223 */ /* 0x000fe20000010022 */
[----:B------:R-:W-:Y:S01]  /*14d0*/  FMUL.FTZ R33, R32, UR7 ;  /* 0x0000000720217c20 */ /* 0x000fe20008410000 */
[----:B------:R-:W-:Y:S01]  /*14e0*/  FADD.FTZ R29, R9, -UR14 ;  /* 0x8000000e091d7e21 */ /* 0x000fe20008010000 */
[----:B------:R-:W-:Y:S01]  /*14f0*/  FADD.FTZ R31, R31, R36 ;  /* 0x000000241f1f7221 */ /* 0x000fe20000010000 */
[----:B------:R-:W-:Y:S01]  /*1500*/  FMUL.FTZ R30, R11, R27 ;  /* 0x0000001b0b1e7220 */ /* 0x000fe20000410000 */
[----:B------:R-:W-:Y:S01]  /*1510*/  FFMA.FTZ R34, R33, R36, R34 ;  /* 0x0000002421227223 */ /* 0x000fe20000010022 */
[----:B------:R-:W-:Y:S01]  /*1520*/  FADD.FTZ R32, R12, -UR14 ;  /* 0x8000000e0c207e21 */ /* 0x000fe20008010000 */
[----:B------:R-:W-:Y:S01]  /*1530*/  FMUL.FTZ R29, R29, UR7 ;  /* 0x000000071d1d7c20 */ /* 0x000fe20008410000 */
[----:B------:R-:W-:Y:S01]  /*1540*/  FMUL.FTZ R36, R14, R26 ;  /* 0x0000001a0e247220 */ /* 0x000fe20000410000 */
[----:B------:R-:W-:Y:S01]  /*1550*/  FADD.FTZ R31, R30, R31 ;  /* 0x0000001f1e1f7221 */ /* 0x000fe20000010000 */
[----:B------:R-:W-:Y:S01]  /*1560*/  FFMA.FTZ R35, R10, R33, R35 ;  /* 0x000000210a237223 */ /* 0x000fe20000010023 */
[----:B------:R-:W-:Y:S01]  /*1570*/  FMUL.FTZ R33, R32, UR7 ;  /* 0x0000000720217c20 */ /* 0x000fe20008410000 */
[----:B------:R-:W-:Y:S01]  /*1580*/  FFMA.FTZ R28, R11, R29, R28 ;  /* 0x0000001d0b1c7223 */ /* 0x000fe2000001001c */
[----:B------:R-:W-:Y:S01]  /*1590*/  FFMA.FTZ R34, R29, R30, R34 ;  /* 0x0000001e1d227223 */ /* 0x000fe20000010022 */
        /* <DEDUP_REMOVED lines=11> */
[----:B------:R-:W-:Y:S01]  /*1650*/  FADD.FTZ R38, R31, R36 ;  /* 0x000000241f267221 */ /* 0x000fe20000010000 */
[----:B------:R-:W-:Y:S01]  /*1660*/  FFMA.FTZ R30, R15, R29, R28 ;  /* 0x0000001d0f1e7223 */ /* 0x000fe2000001001c */
[----:B------:R-:W-:Y:S01]  /*1670*/  FADD.FTZ R32, R17, -UR14 ;  /* 0x8000000e11207e21 */ /* 0x000fe20008010000 */
[----:B------:R-:W-:Y:S01]  /*1680*/  FADD.FTZ R31, RZ, R50 ;  /* 0x00000032ff1f7221 */ /* 0x000fe20000010000 */
[----:B------:R-:W-:Y:S01]  /*1690*/  FADD.FTZ R28, RZ, R51 ;  /* 0x00000033ff1c7221 */ /* 0x000fe20000010000 */
[----:B------:R-:W-:Y:S01]  /*16a0*/  FFMA.FTZ R29, R18, R33, R35 ;  /* 0x00000021121d7223 */ /* 0x000fe20000010023 */
[----:B------:R-:W-:Y:S01]  /*16b0*/  FFMA.FTZ R35, R33, R36, R34 ;  /* 0x0000002421237223 */ /* 0x000fe20000010022 */
[----:B------:R-:W-:Y:S01]  /*16c0*/  FMUL.FTZ R32, R32, UR7 ;  /* 0x0000000720207c20 */ /* 0x000fe20008410000 */
[----:B------:R-:W-:Y:S01]  /*16d0*/  FMUL.FTZ R33, R19, R27 ;  /* 0x0000001b13217220 */ /* 0x000fe20000410000 */
[----:B------:R-:W-:Y:S01]  /*16e0*/  FADD.FTZ R31, R46, R31 ;  /* 0x0000001f2e1f7221 */ /* 0x000fe20000010000 */
[----:B------:R-:W-:Y:S01]  /*16f0*/  FADD.FTZ R28, R47, R28 ;  /* 0x0000001c2f1c7221 */ /* 0x000fe20000010000 */
[----:B------:R-:W-:Y:S01]  /*1700*/  FFMA.FTZ R30, R19, R32, R30 ;  /* 0x00000020131e7223 */ /* 0x000fe2000001001e */
[----:B------:R-:W-:Y:S01]  /*1710*/  FFMA.FTZ R35, R32, R33, R35 ;  /* 0x0000002120237223 */ /* 0x000fe20000010023 */
[----:B------:R-:W-:Y:S01]  /*1720*/  FADD.FTZ R31, R2, R31 ;  /* 0x0000001f021f7221 */ /* 0x000fe20000010000 */
[----:B------:R-:W-:Y:S01]  /*1730*/  FADD.FTZ R32, R3, R28 ;  /* 0x0000001c03207221 */ /* 0x000fe20000010000 */
[----:B------:R-:W-:Y:S01]  /*1740*/  FADD.FTZ R38, R33, R38 ;  /* 0x0000002621267221 */ /* 0x000fe20000010000 */
[----:B------:R-:W-:Y:S01]  /*1750*/  FADD.FTZ R33, R20, -UR14 ;  /* 0x8000000e14217e21 */ /* 0x000fe20008010000 */
[----:B------:R-:W-:Y:S01]  /*1760*/  FADD.FTZ R31, R6, R31 ;  /* 0x0000001f061f7221 */ /* 0x000fe20000010000 */
[----:B------:R-:W-:Y:S01]  /*1770*/  FADD.FTZ R32, R7, R32 ;  /* 0x0000002007207221 */ /* 0x000fe20000010000 */
[----:B------:R-:W-:Y:S01]  /*1780*/  FMUL.FTZ R37, R22, R26 ;  /* 0x0000001a16257220 */ /* 0x000fe20000410000 */
[----:B------:R-:W-:Y:S01]  /*1790*/  FMUL.FTZ R28, R33, UR7 ;  /* 0x00000007211c7c20 */ /* 0x000fe20008410000 */
[----:B------:R-:W-:Y:S01]  /*17a0*/  FADD.FTZ R31, R10, R31 ;  /* 0x0000001f0a1f7221 */ /* 0x000fe20000010000 */
[----:B------:R-:W-:Y:S01]  /*17b0*/  FADD.FTZ R32, R11, R32 ;  /* 0x000000200b207221 */ /* 0x000fe20000010000 */
[----:B------:R-:W-:Y:S01]  /*17c0*/  FADD.FTZ R33, R21, -UR14 ;  /* 0x8000000e15217e21 */ /* 0x000fe20008010000 */
[----:B------:R-:W-:Y:S01]  /*17d0*/  FFMA.FTZ R36, R28, R37, R35 ;  /* 0x000000251c247223 */ /* 0x000fe20000010023 */
[----:B------:R-:W-:Y:S01]  /*17e0*/  FADD.FTZ R31, R14, R31 ;  /* 0x0000001f0e1f7221 */ /* 0x000fe20000010000 */
[----:B------:R-:W-:Y:S01]  /*17f0*/  FADD.FTZ R32, R15, R32 ;  /* 0x000000200f207221 */ /* 0x000fe20000010000 */
[----:B------:R-:W-:Y:S01]  /*1800*/  FMUL.FTZ R35, R33, UR7 ;  /* 0x0000000721237c20 */ /* 0x000fe20008410000 */
[----:B------:R-:W-:Y:S01]  /*1810*/  FADD.FTZ R39, R38, R37 ;  /* 0x0000002526277221 */ /* 0x000fe20000010000 */
[----:B------:R-:W-:Y:S01]  /*1820*/  FMUL.FTZ R34, R23, R27 ;  /* 0x0000001b17227220 */ /* 0x000fe20000410000 */
[----:B------:R-:W-:Y:S01]  /*1830*/  FADD.FTZ R31, R18, R31 ;  /* 0x0000001f121f7221 */ /* 0x000fe20000010000 */
[----:B------:R-:W-:Y:S01]  /*1840*/  FADD.FTZ R32, R19, R32 ;  /* 0x0000002013207221 */ /* 0x000fe20000010000 */
[----:B------:R-:W-:Y:S01]  /*1850*/  FFMA.FTZ R28, R22, R28, R29 ;  /* 0x0000001c161c7223 */ /* 0x000fe2000001001d */
[----:B------:R-:W-:Y:S01]  /*1860*/  FFMA.FTZ R29, R23, R35, R30 ;  /* 0x00000023171d7223 */ /* 0x000fe2000001001e */
[----:B------:R-:W-:Y:S01]  /*1870*/  FADD.FTZ R33, R34, R39 ;  /* 0x0000002722217221 */ /* 0x000fe20000010000 */
[----:B------:R-:W-:Y:S01]  /*1880*/  FADD.FTZ R30, R22, R31 ;  /* 0x0000001f161e7221 */ /* 0x000fe20000010000 */
[----:B------:R-:W-:Y:S01]  /*1890*/  FFMA.FTZ R34, R35, R34, R36 ;  /* 0x0000002223227223 */ /* 0x000fe20000010024 */
[----:B------:R-:W-:Y:S01]  /*18a0*/  FADD.FTZ R31, R23, R32 ;  /* 0x00000020171f7221 */ /* 0x000fe20000010000 */
[----:B------:R-:W-:Y:S06]  /*18b0*/  BRA `(.L_x_1286) ;  /* 0x0000001000007947 */ /* 0x000fec0003800000 */
.L_x_1285:
[----:B-----5:R-:W-:Y:S01]  /*18c0*/  FADD.FTZ R29, R52, -UR14 ;  /* 0x8000000e341d7e21 */ /* 0x020fe20008010000 */
[----:B------:R-:W-:Y:S01]  /*18d0*/  FADD.FTZ R28, R53, -UR14 ;  /* 0x8000000e351c7e21 */ /* 0x000fe20008010000 */
[----:B------:R-:W-:Y:S01]  /*18e0*/  FADD.FTZ R43, R48, -UR14 ;  /* 0x8000000e302b7e21 */ /* 0x000fe20008010000 */
[----:B------:R-:W-:Y:S01]  /*18f0*/  FADD.FTZ R40, R49, -UR14 ;  /* 0x8000000e31287e21 */ /* 0x000fe20008010000 */
[----:B------:R-:W-:Y:S01]  /*1900*/  FMUL.FTZ R29, R29, UR7 ;  /* 0x000000071d1d7c20 */ /* 0x000fe20008410000 */
[----:B------:R-:W-:Y:S01]  /*1910*/  FMUL.FTZ R28, R28, UR7 ;  /* 0x000000071c1c7c20 */ /* 0x000fe20008410000 */
[----:B------:R-:W-:Y:S01]  /*1920*/  FMUL.FTZ R43, R43, UR7 ;  /* 0x000000072b2b7c20 */ /* 0x000fe20008410000 */
[----:B------:R-:W-:Y:S01]  /*1930*/  FMUL.FTZ R40, R40, UR7 ;  /* 0x0000000728287c20 */ /* 0x000fe20008410000 */
[C-C-:B------:R-:W-:Y:S01]  /*1940*/  FFMA.FTZ R30, R26.reuse, R29, R24.reuse ;  /* 0x0000001d1a1e7223 */ /* 0x140fe20000010018 */
[----:B------:R-:W-:Y:S01]  /*1950*/  FFMA.FTZ R37, R27, R28, R25 ;  /* 0x0000001c1b257223 */ /* 0x000fe20000010019 */
[----:B------:R-:W-:-:S02]  /*1960*/  FFMA.FTZ R42, R26, R43, R24 ;  /* 0x0000002b1a2a7223 */ /* 0x000fc40000010018 */
[----:B------:R-:W-:Y:S01]  /*1970*/  FMUL.FTZ R31, R30, -1.4426950216293334961 ;  /* 0xbfb8aa3b1e1f7820 */ /* 0x000fe20000410000 */
[----:B------:R-:W-:Y:S01]  /*1980*/  FMUL.FTZ R34, R37, -1.4426950216293334961 ;  /* 0xbfb8aa3b25227820 */ /* 0x000fe20000410000 */
[----:B------:R-:W-:-:S04]  /*1990*/  FMUL.FTZ R55, R42, -1.4426950216293334961 ;  /* 0xbfb8aa3b2a377820 */ /* 0x000fc80000410000 */
[----:B------:R-:W0:Y:S04]  /*19a0*/  MUFU.EX2 R31, R31 ;  /* 0x0000001f001f7308 */ /* 0x000e280000000800 */
[----:B------:R-:W1:Y:S04]  /*19b0*/  MUFU.EX2 R34, R34 ;  /* 0x0000002200227308 */ /* 0x000e680000000800 */
[----:B------:R-:W2:Y:S01]  /*19c0*/  MUFU.EX2 R55, R55 ;  /* 0x0000003700377308 */ /* 0x000ea20000000800 */
[----:B0-----:R-:W-:-:S04]  /*19d0*/  FADD.FTZ R32, R31, 1 ;  /* 0x3f8000001f207421 */ /* 0x001fc80000010000 */
[----:B------:R0:W3:Y:S01]  /*19e0*/  MUFU.RCP R33, R32 ;  /* 0x0000002000217308 */ /* 0x0000e20000001000 */
[----:B-1----:R-:W-:Y:S01]  /*19f0*/  FADD.FTZ R38, R34, 1 ;  /* 0x3f80000022267421 */ /* 0x002fe20000010000 */
[----:B------:R-:W-:Y:S01]  /*1a00*/  FADD.FTZ R34, R45, -UR14 ;  /* 0x8000000e2d227e21 */ /* 0x000fe20008010000 */
[----:B--2---:R-:W-:-:S03]  /*1a10*/  FADD.FTZ R39, R55, 1 ;  /* 0x3f80000037277421 */ /* 0x004fc60000010000 */
[----:B------:R-:W-:Y:S02]  /*1a20*/  FMUL.FTZ R34, R34, UR7 ;  /* 0x0000000722227c20 */ /* 0x000fe40008410000 */
[----:B------:R-:W1:Y:S01]  /*1a30*/  MUFU.RCP R38, R38 ;  /* 0x0000002600267308 */ /* 0x000e620000001000 */
[----:B0-----:R-:W-:-:S04]  /*1a40*/  FFMA.FTZ R32, R27, R40, R25 ;  /* 0x000000281b207223 */ /* 0x001fc80000010019 */
[----:B------:R-:W-:-:S03]  /*1a50*/  FMUL.FTZ R64, R32, -1.4426950216293334961 ;  /* 0xbfb8aa3b20407820 */ /* 0x000fc60000410000 */
[----:B------:R-:W0:Y:S01]  /*1a60*/  MUFU.RCP R39, R39 ;  /* 0x0000002700277308 */ /* 0x000e220000001000 */
[----:B---3--:R-:W-:-:S04]  /*1a70*/  FADD.FTZ R35, -R33, 1 ;  /* 0x3f80000021237421 */ /* 0x008fc80000010100 */
[----:B------:R-:W-:Y:S01]  /*1a80*/  FFMA.FTZ R35, R30, R35, 1 ;  /* 0x3f8000001e237423 */ /* 0x000fe20000010023 */
[----:B------:R-:W-:Y:S01]  /*1a90*/  FMUL.FTZ R30, R50, R33 ;  /* 0x00000021321e7220 */ /* 0x000fe20000410000 */
[----:B------:R-:W-:Y:S01]  /*1aa0*/  FFMA.FTZ R33, R27, R34, R25 ;  /* 0x000000221b217223 */ /* 0x000fe20000010019 */
[----:B-1----:R-:W-:Y:S02]  /*1ab0*/  FADD.FTZ R36, -R38, 1 ;  /* 0x3f80000026247421 */ /* 0x002fe40000010100 */
[----:B------:R-:W-:Y:S01]  /*1ac0*/  FMUL.FTZ R30, R30, R35 ;  /* 0x000000231e1e7220 */ /* 0x000fe20000410000 */
[----:B------:R-:W-:Y:S01]  /*1ad0*/  FADD.FTZ R35, R44, -UR14 ;  /* 0x8000000e2c237e21 */ /* 0x000fe20008010000 */
[----:B------:R-:W-:Y:S01]  /*1ae0*/  FMUL.FTZ R65, R33, -1.4426950216293334961 ;  /* 0xbfb8aa3b21417820 */ /* 0x000fe20000410000 */
[----:B------:R-:W-:Y:S01]  /*1af0*/  FFMA.FTZ R37, R37, R36, 1 ;  /* 0x3f80000025257423 */ /* 0x000fe20000010024 */
[----:B------:R-:W-:Y:S01]  /*1b00*/  FMUL.FTZ R38, R51, R38 ;  /* 0x0000002633267220 */ /* 0x000fe20000410000 */
[----:B------:R-:W-:Y:S01]  /*1b10*/  FMUL.FTZ R35, R35, UR7 ;  /* 0x0000000723237c20 */ /* 0x000fe20008410000 */
[----:B------:R-:W1:Y:S02]  /*1b20*/  MUFU.EX2 R36, R64 ;  /* 0x0000004000247308 */ /* 0x000e640000000800 */
[----:B------:R-:W-:Y:S01]  /*1b30*/  FMUL.FTZ R37, R38, R37 ;  /* 0x0000002526257220 */ /* 0x000fe20000410000 */
[----:B------:R-:W-:Y:S01]  /*1b40*/  FFMA.FTZ R31, R26, R35, R24 ;  /* 0x000000231a1f7223 */ /* 0x000fe20000010018 */
[----:B------:R-:W2:Y:S03]  /*1b50*/  MUFU.EX2 R41, R65 ;  /* 0x0000004100297308 */ /* 0x000ea60000000800 */
[----:B------:R-:W-:-:S06]  /*1b60*/  FMUL.FTZ R54, R31, -1.4426950216293334961 ;  /* 0xbfb8aa3b1f367820 */ /* 0x000fcc0000410000 */
[----:B------:R-:W3:Y:S01]  /*1b70*/  MUFU.EX2 R54, R54 ;  /* 0x0000003600367308 */ /* 0x000ee20000000800 */
[----:B-1----:R-:W-:Y:S01]  /*1b80*/  FADD.FTZ R36, R36, 1 ;  /* 0x3f80000024247421 */ /* 0x002fe20000010000 */
[----:B--2---:R-:W-:Y:S01]  /*1b90*/  FADD.FTZ R38, R41, 1 ;  /* 0x3f80000029267421 */ /* 0x004fe20000010000 */
[----:B0-----:R-:W-:-:S04]  /*1ba0*/  FADD.FTZ R41, -R39, 1 ;  /* 0x3f80000027297421 */ /* 0x001fc80000010100 */
[----:B------:R-:W0:Y:S01]  /*1bb0*/  MUFU.RCP R36, R36 ;  /* 0x0000002400247308 */ /* 0x000e220000001000 */
[----:B------:R-:W-:Y:S01]  /*1bc0*/  FMUL.FTZ R39, R46, R39 ;  /* 0x000000272e277220 */ /* 0x000fe20000410000 */
[----:B------:R-:W-:Y:S01]  /*1bd0*/  FFMA.FTZ R42, R42, R41, 1 ;  /* 0x3f8000002a2a7423 */ /* 0x000fe20000010029 */
[----:B---3--:R-:W-:-:S05]  /*1be0*/  FADD.FTZ R55, R54, 1 ;  /* 0x3f80000036377421 */ /* 0x008fca0000010000 */
[----:B------:R-:W-:Y:S08]  /*1bf0*/  MUFU.RCP R38, R38 ;  /* 0x0000002600267308 */ /* 0x000ff00000001000 */
[----:B------:R-:W1:Y:S01]  /*1c00*/  MUFU.RCP R55, R55 ;  /* 0x0000003700377308 */ /* 0x000e620000001000 */
[----:B0-----:R-:W-:-:S04]  /*1c10*/  FADD.FTZ R41, -R36, 1 ;  /* 0x3f80000024297421 */ /* 0x001fc80000010100 */
[----:B------:R-:W-:Y:S01]  /*1c20*/  FFMA.FTZ R54, R32, R41, 1 ;  /* 0x3f80000020367423 */ /* 0x000fe20000010029 */
[----:B------:R-:W-:Y:S01]  /*1c30*/  FMUL.FTZ R41, R47, R36 ;  /* 0x000000242f297220 */ /* 0x000fe20000410000 */
[----:B------:R-:W-:Y:S01]  /*1c40*/  FMUL.FTZ R32, R39, R42 ;  /* 0x0000002a27207220 */ /* 0x000fe20000410000 */
[----:B------:R-:W-:Y:S02]  /*1c50*/  FMUL.FTZ R39, R27, R37 ;  /* 0x000000251b277220 */ /* 0x000fe40000410000 */
[----:B------:R-:W-:Y:S01]  /*1c60*/  FMUL.FTZ R41, R41, R54 ;  /* 0x0000003629297220 */ /* 0x000fe20000410000 */
[----:B-1----:R-:W-:-:S04]  /*1c70*/  FADD.FTZ R36, -R55, 1 ;  /* 0x3f80000037247421 */ /* 0x002fc80000010100 */
[----:B------:R-:W-:Y:S01]  /*1c80*/  FFMA.FTZ R31, R31, R36, 1 ;  /* 0x3f8000001f1f7423 */ /* 0x000fe20000010024 */
[----:B------:R-:W-:-:S04]  /*1c90*/  FADD.FTZ R36, -R38, 1 ;  /* 0x3f80000026247421 */ /* 0x000fc80000010100 */
[----:B------:R-:W-:Y:S01]  /*1ca0*/  FFMA.FTZ R42, R33, R36, 1 ;  /* 0x3f800000212a7423 */ /* 0x000fe20000010024 */
[----:B------:R-:W-:Y:S01]  /*1cb0*/  FMUL.FTZ R36, R2, R55 ;  /* 0x0000003702247220 */ /* 0x000fe20000410000 */
[----:B------:R-:W-:Y:S01]  /*1cc0*/  FMUL.FTZ R33, R3, R38 ;  /* 0x0000002603217220 */ /* 0x000fe20000410000 */
[----:B------:R-:W-:Y:S02]  /*1cd0*/  FMUL.FTZ R38, R26, R30 ;  /* 0x0000001e1a267220 */ /* 0x000fe40000410000 */
[----:B------:R-:W-:Y:S01]  /*1ce0*/  FMUL.FTZ R36, R36, R31 ;  /* 0x0000001f24247220 */ /* 0x000fe20000410000 */
[----:B------:R-:W-:Y:S01]  /*1cf0*/  FADD.FTZ R31, R4, -UR14 ;  /* 0x8000000e041f7e21 */ /* 0x000fe20008010000 */
[----:B------:R-:W-:Y:S01]  /*1d00*/  FFMA.FTZ R55, R29, R38, RZ ;  /* 0x000000261d377223 */ /* 0x000fe200000100ff */
[----:B------:R-:W-:Y:S01]  /*1d10*/  FMUL.FTZ R33, R33, R42 ;  /* 0x0000002a21217220 */ /* 0x000fe20000410000 */
[----:B------:R-:W-:Y:S01]  /*1d20*/  FADD.FTZ R42, RZ, R38 ;  /* 0x00000026ff2a7221 */ /* 0x000fe20000010000 */
[----:B------:R-:W-:Y:S01]  /*1d30*/  FMUL.FTZ R31, R31, UR7 ;  /* 0x000000071f1f7c20 */ /* 0x000fe20008410000 */
[----:B------:R-:W-:Y:S01]  /*1d40*/  FFMA.FTZ R64, R28, R39, R55 ;  /* 0x000000271c407223 */ /* 0x000fe20000010037 */
[----:B------:R-:W-:Y:S01]  /*1d50*/  FFMA.FTZ R38, R29, R30, RZ ;  /* 0x0000001e1d267223 */ /* 0x000fe200000100ff */
[----:B------:R-:W-:Y:S01]  /*1d60*/  FADD.FTZ R42, R39, R42 ;  /* 0x0000002a272a7221 */ /* 0x000fe20000010000 */
[C---:B------:R-:W-:Y:S01]  /*1d70*/  FFMA.FTZ R54, R26.reuse, R31, R24 ;  /* 0x0000001f1a367223 */ /* 0x040fe20000010018 */
[----:B------:R-:W-:Y:S01]  /*1d80*/  FADD.FTZ R39, RZ, R30 ;  /* 0x0000001eff277221 */ /* 0x000fe20000010000 */
[-C--:B------:R-:W-:Y:S01]  /*1d90*/  FFMA.FTZ R38, R43, R32.reuse, R38 ;  /* 0x000000202b267223 */ /* 0x080fe20000010026 */
[----:B------:R-:W-:Y:S01]  /*1da0*/  FMUL.FTZ R29, R26, R32 ;  /* 0x000000201a1d7220 */ /* 0x000fe20000410000 */
[----:B------:R-:W-:Y:S01]  /*1db0*/  FMUL.FTZ R65, R54, -1.4426950216293334961 ;  /* 0xbfb8aa3b36417820 */ /* 0x000fe20000410000 */
[----:B------:R-:W-:Y:S01]  /*1dc0*/  FADD.FTZ R39, R39, R32 ;  /* 0x0000002027277221 */ /* 0x000fe20000010000 */
[----:B------:R-:W-:Y:S01]  /*1dd0*/  FFMA.FTZ R38, R35, R36, R38 ;  /* 0x0000002423267223 */ /* 0x000fe20000010026 */
[----:B------:R-:W-:-:S02]  /*1de0*/  FFMA.FTZ R43, R43, R29, R64 ;  /* 0x0000001d2b2b7223 */ /* 0x000fc40000010040 */
[----:B------:R-:W-:Y:S01]  /*1df0*/  FADD.FTZ R39, R39, R36 ;  /* 0x0000002427277221 */ /* 0x000fe20000010000 */
[----:B------:R-:W0:Y:S02]  /*1e00*/  MUFU.EX2 R65, R65 ;  /* 0x0000004100417308 */ /* 0x000e240000000800 */
[----:B0-----:R-:W-:-:S06]  /*1e10*/  FADD.FTZ R55, R65, 1 ;  /* 0x3f80000041377421 */ /* 0x001fcc0000010000 */
[----:B------:R-:W0:Y:S02]  /*1e20*/  MUFU.RCP R55, R55 ;  /* 0x0000003700377308 */ /* 0x000e240000001000 */
[----:B0-----:R-:W-:Y:S01]  /*1e30*/  FADD.FTZ R30, -R55, 1 ;  /* 0x3f800000371e7421 */ /* 0x001fe20000010100 */
[----:B------:R-:W-:Y:S01]  /*1e40*/  FMUL.FTZ R32, R6, R55 ;  /* 0x0000003706207220 */ /* 0x000fe20000410000 */
[----:B------:R-:W-:Y:S02]  /*1e50*/  FFMA.FTZ R55, R28, R37, RZ ;  /* 0x000000251c377223 */ /* 0x000fe400000100ff */
[----:B------:R-:W-:Y:S01]  /*1e60*/  FFMA.FTZ R30, R54, R30, 1 ;  /* 0x3f800000361e7423 */ /* 0x000fe2000001001e */
[----:B------:R-:W-:Y:S01]  /*1e70*/  FADD.FTZ R54, R42, R29 ;  /* 0x0000001d2a367221 */ /* 0x000fe20000010000 */
[----:B------:R-:W-:Y:S01]  /*1e80*/  FADD.FTZ R42, RZ, R37 ;  /* 0x00000025ff2a7221 */ /* 0x000fe20000010000 */
[-C--:B------:R-:W-:Y:S01]  /*1e90*/  FFMA.FTZ R37, R40, R41.reuse, R55 ;  /* 0x0000002928257223 */ /* 0x080fe20000010037 */
[----:B------:R-:W-:Y:S01]  /*1ea0*/  FMUL.FTZ R32, R32, R30 ;  /* 0x0000001e20207220 */ /* 0x000fe20000410000 */
[----:B------:R-:W-:Y:S01]  /*1eb0*/  FADD.FTZ R30, R5, -UR14 ;  /* 0x8000000e051e7e21 */ /* 0x000fe20008010000 */
[----:B------:R-:W-:Y:S01]  /*1ec0*/  FADD.FTZ R42, R42, R41 ;  /* 0x000000292a2a7221 */ /* 0x000fe20000010000 */
[----:B------:R-:W-:Y:S01]  /*1ed0*/  FMUL.FTZ R41, R27, R41 ;  /* 0x000000291b297220 */ /* 0x000fe20000410000 */
[----:B------:R-:W-:Y:S01]  /*1ee0*/  FFMA.FTZ R38, R31, R32, R38 ;  /* 0x000000201f267223 */ /* 0x000fe20000010026 */
[----:B------:R-:W-:-:S02]  /*1ef0*/  FMUL.FTZ R30, R30, UR7 ;  /* 0x000000071e1e7c20 */ /* 0x000fc40008410000 */
[----:B------:R-:W-:Y:S01]  /*1f00*/  FFMA.FTZ R40, R40, R41, R43 ;  /* 0x0000002928287223 */ /* 0x000fe2000001002b */
[----:B------:R-:W-:Y:S01]  /*1f10*/  FADD.FTZ R54, R41, R54 ;  /* 0x0000003629367221 */ /* 0x000fe20000010000 */
        /* <DEDUP_REMOVED lines=8> */
[----:B0-----:R-:W-:-:S04]  /*1fa0*/  FADD.FTZ R28, -R64, 1 ;  /* 0x3f800000401c7421 */ /* 0x001fc80000010100 */
[----:B------:R-:W-:Y:S01]  /*1fb0*/  FFMA.FTZ R29, R29, R28, 1 ;  /* 0x3f8000001d1d7423 */ /* 0x000fe2000001001c */
[----:B------:R-:W-:-:S04]  /*1fc0*/  FMUL.FTZ R28, R7, R64 ;  /* 0x00000040071c7220 */ /* 0x000fc80000410000 */
        /* <DEDUP_REMOVED lines=10> */
[-C--:B------:R-:W-:Y:S01]  /*2070*/  FFMA.FTZ R43, R34, R33.reuse, R37 ;  /* 0x00000021222b7223 */ /* 0x080fe20000010025 */
[----:B------:R-:W-:Y:S01]  /*2080*/  FADD.FTZ R37, R12, -UR14 ;  /* 0x8000000e0c257e21 */ /* 0x000fe20008010000 */
[----:B------:R-:W-:Y:S01]  /*2090*/  FFMA.FTZ R36, R41, R36, 1 ;  /* 0x3f80000029247423 */ /* 0x000fe20000010024 */
[----:B------:R-:W-:Y:S01]  /*20a0*/  FADD.FTZ R41, R42, R33 ;  /* 0x000000212a297221 */ /* 0x000fe20000010000 */
[----:B------:R-:W-:Y:S01]  /*20b0*/  FMUL.FTZ R42, R27, R33 ;  /* 0x000000211b2a7220 */ /* 0x000fe20000410000 */
[----:B------:R-:W-:Y:S01]  /*20c0*/  FMUL.FTZ R37, R37, UR7 ;  /* 0x0000000725257c20 */ /* 0x000fe20008410000 */
[----:B------:R-:W-:Y:S01]  /*20d0*/  FMUL.FTZ R35, R35, R36 ;  /* 0x0000002423237220 */ /* 0x000fe20000410000 */
[----:B------:R-:W-:Y:S01]  /*20e0*/  FADD.FTZ R36, R9, -UR14 ;  /* 0x8000000e09247e21 */ /* 0x000fe20008010000 */
[----:B------:R-:W-:Y:S01]  /*20f0*/  FADD.FTZ R54, R42, R54 ;  /* 0x000000362a367221 */ /* 0x000fe20000010000 */
[----:B------:R-:W-:Y:S01]  /*2100*/  FFMA.FTZ R43, R30, R28, R43 ;  /* 0x0000001c1e2b7223 */ /* 0x000fe2000001002b */
[----:B------:R-:W-:Y:S01]  /*2110*/  FFMA.FTZ R38, R29, R35, R38 ;  /* 0x000000231d267223 */ /* 0x000fe20000010026 */
[----:B------:R-:W-:-:S04]  /*2120*/  FMUL.FTZ R36, R36, UR7 ;  /* 0x0000000724247c20 */ /* 0x000fc80008410000 */
[----:B------:R-:W-:-:S04]  /*2130*/  FFMA.FTZ R64, R27, R36, R25 ;  /* 0x000000241b407223 */ /* 0x000fc80000010019 */
[----:B------:R-:W-:-:S06]  /*2140*/  FMUL.FTZ R40, R64, -1.4426950216293334961 ;  /* 0xbfb8aa3b40287820 */ /* 0x000fcc0000410000 */
[----:B------:R-:W0:Y:S02]  /*2150*/  MUFU.EX2 R40, R40 ;  /* 0x0000002800287308 */ /* 0x000e240000000800 */
[----:B0-----:R-:W-:Y:S01]  /*2160*/  FADD.FTZ R65, R40, 1 ;  /* 0x3f80000028417421 */ /* 0x001fe20000010000 */
[----:B------:R-:W-:Y:S01]  /*2170*/  FFMA.FTZ R40, R34, R42, R55 ;  /* 0x0000002a22287223 */ /* 0x000fe20000010037 */
[----:B------:R-:W-:Y:S01]  /*2180*/  FFMA.FTZ R42, R26, R37, R24 ;  /* 0x000000251a2a7223 */ /* 0x000fe20000010018 */
[----:B------:R-:W-:-:S03]  /*2190*/  FADD.FTZ R34, R39, R32 ;  /* 0x0000002027227221 */ /* 0x000fc60000010000 */
[----:B------:R-:W0:Y:S01]  /*21a0*/  MUFU.RCP R65, R65 ;  /* 0x0000004100417308 */ /* 0x000e220000001000 */
[----:B------:R-:W-:Y:S01]  /*21b0*/  FADD.FTZ R34, R34, R35 ;  /* 0x0000002322227221 */ /* 0x000fe20000010000 */
[----:B------:R-:W-:Y:S01]  /*21c0*/  FMUL.FTZ R35, R26, R35 ;  /* 0x000000231a237220 */ /* 0x000fe20000410000 */
[----:B0-----:R-:W-:-:S04]  /*21d0*/  FADD.FTZ R33, -R65, 1 ;  /* 0x3f80000041217421 */ /* 0x001fc80000010100 */
[----:B------:R-:W-:Y:S01]  /*21e0*/  FFMA.FTZ R64, R64, R33, 1 ;  /* 0x3f80000040407423 */ /* 0x000fe20000010021 */
[----:B------:R-:W-:Y:S01]  /*21f0*/  FMUL.FTZ R33, R11, R65 ;  /* 0x000000410b217220 */ /* 0x000fe20000410000 */
[----:B------:R-:W-:Y:S01]  /*2200*/  FMUL.FTZ R65, R26, R32 ;  /* 0x000000201a417220 */ /* 0x000fe20000410000 */
[----:B------:R-:W-:Y:S02]  /*2210*/  FADD.FTZ R32, R13, -UR14 ;  /* 0x8000000e0d207e21 */ /* 0x000fe40008010000 */
[----:B------:R-:W-:Y:S01]  /*2220*/  FMUL.FTZ R33, R33, R64 ;  /* 0x0000004021217220 */ /* 0x000fe20000410000 */
[----:B------:R-:W-:Y:S01]  /*2230*/  FMUL.FTZ R64, R42, -1.4426950216293334961 ;  /* 0xbfb8aa3b2a407820 */ /* 0x000fe20000410000 */
[----:B------:R-:W-:Y:S01]  /*2240*/  FFMA.FTZ R39, R31, R65, R40 ;  /* 0x000000411f277223 */ /* 0x000fe20000010028 */
[----:B------:R-:W-:Y:S01]  /*2250*/  FMUL.FTZ R32, R32, UR7 ;  /* 0x0000000720207c20 */ /* 0x000fe20008410000 */
[----:B------:R-:W-:Y:S01]  /*2260*/  FADD.FTZ R40, R41, R28 ;  /* 0x0000001c29287221 */ /* 0x000fe20000010000 */
[----:B------:R-:W-:Y:S01]  /*2270*/  FMUL.FTZ R41, R27, R28 ;  /* 0x0000001c1b297220 */ /* 0x000fe20000410000 */
[----:B------:R-:W-:Y:S01]  /*2280*/  FADD.FTZ R54, R54, R65 ;  /* 0x0000004136367221 */ /* 0x000fe20000010000 */
[----:B------:R-:W0:Y:S01]  /*2290*/  MUFU.EX2 R64, R64 ;  /* 0x0000004000407308 */ /* 0x000e220000000800 */
[----:B------:R-:W-:Y:S01]  /*22a0*/  FFMA.FTZ R43, R36, R33, R43 ;  /* 0x00000021242b7223 */ /* 0x000fe2000001002b */
[----:B------:R-:W-:Y:S01]  /*22b0*/  FFMA.FTZ R30, R30, R41, R39 ;  /* 0x000000291e1e7223 */ /* 0x000fe20000010027 */
[----:B------:R-:W-:-:S03]  /*22c0*/  FADD.FTZ R54, R41, R54 ;  /* 0x0000003629367221 */ /* 0x000fc60000010000 */
[----:B------:R-:W-:Y:S01]  /*22d0*/  FFMA.FTZ R41, R29, R35, R30 ;  /* 0x000000231d297223 */ /* 0x000fe2000001001e */
[----:B------:R-:W-:Y:S01]  /*22e0*/  FADD.FTZ R30, R17, -UR14 ;  /* 0x8000000e111e7e21 */ /* 0x000fe20008010000 */
[----:B------:R-:W-:Y:S01]  /*22f0*/  FADD.FTZ R54, R54, R35 ;  /* 0x0000002336367221 */ /* 0x000fe20000010000 */
[----:B------:R-:W-:Y:S01]  /*2300*/  FADD.FTZ R35, R40, R33 ;  /* 0x0000002128237221 */ /* 0x000fe20000010000 */
[----:B------:R-:W-:Y:S01]  /*2310*/  FMUL.FTZ R40, R27, R33 ;  /* 0x000000211b287220 */ /* 0x000fe20000410000 */
[----:B------:R-:W-:Y:S01]  /*2320*/  FMUL.FTZ R30, R30, UR7 ;  /* 0x000000071e1e7c20 */ /* 0x000fe20008410000 */
[----:B0-----:R-:W-:Y:S02]  /*2330*/  FADD.FTZ R55, R64, 1 ;  /* 0x3f80000040377421 */ /* 0x001fe40000010000 */
[----:B------:R-:W-:Y:S01]  /*2340*/  FFMA.FTZ R36, R36, R40, R41 ;  /* 0x0000002824247223 */ /* 0x000fe20000010029 */
[----:B------:R-:W-:Y:S01]  /*2350*/  FADD.FTZ R41, R20, -UR14 ;  /* 0x8000000e14297e21 */ /* 0x000fe20008010000 */
[----:B------:R-:W-:-:S02]  /*2360*/  FADD.FTZ R54, R40, R54 ;  /* 0x0000003628367221 */ /* 0x000fc40000010000 */
[----:B------:R-:W0:Y:S01]  /*2370*/  MUFU.RCP R55, R55 ;  /* 0x0000003700377308 */ /* 0x000e220000001000 */
[----:B------:R-:W-:-:S04]  /*2380*/  FMUL.FTZ R41, R41, UR7 ;  /* 0x0000000729297c20 */ /* 0x000fc80008410000 */
[----:B------:R-:W-:Y:S01]  /*2390*/  FFMA.FTZ R40, R26, R41, R24 ;  /* 0x000000291a287223 */ /* 0x000fe20000010018 */
[----:B0-----:R-:W-:-:S04]  /*23a0*/  FADD.FTZ R31, -R55, 1 ;  /* 0x3f800000371f7421 */ /* 0x001fc80000010100 */
[----:B------:R-:W-:Y:S01]  /*23b0*/  FFMA.FTZ R42, R42, R31, 1 ;  /* 0x3f8000002a2a7423 */ /* 0x000fe2000001001f */
[----:B------:R-:W-:-:S04]  /*23c0*/  FMUL.FTZ R31, R14, R55 ;  /* 0x000000370e1f7220 */ /* 0x000fc80000410000 */
[----:B------:R-:W-:Y:S01]  /*23d0*/  FMUL.FTZ R31, R31, R42 ;  /* 0x0000002a1f1f7220 */ /* 0x000fe20000410000 */
[----:B------:R-:W-:-:S03]  /*23e0*/  FFMA.FTZ R42, R27, R32, R25 ;  /* 0x000000201b2a7223 */ /* 0x000fc60000010019 */
[-C--:B------:R-:W-:Y:S01]  /*23f0*/  FMUL.FTZ R65, R26, R31.reuse ;  /* 0x0000001f1a417220 */ /* 0x080fe20000410000 */
[----:B------:R-:W-:Y:S01]  /*2400*/  FMUL.FTZ R55, R42, -1.4426950216293334961 ;  /* 0xbfb8aa3b2a377820 */ /* 0x000fe20000410000 */
[C---:B------:R-:W-:Y:S01]  /*2410*/  FFMA.FTZ R38, R37.reuse, R31, R38 ;  /* 0x0000001f25267223 */ /* 0x040fe20000010026 */
[----:B------:R-:W-:Y:S01]  /*2420*/  FADD.FTZ R34, R34, R31 ;  /* 0x0000001f22227221 */ /* 0x000fe20000010000 */
[----:B------:R-:W-:Y:S01]  /*2430*/  FFMA.FTZ R37, R37, R65, R36 ;  /* 0x0000004125257223 */ /* 0x000fe20000010024 */
[----:B------:R-:W-:Y:S01]  /*2440*/  FADD.FTZ R36, R21, -UR14 ;  /* 0x8000000e15247e21 */ /* 0x000fe20008010000 */
[----:B------:R-:W-:Y:S01]  /*2450*/  FADD.FTZ R54, R54, R65 ;  /* 0x0000004136367221 */ /* 0x000fe20000010000 */
[----:B------:R-:W0:Y:S02]  /*2460*/  MUFU.EX2 R55, R55 ;  /* 0x0000003700377308 */ /* 0x000e240000000800 */
[----:B------:R-:W-:Y:S01]  /*2470*/  FMUL.FTZ R36, R36, UR7 ;  /* 0x0000000724247c20 */ /* 0x000fe20008410000 */
[----:B0-----:R-:W-:-:S06]  /*2480*/  FADD.FTZ R64, R55, 1 ;  /* 0x3f80000037407421 */ /* 0x001fcc0000010000 */
[----:B------:R-:W0:Y:S02]  /*2490*/  MUFU.RCP R64, R64 ;  /* 0x0000004000407308 */ /* 0x000e240000001000 */
[----:B0-----:R-:W-:Y:S01]  /*24a0*/  FADD.FTZ R39, -R64, 1 ;  /* 0x3f80000040277421 */ /* 0x001fe20000010100 */
[----:B------:R-:W-:-:S03]  /*24b0*/  FMUL.FTZ R28, R15, R64 ;  /* 0x000000400f1c7220 */ /* 0x000fc60000410000 */
[----:B------:R-:W-:-:S04]  /*24c0*/  FFMA.FTZ R39, R42, R39, 1 ;  /* 0x3f8000002a277423 */ /* 0x000fc80000010027 */
[----:B------:R-:W-:Y:S01]  /*24d0*/  FMUL.FTZ R28, R28, R39 ;  /* 0x000000271c1c7220 */ /* 0x000fe20000410000 */
[----:B------:R-:W-:-:S03]  /*24e0*/  FADD.FTZ R39, R16, -UR14 ;  /* 0x8000000e10277e21 */ /* 0x000fc60008010000 */
[----:B------:R-:W-:Y:S01]  /*24f0*/  FFMA.FTZ R43, R32, R28, R43 ;  /* 0x0000001c202b7223 */ /* 0x000fe2000001002b */
[----:B------:R-:W-:-:S04]  /*2500*/  FMUL.FTZ R39, R39, UR7 ;  /* 0x0000000727277c20 */ /* 0x000fc80008410000 */
[----:B------:R-:W-:-:S04]  /*2510*/  FFMA.FTZ R42, R26, R39, R24 ;  /* 0x000000271a2a7223 */ /* 0x000fc80000010018 */
[----:B------:R-:W-:-:S06]  /*2520*/  FMUL.FTZ R64, R42, -1.4426950216293334961 ;  /* 0xbfb8aa3b2a407820 */ /* 0x000fcc0000410000 */
[----:B------:R-:W0:Y:S02]  /*2530*/  MUFU.EX2 R64, R64 ;  /* 0x0000004000407308 */ /* 0x000e240000000800 */
[----:B0-----:R-:W-:-:S06]  /*2540*/  FADD.FTZ R55, R64, 1 ;  /* 0x3f80000040377421 */ /* 0x001fcc0000010000 */
[----:B------:R-:W0:Y:S02]  /*2550*/  MUFU.RCP R55, R55 ;  /* 0x0000003700377308 */ /* 0x000e240000001000 */
[----:B0-----:R-:W-:-:S04]  /*2560*/  FADD.FTZ R29, -R55, 1 ;  /* 0x3f800000371d7421 */ /* 0x001fc80000010100 */
[----:B------:R-:W-:Y:S01]  /*2570*/  FFMA.FTZ R42, R42, R29, 1 ;  /* 0x3f8000002a2a7423 */ /* 0x000fe2000001001d */
[----:B------:R-:W-:-:S04]  /*2580*/  FMUL.FTZ R29, R18, R55 ;  /* 0x00000037121d7220 */ /* 0x000fc80000410000 */
[----:B------:R-:W-:Y:S01]  /*2590*/  FMUL.FTZ R29, R29, R42 ;  /* 0x0000002a1d1d7220 */ /* 0x000fe20000410000 */
[----:B------:R-:W-:-:S03]  /*25a0*/  FFMA.FTZ R42, R27, R30, R25 ;  /* 0x0000001e1b2a7223 */ /* 0x000fc60000010019 */
[----:B------:R-:W-:Y:S01]  /*25b0*/  FFMA.FTZ R38, R39, R29, R38 ;  /* 0x0000001d27267223 */ /* 0x000fe20000010026 */
        /* <DEDUP_REMOVED lines=8> */
[----:B------:R-:W-:-:S03]  /*2640*/  FMUL.FTZ R42, R40, -1.4426950216293334961 ;  /* 0xbfb8aa3b282a7820 */ /* 0x000fc60000410000 */
[----:B------:R-:W-:-:S03]  /*2650*/  FFMA.FTZ R43, R30, R33, R43 ;  /* 0x000000211e2b7223 */ /* 0x000fc6000001002b */
[----:B------:R-:W0:Y:S02]  /*2660*/  MUFU.EX2 R42, R42 ;  /* 0x0000002a002a7308 */ /* 0x000e240000000800 */
[----:B0-----:R-:W-:Y:S01]  /*2670*/  FADD.FTZ R55, R42, 1 ;  /* 0x3f8000002a377421 */ /* 0x001fe20000010000 */
[----:B------:R-:W-:-:S05]  /*2680*/  FFMA.FTZ R42, R27, R36, R25 ;  /* 0x000000241b2a7223 */ /* 0x000fca0000010019 */
[----:B------:R-:W0:Y:S02]  /*2690*/  MUFU.RCP R55, R55 ;  /* 0x0000003700377308 */ /* 0x000e240000001000 */
[----:B0-----:R-:W-:-:S04]  /*26a0*/  FADD.FTZ R31, -R55, 1 ;  /* 0x3f800000371f7421 */ /* 0x001fc80000010100 */
[----:B------:R-:W-:Y:S01]  /*26b0*/  FFMA.FTZ R40, R40, R31, 1 ;  /* 0x3f80000028287423 */ /* 0x000fe2000001001f */
[----:B------:R-:W-:Y:S01]  /*26c0*/  FMUL.FTZ R31, R22, R55 ;  /* 0x00000037161f7220 */ /* 0x000fe20000410000 */
[----:B------:R-:W-:-:S03]  /*26d0*/  FMUL.FTZ R55, R42, -1.4426950216293334961 ;  /* 0xbfb8aa3b2a377820 */ /* 0x000fc60000410000 */
[----:B------:R-:W-:Y:S01]  /*26e0*/  FMUL.FTZ R31, R31, R40 ;  /* 0x000000281f1f7220 */ /* 0x000fe20000410000 */
[----:B------:R-:W-:Y:S01]  /*26f0*/  FADD.FTZ R40, R35, R28 ;  /* 0x0000001c23287221 */ /* 0x000fe20000010000 */
[----:B------:R-:W-:Y:S01]  /*2700*/  FMUL.FTZ R35, R27, R28 ;  /* 0x0000001c1b237220 */ /* 0x000fe20000410000 */
[----:B------:R-:W0:Y:S03]  /*2710*/  MUFU.EX2 R55, R55 ;  /* 0x0000003700377308 */ /* 0x000e260000000800 */
[----:B------:R-:W-:Y:S01]  /*2720*/  FFMA.FTZ R28, R32, R35, R37 ;  /* 0x00000023201c7223 */ /* 0x000fe20000010025 */
[----:B------:R-:W-:Y:S01]  /*2730*/  FADD.FTZ R54, R35, R54 ;  /* 0x0000003623367221 */ /* 0x000fe20000010000 */
[----:B------:R-:W-:-:S04]  /*2740*/  FMUL.FTZ R35, R26, R29 ;  /* 0x0000001d1a237220 */ /* 0x000fc80000410000 */
[----:B------:R-:W-:Y:S01]  /*2750*/  FFMA.FTZ R39, R39, R35, R28 ;  /* 0x0000002327277223 */ /* 0x000fe2000001001c */
[----:B------:R-:W-:Y:S01]  /*2760*/  FADD.FTZ R54, R54, R35 ;  /* 0x0000002336367221 */ /* 0x000fe20000010000 */
[----:B------:R-:W-:Y:S01]  /*2770*/  FADD.FTZ R35, R40, R33 ;  /* 0x0000002128237221 */ /* 0x000fe20000010000 */
[----:B0-----:R-:W-:-:S06]  /*2780*/  FADD.FTZ R64, R55, 1 ;  /* 0x3f80000037407421 */ /* 0x001fcc0000010000 */
[----:B------:R-:W0:Y:S02]  /*2790*/  MUFU.RCP R64, R64 ;  /* 0x0000004000407308 */ /* 0x000e240000001000 */
[----:B0-----:R-:W-:Y:S01]  /*27a0*/  FADD.FTZ R37, -R64, 1 ;  /* 0x3f80000040257421 */ /* 0x001fe20000010100 */
[----:B------:R-:W-:-:S03]  /*27b0*/  FMUL.FTZ R32, R23, R64 ;  /* 0x0000004017207220 */ /* 0x000fc60000410000 */
[----:B------:R-:W-:Y:S01]  /*27c0*/  FFMA.FTZ R37, R42, R37, 1 ;  /* 0x3f8000002a257423 */ /* 0x000fe20000010025 */
[----:B------:R-:W-:Y:S01]  /*27d0*/  FADD.FTZ R42, R34, R29 ;  /* 0x0000001d222a7221 */ /* 0x000fe20000010000 */
[----:B------:R-:W-:Y:S02]  /*27e0*/  FMUL.FTZ R29, R27, R33 ;  /* 0x000000211b1d7220 */ /* 0x000fe40000410000 */
[----:B------:R-:W-:Y:S02]  /*27f0*/  FMUL.FTZ R32, R32, R37 ;  /* 0x0000002520207220 */ /* 0x000fe40000410000 */
        /* <DEDUP_REMOVED lines=12> */
.L_x_1286:
[----:B------:R-:W-:Y:S01]  /*28c0*/  MOV R35, R34 ;  /* 0x0000002200237202 */ /* 0x000fe20000000f00 */
[----:B------:R-:W0:Y:S01]  /*28d0*/  S2UR UR6, SR_CgaCtaId ;  /* 0x00000000000679c3 */ /* 0x000e220000008800 */
[----:B------:R-:W-:Y:S01]  /*28e0*/  MOV R34, R33 ;  /* 0x0000002100227202 */ /* 0x000fe20000000f00 */
[----:B------:R-:W-:Y:S01]  /*28f0*/  UMOV UR5, 0x400 ;  /* 0x0000040000057882 */ /* 0x000fe20000000000 */
[C---:B------:R-:W-:Y:S01]  /*2900*/  ISETP.GT.AND P0, PT, R57.reuse, 0x1e, PT ;  /* 0x0000001e3900780c */ /* 0x040fe20003f04270 */
[----:B------:R-:W1:Y:S01]  /*2910*/  SHFL.DOWN PT, R32, R35, 0x1, 0x1f ;  /* 0x08201f0023207f89 */ /* 0x000e6200000e0000 */
[----:B------:R-:W-:Y:S01]  /*2920*/  UIADD3 UR5, UPT, UPT, UR5, 0x90, URZ ;  /* 0x0000009005057890 */ /* 0x000fe2000fffe0ff */
[----:B------:R-:W-:Y:S01]  /*2930*/  ISETP.GT.AND P2, PT, R57, 0xf, PT ;  /* 0x0000000f3900780c */ /* 0x000fe20003f44270 */
[----:B------:R-:W-:Y:S01]  /*2940*/  UMOV UR12, 0x400 ;  /* 0x00000400000c7882 */ /* 0x000fe20000000000 */
[----:B------:R-:W2:Y:S01]  /*2950*/  SHFL.DOWN PT, R33, R34, 0x1, 0x1f ;  /* 0x08201f0022217f89 */ /* 0x000ea200000e0000 */
[----:B------:R-:W-:Y:S01]  /*2960*/  BSSY.RECONVERGENT B0, `(.L_x_1287) ;  /* 0x0000024000007945 */ /* 0x000fe20003800200 */
[----:B------:R-:W-:-:S02]  /*2970*/  ISETP.NE.AND P1, PT, R60, RZ, PT ;  /* 0x000000ff3c00720c */ /* 0x000fc40003f25270 */
[----:B------:R-:W-:Y:S01]  /*2980*/  ISETP.GT.U32.AND P3, PT, R60, 0x1b, PT ;  /* 0x0000001b3c00780c */ /* 0x000fe20003f64070 */
[----:B0-----:R-:W-:-:S03]  /*2990*/  ULEA UR5, UR6, UR5, 0x18 ;  /* 0x0000000506057291 */ /* 0x001fc6000f8ec0ff */
[----:B-1----:R-:W-:-:S03]  /*29a0*/  @!P0 FADD.FTZ R35, R32, R35 ;  /* 0x0000002320238221 */ /* 0x002fc60000010000 */
[----:B------:R-:W-:Y:S01]  /*29b0*/  LEA R64, R60, UR5, 0x4 ;  /* 0x000000053c407c11 */ /* 0x000fe2000f8e20ff */
[----:B--2---:R-:W-:Y:S01]  /*29c0*/  @!P0 FADD.FTZ R34, R33, R34 ;  /* 0x0000002221228221 */ /* 0x004fe20000010000 */
[----:B------:R-:W0:Y:S01]  /*29d0*/  SHFL.DOWN PT, R32, R35, 0x2, 0x1f ;  /* 0x08401f0023207f89 */ /* 0x000e2200000e0000 */
[----:B------:R-:W-:-:S03]  /*29e0*/  ISETP.GT.AND P0, PT, R57, 0x1d, PT ;  /* 0x0000001d3900780c */ /* 0x000fc60003f04270 */
        /* <DEDUP_REMOVED lines=27> */
.L_x_1288:
[----:B------:R-:W-:Y:S05]  /*2ba0*/  BSYNC.RECONVERGENT B0 ;  /* 0x0000000000007941 */ /* 0x000fea0003800200 */
.L_x_1287:
[----:B------:R-:W-:Y:S06]  /*2bb0*/  BAR.SYNC.DEFER_BLOCKING 0x0 ;  /* 0x0000000000007b1d */ /* 0x000fec0000010000 */
[----:B------:R-:W-:Y:S04]  /*2bc0*/  BSSY.RECONVERGENT B0, `(.L_x_1289) ;  /* 0x0000024000007945 */ /* 0x000fe80003800200 */
[----:B------:R-:W-:Y:S05]  /*2bd0*/  @P1 BRA `(.L_x_1290) ;  /* 0x0000000000881947 */ /* 0x000fea0003800000 */
[----:B------:R-:W-:-:S09]  /*2be0*/  ULEA UR5, UR6, UR12, 0x18 ;  /* 0x0000000c06057291 */ /* 0x000fd2000f8ec0ff */
[----:B------:R-:W4:Y:S04]  /*2bf0*/  LDS.64 R40, [UR5+0x18] ;  /* 0x00001805ff287984 */ /* 0x000f280008000a00 */
[----:B-123--:R-:W1:Y:S04]  /*2c00*/  LDS.128 R32, [UR5+0x20] ;  /* 0x00002005ff207984 */ /* 0x00ee680008000c00 */
[----:B------:R-:W0:Y:S01]  /*2c10*/  LDS.128 R36, [UR5+0x30] ;  /* 0x00003005ff247984 */ /* 0x000e220008000c00 */
[----:B----4-:R-:W-:Y:S01]  /*2c20*/  FADD.FTZ R43, R54, R40 ;  /* 0x00000028362b7221 */ /* 0x010fe20000010000 */
[----:B------:R-:W-:-:S03]  /*2c30*/  FADD.FTZ R40, R55, R41 ;  /* 0x0000002937287221 */ /* 0x000fc60000010000 */
[----:B-1----:R-:W-:Y:S01]  /*2c40*/  FADD.FTZ R43, R43, R32 ;  /* 0x000000202b2b7221 */ /* 0x002fe20000010000 */
[----:B------:R-:W-:-:S03]  /*2c50*/  FADD.FTZ R40, R40, R33 ;  /* 0x0000002128287221 */ /* 0x000fc60000010000 */
[----:B------:R-:W-:Y:S01]  /*2c60*/  FADD.FTZ R33, R43, R34 ;  /* 0x000000222b217221 */ /* 0x000fe20000010000 */
[----:B------:R-:W-:Y:S02]  /*2c70*/  FADD.FTZ R32, R40, R35 ;  /* 0x0000002328207221 */ /* 0x000fe40000010000 */
[----:B------:R-:W1:Y:S01]  /*2c80*/  LDS.128 R40, [UR5+0x40] ;  /* 0x00004005ff287984 */ /* 0x000e620008000c00 */
[----:B0-----:R-:W-:Y:S01]  /*2c90*/  FADD.FTZ R55, R33, R36 ;  /* 0x0000002421377221 */ /* 0x001fe20000010000 */
[----:B------:R-:W-:Y:S02]  /*2ca0*/  FADD.FTZ R36, R32, R37 ;  /* 0x0000002520247221 */ /* 0x000fe40000010000 */
[----:B------:R-:W0:Y:S01]  /*2cb0*/  LDS.128 R32, [UR5+0x50] ;  /* 0x00005005ff207984 */ /* 0x000e220008000c00 */
[----:B------:R-:W-:Y:S01]  /*2cc0*/  FADD.FTZ R55, R55, R38 ;  /* 0x0000002637377221 */ /* 0x000fe20000010000 */
[----:B------:R-:W-:-:S04]  /*2cd0*/  FADD.FTZ R36, R36, R39 ;  /* 0x0000002724247221 */ /* 0x000fc80000010000 */
[----:B-1----:R-:W-:Y:S01]  /*2ce0*/  FADD.FTZ R36, R36, R41 ;  /* 0x0000002924247221 */ /* 0x002fe20000010000 */
[----:B------:R-:W-:-:S03]  /*2cf0*/  FADD.FTZ R55, R55, R40 ;  /* 0x0000002837377221 */ /* 0x000fc60000010000 */
[----:B------:R-:W-:Y:S01]  /*2d00*/  FADD.FTZ R40, R36, R43 ;  /* 0x0000002b24287221 */ /* 0x000fe20000010000 */
[----:B------:R-:W-:Y:S01]  /*2d10*/  FADD.FTZ R55, R55, R42 ;  /* 0x0000002a37377221 */ /* 0x000fe20000010000 */
[----:B------:R-:W1:Y:S03]  /*2d20*/  LDS.128 R36, [UR5+0x60] ;  /* 0x00006005ff247984 */ /* 0x000e660008000c00 */
[----:B0-----:R-:W-:Y:S01]  /*2d30*/  FADD.FTZ R55, R55, R32 ;  /* 0x0000002037377221 */ /* 0x001fe20000010000 */
[----:B------:R-:W-:Y:S02]  /*2d40*/  FADD.FTZ R32, R40, R33 ;  /* 0x0000002128207221 */ /* 0x000fe40000010000 */
[----:B------:R-:W0:Y:S01]  /*2d50*/  LDS.128 R40, [UR5+0x70] ;  /* 0x00007005ff287984 */ /* 0x000e220008000c00 */
        /* <DEDUP_REMOVED lines=10> */
.L_x_1290:
[----:B------:R-:W-:Y:S05]  /*2e00*/  BSYNC.RECONVERGENT B0 ;  /* 0x0000000000007941 */ /* 0x000fea0003800200 */
.L_x_1289:
[----:B------:R-:W-:Y:S06]  /*2e10*/  BAR.SYNC.DEFER_BLOCKING 0x0 ;  /* 0x0000000000007b1d */ /* 0x000fec0000010000 */
[----:B------:R-:W-:Y:S04]  /*2e20*/  BSSY.RECONVERGENT B0, `(.L_x_1291) ;  /* 0x000004d000007945 */ /* 0x000fe80003800200 */
[----:B------:R-:W-:Y:S05]  /*2e30*/  @P3 BRA `(.L_x_1292) ;  /* 0x00000004002c3947 */ /* 0x000fea0003800000 */
[----:B-123--:R-:W1:Y:S04]  /*2e40*/  LDS.128 R32, [R64+0x1c0] ;  /* 0x0001c00040207984 */ /* 0x00ee680000000c00 */
[----:B------:R-:W2:Y:S04]  /*2e50*/  LDS.128 R36, [R64+0x380] ;  /* 0x0003800040247984 */ /* 0x000ea80000000c00 */
[----:B------:R-:W3:Y:S01]  /*2e60*/  LDS.128 R40, [R64+0x540] ;  /* 0x0005400040287984 */ /* 0x000ee20000000c00 */
[----:B-1----:R-:W-:Y:S01]  /*2e70*/  FADD.FTZ R65, R28, R32 ;  /* 0x000000201c417221 */ /* 0x002fe20000010000 */
[----:B------:R-:W-:Y:S01]  /*2e80*/  FADD.FTZ R28, R29, R33 ;  /* 0x000000211d1c7221 */ /* 0x000fe20000010000 */
[----:B------:R-:W-:Y:S01]  /*2e90*/  FADD.FTZ R29, R30, R34 ;  /* 0x000000221e1d7221 */ /* 0x000fe20000010000 */
[----:B------:R-:W-:Y:S01]  /*2ea0*/  FADD.FTZ R30, R31, R35 ;  /* 0x000000231f1e7221 */ /* 0x000fe20000010000 */
[----:B--2---:R-:W-:Y:S01]  /*2eb0*/  FADD.FTZ R65, R65, R36 ;  /* 0x0000002441417221 */ /* 0x004fe20000010000 */
[----:B------:R-:W-:Y:S01]  /*2ec0*/  FADD.FTZ R28, R28, R37 ;  /* 0x000000251c1c7221 */ /* 0x000fe20000010000 */
[----:B------:R-:W1:Y:S01]  /*2ed0*/  LDS.128 R32, [R64+0x700] ;  /* 0x0007000040207984 */ /* 0x000e620000000c00 */
[----:B------:R-:W-:Y:S01]  /*2ee0*/  FADD.FTZ R37, R29, R38 ;  /* 0x000000261d257221 */ /* 0x000fe20000010000 */
        /* <DEDUP_REMOVED lines=12> */
[----:B------:R-:W-:Y:S01]  /*2fb0*/  LDS.128 R32, [R64+0xc40] ;  /* 0x000c400040207984 */ /* 0x000fe20000000c00 */
[----:B------:R-:W-:Y:S01]  /*2fc0*/  FADD.FTZ R41, R41, R30 ;  /* 0x0000001e29297221 */ /* 0x000fe20000010000 */
[----:B------:R-:W-:-:S02]  /*2fd0*/  FADD.FTZ R40, R40, R31 ;  /* 0x0000001f28287221 */ /* 0x000fc40000010000 */
[----:B------:R-:W1:Y:S02]  /*2fe0*/  LDS.128 R36, [R64+0xa80] ;  /* 0x000a800040247984 */ /* 0x000e640000000c00 */
        /* <DEDUP_REMOVED lines=31> */
[----:B------:R-:W-:-:S02]  /*31e0*/  FADD.FTZ R43, R43, R36 ;  /* 0x000000242b2b7221 */ /* 0x000fc40000010000 */
        /* <DEDUP_REMOVED lines=16> */
.L_x_1292:
[----:B------:R-:W-:Y:S05]  /*32f0*/  BSYNC.RECONVERGENT B0 ;  /* 0x0000000000007941 */ /* 0x000fea0003800200 */
.L_x_1291:
[----:B------:R-:W-:Y:S04]  /*3300*/  BSSY.RECONVERGENT B0, `(.L_x_1293) ;  /* 0x000001d000007945 */ /* 0x000fe80003800200 */
[----:B------:R-:W-:Y:S05]  /*3310*/  @P3 BRA `(.L_x_1294) ;  /* 0x00000000006c3947 */ /* 0x000fea0003800000 */
[----:B---3--:R-:W1:Y:S08]  /*3320*/  LDC.64 R32, c[0x0][0x3f8] ;  /* 0x0000fe00ff207b82 */ /* 0x008e700000000a00 */
[----:B------:R-:W3:Y:S01]  /*3330*/  LDC.64 R38, c[0x0][0x3d8] ;  /* 0x0000f600ff267b82 */ /* 0x000ee20000000a00 */
[----:B-12---:R-:W-:Y:S01]  /*3340*/  IMAD.WIDE.U32 R34, R32, 0x3, RZ ;  /* 0x0000000320227825 */ /* 0x006fe200078e00ff */
[----:B------:R-:W-:-:S04]  /*3350*/  LEA R41, R33, R33, 0x1 ;  /* 0x0000002121297211 */ /* 0x000fc800078e08ff */
[----:B------:R-:W-:Y:S01]  /*3360*/  IADD3 R41, PT, PT, R35, R41, RZ ;  /* 0x0000002923297210 */ /* 0x000fe20007ffe0ff */
[----:B------:R-:W-:-:S03]  /*3370*/  IMAD R35, R0, 0x1c, R60 ;  /* 0x0000001c00237824 */ /* 0x000fc600078e023c */
[----:B------:R-:W-:Y:S01]  /*3380*/  LEA.HI R34, P0, R41, R34, RZ, 0x1 ;  /* 0x0000002229227211 */ /* 0x000fe200078108ff */
[----:B---3--:R-:W-:-:S03]  /*3390*/  IMAD.WIDE R38, R35, 0x4, R38 ;  /* 0x0000000423267825 */ /* 0x008fc600078e0226 */
[----:B------:R-:W-:Y:S02]  /*33a0*/  IADD3.X R41, PT, PT, RZ, R41, RZ, P0, !PT ;  /* 0x00000029ff297210 */ /* 0x000fe400007fe4ff */
[----:B------:R-:W-:Y:S01]  /*33b0*/  LEA.HI R37, P0, R33, R32, RZ, 0x1 ;  /* 0x0000002021257211 */ /* 0x000fe200078108ff */
[----:B------:R4:W-:Y:S01]  /*33c0*/  REDG.E.ADD.F32.FTZ.RN.STRONG.GPU desc[UR8][R38.64], R28 ;  /* 0x0000001c260079a6 */ /* 0x0009e2000c12f308 */
[C---:B------:R-:W-:Y:S02]  /*33d0*/  SHF.L.U32 R43, R34.reuse, 0x1, RZ ;  /* 0x00000001222b7819 */ /* 0x040fe400000006ff */
[----:B------:R-:W-:Y:S02]  /*33e0*/  SHF.L.U32 R35, R37, 0x1, RZ ;  /* 0x0000000125237819 */ /* 0x000fe400000006ff */
[----:B------:R-:W-:Y:S02]  /*33f0*/  SHF.L.U64.HI R41, R34, 0x1, R41 ;  /* 0x0000000122297819 */ /* 0x000fe40000010229 */
[----:B------:R-:W-:-:S02]  /*3400*/  IADD3.X R0, PT, PT, RZ, R33, RZ, P0, !PT ;  /* 0x00000021ff007210 */ /* 0x000fc400007fe4ff */
[----:B------:R-:W-:Y:S02]  /*3410*/  LOP3.LUT R35, R35, 0xfffffffc, RZ, 0xc0, !PT ;  /* 0xfffffffc23237812 */ /* 0x000fe400078ec0ff */
[----:B------:R-:W-:Y:S02]  /*3420*/  LEA R34, P2, R32, R38, 0x2 ;  /* 0x0000002620227211 */ /* 0x000fe400078410ff */
[----:B------:R-:W-:Y:S02]  /*3430*/  LOP3.LUT R43, R43, 0xfffffffc, RZ, 0xc0, !PT ;  /* 0xfffffffc2b2b7812 */ /* 0x000fe400078ec0ff */
[----:B------:R-:W-:Y:S02]  /*3440*/  SHF.L.U64.HI R37, R37, 0x1, R0 ;  /* 0x0000000125257819 */ /* 0x000fe40000010200 */
        /* <DEDUP_REMOVED lines=8> */
.L_x_1294:
[----:B------:R-:W-:Y:S05]  /*34d0*/  BSYNC.RECONVERGENT B0 ;  /* 0x0000000000007941 */ /* 0x000fea0003800200 */
.L_x_1293:
[----:B------:R-:W5:Y:S02]  /*34e0*/  LDCU UR5, c[0x0][0x370] ;  /* 0x00006e00ff0577ac */ /* 0x000f640008000800 */
[----:B-----5:R-:W-:-:S09]  /*34f0*/  UISETP.GE.U32.AND UP0, UPT, UR5, 0x2, UPT ;  /* 0x000000020500788c */ /* 0x020fd2000bf06070 */
[----:B------:R-:W-:Y:S05]  /*3500*/  BRA.U !UP0, `(.L_x_1295) ;  /* 0x0000000908b87547 */ /* 0x000fea000b800000 */
[----:B------:R-:W5:Y:S01]  /*3510*/  LDC R0, c[0x0][0x370] ;  /* 0x0000dc00ff007b82 */ /* 0x000f620000000800 */
[----:B----4-:R-:W-:-:S05]  /*3520*/  LOP3.LUT R29, R62, 0x1, RZ, 0xc0, !PT ;  /* 0x000000013e1d7812 */ /* 0x010fca00078ec0ff */
[----:B------:R-:W-:Y:S02]  /*3530*/  IMAD R31, R29, R58, RZ ;  /* 0x0000003a1d1f7224 */ /* 0x000fe400078e02ff */
[----:B------:R-:W4:Y:S02]  /*3540*/  LDC.64 R42, c[0x0][0x3d0] ;  /* 0x0000f400ff2a7b82 */ /* 0x000f240000000a00 */
[----:B-----5:R-:W-:-:S05]  /*3550*/  IMAD R0, R31, R0, RZ ;  /* 0x000000001f007224 */ /* 0x020fca00078e02ff */
[----:B------:R-:W-:-:S05]  /*3560*/  SHF.L.U32 R29, R0, 0x1, RZ ;  /* 0x00000001001d7819 */ /* 0x000fca00000006ff */
[----:B----4-:R-:W-:Y:S01]  /*3570*/  IMAD.WIDE R42, R29, 0x4, R42 ;  /* 0x000000041d2a7825 */ /* 0x010fe200078e022a */
[----:B------:R-:W-:Y:S06]  /*3580*/  @P1 BRA `(.L_x_1296) ;  /* 0x0000000000541947 */ /* 0x000fec0003800000 */
[----:B------:R-:W4:Y:S01]  /*3590*/  LDC.64 R28, c[0x0][0x3c8] ;  /* 0x0000f200ff1c7b82 */ /* 0x000f220000000a00 */
[----:B------:R-:W-:Y:S01]  /*35a0*/  IADD3 R31, PT, PT, R31, R59, RZ ;  /* 0x0000003b1f1f7210 */ /* 0x000fe20007ffe0ff */
[----:B------:R-:W-:Y:S01]  /*35b0*/  IMAD R33, R58, UR10, R59 ;  /* 0x0000000a3a217c24 */ /* 0x000fe2000f8e023b */
[----:B------:R-:W-:-:S03]  /*35c0*/  LOP3.LUT P0, R0, R62, 0x2, RZ, 0xc0, !PT ;  /* 0x000000023e007812 */ /* 0x000fc6000780c0ff */
[----:B----4-:R-:W-:-:S04]  /*35d0*/  IMAD.WIDE.U32 R28, R31, 0x4, R28 ;  /* 0x000000041f1c7825 */ /* 0x010fc800078e001c */
[----:B------:R-:W-:Y:S01]  /*35e0*/  IMAD.WIDE.U32 R30, R33, 0x8, R42 ;  /* 0x00000008211e7825 */ /* 0x000fe200078e002a */
[----:B------:R-:W-:Y:S02]  /*35f0*/  IADD3 R33, PT, PT, -R0, 0x1, RZ ;  /* 0x0000000100217810 */ /* 0x000fe40007ffe1ff */
[----:B------:R-:W1:Y:S02]  /*3600*/  LDC R0, c[0x0][0x370] ;  /* 0x0000dc00ff007b82 */ /* 0x000e640000000800 */
[----:B------:R4:W-:Y:S01]  /*3610*/  STG.E.64 desc[UR8][R30.64], R54 ;  /* 0x000000361e007986 */ /* 0x0009e2000c101b08 */
[----:B------:R-:W-:Y:S06]  /*3620*/  MEMBAR.ALL.GPU ;  /* 0x0000000000007992 */ /* 0x000fec000000a000 */
[----:B------:R-:W-:-:S00]  /*3630*/  ERRBAR ;  /* 0x00000000000079ab */ /* 0x000fc00000000000 */
[----:B------:R-:W-:Y:S06]  /*3640*/  CGAERRBAR ;  /* 0x00000000000075ab */ /* 0x000fec0000000000 */
[----:B------:R4:W-:Y:S01]  /*3650*/  REDG.E.ADD.S32.STRONG.GPU desc[UR8][R28.64], R33 ;  /* 0x000000211c00798e */ /* 0x0009e2000c12e308 */
[----:B-1----:R-:W-:-:S04]  /*3660*/  SEL R35, R0, RZ, !P0 ;  /* 0x000000ff00237207 */ /* 0x002fc80004000000 */
[----:B------:R-:W-:-:S13]  /*3670*/  ISETP.NE.AND P0, PT, R35, -0x1, PT ;  /* 0xffffffff2300780c */ /* 0x000fda0003f05270 */
[----:B----4-:R-:W-:Y:S05]  /*3680*/  @!P0 BRA `(.L_x_1296) ;  /* 0x0000000000148947 */ /* 0x010fea0003800000 */
.L_x_1297:
[----:B------:R-:W4:Y:S04]  /*3690*/  LDG.E.STRONG.GPU R0, desc[UR8][R28.64] ;  /* 0x000000081c007981 */ /* 0x000f28000c1ef900 */
[----:B----4-:R-:W-:Y:S01]  /*36a0*/  CCTL.IVALL ;  /* 0x00000000ff00798f */ /* 0x010fe20002000000 */
[----:B------:R-:W-:Y:S05]  /*36b0*/  YIELD ;  /* 0x0000000000007946 */ /* 0x000fea0003800000 */
[----:B------:R-:W-:-:S13]  /*36c0*/  ISETP.NE.AND P0, PT, R0, R35, PT ;  /* 0x000000230000720c */ /* 0x000fda0003f05270 */
[----:B------:R-:W-:Y:S05]  /*36d0*/  @P0 BRA `(.L_x_1297) ;  /* 0xfffffffc00ec0947 */ /* 0x000fea000383ffff */
.L_x_1296:
[----:B------:R-:W4:Y:S01]  /*36e0*/  LDC R0, c[0x0][0x370] ;  /* 0x0000dc00ff007b82 */ /* 0x000f220000000800 */
[----:B------:R-:W-:Y:S05]  /*36f0*/  WARPSYNC.ALL ;  /* 0x0000000000007948 */ /* 0x000fea0003800000 */
[----:B----4-:R-:W-:Y:S02]  /*3700*/  ISETP.GE.U32.AND P0, PT, R0, 0x8, PT ;  /* 0x000000080000780c */ /* 0x010fe40003f06070 */
[----:B------:R-:W-:Y:S01]  /*3710*/  BAR.SYNC.DEFER_BLOCKING 0x0 ;  /* 0x0000000000007b1d */ /* 0x000fe20000010000 */
[----:B------:R-:W-:-:S10]  /*3720*/  HFMA2 R0, -RZ, RZ, 0, 0 ;  /* 0x00000000ff007431 */ /* 0x000fd400000001ff */
        /* <DEDUP_REMOVED lines=10> */
[----:B------:R-:W-:-:S11]  /*37d0*/  MOV R29, R59 ;  /* 0x0000003b001d7202 */ /* 0x000fd60000000f00 */
.L_x_1299:
[----:B------:R-:W-:Y:S02]  /*37e0*/  ISETP.EQ.OR P3, PT, RZ, UR5, P1 ;  /* 0x00000005ff007c0c */ /* 0x000fe40008f62670 */
[----:B------:R-:W-:-:S04]  /*37f0*/  IADD3 R30, PT, PT, R28, 0x1, RZ ;  /* 0x000000011c1e7810 */ /* 0x000fc80007ffe0ff */
[----:B------:R-:W-:-:S07]  /*3800*/  ISETP.EQ.OR P4, PT, R30, UR10, P1 ;  /* 0x0000000a1e007c0c */ /* 0x000fce0008f82670 */
[----:B------:R-:W-:-:S06]  /*3810*/  @!P3 IMAD.WIDE.U32 R30, R29, 0x8, R42 ;  /* 0x000000081d1eb825 */ /* 0x000fcc00078e002a */
[----:B------:R-:W0:Y:S01]  /*3820*/  @!P3 LDG.E.64 R30, desc[UR8][R30.64] ;  /* 0x000000081e1eb981 */ /* 0x000e22000c1e1b00 */
[----:B---3--:R-:W-:Y:S01]  /*3830*/  @!P4 IMAD.WIDE.U32 R32, R0, 0x8, R42 ;  /* 0x000000080020c825 */ /* 0x008fe200078e002a */
[----:B--2---:R-:W-:-:S04]  /*3840*/  IADD3 R34, PT, PT, R28, 0x2, RZ ;  /* 0x000000021c227810 */ /* 0x004fc80007ffe0ff */
[----:B------:R-:W-:Y:S01]  /*3850*/  ISETP.EQ.OR P0, PT, R34, UR10, P1 ;  /* 0x0000000a22007c0c */ /* 0x000fe20008f02670 */
[----:B------:R-:W2:Y:S01]  /*3860*/  @!P4 LDG.E.64 R32, desc[UR8][R32.64] ;  /* 0x000000082020c981 */ /* 0x000ea2000c1e1b00 */
[----:B------:R-:W-:-:S04]  /*3870*/  IADD3 R34, PT, PT, R28, 0x3, RZ ;  /* 0x000000031c227810 */ /* 0x000fc80007ffe0ff */
[----:B------:R-:W-:-:S07]  /*3880*/  ISETP.EQ.OR P2, PT, R34, UR10, P1 ;  /* 0x0000000a22007c0c */ /* 0x000fce0008f42670 */
[----:B-1----:R-:W-:-:S06]  /*3890*/  @!P0 IMAD.WIDE.U32 R34, R36, 0x8, R42 ;  /* 0x0000000824228825 */ /* 0x002fcc00078e002a */
[----:B------:R-:W3:Y:S01]  /*38a0*/  @!P0 LDG.E.64 R34, desc[UR8][R34.64] ;  /* 0x0000000822228981 */ /* 0x000ee2000c1e1b00 */
[----:B0-----:R-:W-:Y:S01]  /*38b0*/  @!P3 FADD.FTZ R54, R54, R30 ;  /* 0x0000001e3636b221 */ /* 0x001fe20000010000 */
[----:B------:R-:W-:Y:S01]  /*38c0*/  @!P3 FADD.FTZ R55, R55, R31 ;  /* 0x0000001f3737b221 */ /* 0x000fe20000010000 */
[----:B------:R-:W-:-:S04]  /*38d0*/  @!P2 IMAD.WIDE.U32 R30, R37, 0x8, R42 ;  /* 0x00000008251ea825 */ /* 0x000fc800078e002a */
[----:B--2---:R-:W-:Y:S02]  /*38e0*/  @!P4 FADD.FTZ R54, R54, R32 ;  /* 0x000000203636c221 */ /* 0x004fe40000010000 */
[----:B------:R-:W2:Y:S01]  /*38f0*/  @!P2 LDG.E.64 R30, desc[UR8][R30.64] ;  /* 0x000000081e1ea981 */ /* 0x000ea2000c1e1b00 */
[----:B------:R-:W-:Y:S01]  /*3900*/  IADD3 R32, PT, PT, R28, 0x4, RZ ;  /* 0x000000041c207810 */ /* 0x000fe20007ffe0ff */
[----:B------:R-:W-:-:S03]  /*3910*/  @!P4 FADD.FTZ R55, R55, R33 ;  /* 0x000000213737c221 */ /* 0x000fc60000010000 */
[----:B------:R-:W-:Y:S01]  /*3920*/  ISETP.EQ.OR P4, PT, R32, UR10, P1 ;  /* 0x0000000a20007c0c */ /* 0x000fe20008f82670 */
[----:B---3--:R-:W-:Y:S01]  /*3930*/  @!P0 FADD.FTZ R54, R54, R34 ;  /* 0x0000002236368221 */ /* 0x008fe20000010000 */
[----:B------:R-:W-:-:S11]  /*3940*/  @!P0 FADD.FTZ R55, R55, R35 ;  /* 0x0000002337378221 */ /* 0x000fd60000010000 */
        /* <DEDUP_REMOVED lines=18> */
[----:B----4-:R-:W-:Y:S02]  /*3a70*/  @!P3 FADD.FTZ R55, R55, R33 ;  /* 0x000000213737b221 */ /* 0x010fe40000010000 */
[----:B------:R-:W0:Y:S01]  /*3a80*/  LDC R33, c[0x0][0x370] ;  /* 0x0000dc00ff217b82 */ /* 0x000e220000000800 */
[----:B------:R-:W-:Y:S01]  /*3a90*/  @!P3 FADD.FTZ R54, R54, R32 ;  /* 0x000000203636b221 */ /* 0x000fe20000010000 */
[----:B------:R-:W-:Y:S01]  /*3aa0*/  IADD3 R28, PT, PT, R28, 0x8, RZ ;  /* 0x000000081c1c7810 */ /* 0x000fe20007ffe0ff */
[----:B------:R-:W-:Y:S01]  /*3ab0*/  UIADD3 UR5, UPT, UPT, UR5, 0x8, URZ ;  /* 0x0000000805057890 */ /* 0x000fe2000fffe0ff */
[C---:B------:R-:W-:Y:S02]  /*3ac0*/  LEA R29, R58.reuse, R29, 0x3 ;  /* 0x0000001d3a1d7211 */ /* 0x040fe400078e18ff */
[----:B0-----:R-:W-:Y:S02]  /*3ad0*/  LOP3.LUT R33, R33, 0x7ffffff8, RZ, 0xc0, !PT ;  /* 0x7ffffff821217812 */ /* 0x001fe400078ec0ff */
[----:B------:R-:W-:-:S02]  /*3ae0*/  LEA R0, R58, R0, 0x3 ;  /* 0x000000003a007211 */ /* 0x000fc400078e18ff */
[C---:B------:R-:W-:Y:S02]  /*3af0*/  LEA R36, R58.reuse, R36, 0x3 ;  /* 0x000000243a247211 */ /* 0x040fe400078e18ff */
[C---:B------:R-:W-:Y:S02]  /*3b00*/  LEA R37, R58.reuse, R37, 0x3 ;  /* 0x000000253a257211 */ /* 0x040fe400078e18ff */
[C---:B------:R-:W-:Y:S02]  /*3b10*/  LEA R38, R58.reuse, R38, 0x3 ;  /* 0x000000263a267211 */ /* 0x040fe400078e18ff */
[C---:B------:R-:W-:Y:S02]  /*3b20*/  LEA R39, R58.reuse, R39, 0x3 ;  /* 0x000000273a277211 */ /* 0x040fe400078e18ff */
[C---:B------:R-:W-:Y:S02]  /*3b30*/  LEA R40, R58.reuse, R40, 0x3 ;  /* 0x000000283a287211 */ /* 0x040fe400078e18ff */
[----:B------:R-:W-:Y:S01]  /*3b40*/  LEA R41, R58, R41, 0x3 ;  /* 0x000000293a297211 */ /* 0x000fe200078e18ff */
[----:B--2---:R-:W-:Y:S01]  /*3b50*/  @!P0 FADD.FTZ R54, R54, R30 ;  /* 0x0000001e36368221 */ /* 0x004fe20000010000 */
[----:B------:R-:W-:Y:S01]  /*3b60*/  @!P0 FADD.FTZ R55, R55, R31 ;  /* 0x0000001f37378221 */ /* 0x000fe20000010000 */
[----:B------:R-:W-:-:S02]  /*3b70*/  ISETP.NE.AND P0, PT, R28, R33, PT ;  /* 0x000000211c00720c */ /* 0x000fc40003f05270 */
[----:B---3--:R-:W-:Y:S01]  /*3b80*/  @!P2 FADD.FTZ R54, R54, R34 ;  /* 0x000000223636a221 */ /* 0x008fe20000010000 */
[----:B------:R-:W-:-:S10]  /*3b90*/  @!P2 FADD.FTZ R55, R55, R35 ;  /* 0x000000233737a221 */ /* 0x000fd40000010000 */
[----:B------:R-:W-:Y:S05]  /*3ba0*/  @P0 BRA `(.L_x_1299) ;  /* 0xfffffffc000c0947 */ /* 0x000fea000383ffff */
[----:B------:R-:W-:-:S07]  /*3bb0*/  MOV R0, R33 ;  /* 0x0000002100007202 */ /* 0x000fce0000000f00 */
.L_x_1298:
[----:B------:R-:W4:Y:S02]  /*3bc0*/  LDCU UR5, c[0x0][0x370] ;  /* 0x00006e00ff0577ac */ /* 0x000f240008000800 */
[----:B----4-:R-:W-:-:S09]  /*3bd0*/  ULOP3.LUT UP0, URZ, UR5, 0x7, URZ, 0xc0, !UPT ;  /* 0x0000000705ff7892 */ /* 0x010fd2000f80c0ff */
[----:B------:R-:W-:Y:S05]  /*3be0*/  BRA.U !UP0, `(.L_x_1295) ;  /* 0x0000000508007547 */ /* 0x000fea000b800000 */
[----:B------:R-:W4:Y:S01]  /*3bf0*/  LDCU UR5, c[0x0][0x370] ;  /* 0x00006e00ff0577ac */ /* 0x000f220008000800 */
[----:B------:R-:W5:Y:S01]  /*3c00*/  LDCU UR6, c[0x0][0x370] ;  /* 0x00006e00ff0677ac */ /* 0x000f620008000800 */
[----:B----4-:R-:W-:-:S04]  /*3c10*/  ULOP3.LUT UR5, UR5, 0x7, URZ, 0xc0, !UPT ;  /* 0x0000000705057892 */ /* 0x010fc8000f8ec0ff */
[----:B------:R-:W-:Y:S02]  /*3c20*/  UIADD3 UR5, UPT, UPT, UR5, -0x1, URZ ;  /* 0xffffffff05057890 */ /* 0x000fe4000fffe0ff */
[----:B-----5:R-:W-:Y:S02]  /*3c30*/  ULOP3.LUT UP1, UR6, UR6, 0x3, URZ, 0xc0, !UPT ;  /* 0x0000000306067892 */ /* 0x020fe4000f82c0ff */
[----:B------:R-:W-:-:S09]  /*3c40*/  UISETP.GE.U32.AND UP0, UPT, UR5, 0x3, UPT ;  /* 0x000000030500788c */ /* 0x000fd2000bf06070 */
[----:B------:R-:W-:Y:S05]  /*3c50*/  BRA.U !UP0, `(.L_x_1300) ;  /* 0x0000000108707547 */ /* 0x000fea000b800000 */
[C---:B------:R-:W-:Y:S02]  /*3c60*/  IADD3 R31, PT, PT, R0.reuse, 0x1, RZ ;  /* 0x00000001001f7810 */ /* 0x040fe40007ffe0ff */
[C---:B------:R-:W-:Y:S02]  /*3c70*/  ISETP.EQ.OR P0, PT, R0.reuse, UR10, P1 ;  /* 0x0000000a00007c0c */ /* 0x040fe40008f02670 */
[C---:B-1----:R-:W-:Y:S02]  /*3c80*/  IADD3 R35, PT, PT, R0.reuse, 0x2, RZ ;  /* 0x0000000200237810 */ /* 0x042fe40007ffe0ff */
        /* <DEDUP_REMOVED lines=11> */
[--C-:B--2---:R-:W-:Y:S01]  /*3d40*/  @!P3 IMAD.WIDE.U32 R34, R35, 0x8, R42.reuse ;  /* 0x000000082322b825 */ /* 0x104fe200078e002a */
[----:B------:R-:W2:Y:S03]  /*3d50*/  @!P2 LDG.E.64 R30, desc[UR8][R30.64] ;  /* 0x000000081e1ea981 */ /* 0x000ea6000c1e1b00 */
[----:B---3--:R-:W-:-:S02]  /*3d60*/  @!P4 IMAD.WIDE.U32 R32, R33, 0x8, R42 ;  /* 0x000000082120c825 */ /* 0x008fc400078e002a */
        /* <DEDUP_REMOVED lines=11> */
.L_x_1300:
[----:B------:R-:W-:Y:S05]  /*3e20*/  BRA.U !UP1, `(.L_x_1295) ;  /* 0x0000000109707547 */ /* 0x000fea000b800000 */
[----:B---3--:R-:W3:Y:S01]  /*3e30*/  LDC R32, c[0x0][0x370] ;  /* 0x0000dc00ff207b82 */ /* 0x008ee20000000800 */
[----:B------:R-:W-:Y:S01]  /*3e40*/  UISETP.NE.AND UP0, UPT, UR6, 0x1, UPT ;  /* 0x000000010600788c */ /* 0x000fe2000bf05270 */
[----:B---3--:R-:W-:-:S08]  /*3e50*/  LOP3.LUT R32, R32, 0x1, RZ, 0xc0, !PT ;  /* 0x0000000120207812 */ /* 0x008fd000078ec0ff */
[----:B------:R-:W-:Y:S05]  /*3e60*/  BRA.U !UP0, `(.L_x_1301) ;  /* 0x0000000108387547 */ /* 0x000fea000b800000 */
        /* <DEDUP_REMOVED lines=14> */
.L_x_1301:
        /* <DEDUP_REMOVED lines=9> */
.L_x_1302:
[----:B------:R-:W-:Y:S05]  /*3fe0*/  BSYNC.RECONVERGENT B0 ;  /* 0x0000000000007941 */ /* 0x000fea0003800200 */
.L_x_1295:
[----:B------:R-:W5:Y:S01]  /*3ff0*/  S2UR UR6, SR_CgaCtaId ;  /* 0x00000000000679c3 */ /* 0x000f620000008800 */
[----:B------:R-:W-:Y:S01]  /*4000*/  UMOV UR5, 0x400 ;  /* 0x0000040000057882 */ /* 0x000fe20000000000 */
[----:B------:R-:W0:Y:S01]  /*4010*/  LDCU.64 UR16, c[0x0][0x400] ;  /* 0x00008000ff1077ac */ /* 0x000e220008000a00 */
[----:B------:R-:W-:Y:S01]  /*4020*/  FADD.FTZ R52, R52, -UR14 ;  /* 0x8000000e34347e21 */ /* 0x000fe20008010000 */
[----:B--2-4-:R-:W-:-:S03]  /*4030*/  FADD.FTZ R34, R53, -UR14 ;  /* 0x8000000e35227e21 */ /* 0x014fc60008010000 */
[----:B------:R-:W-:Y:S01]  /*4040*/  FMUL.FTZ R33, R52, UR7 ;  /* 0x0000000734217c20 */ /* 0x000fe20008410000 */
[----:B------:R-:W2:Y:S01]  /*4050*/  LDC R0, c[0x0][0x41c] ;  /* 0x00010700ff007b82 */ /* 0x000ea20000000800 */
[----:B------:R-:W-:Y:S01]  /*4060*/  FMUL.FTZ R34, R34, UR7 ;  /* 0x0000000722227c20 */ /* 0x000fe20008410000 */
[----:B-----5:R-:W-:Y:S01]  /*4070*/  ULEA UR5, UR6, UR5, 0x18 ;  /* 0x0000000506057291 */ /* 0x020fe2000f8ec0ff */
[----:B--2---:R-:W-:-:S08]  /*4080*/  IMAD R0, R0, UR10, R63 ;  /* 0x0000000a00007c24 */ /* 0x004fd0000f8e023f */
[----:B------:R-:W-:Y:S01]  /*4090*/  @!P1 STS.64 [UR5+0x88], R54 ;  /* 0x00008836ff009988 */ /* 0x000fe20008000a05 */
[----:B------:R-:W-:Y:S01]  /*40a0*/  BAR.SYNC.DEFER_BLOCKING 0x0 ;  /* 0x0000000000007b1d */ /* 0x000fe20000010000 */
[----:B0-----:R-:W-:-:S05]  /*40b0*/  ISETP.GE.U32.AND P2, PT, R0, UR16, PT ;  /* 0x0000001000007c0c */ /* 0x001fca000bf46070 */
[----:B------:R-:W0:Y:S01]  /*40c0*/  LDS.64 R30, [UR5+0x88] ;  /* 0x00008805ff1e7984 */ /* 0x000e220008000a00 */
[----:B------:R-:W0:Y:S02]  /*40d0*/  LDCU UR5, c[0x0][0x42c] ;  /* 0x00008580ff0577ac */ /* 0x000e240008000800 */
[----:B0-----:R-:W-:Y:S01]  /*40e0*/  FMUL.FTZ R29, R30, UR5 ;  /* 0x000000051e1d7c20 */ /* 0x001fe20008410000 */
[----:B------:R-:W-:-:S04]  /*40f0*/  FMUL.FTZ R28, R31, UR5 ;  /* 0x000000051f1c7c20 */ /* 0x000fc80008410000 */
[----:B------:R-:W-:Y:S01]  /*4100*/  FFMA.FTZ R31, R29, R33, R28 ;  /* 0x000000211d1f7223 */ /* 0x000fe2000001001c */
[----:B------:R-:W-:Y:S06]  /*4110*/  @!P6 BRA `(.L_x_1303) ;  /* 0x000000000048e947 */ /* 0x000fec0003800000 */
[----:B------:R-:W-:Y:S01]  /*4120*/  FFMA.FTZ R30, R26, R33, R24 ;  /* 0x000000211a1e7223 */ /* 0x000fe20000010018 */
[----:B---3--:R-:W-:-:S03]  /*4130*/  FFMA.FTZ R32, R27, R34, R25 ;  /* 0x000000221b207223 */ /* 0x008fc60000010019 */
[----:B------:R-:W-:Y:S01]  /*4140*/  FMUL.FTZ R33, R30, -1.4426950216293334961 ;  /* 0xbfb8aa3b1e217820 */ /* 0x000fe20000410000 */
[----:B------:R-:W-:-:S05]  /*4150*/  FMUL.FTZ R36, R32, -1.4426950216293334961 ;  /* 0xbfb8aa3b20247820 */ /* 0x000fca0000410000 */
[----:B------:R-:W1:Y:S04]  /*4160*/  MUFU.EX2 R33, R33 ;  /* 0x0000002100217308 */ /* 0x000e680000000800 */
[----:B------:R-:W0:Y:S01]  /*4170*/  MUFU.EX2 R36, R36 ;  /* 0x0000002400247308 */ /* 0x000e220000000800 */
[----:B-1----:R-:W-:Y:S01]  /*4180*/  FADD.FTZ R35, R33, 1 ;  /* 0x3f80000021237421 */ /* 0x002fe20000010000 */
[----:B0-----:R-:W-:-:S05]  /*4190*/  FADD.FTZ R37, R36, 1 ;  /* 0x3f80000024257421 */ /* 0x001fca0000010000 */
        /* <DEDUP_REMOVED lines=10> */
.L_x_1303:
[----:B-1----:R-:W-:Y:S01]  /*4240*/  SHF.R.S32.HI R35, RZ, 0x1f, R0 ;  /* 0x0000001fff237819 */ /* 0x002fe20000011400 */
[----:B------:R-:W-:Y:S01]  /*4250*/  FFMA.FTZ R50, R26, R50, -R31 ;  /* 0x000000321a327223 */ /* 0x000fe2000001081f */
[----:B------:R-:W-:Y:S01]  /*4260*/  IADD3 R43, PT, PT, R0, 0x10, RZ ;  /* 0x00000010002b7810 */ /* 0x000fe20007ffe0ff */
[----:B------:R-:W-:Y:S01]  /*4270*/  FADD.FTZ R36, R48, -UR14 ;  /* 0x8000000e30247e21 */ /* 0x000fe20008010000 */
[----:B------:R-:W-:Y:S01]  /*4280*/  ISETP.GE.AND.EX P2, PT, R35, UR17, PT, P2 ;  /* 0x0000001123007c0c */ /* 0x000fe2000bf46320 */
[----:B------:R-:W-:Y:S01]  /*4290*/  FFMA.FTZ R34, R29, R34, R28 ;  /* 0x000000221d227223 */ /* 0x000fe2000001001c */
[C---:B------:R-:W-:Y:S01]  /*42a0*/  IADD3 R30, PT, PT, R0.reuse, 0x20, RZ ;  /* 0x00000020001e7810 */ /* 0x040fe20007ffe0ff */
[----:B------:R-:W-:Y:S01]  /*42b0*/  BSSY.RECONVERGENT B0, `(.L_x_1304) ;  /* 0x0000024000007945 */ /* 0x000fe20003800200 */
[C---:B------:R-:W-:Y:S01]  /*42c0*/  IADD3 R31, PT, PT, R0.reuse, 0x30, RZ ;  /* 0x00000030001f7810 */ /* 0x040fe20007ffe0ff */
[----:B------:R-:W-:Y:S01]  /*42d0*/  FADD.FTZ R48, R49, -UR14 ;  /* 0x8000000e31307e21 */ /* 0x000fe20008010000 */
[----:B---3--:R-:W-:Y:S01]  /*42e0*/  IADD3 R32, PT, PT, R0, 0x40, RZ ;  /* 0x0000004000207810 */ /* 0x008fe20007ffe0ff */
[----:B------:R-:W-:Y:S01]  /*42f0*/  FMUL.FTZ R49, R36, UR7 ;  /* 0x0000000724317c20 */ /* 0x000fe20008410000 */
[----:B------:R-:W-:Y:S01]  /*4300*/  IADD3 R33, PT, PT, R0, 0x50, RZ ;  /* 0x0000005000217810 */ /* 0x000fe20007ffe0ff */
[----:B------:R-:W-:Y:S01]  /*4310*/  FFMA.FTZ R51, R27, R51, -R34 ;  /* 0x000000331b337223 */ /* 0x000fe20000010822 */
        /* <DEDUP_REMOVED lines=10> */
[----:B------:R-:W-:Y:S02]  /*43c0*/  ISETP.GE.AND.EX P1, PT, R42, UR17, PT, P1 ;  /* 0x000000112a007c0c */ /* 0x000fe4000bf26310 */
[----:B------:R-:W-:Y:S02]  /*43d0*/  ISETP.GE.AND.EX P0, PT, R38, UR17, PT, P0 ;  /* 0x0000001126007c0c */ /* 0x000fe4000bf06300 */
[----:B------:R-:W-:-:S02]  /*43e0*/  ISETP.GE.AND.EX P5, PT, R39, UR17, PT, P5 ;  /* 0x0000001127007c0c */ /* 0x000fc4000bfa6350 */
[----:B------:R-:W-:Y:S02]  /*43f0*/  ISETP.GE.AND.EX P3, PT, R40, UR17, PT, P3 ;  /* 0x0000001128007c0c */ /* 0x000fe4000bf66330 */
[----:B------:R-:W-:Y:S01]  /*4400*/  ISETP.GE.AND.EX P4, PT, R41, UR17, PT, P4 ;  /* 0x0000001129007c0c */ /* 0x000fe2000bf86340 */
[----:B------:R-:W-:-:S12]  /*4410*/  @P2 BRA `(.L_x_1305) ;  /* 0x0000000000342947 */ /* 0x000fd80003800000 */
[----:B------:R-:W0:Y:S01]  /*4420*/  LDCU.64 UR18, c[0x0][0x3f8] ;  /* 0x00007f00ff1277ac */ /* 0x000e220008000a00 */
[----:B------:R-:W-:Y:S02]  /*4430*/  MOV R36, R66 ;  /* 0x0000004200247202 */ /* 0x000fe40000000f00 */
[----:B------:R-:W-:Y:S01]  /*4440*/  MOV R37, R69 ;  /* 0x0000004500257202 */ /* 0x000fe20000000f00 */
[----:B------:R-:W1:Y:S01]  /*4450*/  LDCU.64 UR12, c[0x0][0x380] ;  /* 0x00007000ff0c77ac */ /* 0x000e620008000a00 */
[----:B0-----:R-:W-:Y:S02]  /*4460*/  IMAD R35, R35, UR18, RZ ;  /* 0x0000001223237c24 */ /* 0x001fe4000f8e02ff */
[----:B------:R-:W-:-:S04]  /*4470*/  IMAD.WIDE.U32 R36, R0, UR18, R36 ;  /* 0x0000001200247c25 */ /* 0x000fc8000f8e0024 */
[----:B------:R-:W-:Y:S01]  /*4480*/  IMAD R35, R0, UR19, R35 ;  /* 0x0000001300237c24 */ /* 0x000fe2000f8e0223 */
[----:B-1----:R-:W-:-:S04]  /*4490*/  LEA R34, P2, R36, UR12, 0x2 ;  /* 0x0000000c24227c11 */ /* 0x002fc8000f8410ff */
[----:B------:R-:W-:Y:S01]  /*44a0*/  IADD3 R35, PT, PT, R37, R35, RZ ;  /* 0x0000002325237210 */ /* 0x000fe20007ffe0ff */
[----:B------:R-:W-:-:S03]  /*44b0*/  FMUL.FTZ R37, R51, UR7 ;  /* 0x0000000733257c20 */ /* 0x000fc60008410000 */
[----:B------:R-:W-:Y:S01]  /*44c0*/  LEA.HI.X R35, R36, UR13, R35, 0x2, P2 ;  /* 0x0000000d24237c11 */ /* 0x000fe200090f1423 */
[----:B------:R-:W-:-:S05]  /*44d0*/  FMUL.FTZ R36, R50, UR7 ;  /* 0x0000000732247c20 */ /* 0x000fca0008410000 */
[----:B------:R0:W-:Y:S02]  /*44e0*/  STG.E.64 desc[UR8][R34.64], R36 ;  /* 0x0000002422007986 */ /* 0x0001e4000c101b08 */
.L_x_1305:
[----:B------:R-:W-:Y:S05]  /*44f0*/  BSYNC.RECONVERGENT B0 ;  /* 0x0000000000007941 */ /* 0x000fea0003800200 */
.L_x_1304:
[----:B0-----:R-:W-:Y:S01]  /*4500*/  FFMA.FTZ R35, R29, R49, R28 ;  /* 0x000000311d237223 */ /* 0x001fe2000001001c */
[----:B------:R-:W-:Y:S01]  /*4510*/  FMUL.FTZ R48, R48, UR7 ;  /* 0x0000000730307c20 */ /* 0x000fe20008410000 */
        /* <DEDUP_REMOVED lines=19> */
.L_x_1306:
[----:B------:R-:W-:Y:S01]  /*4650*/  FADD.FTZ R49, R44, -UR14 ;  /* 0x8000000e2c317e21 */ /* 0x000fe20008010000 */
[----:B------:R-:W-:Y:S01]  /*4660*/  FFMA.FTZ R48, R29, R48, R28 ;  /* 0x000000301d307223 */ /* 0x000fe2000001001c */
[----:B------:R-:W-:Y:S01]  /*4670*/  BSSY.RECONVERGENT B0, `(.L_x_1307) ;  /* 0x0000013000007945 */ /* 0x000fe20003800200 */
[----:B------:R-:W-:Y:S01]  /*4680*/  FFMA.FTZ R36, R26, R46, -R35 ;  /* 0x0000002e1a247223 */ /* 0x000fe20000010823 */
[----:B------:R-:W-:Y:S01]  /*4690*/  FADD.FTZ R45, R45, -UR14 ;  /* 0x8000000e2d2d7e21 */ /* 0x000fe20008010000 */
[----:B------:R-:W-:Y:S01]  /*46a0*/  FMUL.FTZ R49, R49, UR7 ;  /* 0x0000000731317c20 */ /* 0x000fe20008410000 */
        /* <DEDUP_REMOVED lines=12> */
[----:B------:R-:W-:-:S04]  /*4770*/  IADD3 R43, PT, PT, R35, R43, RZ ;  /* 0x0000002b232b7210 */ /* 0x000fc80007ffe0ff */
[----:B------:R-:W-:-:S05]  /*4780*/  LEA.HI.X R43, R34, UR19, R43, 0x2, P1 ;  /* 0x00000013222b7c11 */ /* 0x000fca00088f142b */
[----:B------:R0:W-:Y:S02]  /*4790*/  STG.E.64 desc[UR8][R42.64], R36 ;  /* 0x000000242a007986 */ /* 0x0001e4000c101b08 */
.L_x_1308:
[----:B------:R-:W-:Y:S05]  /*47a0*/  BSYNC.RECONVERGENT B0 ;  /* 0x0000000000007941 */ /* 0x000fea0003800200 */
.L_x_1307:
[----:B------:R-:W-:Y:S01]  /*47b0*/  FFMA.FTZ R35, R29, R49, R28 ;  /* 0x000000311d237223 */ /* 0x000fe2000001001c */
[----:B------:R-:W-:Y:S01]  /*47c0*/  FMUL.FTZ R48, R45, UR7 ;  /* 0x000000072d307c20 */ /* 0x000fe20008410000 */
[----:B------:R-:W-:Y:S06]  /*47d0*/  @!P6 BRA `(.L_x_1309) ;  /* 0x000000000048e947 */ /* 0x000fec0003800000 */
        /* <DEDUP_REMOVED lines=18> */
.L_x_1309:
[----:B0-----:R-:W-:Y:S01]  /*4900*/  FADD.FTZ R36, R4, -UR14 ;  /* 0x8000000e04247e21 */ /* 0x001fe20008010000 */
        /* <DEDUP_REMOVED lines=20> */
.L_x_1311:
[----:B------:R-:W-:Y:S05]  /*4a50*/  BSYNC.RECONVERGENT B0 ;  /* 0x0000000000007941 */ /* 0x000fea0003800200 */
.L_x_1310:
        /* <DEDUP_REMOVED lines=21> */
.L_x_1312:
[----:B------:R-:W-:Y:S01]  /*4bb0*/  FADD.FTZ R8, R8, -UR14 ;  /* 0x8000000e08087e21 */ /* 0x000fe20008010000 */
[----:B------:R-:W-:Y:S01]  /*4bc0*/  FFMA.FTZ R2, R29, R42, R28 ;  /* 0x0000002a1d027223 */ /* 0x000fe2000001001c */
[----:B------:R-:W-:Y:S01]  /*4bd0*/  BSSY.RECONVERGENT B0, `(.L_x_1313) ;  /* 0x0000013000007945 */ /* 0x000fe20003800200 */
[----:B------:R-:W-:Y:S01]  /*4be0*/  FFMA.FTZ R37, R26, R6, -R37 ;  /* 0x000000061a257223 */ /* 0x000fe20000010825 */
[----:B------:R-:W-:Y:S01]  /*4bf0*/  FADD.FTZ R9, R9, -UR14 ;  /* 0x8000000e09097e21 */ /* 0x000fe20008010000 */
[----:B0-----:R-:W-:Y:S01]  /*4c00*/  FMUL.FTZ R35, R8, UR7 ;  /* 0x0000000708237c20 */ /* 0x001fe20008410000 */
        /* <DEDUP_REMOVED lines=15> */
.L_x_1314:
[----:B------:R-:W-:Y:S05]  /*4d00*/  BSYNC.RECONVERGENT B0 ;  /* 0x0000000000007941 */ /* 0x000fea0003800200 */
.L_x_1313:
        /* <DEDUP_REMOVED lines=21> */
.L_x_1315:
[----:B------:R-:W-:Y:S01]  /*4e60*/  FADD.FTZ R12, R12, -UR14 ;  /* 0x8000000e0c0c7e21 */ /* 0x000fe20008010000 */
[----:B------:R-:W-:Y:S01]  /*4e70*/  FFMA.FTZ R2, R29, R34, R28 ;  /* 0x000000221d027223 */ /* 0x000fe2000001001c */
[----:B------:R-:W-:Y:S01]  /*4e80*/  BSSY.RECONVERGENT B0, `(.L_x_1316) ;  /* 0x0000013000007945 */ /* 0x000fe20003800200 */
[----:B------:R-:W-:Y:S01]  /*4e90*/  FFMA.FTZ R31, R26, R10, -R31 ;  /* 0x0000000a1a1f7223 */ /* 0x000fe2000001081f */
[----:B------:R-:W-:Y:S01]  /*4ea0*/  FADD.FTZ R13, R13, -UR14 ;  /* 0x8000000e0d0d7e21 */ /* 0x000fe20008010000 */
[----:B------:R-:W-:Y:S01]  /*4eb0*/  FMUL.FTZ R35, R12, UR7 ;  /* 0x000000070c237c20 */ /* 0x000fe20008410000 */
[----:B0-----:R-:W-:Y:S01]  /*4ec0*/  FFMA.FTZ R7, R27, R11, -R2 ;  /* 0x0000000b1b077223 */ /* 0x001fe20000010802 */
        /* <DEDUP_REMOVED lines=14> */
.L_x_1317:
[----:B------:R-:W-:Y:S05]  /*4fb0*/  BSYNC.RECONVERGENT B0 ;  /* 0x0000000000007941 */ /* 0x000fea0003800200 */
.L_x_1316:
[----:B------:R-:W-:Y:S01]  /*4fc0*/  FFMA.FTZ R11, R29, R35, R28 ;  /* 0x000000231d0b7223 */ /* 0x000fe2000001001c */
[----:B------:R-:W-:Y:S01]  /*4fd0*/  FMUL.FTZ R12, R13, UR7 ;  /* 0x000000070d0c7c20 */ /* 0x000fe20008410000 */
[----:B------:R-:W-:Y:S06]  /*4fe0*/  @!P6 BRA `(.L_x_1318) ;  /* 0x000000000048e947 */ /* 0x000fec0003800000 */
        /* <DEDUP_REMOVED lines=18> */
.L_x_1318:
[----:B0-----:R-:W-:Y:S01]  /*5110*/  FFMA.FTZ R2, R29, R12, R28 ;  /* 0x0000000c1d027223 */ /* 0x001fe2000001001c */
[----:B------:R-:W-:Y:S01]  /*5120*/  BSSY.RECONVERGENT B0, `(.L_x_1319) ;  /* 0x0000013000007945 */ /* 0x000fe20003800200 */
[----:B------:R-:W-:Y:S01]  /*5130*/  FFMA.FTZ R11, R26, R14, -R11 ;  /* 0x0000000e1a0b7223 */ /* 0x000fe2000001080b */
[----:B------:R-:W-:Y:S01]  /*5140*/  FADD.FTZ R16, R16, -UR14 ;  /* 0x8000000e10107e21 */ /* 0x000fe20008010000 */
        /* <DEDUP_REMOVED lines=10> */
[----:B------:R-:W-:Y:S01]  /*51f0*/  IMAD R33, R33, UR13, R6 ;  /* 0x0000000d21217c24 */ /* 0x000fe2000f8e0206 */
[----:B-1----:R-:W-:Y:S01]  /*5200*/  LEA R2, P0, R4, UR18, 0x2 ;  /* 0x0000001204027c11 */ /* 0x002fe2000f8010ff */
[----:B------:R-:W-:-:S03]  /*5210*/  FMUL.FTZ R6, R11, UR7 ;  /* 0x000000070b067c20 */ /* 0x000fc60008410000 */
[----:B------:R-:W-:-:S04]  /*5220*/  IADD3 R33, PT, PT, R5, R33, RZ ;  /* 0x0000002105217210 */ /* 0x000fc80007ffe0ff */
[----:B------:R-:W-:-:S05]  /*5230*/  LEA.HI.X R3, R4, UR19, R33, 0x2, P0 ;  /* 0x0000001304037c11 */ /* 0x000fca00080f1421 */
[----:B------:R0:W-:Y:S02]  /*5240*/  STG.E.64 desc[UR8][R2.64], R6 ;  /* 0x0000000602007986 */ /* 0x0001e4000c101b08 */
.L_x_1320:
[----:B------:R-:W-:Y:S05]  /*5250*/  BSYNC.RECONVERGENT B0 ;  /* 0x0000000000007941 */ /* 0x000fea0003800200 */
.L_x_1319:
[----:B------:R-:W-:Y:S01]  /*5260*/  UISETP.NE.AND UP0, UPT, UR11, URZ, UPT ;  /* 0x000000ff0b00728c */ /* 0x000fe2000bf05270 */
[----:B------:R-:W-:Y:S01]  /*5270*/  FADD.FTZ R20, R20, -UR14 ;  /* 0x8000000e14147e21 */ /* 0x000fe20008010000 */
[----:B------:R-:W-:Y:S01]  /*5280*/  IADD3 R31, PT, PT, R0, 0x60, RZ ;  /* 0x00000060001f7810 */ /* 0x000fe20007ffe0ff */
[----:B------:R-:W-:Y:S01]  /*5290*/  FADD.FTZ R21, R21, -UR14 ;  /* 0x8000000e15157e21 */ /* 0x000fe20008010000 */
[----:B------:R-:W-:Y:S01]  /*52a0*/  FMUL.FTZ R5, R16, UR7 ;  /* 0x0000000710057c20 */ /* 0x000fe20008410000 */
[----:B------:R-:W-:Y:S01]  /*52b0*/  FMUL.FTZ R17, R17, UR7 ;  /* 0x0000000711117c20 */ /* 0x000fe20008410000 */
[----:B------:R-:W-:Y:S01]  /*52c0*/  FMUL.FTZ R33, R20, UR7 ;  /* 0x0000000714217c20 */ /* 0x000fe20008410000 */
[----:B------:R-:W-:Y:S01]  /*52d0*/  IADD3 R0, PT, PT, R0, 0x70, RZ ;  /* 0x0000007000007810 */ /* 0x000fe20007ffe0ff */
[----:B------:R-:W-:Y:S01]  /*52e0*/  FMUL.FTZ R21, R21, UR7 ;  /* 0x0000000715157c20 */ /* 0x000fe20008410000 */
[----:B------:R-:W-:Y:S01]  /*52f0*/  ISETP.GE.U32.AND P0, PT, R31, UR16, PT ;  /* 0x000000101f007c0c */ /* 0x000fe2000bf06070 */
[C-C-:B------:R-:W-:Y:S01]  /*5300*/  FFMA.FTZ R15, R29.reuse, R5, R28.reuse ;  /* 0x000000051d0f7223 */ /* 0x140fe2000001001c */
[----:B------:R-:W-:Y:S01]  /*5310*/  SHF.R.S32.HI R14, RZ, 0x1f, R31 ;  /* 0x0000001fff0e7819 */ /* 0x000fe2000001141f */
[C-C-:B------:R-:W-:Y:S01]  /*5320*/  FFMA.FTZ R12, R29.reuse, R17, R28.reuse ;  /* 0x000000111d0c7223 */ /* 0x140fe2000001001c */
[C-C-:B0-----:R-:W-:Y:S01]  /*5330*/  FFMA.FTZ R3, R29.reuse, R33, R28.reuse ;  /* 0x000000211d037223 */ /* 0x141fe2000001001c */
[----:B------:R-:W-:Y:S01]  /*5340*/  ISETP.GE.U32.AND P1, PT, R0, UR16, PT ;  /* 0x0000001000007c0c */ /* 0x000fe2000bf26070 */
[----:B------:R-:W-:Y:S01]  /*5350*/  FFMA.FTZ R28, R29, R21, R28 ;  /* 0x000000151d1c7223 */ /* 0x000fe2000001001c */
        /* <DEDUP_REMOVED lines=20> */
.L_x_1321:
[----:B------:R-:W-:Y:S01]  /*54a0*/  BSSY.RECONVERGENT B0, `(.L_x_1322) ;  /* 0x0000012000007945 */ /* 0x000fe20003800200 */
[----:B------:R-:W-:Y:S01]  /*54b0*/  FFMA.FTZ R15, R26, R18, -R15 ;  /* 0x000000121a0f7223 */ /* 0x000fe2000001080f */
[----:B------:R-:W-:Y:S01]  /*54c0*/  SHF.R.S32.HI R11, RZ, 0x1f, R0 ;  /* 0x0000001fff0b7819 */ /* 0x000fe20000011400 */
        /* <DEDUP_REMOVED lines=15> */
.L_x_1323:
[----:B------:R-:W-:Y:S05]  /*55c0*/  BSYNC.RECONVERGENT B0 ;  /* 0x0000000000007941 */ /* 0x000fea0003800200 */
.L_x_1322:
[----:B------:R-:W-:Y:S05]  /*55d0*/  BRA.U !UP0, `(.L_x_1324) ;  /* 0x0000000108487547 */ /* 0x000fea000b800000 */
        /* <DEDUP_REMOVED lines=18> */
.L_x_1324:
[----:B------:R-:W-:Y:S01]  /*5700*/  ISETP.GE.AND.EX P1, PT, R11, UR17, PT, P1 ;  /* 0x000000110b007c0c */ /* 0x000fe2000bf26310 */
[----:B------:R-:W-:Y:S01]  /*5710*/  FFMA.FTZ R3, R26, R22, -R3 ;  /* 0x000000161a037223 */ /* 0x000fe20000010803 */
[----:B------:R-:W-:Y:S01]  /*5720*/  FFMA.FTZ R28, R27, R23, -R28 ;  /* 0x000000171b1c7223 */ /* 0x000fe2000001081c */
[----:B------:R-:W-:Y:S02]  /*5730*/  BSSY.RECONVERGENT B0, `(.L_x_1325) ;  /* 0x000000e000007945 */ /* 0x000fe40003800200 */
[----:B0-----:R-:W-:Y:S01]  /*5740*/  FMUL.FTZ R4, R3, UR7 ;  /* 0x0000000703047c20 */ /* 0x001fe20008410000 */
[----:B------:R-:W-:-:S07]  /*5750*/  FMUL.FTZ R5, R28, UR7 ;  /* 0x000000071c057c20 */ /* 0x000fce0008410000 */
[----:B------:R-:W-:Y:S05]  /*5760*/  @P1 BRA `(.L_x_1326) ;  /* 0x0000000000281947 */ /* 0x000fea0003800000 */
[----:B------:R-:W0:Y:S01]  /*5770*/  LDCU.64 UR6, c[0x0][0x3f8] ;  /* 0x00007f00ff0677ac */ /* 0x000e220008000a00 */
[----:B------:R-:W-:Y:S01]  /*5780*/  MOV R67, R69 ;  /* 0x0000004500437202 */ /* 0x000fe20000000f00 */
[----:B------:R-:W1:Y:S01]  /*5790*/  LDCU.64 UR12, c[0x0][0x380] ;  /* 0x00007000ff0c77ac */ /* 0x000e620008000a00 */
[----:B0-----:R-:W-:Y:S02]  /*57a0*/  IMAD R11, R11, UR6, RZ ;  /* 0x000000060b0b7c24 */ /* 0x001fe4000f8e02ff */
[----:B------:R-:W-:-:S04]  /*57b0*/  IMAD.WIDE.U32 R66, R0, UR6, R66 ;  /* 0x0000000600427c25 */ /* 0x000fc8000f8e0042 */
[----:B------:R-:W-:Y:S01]  /*57c0*/  IMAD R11, R0, UR7, R11 ;  /* 0x00000007000b7c24 */ /* 0x000fe2000f8e020b */
[----:B-1----:R-:W-:-:S04]  /*57d0*/  LEA R2, P0, R66, UR12, 0x2 ;  /* 0x0000000c42027c11 */ /* 0x002fc8000f8010ff */
[----:B------:R-:W-:-:S04]  /*57e0*/  IADD3 R11, PT, PT, R67, R11, RZ ;  /* 0x0000000b430b7210 */ /* 0x000fc80007ffe0ff */
[----:B------:R-:W-:-:S05]  /*57f0*/  LEA.HI.X R3, R66, UR13, R11, 0x2, P0 ;  /* 0x0000000d42037c11 */ /* 0x000fca00080f140b */
[----:B------:R0:W-:Y:S02]  /*5800*/  STG.E.64 desc[UR8][R2.64], R4 ;  /* 0x0000000402007986 */ /* 0x0001e4000c101b08 */
.L_x_1326:
[----:B------:R-:W-:Y:S05]  /*5810*/  BSYNC.RECONVERGENT B0 ;  /* 0x0000000000007941 */ /* 0x000fea0003800200 */
.L_x_1325:
[----:B------:R-:W-:Y:S02]  /*5820*/  IADD3 R61, PT, PT, R58, R61, RZ ;  /* 0x0000003d3a3d7210 */ /* 0x000fe40007ffe0ff */
[----:B------:R-:W-:Y:S02]  /*5830*/  IADD3 R62, PT, PT, R62, 0x1, RZ ;  /* 0x000000013e3e7810 */ /* 0x000fe40007ffe0ff */
[----:B------:R-:W-:-:S13]  /*5840*/  ISETP.GE.AND P0, PT, R61, UR4, PT ;  /* 0x000000043d007c0c */ /* 0x000fda000bf06270 */
[----:B------:R-:W-:Y:S05]  /*5850*/  @!P0 BRA `(.L_x_1327) ;  /* 0xffffffa8004c8947 */ /* 0x000fea000383ffff */
.L_x_1284:
[----:B0-----:R-:W0:Y:S01]  /*5860*/  LDC R4, c[0x0][0x370] ;  /* 0x0000dc00ff047b82 */ /* 0x001e220000000800 */
[----:B------:R-:W-:Y:S01]  /*5870*/  ISETP.NE.AND P2, PT, R60, RZ, PT ;  /* 0x000000ff3c00720c */ /* 0x000fe20003f45270 */
[----:B------:R-:W-:Y:S06]  /*5880*/  BSSY.RECONVERGENT B0, `(.L_x_1328) ;  /* 0x0000011000007945 */ /* 0x000fec0003800200 */
[----:B------:R-:W1:Y:S08]  /*5890*/  LDC R7, c[0x0][0x374] ;  /* 0x0000dd00ff077b82 */ /* 0x000e700000000800 */
[----:B------:R-:W2:Y:S01]  /*58a0*/  LDC.64 R2, c[0x0][0x3c8] ;  /* 0x0000f200ff027b82 */ /* 0x000ea20000000a00 */
[----:B0-----:R-:W-:-:S02]  /*58b0*/  IADD3 R5, PT, PT, R4, -0x1, RZ ;  /* 0xffffffff04057810 */ /* 0x001fc40007ffe0ff */
        /* <DEDUP_REMOVED lines=13> */
.L_x_1329:
[----:B------:R-:W-:Y:S05]  /*5990*/  BSYNC.RECONVERGENT B0 ;  /* 0x0000000000007941 */ /* 0x000fea0003800200 */
.L_x_1328:
[----:B------:R-:W-:Y:S05]  /*59a0*/  @P0 EXIT ;  /* 0x000000000000094d */ /* 0x000fea0003800000 */
[----:B------:R-:W-:Y:S05]  /*59b0*/  @P2 BRA `(.L_x_1330) ;  /* 0x0000000000202947 */ /* 0x000fea0003800000 */
[----:B------:R-:W-:-:S05]  /*59c0*/  IMAD R0, R4, R7, RZ ;  /* 0x0000000704007224 */ /* 0x000fca00078e02ff */
[----:B------:R-:W-:-:S13]  /*59d0*/  ISETP.NE.AND P0, PT, R0, -0x1, PT ;  /* 0xffffffff0000780c */ /* 0x000fda0003f05270 */
[----:B------:R-:W-:Y:S05]  /*59e0*/  @!P0 BRA `(.L_x_1330) ;  /* 0x0000000000148947 */ /* 0x000fea0003800000 */
.L_x_1331:
[----:B0-----:R-:W2:Y:S04]  /*59f0*/  LDG.E.STRONG.GPU R5, desc[UR8][R2.64] ;  /* 0x0000000802057981 */ /* 0x001ea8000c1ef900 */
[----:B--2---:R-:W-:Y:S01]  /*5a00*/  CCTL.IVALL ;  /* 0x00000000ff00798f */ /* 0x004fe20002000000 */
[----:B------:R-:W-:Y:S05]  /*5a10*/  YIELD ;  /* 0x0000000000007946 */ /* 0x000fea0003800000 */
[----:B------:R-:W-:-:S13]  /*5a20*/  ISETP.NE.AND P0, PT, R5, R0, PT ;  /* 0x000000000500720c */ /* 0x000fda0003f05270 */
[----:B------:R-:W-:Y:S05]  /*5a30*/  @P0 BRA `(.L_x_1331) ;  /* 0xfffffffc00ec0947 */ /* 0x000fea000383ffff */
.L_x_1330:
        /* <DEDUP_REMOVED lines=51> */
[C---:B------:R-:W-:Y:S01]  /*5d70*/  SHF.L.U32 R21, R60.reuse, 0x3, RZ ;  /* 0x000000033c157819 */ /* 0x040fe200000006ff */
[----:B------:R-:W1:Y:S01]  /*5d80*/  LDCU.64 UR6, c[0x0][0x390] ;  /* 0x00007200ff0677ac */ /* 0x000e620008000a00 */
[----:B------:R-:W-:Y:S02]  /*5d90*/  LOP3.LUT R9, R9, 0x3, RZ, 0xc0, !PT ;  /* 0x0000000309097812 */ /* 0x000fe400078ec0ff */
[--C-:B------:R-:W-:Y:S01]  /*5da0*/  SHF.L.U64.HI R22, R60, 0x3, R61.reuse ;  /* 0x000000033c167819 */ /* 0x100fe2000001023d */
[----:B------:R-:W2:Y:S01]  /*5db0*/  LDCU.64 UR10, c[0x0][0x388] ;  /* 0x00007100ff0a77ac */ /* 0x000ea20008000a00 */
[----:B------:R-:W-:Y:S01]  /*5dc0*/  SHF.L.U32 R29, R7, 0x2, RZ ;  /* 0x00000002071d7819 */ /* 0x000fe200000006ff */
[----:B------:R-:W-:Y:S01]  /*5dd0*/  IMAD.WIDE.U32 R4, R9, 0x1c0, R60 ;  /* 0x000001c009047825 */ /* 0x000fe200078e003c */
[----:B------:R-:W-:-:S02]  /*5de0*/  SHF.L.U64.HI R31, R3, 0x2, R0 ;  /* 0x00000002031f7819 */ /* 0x000fc40000010200 */
[----:B------:R-:W-:Y:S02]  /*5df0*/  SHF.L.U64.HI R27, R28, 0x2, R33 ;  /* 0x000000021c1b7819 */ /* 0x000fe40000010221 */
[C---:B0-----:R-:W-:Y:S01]  /*5e00*/  LEA R25, P1, R60.reuse, UR4, 0x2 ;  /* 0x000000043c197c11 */ /* 0x041fe2000f8210ff */
[----:B------:R-:W-:Y:S01]  /*5e10*/  UMOV UR4, URZ ;  /* 0x000000ff00047c82 */ /* 0x000fe20008000000 */
[----:B-1----:R-:W-:Y:S02]  /*5e20*/  IADD3 R23, P2, PT, R21, UR6, RZ ;  /* 0x0000000615177c10 */ /* 0x002fe4000ff5e0ff */
[----:B------:R-:W-:Y:S02]  /*5e30*/  LEA.HI.X R26, R60, UR5, R61, 0x2, P1 ;  /* 0x000000053c1a7c11 */ /* 0x000fe400088f143d */
[----:B------:R-:W-:Y:S02]  /*5e40*/  IADD3 R61, PT, PT, R5, UR4, RZ ;  /* 0x00000004053d7c10 */ /* 0x000fe4000fffe0ff */
[----:B------:R-:W-:Y:S01]  /*5e50*/  MOV R60, R4 ;  /* 0x00000004003c7202 */ /* 0x000fe20000000f00 */
[----:B------:R-:W-:Y:S01]  /*5e60*/  IMAD.WIDE.U32 R4, R6, 0x4, RZ ;  /* 0x0000000406047825 */ /* 0x000fe200078e00ff */
[----:B------:R-:W-:-:S02]  /*5e70*/  IADD3.X R24, PT, PT, R22, UR7, RZ, P2, !PT ;  /* 0x0000000716187c10 */ /* 0x000fc400097fe4ff */
[----:B--2---:R-:W-:Y:S02]  /*5e80*/  IADD3 R21, P1, PT, R21, UR10, RZ ;  /* 0x0000000a15157c10 */ /* 0x004fe4000ff3e0ff */
[----:B------:R-:W-:Y:S02]  /*5e90*/  IADD3 R2, P2, PT, RZ, -R9, RZ ;  /* 0x80000009ff027210 */ /* 0x000fe40007f5e0ff */
[----:B------:R-:W-:Y:S02]  /*5ea0*/  IADD3.X R22, PT, PT, R22, UR11, RZ, P1, !PT ;  /* 0x0000000b16167c10 */ /* 0x000fe40008ffe4ff */
[----:B------:R-:W-:Y:S02]  /*5eb0*/  IADD3 R29, PT, PT, R5, R29, RZ ;  /* 0x0000001d051d7210 */ /* 0x000fe40007ffe0ff */
[----:B------:R-:W-:-:S07]  /*5ec0*/  IADD3.X R20, PT, PT, RZ, -0x1, RZ, P2, !PT ;  /* 0xffffffffff147810 */ /* 0x000fce00017fe4ff */
.L_x_1334:
        /* <DEDUP_REMOVED lines=29> */
.L_x_1333:
[----:B------:R-:W-:Y:S05]  /*60a0*/  BSYNC.RECONVERGENT B0 ;  /* 0x0000000000007941 */ /* 0x000fea0003800200 */
.L_x_1332:
[----:B------:R-:W-:Y:S05]  /*60b0*/  @!P0 EXIT ;  /* 0x000000000000894d */ /* 0x000fea0003800000 */
[C---:B------:R-:W-:Y:S01]  /*60c0*/  SHF.L.U64.HI R2, R6.reuse, 0x2, R7 ;  /* 0x0000000206027819 */ /* 0x040fe20000010207 */
[----:B------:R-:W1:Y:S01]  /*60d0*/  LDCU.64 UR4, c[0x0][0x3d8] ;  /* 0x00007b00ff0477ac */ /* 0x000e620008000a00 */
[----:B------:R-:W-:Y:S02]  /*60e0*/  SHF.L.U32 R6, R6, 0x2, RZ ;  /* 0x0000000206067819 */ /* 0x000fe400000006ff */
[C---:B------:R-:W-:Y:S01]  /*60f0*/  SHF.L.U64.HI R7, R28.reuse, 0x2, R33 ;  /* 0x000000021c077819 */ /* 0x040fe20000010221 */
[----:B------:R-:W2:Y:S01]  /*6100*/  LDCU.64 UR6, c[0x0][0x388] ;  /* 0x00007100ff0677ac */ /* 0x000ea20008000a00 */
[----:B0-----:R-:W-:Y:S02]  /*6110*/  SHF.L.U32 R8, R28, 0x2, RZ ;  /* 0x000000021c087819 */ /* 0x001fe400000006ff */
[C---:B------:R-:W-:Y:S01]  /*6120*/  SHF.L.U64.HI R4, R3.reuse, 0x2, R0 ;  /* 0x0000000203047819 */ /* 0x040fe20000010200 */
[----:B------:R-:W0:Y:S01]  /*6130*/  LDCU.64 UR10, c[0x0][0x390] ;  /* 0x00007200ff0a77ac */ /* 0x000e220008000a00 */
[----:B------:R-:W-:-:S07]  /*6140*/  SHF.L.U32 R5, R3, 0x2, RZ ;  /* 0x0000000203057819 */ /* 0x000fce00000006ff */
.L_x_1335:
        /* <DEDUP_REMOVED lines=12> */
[----:B------:R-:W4:Y:S04]  /*6210*/  LDG.E R25, desc[UR8][R16.64] ;  /* 0x0000000810197981 */ /* 0x000f28000c1e1900 */
[----:B------:R5:W4:Y:S01]  /*6220*/  LDG.E R24, desc[UR8][R14.64] ;  /* 0x000000080e187981 */ /* 0x000b22000c1e1900 */
[C---:B------:R-:W-:Y:S02]  /*6230*/  SHF.L.U32 R33, R60.reuse, 0x3, RZ ;  /* 0x000000033c217819 */ /* 0x040fe400000006ff */
[----:B------:R-:W-:Y:S02]  /*6240*/  SHF.L.U64.HI R61, R60, 0x3, R61 ;  /* 0x000000033c3d7819 */ /* 0x000fe4000001023d */
[----:B------:R-:W-:Y:S02]  /*6250*/  LOP3.LUT R20, R33, 0xfffffff8, RZ, 0xc0, !PT ;  /* 0xfffffff821147812 */ /* 0x000fe400078ec0ff */
[----:B------:R-:W-:-:S02]  /*6260*/  LOP3.LUT R9, R9, 0xfffffffc, RZ, 0xc0, !PT ;  /* 0xfffffffc09097812 */ /* 0x000fc400078ec0ff */
[----:B------:R-:W-:Y:S02]  /*6270*/  LOP3.LUT R21, R61, 0x3, RZ, 0xc0, !PT ;  /* 0x000000033d157812 */ /* 0x000fe400078ec0ff */
[C---:B--2---:R-:W-:Y:S02]  /*6280*/  IADD3 R18, P0, PT, R20.reuse, UR6, RZ ;  /* 0x0000000614127c10 */ /* 0x044fe4000ff1e0ff */
[----:B-1----:R-:W-:Y:S02]  /*6290*/  LOP3.LUT R11, R19, 0x3, RZ, 0xc0, !PT ;  /* 0x00000003130b7812 */ /* 0x002fe400078ec0ff */
[----:B0-----:R-:W-:Y:S02]  /*62a0*/  IADD3 R20, P1, PT, R20, UR10, RZ ;  /* 0x0000000a14147c10 */ /* 0x001fe4000ff3e0ff */
[----:B------:R-:W-:Y:S02]  /*62b0*/  IADD3 R10, P2, PT, R9, UR4, RZ ;  /* 0x00000004090a7c10 */ /* 0x000fe4000ff5e0ff */
[----:B------:R-:W-:-:S02]  /*62c0*/  IADD3.X R19, PT, PT, R21, UR7, RZ, P0, !PT ;  /* 0x0000000715137c10 */ /* 0x000fc400087fe4ff */
[----:B------:R-:W-:Y:S02]  /*62d0*/  IADD3.X R21, PT, PT, R21, UR11, RZ, P1, !PT ;  /* 0x0000000b15157c10 */ /* 0x000fe40008ffe4ff */
[----:B------:R-:W-:Y:S02]  /*62e0*/  IADD3.X R11, PT, PT, R11, UR5, RZ, P2, !PT ;  /* 0x000000050b0b7c10 */ /* 0x000fe400097fe4ff */
[C---:B-----5:R-:W-:Y:S02]  /*62f0*/  IADD3 R14, P0, PT, R10.reuse, R5, RZ ;  /* 0x000000050a0e7210 */ /* 0x060fe40007f1e0ff */
[C---:B------:R-:W-:Y:S02]  /*6300*/  IADD3 R16, P1, PT, R10.reuse, R6, RZ ;  /* 0x000000060a107210 */ /* 0x040fe40007f3e0ff */
[----:B------:R-:W-:Y:S02]  /*6310*/  IADD3 R12, P2, PT, R10, R8, RZ ;  /* 0x000000080a0c7210 */ /* 0x000fe40007f5e0ff */
[----:B------:R-:W-:-:S02]  /*6320*/  IADD3.X R15, PT, PT, R11, R4, RZ, P0, !PT ;  /* 0x000000040b0f7210 */ /* 0x000fc400007fe4ff */
[C---:B------:R-:W-:Y:S02]  /*6330*/  IADD3.X R17, PT, PT, R11.reuse, R2, RZ, P1, !PT ;  /* 0x000000020b117210 */ /* 0x040fe40000ffe4ff */
[----:B------:R-:W-:Y:S01]  /*6340*/  IADD3.X R13, PT, PT, R11, R7, RZ, P2, !PT ;  /* 0x000000070b0d7210 */ /* 0x000fe200017fe4ff */
[----:B---3--:R0:W-:Y:S04]  /*6350*/  STG.E.64 desc[UR8][R18.64], R22 ;  /* 0x0000001612007986 */ /* 0x0081e8000c101b08 */
[----:B----4-:R1:W-:Y:S04]  /*6360*/  STG.E.64 desc[UR8][R20.64], R24 ;  /* 0x0000001814007986 */ /* 0x0103e8000c101b08 */
        /* <DEDUP_REMOVED lines=28> */
[----:B------:R-:W4:Y:S04]  /*6530*/  LDG.E R26, desc[UR8][R10.64+0x1500] ;  /* 0x001500080a1a7981 */ /* 0x000f28000c1e1900 */
        /* <DEDUP_REMOVED lines=15> */
[----:B----4-:R3:W-:Y:S04]  /*6630*/  STG.E.64 desc[UR8][R22.64], R26 ;  /* 0x0000001a16007986 */ /* 0x0107e8000c101b08 */
[----:B--2---:R3:W-:Y:S07]  /*6640*/  STG.E.64 desc[UR8][R20.64], R28 ;  /* 0x0000001c14007986 */ /* 0x0047ee000c101b08 */
[----:B------:R-:W-:Y:S05]  /*6650*/  @P0 BRA `(.L_x_1335) ;  /* 0xfffffff800bc0947 */ /* 0x000fea000383ffff */
[----:B------:R-:W-:Y:S05]  /*6660*/  EXIT ;  /* 0x000000000000794d */ /* 0x000fea0003800000 */
.L_x_1336:
        /* <DEDUP_REMOVED lines=9> */
.L_x_4518:


//--------------------- .text._Z35group_norm_nhwc_bwd_one_pass_kernelI11Fp32IOFp32WLi256ELi56ELi448EEv26Group_norm_nhwc_bwd_params --------------------------
	.section	.text._Z35group_norm_nhwc_bwd_one_pass_kernelI11Fp32IOFp32WLi256ELi56ELi448EEv26Group_norm_nhwc_bwd_params,"ax",@progbits
	.align	128
        .global         _Z35group_norm_nhwc_bwd_one_pass_kernelI11Fp32IOFp32WLi256ELi56ELi448EEv26Group_norm_nhwc_bwd_params
        .type           _Z35group_norm_nhwc_bwd_one_pass_kernelI11Fp32IOFp32WLi256ELi56ELi448EEv26Group_norm_nhwc_bwd_params,@function
        .size           _Z35group_norm_nhwc_bwd_one_pass_kernelI11Fp32IOFp32WLi256ELi56ELi448EEv26Group_norm_nhwc_bwd_params,(.L_x_4519 - _Z35group_norm_nhwc_bwd_one_pass_kernelI11Fp32IOFp32WLi256ELi56ELi448EEv26Group_norm_nhwc_bwd_params)
        .other          _Z35group_norm_nhwc_bwd_one_pass_kernelI11Fp32IOFp32WLi256ELi56ELi448EEv26Group_norm_nhwc_bwd_params,@"STO_CUDA_ENTRY STV_DEFAULT"
_Z35group_norm_nhwc_bwd_one_pass_kernelI11Fp32IOFp32WLi256ELi56ELi448EEv26Group_norm_nhwc_bwd_params:
.text._Z35group_norm_nhwc_bwd_one_pass_kernelI11Fp32IOFp32WLi256ELi56ELi448EEv26Group_norm_nhwc_bwd_params:
[----:B------:R-:W-:Y:S08]  /*0000*/  LDC R1, c[0x0][0x37c] ;  /* 0x0000df00ff017b82 */ /* 0x000ff00000000800 */
[----:B------:R-:W0:Y:S01]  /*0010*/  S2UR UR5, SR_CTAID.Y ;  /* 0x00000000000579c3 */ /* 0x000e220000002600 */
[----:B------:R-:W1:Y:S01]  /*0020*/  LDCU UR6, c[0x0][0x410] ;  /* 0x00008200ff0677ac */ /* 0x000e620008000800 */
[----:B------:R-:W2:Y:S01]  /*0030*/  S2R R115, SR_TID.X ;  /* 0x0000000000737919 */ /* 0x000ea20000002100 */
[----:B------:R-:W1:Y:S05]  /*0040*/  LDCU UR4, c[0x0][0x3e0] ;  /* 0x00007c00ff0477ac */ /* 0x000e6a0008000800 */
[----:B------:R-:W3:Y:S01]  /*0050*/  S2UR UR22, SR_CTAID.X ;  /* 0x00000000001679c3 */ /* 0x000ee20000002500 */
[----:B------:R-:W4:Y:S01]  /*0060*/  LDCU.64 UR20, c[0x0][0x358] ;  /* 0x00006b00ff1477ac */ /* 0x000f220008000a00 */
[----:B-1----:R-:W-:-:S04]  /*0070*/  UIMAD UR6, UR6, UR4, URZ ;  /* 0x00000004060672a4 */ /* 0x002fc8000f8e02ff */
[----:B0-----:R-:W-:-:S09]  /*0080*/  UISETP.GE.AND UP0, UPT, UR5, UR6, UPT ;  /* 0x000000060500728c */ /* 0x001fd2000bf06270 */
[----:B--234-:R-:W-:Y:S05]  /*0090*/  BRA.U UP0, `(.L_x_1337) ;  /* 0x0000009100bc7547 */ /* 0x01cfea000b800000 */
[----:B------:R-:W0:Y:S01]  /*00a0*/  LDC R3, c[0x0][0x41c] ;  /* 0x00010700ff037b82 */ /* 0x000e220000000800 */
[----:B------:R-:W-:Y:S01]  /*00b0*/  LOP3.LUT R0, R115, 0xffff, RZ, 0xc0, !PT ;  /* 0x0000ffff73007812 */ /* 0x000fe200078ec0ff */
[----:B------:R-:W1:Y:S01]  /*00c0*/  S2R R100, SR_LANEID ;  /* 0x0000000000647919 */ /* 0x000e620000000000 */
[----:B------:R-:W2:Y:S01]  /*00d0*/  LDCU UR23, c[0x0][0x374] ;  /* 0x00006e80ff1777ac */ /* 0x000ea20008000800 */
[----:B------:R-:W-:Y:S02]  /*00e0*/  SHF.R.U32.HI R114, RZ, 0x2, R115 ;  /* 0x00000002ff727819 */ /* 0x000fe40000011673 */
[----:B------:R-:W-:Y:S01]  /*00f0*/  IMAD R0, R0, 0x925, RZ ;  /* 0x0000092500007824 */ /* 0x000fe200078e02ff */
[----:B------:R-:W3:Y:S01]  /*0100*/  LDCU UR25, c[0x0][0x370] ;  /* 0x00006e00ff1977ac */ /* 0x000ee20008000800 */
[----:B------:R-:W4:Y:S01]  /*0110*/  S2UR UR8, SR_CgaCtaId ;  /* 0x00000000000879c3 */ /* 0x000f220000008800 */
[----:B------:R-:W-:Y:S02]  /*0120*/  LOP3.LUT R114, R114, 0xf8, RZ, 0xc0, !PT ;  /* 0x000000f872727812 */ /* 0x000fe400078ec0ff */
[----:B------:R-:W-:Y:S01]  /*0130*/  SHF.R.U32.HI R0, RZ, 0x10, R0 ;  /* 0x00000010ff007819 */ /* 0x000fe20000011600 */
[----:B------:R-:W-:Y:S01]  /*0140*/  UMOV UR7, 0x400 ;  /* 0x0000040000077882 */ /* 0x000fe20000000000 */
[----:B------:R-:W0:Y:S01]  /*0150*/  LDCU.U8 UR24, c[0x0][0x414] ;  /* 0x00008280ff1877ac */ /* 0x000e220008000000 */
[----:B------:R-:W-:Y:S01]  /*0160*/  UIADD3 UR4, UPT, UPT, UR7, 0x90, URZ ;  /* 0x0000009007047890 */ /* 0x000fe2000fffe0ff */
[----:B------:R-:W-:Y:S01]  /*0170*/  UMOV UR14, UR5 ;  /* 0x00000005000e7c82 */ /* 0x000fe20008000000 */
[----:B--2---:R-:W-:-:S02]  /*0180*/  UIMAD UR26, UR22, UR23, UR5 ;  /* 0x00000017161a72a4 */ /* 0x004fc4000f8e0205 */
[----:B------:R-:W-:Y:S01]  /*0190*/  UIMAD UR10, UR23, 0x6, UR5 ;  /* 0x00000006170a78a4 */ /* 0x000fe2000f8e0205 */
[----:B0-----:R-:W-:Y:S01]  /*01a0*/  IMAD R118, R3, UR22, R0 ;  /* 0x0000001603767c24 */ /* 0x001fe2000f8e0200 */
[----:B------:R-:W-:Y:S01]  /*01b0*/  PRMT R0, R0, 0x9910, RZ ;  /* 0x0000991000007816 */ /* 0x000fe200000000ff */
[----:B------:R-:W-:Y:S02]  /*01c0*/  UIMAD UR11, UR23, 0x5, UR5 ;  /* 0x00000005170b78a4 */ /* 0x000fe4000f8e0205 */
[----:B------:R-:W-:Y:S01]  /*01d0*/  ULEA UR13, UR23, UR5, 0x2 ;  /* 0x00000005170d7291 */ /* 0x000fe2000f8e10ff */
[----:B------:R-:W-:Y:S01]  /*01e0*/  IADD3 R112, PT, PT, R118, 0xa0, RZ ;  /* 0x000000a076707810 */ /* 0x000fe20007ffe0ff */
[----:B------:R-:W-:Y:S01]  /*01f0*/  IMAD R0, R0, 0x1c, RZ ;  /* 0x0000001c00007824 */ /* 0x000fe200078e02ff */
[C---:B------:R-:W-:Y:S01]  /*0200*/  IADD3 R110, PT, PT, R118.reuse, 0xb0, RZ ;  /* 0x000000b0766e7810 */ /* 0x040fe20007ffe0ff */
[----:B----4-:R-:W-:Y:S01]  /*0210*/  ULEA UR4, UR8, UR4, 0x18 ;  /* 0x0000000408047291 */ /* 0x010fe2000f8ec0ff */
[C---:B------:R-:W-:Y:S01]  /*0220*/  IADD3 R108, PT, PT, R118.reuse, 0xc0, RZ ;  /* 0x000000c0766c7810 */ /* 0x040fe20007ffe0ff */
[----:B------:R-:W-:Y:S01]  /*0230*/  ULEA UR7, UR8, UR7, 0x18 ;  /* 0x0000000708077291 */ /* 0x000fe2000f8ec0ff */
[----:B------:R-:W-:Y:S01]  /*0240*/  IADD3 R0, PT, PT, RZ, -R0, RZ ;  /* 0x80000000ff007210 */ /* 0x000fe20007ffe0ff */
[----:B------:R-:W-:Y:S01]  /*0250*/  ULEA UR12, UR23, UR5, 0x1 ;  /* 0x00000005170c7291 */ /* 0x000fe2000f8e08ff */
[----:B------:R-:W-:Y:S01]  /*0260*/  IADD3 R106, PT, PT, R118, 0xd0, RZ ;  /* 0x000000d0766a7810 */ /* 0x000fe20007ffe0ff */
[----:B---3--:R-:W-:Y:S01]  /*0270*/  ULOP3.LUT UR27, UR25, 0x7, URZ, 0xc0, !UPT ;  /* 0x00000007191b7892 */ /* 0x008fe2000f8ec0ff */
[----:B------:R-:W-:-:S02]  /*0280*/  PRMT R0, R0, 0x7710, RZ ;  /* 0x0000771000007816 */ /* 0x000fc400000000ff */
[C---:B------:R-:W-:Y:S02]  /*0290*/  IADD3 R104, PT, PT, R118.reuse, 0xe0, RZ ;  /* 0x000000e076687810 */ /* 0x040fe40007ffe0ff */
[----:B------:R-:W-:Y:S02]  /*02a0*/  IADD3 R102, PT, PT, R118, 0xf0, RZ ;  /* 0x000000f076667810 */ /* 0x000fe40007ffe0ff */
[----:B------:R-:W-:Y:S02]  /*02b0*/  IADD3 R117, PT, PT, R0, R115, RZ ;  /* 0x0000007300757210 */ /* 0x000fe40007ffe0ff */
[----:B------:R-:W-:Y:S02]  /*02c0*/  SHF.R.S32.HI R113, RZ, 0x1f, R118 ;  /* 0x0000001fff717819 */ /* 0x000fe40000011476 */
[----:B------:R-:W-:Y:S02]  /*02d0*/  SHF.R.S32.HI R111, RZ, 0x1f, R112 ;  /* 0x0000001fff6f7819 */ /* 0x000fe40000011470 */
[----:B------:R-:W-:-:S02]  /*02e0*/  SHF.R.S32.HI R109, RZ, 0x1f, R110 ;  /* 0x0000001fff6d7819 */ /* 0x000fc4000001146e */
[----:B------:R-:W-:Y:S02]  /*02f0*/  SHF.R.S32.HI R107, RZ, 0x1f, R108 ;  /* 0x0000001fff6b7819 */ /* 0x000fe4000001146c */
[----:B------:R-:W-:Y:S02]  /*0300*/  SHF.R.S32.HI R105, RZ, 0x1f, R106 ;  /* 0x0000001fff697819 */ /* 0x000fe4000001146a */
[----:B------:R-:W-:Y:S02]  /*0310*/  SHF.R.S32.HI R103, RZ, 0x1f, R104 ;  /* 0x0000001fff677819 */ /* 0x000fe40000011468 */
[----:B------:R-:W-:Y:S02]  /*0320*/  SHF.R.S32.HI R101, RZ, 0x1f, R102 ;  /* 0x0000001fff657819 */ /* 0x000fe40000011466 */
[----:B------:R-:W-:Y:S02]  /*0330*/  SHF.L.U32 R117, R117, 0x1, RZ ;  /* 0x0000000175757819 */ /* 0x000fe400000006ff */
[----:B------:R-:W-:Y:S01]  /*0340*/  LEA R116, R115, UR4, 0x4 ;  /* 0x0000000473747c11 */ /* 0x000fe2000f8e20ff */
[----:B-1----:R-:W-:-:S06]  /*0350*/  UMOV UR4, URZ ;  /* 0x000000ff00047c82 */ /* 0x002fcc0008000000 */
.L_x_1404:
[----:B0-----:R-:W0:Y:S01]  /*0360*/  LDC R6, c[0x0][0x410] ;  /* 0x00010400ff067b82 */ /* 0x001e220000000800 */
[----:B-1----:R-:W1:Y:S01]  /*0370*/  LDCU.128 UR16, c[0x0][0x400] ;  /* 0x00008000ff1077ac */ /* 0x002e620008000c00 */
[C---:B------:R-:W-:Y:S02]  /*0380*/  IADD3 R13, PT, PT, R118.reuse, 0x50, RZ ;  /* 0x00000050760d7810 */ /* 0x040fe40007ffe0ff */
[----:B------:R-:W-:Y:S02]  /*0390*/  ISETP.LE.AND P2, PT, RZ, UR14, PT ;  /* 0x0000000eff007c0c */ /* 0x000fe4000bf43270 */
[C---:B------:R-:W-:Y:S02]  /*03a0*/  IADD3 R27, PT, PT, R118.reuse, 0x10, RZ ;  /* 0x00000010761b7810 */ /* 0x040fe40007ffe0ff */
[----:B------:R-:W-:Y:S02]  /*03b0*/  IADD3 R29, PT, PT, R118, 0x20, RZ ;  /* 0x00000020761d7810 */ /* 0x000fe40007ffe0ff */
[----:B------:R-:W-:-:S02]  /*03c0*/  LOP3.LUT R122, R117, 0xffff, RZ, 0xc0, !PT ;  /* 0x0000ffff757a7812 */ /* 0x000fc400078ec0ff */
[C---:B------:R-:W-:Y:S02]  /*03d0*/  IADD3 R37, PT, PT, R118.reuse, 0x30, RZ ;  /* 0x0000003076257810 */ /* 0x040fe40007ffe0ff */
[C---:B------:R-:W-:Y:S02]  /*03e0*/  IADD3 R39, PT, PT, R118.reuse, 0x40, RZ ;  /* 0x0000004076277810 */ /* 0x040fe40007ffe0ff */
[----:B------:R-:W-:Y:S02]  /*03f0*/  IADD3 R41, PT, PT, R118, 0x60, RZ ;  /* 0x0000006076297810 */ /* 0x000fe40007ffe0ff */
[----:B------:R-:W-:Y:S02]  /*0400*/  CS2R R92, SRZ ;  /* 0x00000000005c7805 */ /* 0x000fe4000001ff00 */
[----:B------:R-:W-:Y:S02]  /*0410*/  SHF.R.S32.HI R15, RZ, 0x1f, R13 ;  /* 0x0000001fff0f7819 */ /* 0x000fe4000001140d */
[----:B------:R-:W-:-:S02]  /*0420*/  CS2R R90, SRZ ;  /* 0x00000000005a7805 */ /* 0x000fc4000001ff00 */
[----:B-1----:R-:W-:Y:S02]  /*0430*/  ISETP.GE.U32.AND P1, PT, R13, UR16, PT ;  /* 0x000000100d007c0c */ /* 0x002fe4000bf26070 */
[----:B------:R-:W-:Y:S02]  /*0440*/  CS2R R88, SRZ ;  /* 0x0000000000587805 */ /* 0x000fe4000001ff00 */
[----:B------:R-:W-:Y:S02]  /*0450*/  ISETP.GE.U32.AND P6, PT, R27, UR16, PT ;  /* 0x000000101b007c0c */ /* 0x000fe4000bfc6070 */
[----:B------:R-:W-:Y:S02]  /*0460*/  CS2R R86, SRZ ;  /* 0x0000000000567805 */ /* 0x000fe4000001ff00 */
[----:B0-----:R-:W-:Y:S02]  /*0470*/  IABS R5, R6 ;  /* 0x0000000600057213 */ /* 0x001fe40000000000 */
[----:B------:R-:W-:-:S02]  /*0480*/  CS2R R84, SRZ ;  /* 0x0000000000547805 */ /* 0x000fc4000001ff00 */
[----:B------:R-:W-:Y:S02]  /*0490*/  ISETP.GE.AND.EX P1, PT, R15, UR17, PT, P1 ;  /* 0x000000110f007c0c */ /* 0x000fe4000bf26310 */
[----:B------:R-:W-:Y:S01]  /*04a0*/  CS2R R82, SRZ ;  /* 0x0000000000527805 */ /* 0x000fe2000001ff00 */
[----:B------:R-:W0:Y:S01]  /*04b0*/  I2F.RP R0, R5 ;  /* 0x0000000500007306 */ /* 0x000e220000209400 */
[----:B------:R-:W-:Y:S02]  /*04c0*/  SHF.R.S32.HI R23, RZ, 0x1f, R27 ;  /* 0x0000001fff177819 */ /* 0x000fe4000001141b */
[----:B------:R-:W-:Y:S02]  /*04d0*/  CS2R R80, SRZ ;  /* 0x0000000000507805 */ /* 0x000fe4000001ff00 */
[----:B------:R-:W-:Y:S02]  /*04e0*/  SHF.R.S32.HI R31, RZ, 0x1f, R29 ;  /* 0x0000001fff1f7819 */ /* 0x000fe4000001141d */
[----:B------:R-:W-:-:S02]  /*04f0*/  CS2R R78, SRZ ;  /* 0x00000000004e7805 */ /* 0x000fc4000001ff00 */
[----:B------:R-:W-:Y:S01]  /*0500*/  ISETP.GE.AND.EX P6, PT, R23, UR17, PT, P6 ;  /* 0x0000001117007c0c */ /* 0x000fe2000bfc6360 */
[----:B------:R-:W1:Y:S01]  /*0510*/  LDCU.64 UR8, c[0x0][0x3b8] ;  /* 0x00007700ff0877ac */ /* 0x000e620008000a00 */
[----:B------:R-:W-:Y:S02]  /*0520*/  CS2R R96, SRZ ;  /* 0x0000000000607805 */ /* 0x000fe4000001ff00 */
[----:B------:R-:W-:Y:S01]  /*0530*/  CS2R R94, SRZ ;  /* 0x00000000005e7805 */ /* 0x000fe2000001ff00 */
[----:B------:R-:W2:Y:S01]  /*0540*/  LDC.64 R76, c[0x0][0x3a8] ;  /* 0x0000ea00ff4c7b82 */ /* 0x000ea20000000a00 */
[----:B0-----:R-:W0:Y:S07]  /*0550*/  MUFU.RCP R0, R0 ;  /* 0x0000000000007308 */ /* 0x001e2e0000001000 */
[----:B---3--:R-:W3:Y:S08]  /*0560*/  @!P1 LDC.64 R8, c[0x0][0x3f8] ;  /* 0x0000fe00ff089b82 */ /* 0x008ef00000000a00 */
[----:B------:R-:W4:Y:S01]  /*0570*/  @!P6 LDC.64 R10, c[0x0][0x3f8] ;  /* 0x0000fe00ff0aeb82 */ /* 0x000f220000000a00 */
[----:B0-----:R-:W-:-:S07]  /*0580*/  IADD3 R2, PT, PT, R0, 0xffffffe, RZ ;  /* 0x0ffffffe00027810 */ /* 0x001fce0007ffe0ff */
[----:B------:R-:W0:Y:S01]  /*0590*/  @!P1 LDC.64 R18, c[0x0][0x3a0] ;  /* 0x0000e800ff129b82 */ /* 0x000e220000000a00 */
[----:B------:R1:W2:Y:S07]  /*05a0*/  F2I.FTZ.U32.TRUNC.NTZ R3, R2 ;  /* 0x0000000200037305 */ /* 0x0002ae000021f000 */
[----:B------:R-:W0:Y:S01]  /*05b0*/  @!P1 LDC.64 R20, c[0x0][0x398] ;  /* 0x0000e600ff149b82 */ /* 0x000e220000000a00 */
[----:B-1----:R-:W-:-:S07]  /*05c0*/  HFMA2 R2, -RZ, RZ, 0, 0 ;  /* 0x00000000ff027431 */ /* 0x002fce00000001ff */
[----:B------:R-:W1:Y:S01]  /*05d0*/  @!P6 LDC.64 R16, c[0x0][0x3a0] ;  /* 0x0000e800ff10eb82 */ /* 0x000e620000000a00 */
[----:B--2---:R-:W-:-:S05]  /*05e0*/  IADD3 R4, PT, PT, RZ, -R3, RZ ;  /* 0x80000003ff047210 */ /* 0x004fca0007ffe0ff */
[----:B------:R-:W-:Y:S01]  /*05f0*/  IMAD R7, R4, R5, RZ ;  /* 0x0000000504077224 */ /* 0x000fe200078e02ff */
[----:B------:R-:W-:-:S03]  /*0600*/  IABS R4, UR14 ;  /* 0x0000000e00047c13 */ /* 0x000fc60008000000 */
[----:B------:R-:W-:Y:S01]  /*0610*/  IMAD.HI.U32 R3, R3, R7, R2 ;  /* 0x0000000703037227 */ /* 0x000fe200078e0002 */
[----:B------:R-:W-:-:S04]  /*0620*/  LOP3.LUT R2, R6, UR14, RZ, 0x3c, !PT ;  /* 0x0000000e06027c12 */ /* 0x000fc8000f8e3cff */
[----:B------:R-:W-:Y:S01]  /*0630*/  ISETP.GE.AND P0, PT, R2, RZ, PT ;  /* 0x000000ff0200720c */ /* 0x000fe20003f06270 */
[----:B------:R-:W-:-:S05]  /*0640*/  IMAD.HI.U32 R3, R3, R4, RZ ;  /* 0x0000000403037227 */ /* 0x000fca00078e00ff */
[----:B------:R-:W-:-:S05]  /*0650*/  IADD3 R0, PT, PT, -R3, RZ, RZ ;  /* 0x000000ff03007210 */ /* 0x000fca0007ffe1ff */
[----:B------:R-:W-:Y:S02]  /*0660*/  IMAD R0, R5, R0, R4 ;  /* 0x0000000005007224 */ /* 0x000fe400078e0204 */
[----:B----4-:R-:W-:Y:S02]  /*0670*/  @!P6 IMAD R4, R23, R10, RZ ;  /* 0x0000000a1704e224 */ /* 0x010fe400078e02ff */
[----:B------:R-:W2:Y:S01]  /*0680*/  @!P6 LDC.64 R22, c[0x0][0x398] ;  /* 0x0000e600ff16eb82 */ /* 0x000ea20000000a00 */
[----:B------:R-:W-:Y:S01]  /*0690*/  ISETP.GT.U32.AND P4, PT, R5, R0, PT ;  /* 0x000000000500720c */ /* 0x000fe20003f84070 */
[----:B------:R-:W-:-:S12]  /*06a0*/  @!P6 IMAD R11, R27, R11, R4 ;  /* 0x0000000b1b0be224 */ /* 0x000fd800078e0204 */
        /* <DEDUP_REMOVED lines=16> */
[----:B------:R-:W-:Y:S02]  /*07b0*/  IADD3 R122, P2, PT, R122, R7, RZ ;  /* 0x000000077a7a7210 */ /* 0x000fe40007f5e0ff */
[----:B------:R-:W-:Y:S02]  /*07c0*/  SHF.R.S32.HI R2, RZ, 0x1f, R3 ;  /* 0x0000001fff027819 */ /* 0x000fe40000011403 */
[----:B------:R-:W-:-:S02]  /*07d0*/  LEA.HI.X.SX32 R123, R7, RZ, 0x1, P2 ;  /* 0x000000ff077b7211 */ /* 0x000fc400010f0eff */
[----:B------:R-:W-:Y:S01]  /*07e0*/  ISETP.GE.U32.AND P2, PT, R37, UR16, PT ;  /* 0x0000001025007c0c */ /* 0x000fe2000bf46070 */
[----:B------:R-:W-:Y:S01]  /*07f0*/  IMAD R2, R2, UR18, RZ ;  /* 0x0000001202027c24 */ /* 0x000fe2000f8e02ff */
[----:B------:R-:W-:Y:S01]  /*0800*/  ISETP.GE.U32.AND P3, PT, R39, UR16, PT ;  /* 0x0000001027007c0c */ /* 0x000fe2000bf66070 */
[C---:B------:R-:W-:Y:S02]  /*0810*/  IMAD.WIDE.U32 R122, R3.reuse, UR18, R122 ;  /* 0x00000012037a7c25 */ /* 0x040fe4000f8e007a */
[----:B------:R-:W4:Y:S02]  /*0820*/  @!P0 LDC.64 R24, c[0x0][0x3f8] ;  /* 0x0000fe00ff188b82 */ /* 0x000f240000000a00 */
[----:B------:R-:W-:Y:S01]  /*0830*/  IMAD R121, R3, UR19, R2 ;  /* 0x0000001303797c24 */ /* 0x000fe2000f8e0202 */
[----:B------:R-:W-:Y:S01]  /*0840*/  @!P1 MOV R120, R122 ;  /* 0x0000007a00789202 */ /* 0x000fe20000000f00 */
[----:B---3--:R-:W-:Y:S01]  /*0850*/  @!P1 IMAD R2, R15, R8, RZ ;  /* 0x000000080f029224 */ /* 0x008fe200078e02ff */
[----:B------:R-:W-:-:S02]  /*0860*/  SHF.R.S32.HI R15, RZ, 0x1f, R37 ;  /* 0x0000001fff0f7819 */ /* 0x000fc40000011425 */
[----:B------:R-:W-:Y:S01]  /*0870*/  IADD3 R121, PT, PT, R123, R121, RZ ;  /* 0x000000797b797210 */ /* 0x000fe20007ffe0ff */
[----:B------:R-:W-:Y:S01]  /*0880*/  @!P1 IMAD R5, R13, R9, R2 ;  /* 0x000000090d059224 */ /* 0x000fe200078e0202 */
[----:B------:R-:W-:Y:S02]  /*0890*/  ISETP.GE.AND.EX P2, PT, R15, UR17, PT, P2 ;  /* 0x000000110f007c0c */ /* 0x000fe4000bf46320 */
[----:B------:R-:W-:Y:S01]  /*08a0*/  @!P6 MOV R4, R122 ;  /* 0x0000007a0004e202 */ /* 0x000fe20000000f00 */
[----:B------:R-:W-:Y:S02]  /*08b0*/  @!P1 IMAD.WIDE.U32 R2, R13, R8, R120 ;  /* 0x000000080d029225 */ /* 0x000fe400078e0078 */
[----:B------:R-:W3:Y:S03]  /*08c0*/  @!P0 LDC.64 R8, c[0x0][0x398] ;  /* 0x0000e600ff088b82 */ /* 0x000ee60000000a00 */
[----:B------:R-:W-:-:S02]  /*08d0*/  @!P1 IADD3 R3, PT, PT, R3, R5, RZ ;  /* 0x0000000503039210 */ /* 0x000fc40007ffe0ff */
[----:B------:R-:W-:Y:S02]  /*08e0*/  @!P6 MOV R5, R121 ;  /* 0x000000790005e202 */ /* 0x000fe40000000f00 */
[C---:B------:R-:W-:Y:S01]  /*08f0*/  @!P1 SHF.L.U32 R7, R2.reuse, 0x2, RZ ;  /* 0x0000000202079819 */ /* 0x040fe200000006ff */
[----:B------:R-:W3:Y:S01]  /*0900*/  @!P2 LDC.64 R32, c[0x0][0x398] ;  /* 0x0000e600ff20ab82 */ /* 0x000ee20000000a00 */
[----:B------:R-:W-:Y:S01]  /*0910*/  @!P1 SHF.L.U64.HI R6, R2, 0x2, R3 ;  /* 0x0000000202069819 */ /* 0x000fe20000010203 */
[----:B------:R-:W-:Y:S01]  /*0920*/  @!P6 IMAD.WIDE.U32 R4, R27, R10, R4 ;  /* 0x0000000a1b04e225 */ /* 0x000fe200078e0004 */
[C---:B0-----:R-:W-:Y:S02]  /*0930*/  @!P1 IADD3 R18, P5, PT, R7.reuse, R18, RZ ;  /* 0x0000001207129210 */ /* 0x041fe40007fbe0ff */
[----:B------:R-:W-:Y:S01]  /*0940*/  @!P1 IADD3 R20, P4, PT, R7, R20, RZ ;  /* 0x0000001407149210 */ /* 0x000fe20007f9e0ff */
[----:B----4-:R-:W-:Y:S01]  /*0950*/  @!P0 IMAD R10, R31, R24, RZ ;  /* 0x000000181f0a8224 */ /* 0x010fe200078e02ff */
[----:B------:R-:W-:Y:S01]  /*0960*/  @!P6 IADD3 R5, PT, PT, R5, R11, RZ ;  /* 0x0000000b0505e210 */ /* 0x000fe20007ffe0ff */
[----:B------:R-:W0:Y:S01]  /*0970*/  @!P0 LDC.64 R26, c[0x0][0x3a0] ;  /* 0x0000e800ff1a8b82 */ /* 0x000e220000000a00 */
[----:B------:R-:W-:Y:S01]  /*0980*/  @!P6 SHF.L.U32 R13, R4, 0x2, RZ ;  /* 0x00000002040de819 */ /* 0x000fe200000006ff */
[----:B------:R-:W-:Y:S01]  /*0990*/  @!P0 IMAD R7, R29, R25, R10 ;  /* 0x000000191d078224 */ /* 0x000fe200078e020a */
[----:B------:R-:W-:-:S02]  /*09a0*/  SHF.R.S32.HI R25, RZ, 0x1f, R39 ;  /* 0x0000001fff197819 */ /* 0x000fc40000011427 */
[----:B------:R-:W-:Y:S02]  /*09b0*/  @!P6 SHF.L.U64.HI R14, R4, 0x2, R5 ;  /* 0x00000002040ee819 */ /* 0x000fe40000010205 */
[----:B------:R-:W-:Y:S01]  /*09c0*/  ISETP.GE.AND.EX P3, PT, R25, UR17, PT, P3 ;  /* 0x0000001119007c0c */ /* 0x000fe2000bf66330 */
[----:B------:R-:W4:Y:S01]  /*09d0*/  @!P2 LDC.64 R2, c[0x0][0x3f8] ;  /* 0x0000fe00ff02ab82 */ /* 0x000f220000000a00 */
[----:B------:R-:W-:Y:S02]  /*09e0*/  @!P0 MOV R4, R122 ;  /* 0x0000007a00048202 */ /* 0x000fe40000000f00 */
[----:B------:R-:W-:Y:S02]  /*09f0*/  @!P0 MOV R5, R121 ;  /* 0x0000007900058202 */ /* 0x000fe40000000f00 */
[C---:B------:R-:W-:Y:S02]  /*0a00*/  @!P1 IADD3.X R19, PT, PT, R6.reuse, R19, RZ, P5, !PT ;  /* 0x0000001306139210 */ /* 0x040fe40002ffe4ff */
[----:B-1----:R-:W-:Y:S01]  /*0a10*/  @!P6 IADD3 R10, P5, PT, R13, R16, RZ ;  /* 0x000000100d0ae210 */ /* 0x002fe20007fbe0ff */
[----:B------:R-:W-:Y:S01]  /*0a20*/  @!P0 IMAD.WIDE.U32 R4, R29, R24, R4 ;  /* 0x000000181d048225 */ /* 0x000fe200078e0004 */
[----:B------:R-:W-:Y:S01]  /*0a30*/  @!P1 IADD3.X R21, PT, PT, R6, R21, RZ, P4, !PT ;  /* 0x0000001506159210 */ /* 0x000fe200027fe4ff */
[----:B------:R-:W1:Y:S01]  /*0a40*/  @!P2 LDC.64 R30, c[0x0][0x3a0] ;  /* 0x0000e800ff1eab82 */ /* 0x000e620000000a00 */
[----:B------:R-:W-:-:S02]  /*0a50*/  @!P6 IADD3.X R11, PT, PT, R14, R17, RZ, P5, !PT ;  /* 0x000000110e0be210 */ /* 0x000fc40002ffe4ff */
[----:B------:R-:W-:Y:S02]  /*0a60*/  @!P0 IADD3 R7, PT, PT, R5, R7, RZ ;  /* 0x0000000705078210 */ /* 0x000fe40007ffe0ff */
[C---:B------:R-:W-:Y:S01]  /*0a70*/  @!P0 SHF.L.U32 R5, R4.reuse, 0x2, RZ ;  /* 0x0000000204058819 */ /* 0x040fe200000006ff */
[----:B------:R1:W5:Y:S01]  /*0a80*/  @!P6 LDG.E.64 R92, desc[UR20][R10.64] ;  /* 0x000000140a5ce981 */ /* 0x000362000c1e1b00 */
[----:B--2---:R-:W-:Y:S01]  /*0a90*/  @!P6 IADD3 R12, P4, PT, R13, R22, RZ ;  /* 0x000000160d0ce210 */ /* 0x004fe20007f9e0ff */
[----:B------:R-:W2:Y:S01]  /*0aa0*/  @!P3 LDC.64 R34, c[0x0][0x3f8] ;  /* 0x0000fe00ff22bb82 */ /* 0x000ea20000000a00 */
[----:B------:R-:W-:Y:S02]  /*0ab0*/  @!P0 SHF.L.U64.HI R4, R4, 0x2, R7 ;  /* 0x0000000204048819 */ /* 0x000fe40000010207 */
[----:B0-----:R-:W-:Y:S02]  /*0ac0*/  @!P0 IADD3 R6, P5, PT, R5, R26, RZ ;  /* 0x0000001a05068210 */ /* 0x001fe40007fbe0ff */
[----:B------:R-:W-:Y:S01]  /*0ad0*/  @!P6 IADD3.X R13, PT, PT, R14, R23, RZ, P4, !PT ;  /* 0x000000170e0de210 */ /* 0x000fe200027fe4ff */
[----:B----4-:R-:W-:Y:S01]  /*0ae0*/  @!P2 IMAD R14, R15, R2, RZ ;  /* 0x000000020f0ea224 */ /* 0x010fe200078e02ff */
[----:B------:R-:W-:Y:S01]  /*0af0*/  @!P0 IADD3.X R7, PT, PT, R4, R27, RZ, P5, !PT ;  /* 0x0000001b04078210 */ /* 0x000fe20002ffe4ff */
[----:B------:R-:W0:Y:S01]  /*0b00*/  @!P3 LDC.64 R22, c[0x0][0x3a0] ;  /* 0x0000e800ff16bb82 */ /* 0x000e220000000a00 */
[----:B------:R-:W-:Y:S01]  /*0b10*/  ISETP.GE.U32.AND P5, PT, R41, UR16, PT ;  /* 0x0000001029007c0c */ /* 0x000fe2000bfa6070 */
[----:B------:R-:W-:Y:S01]  /*0b20*/  @!P2 IMAD R17, R37, R3, R14 ;  /* 0x000000032511a224 */ /* 0x000fe200078e020e */
[----:B------:R-:W-:Y:S01]  /*0b30*/  SHF.R.S32.HI R29, RZ, 0x1f, R41 ;  /* 0x0000001fff1d7819 */ /* 0x000fe20000011429 */
[----:B------:R-:W-:Y:S01]  /*0b40*/  HFMA2 R3, -RZ, RZ, 0, 0 ;  /* 0x00000000ff037431 */ /* 0x000fe200000001ff */
[----:B------:R-:W-:Y:S01]  /*0b50*/  @!P2 MOV R14, R122 ;  /* 0x0000007a000ea202 */ /* 0x000fe20000000f00 */
[----:B------:R-:W5:Y:S01]  /*0b60*/  @!P6 LDG.E.64 R90, desc[UR20][R12.64] ;  /* 0x000000140c5ae981 */ /* 0x000f62000c1e1b00 */
[----:B------:R-:W-:-:S02]  /*0b70*/  ISETP.GE.AND.EX P5, PT, R29, UR17, PT, P5 ;  /* 0x000000111d007c0c */ /* 0x000fc4000bfa6350 */
[----:B------:R-:W-:Y:S01]  /*0b80*/  @!P2 MOV R15, R121 ;  /* 0x00000079000fa202 */ /* 0x000fe20000000f00 */
[----:B------:R-:W5:Y:S01]  /*0b90*/  @!P0 LDG.E.64 R88, desc[UR20][R6.64] ;  /* 0x0000001406588981 */ /* 0x000f62000c1e1b00 */
[----:B---3--:R-:W-:Y:S01]  /*0ba0*/  @!P0 IADD3 R8, P4, PT, R5, R8, RZ ;  /* 0x0000000805088210 */ /* 0x008fe20007f9e0ff */
[----:B------:R-:W-:Y:S01]  /*0bb0*/  @!P2 IMAD.WIDE.U32 R14, R37, R2, R14 ;  /* 0x00000002250ea225 */ /* 0x000fe200078e000e */
[----:B------:R-:W-:Y:S02]  /*0bc0*/  MOV R2, RZ ;  /* 0x000000ff00027202 */ /* 0x000fe40000000f00 */
[----:B------:R-:W-:Y:S01]  /*0bd0*/  @!P0 IADD3.X R9, PT, PT, R4, R9, RZ, P4, !PT ;  /* 0x0000000904098210 */ /* 0x000fe200027fe4ff */
[----:B--2---:R-:W-:Y:S01]  /*0be0*/  @!P3 IMAD R28, R25, R34, RZ ;  /* 0x00000022191cb224 */ /* 0x004fe200078e02ff */
[----:B------:R-:W-:-:S03]  /*0bf0*/  @!P2 IADD3 R17, PT, PT, R15, R17, RZ ;  /* 0x000000110f11a210 */ /* 0x000fc60007ffe0ff */
[----:B------:R-:W2:Y:S01]  /*0c00*/  @!P5 LDC.64 R36, c[0x0][0x3f8] ;  /* 0x0000fe00ff24db82 */ /* 0x000ea20000000a00 */
[C---:B------:R-:W-:Y:S01]  /*0c10*/  @!P2 SHF.L.U32 R15, R14.reuse, 0x2, RZ ;  /* 0x000000020e0fa819 */ /* 0x040fe200000006ff */
[----:B------:R3:W5:Y:S01]  /*0c20*/  @!P1 LDG.E.64 R2, desc[UR20][R18.64] ;  /* 0x0000001412029981 */ /* 0x000762000c1e1b00 */
[----:B------:R-:W-:Y:S01]  /*0c30*/  @!P2 SHF.L.U64.HI R26, R14, 0x2, R17 ;  /* 0x000000020e1aa819 */ /* 0x000fe20000010211 */
[----:B------:R-:W-:Y:S01]  /*0c40*/  @!P3 IMAD R27, R39, R35, R28 ;  /* 0x00000023271bb224 */ /* 0x000fe200078e021c */
[----:B-1----:R-:W-:Y:S02]  /*0c50*/  @!P2 IADD3 R16, P4, PT, R15, R30, RZ ;  /* 0x0000001e0f10a210 */ /* 0x002fe40007f9e0ff */
[----:B------:R-:W-:Y:S02]  /*0c60*/  CS2R R4, SRZ ;  /* 0x0000000000047805 */ /* 0x000fe4000001ff00 */
[----:B------:R-:W-:Y:S01]  /*0c70*/  IADD3 R35, PT, PT, R118, 0x70, RZ ;  /* 0x0000007076237810 */ /* 0x000fe20007ffe0ff */
[----:B------:R-:W1:Y:S01]  /*0c80*/  @!P3 LDC.64 R24, c[0x0][0x398] ;  /* 0x0000e600ff18bb82 */ /* 0x000e620000000a00 */
[-C--:B------:R-:W-:Y:S01]  /*0c90*/  @!P5 MOV R10, R122.reuse ;  /* 0x0000007a000ad202 */ /* 0x080fe20000000f00 */
[----:B------:R-:W5:Y:S01]  /*0ca0*/  @!P0 LDG.E.64 R86, desc[UR20][R8.64] ;  /* 0x0000001408568981 */ /* 0x000f62000c1e1b00 */
[----:B---3--:R-:W-:-:S02]  /*0cb0*/  @!P3 MOV R18, R122 ;  /* 0x0000007a0012b202 */ /* 0x008fc40000000f00 */
[----:B------:R-:W-:Y:S01]  /*0cc0*/  @!P3 MOV R19, R121 ;  /* 0x000000790013b202 */ /* 0x000fe20000000f00 */
[----:B------:R3:W5:Y:S01]  /*0cd0*/  @!P1 LDG.E.64 R4, desc[UR20][R20.64] ;  /* 0x0000001414049981 */ /* 0x000762000c1e1b00 */
[----:B------:R-:W-:Y:S02]  /*0ce0*/  @!P2 IADD3.X R17, PT, PT, R26, R31, RZ, P4, !PT ;  /* 0x0000001f1a11a210 */ /* 0x000fe400027fe4ff */
[----:B------:R-:W-:Y:S01]  /*0cf0*/  ISETP.GE.U32.AND P4, PT, R35, UR16, PT ;  /* 0x0000001023007c0c */ /* 0x000fe2000bf86070 */
[----:B------:R-:W-:Y:S01]  /*0d00*/  @!P3 IMAD.WIDE.U32 R18, R39, R34, R18 ;  /* 0x000000222712b225 */ /* 0x000fe200078e0012 */
[----:B------:R-:W-:Y:S01]  /*0d10*/  SHF.R.S32.HI R39, RZ, 0x1f, R35 ;  /* 0x0000001fff277819 */ /* 0x000fe20000011423 */
[----:B------:R-:W4:Y:S01]  /*0d20*/  @!P5 LDC.64 R30, c[0x0][0x398] ;  /* 0x0000e600ff1edb82 */ /* 0x000f220000000a00 */
[----:B------:R-:W-:Y:S01]  /*0d30*/  @!P2 IADD3 R14, P1, PT, R15, R32, RZ ;  /* 0x000000200f0ea210 */ /* 0x000fe20007f3e0ff */
[----:B------:R-:W5:Y:S01]  /*0d40*/  @!P2 LDG.E.64 R84, desc[UR20][R16.64] ;  /* 0x000000141054a981 */ /* 0x000f62000c1e1b00 */
[----:B------:R-:W-:-:S02]  /*0d50*/  ISETP.GE.AND.EX P4, PT, R39, UR17, PT, P4 ;  /* 0x0000001127007c0c */ /* 0x000fc4000bf86340 */
[----:B------:R-:W-:Y:S01]  /*0d60*/  @!P2 IADD3.X R15, PT, PT, R26, R33, RZ, P1, !PT ;  /* 0x000000211a0fa210 */ /* 0x000fe20000ffe4ff */
[----:B--2---:R-:W-:Y:S01]  /*0d70*/  @!P5 IMAD R26, R29, R36, RZ ;  /* 0x000000241d1ad224 */ /* 0x004fe200078e02ff */
[----:B---3--:R-:W-:Y:S01]  /*0d80*/  @!P3 IADD3 R21, PT, PT, R19, R27, RZ ;  /* 0x0000001b1315b210 */ /* 0x008fe20007ffe0ff */
[----:B------:R-:W2:Y:S01]  /*0d90*/  @!P5 LDC.64 R28, c[0x0][0x3a0] ;  /* 0x0000e800ff1cdb82 */ /* 0x000ea20000000a00 */
[C---:B------:R-:W-:Y:S01]  /*0da0*/  @!P3 SHF.L.U32 R19, R18.reuse, 0x2, RZ ;  /* 0x000000021213b819 */ /* 0x040fe200000006ff */
[----:B------:R3:W5:Y:S01]  /*0db0*/  @!P2 LDG.E.64 R82, desc[UR20][R14.64] ;  /* 0x000000140e52a981 */ /* 0x000762000c1e1b00 */
[----:B------:R-:W-:Y:S01]  /*0dc0*/  @!P3 SHF.L.U64.HI R20, R18, 0x2, R21 ;  /* 0x000000021214b819 */ /* 0x000fe20000010215 */
[----:B------:R-:W-:-:S04]  /*0dd0*/  @!P5 IMAD R21, R41, R37, R26 ;  /* 0x000000252915d224 */ /* 0x000fc800078e021a */
[----:B------:R-:W3:Y:S01]  /*0de0*/  @!P4 LDC.64 R32, c[0x0][0x3f8] ;  /* 0x0000fe00ff20cb82 */ /* 0x000ee20000000a00 */
[C---:B0-----:R-:W-:Y:S02]  /*0df0*/  @!P3 IADD3 R18, P1, PT, R19.reuse, R22, RZ ;  /* 0x000000161312b210 */ /* 0x041fe40007f3e0ff */
[----:B------:R-:W-:Y:S02]  /*0e00*/  IADD3 R37, PT, PT, R118, 0x90, RZ ;  /* 0x0000009076257810 */ /* 0x000fe40007ffe0ff */
[----:B-1----:R-:W-:Y:S02]  /*0e10*/  @!P3 IADD3 R24, P6, PT, R19, R24, RZ ;  /* 0x000000181318b210 */ /* 0x002fe40007fde0ff */
[----:B------:R-:W-:Y:S02]  /*0e20*/  @!P3 IADD3.X R19, PT, PT, R20, R23, RZ, P1, !PT ;  /* 0x000000171413b210 */ /* 0x000fe40000ffe4ff */
[----:B------:R-:W-:Y:S02]  /*0e30*/  @!P5 MOV R11, R121 ;  /* 0x00000079000bd202 */ /* 0x000fe40000000f00 */
[----:B------:R-:W-:Y:S01]  /*0e40*/  ISETP.GE.U32.AND P1, PT, R37, UR16, PT ;  /* 0x0000001025007c0c */ /* 0x000fe2000bf26070 */
[----:B------:R0:W5:Y:S01]  /*0e50*/  @!P3 LDG.E.64 R80, desc[UR20][R18.64] ;  /* 0x000000141250b981 */ /* 0x000162000c1e1b00 */
[----:B------:R-:W-:Y:S01]  /*0e60*/  SHF.R.S32.HI R43, RZ, 0x1f, R37 ;  /* 0x0000001fff2b7819 */ /* 0x000fe20000011425 */
[----:B------:R-:W-:-:S03]  /*0e70*/  @!P5 IMAD.WIDE.U32 R10, R41, R36, R10 ;  /* 0x00000024290ad225 */ /* 0x000fc600078e000a */
[----:B------:R-:W-:Y:S02]  /*0e80*/  ISETP.GE.AND.EX P1, PT, R43, UR17, PT, P1 ;  /* 0x000000112b007c0c */ /* 0x000fe4000bf26310 */
[----:B------:R-:W-:Y:S02]  /*0e90*/  @!P5 IADD3 R13, PT, PT, R11, R21, RZ ;  /* 0x000000150b0dd210 */ /* 0x000fe40007ffe0ff */
[----:B------:R-:W-:Y:S02]  /*0ea0*/  @!P5 SHF.L.U32 R11, R10, 0x2, RZ ;  /* 0x000000020a0bd819 */ /* 0x000fe400000006ff */
[----:B------:R-:W-:Y:S01]  /*0eb0*/  @!P3 IADD3.X R25, PT, PT, R20, R25, RZ, P6, !PT ;  /* 0x000000191419b210 */ /* 0x000fe200037fe4ff */
[----:B---3--:R-:W-:Y:S01]  /*0ec0*/  @!P4 IMAD R26, R39, R32, RZ ;  /* 0x00000020271ac224 */ /* 0x008fe200078e02ff */
[----:B------:R-:W-:Y:S02]  /*0ed0*/  @!P5 SHF.L.U64.HI R20, R10, 0x2, R13 ;  /* 0x000000020a14d819 */ /* 0x000fe4000001020d */
[----:B--2---:R-:W-:-:S02]  /*0ee0*/  @!P5 IADD3 R12, P0, PT, R11, R28, RZ ;  /* 0x0000001c0b0cd210 */ /* 0x004fc40007f1e0ff */
[----:B------:R-:W-:Y:S01]  /*0ef0*/  IADD3 R41, PT, PT, R118, 0x80, RZ ;  /* 0x0000008076297810 */ /* 0x000fe20007ffe0ff */
[----:B------:R-:W1:Y:S01]  /*0f00*/  @!P1 LDC.64 R22, c[0x0][0x3f8] ;  /* 0x0000fe00ff169b82 */ /* 0x000e620000000a00 */
[----:B------:R-:W-:Y:S02]  /*0f10*/  @!P4 MOV R6, R122 ;  /* 0x0000007a0006c202 */ /* 0x000fe40000000f00 */
[----:B------:R-:W-:Y:S01]  /*0f20*/  @!P4 MOV R7, R121 ;  /* 0x000000790007c202 */ /* 0x000fe20000000f00 */
[----:B------:R-:W-:Y:S01]  /*0f30*/  @!P4 IMAD R21, R35, R33, R26 ;  /* 0x000000212315c224 */ /* 0x000fe200078e021a */
[----:B------:R-:W-:Y:S01]  /*0f40*/  @!P5 IADD3.X R13, PT, PT, R20, R29, RZ, P0, !PT ;  /* 0x0000001d140dd210 */ /* 0x000fe200007fe4ff */
[----:B------:R2:W5:Y:S01]  /*0f50*/  @!P3 LDG.E.64 R78, desc[UR20][R24.64] ;  /* 0x00000014184eb981 */ /* 0x000562000c1e1b00 */
[----:B------:R-:W-:Y:S01]  /*0f60*/  ISETP.GE.U32.AND P0, PT, R41, UR16, PT ;  /* 0x0000001029007c0c */ /* 0x000fe2000bf06070 */
[----:B------:R-:W-:Y:S01]  /*0f70*/  @!P4 IMAD.WIDE.U32 R6, R35, R32, R6 ;  /* 0x000000202306c225 */ /* 0x000fe200078e0006 */
[----:B------:R-:W-:Y:S01]  /*0f80*/  SHF.R.S32.HI R33, RZ, 0x1f, R41 ;  /* 0x0000001fff217819 */ /* 0x000fe20000011429 */
[----:B------:R-:W3:Y:S01]  /*0f90*/  @!P4 LDC.64 R28, c[0x0][0x398] ;  /* 0x0000e600ff1ccb82 */ /* 0x000ee20000000a00 */
[----:B----4-:R-:W-:-:S02]  /*0fa0*/  @!P5 IADD3 R10, P6, PT, R11, R30, RZ ;  /* 0x0000001e0b0ad210 */ /* 0x010fc40007fde0ff */
[----:B------:R-:W-:Y:S02]  /*0fb0*/  ISETP.GE.AND.EX P0, PT, R33, UR17, PT, P0 ;  /* 0x0000001121007c0c */ /* 0x000fe4000bf06300 */
[----:B------:R-:W-:Y:S02]  /*0fc0*/  @!P5 IADD3.X R11, PT, PT, R20, R31, RZ, P6, !PT ;  /* 0x0000001f140bd210 */ /* 0x000fe400037fe4ff */
[----:B------:R-:W-:Y:S01]  /*0fd0*/  @!P4 IADD3 R7, PT, PT, R7, R21, RZ ;  /* 0x000000150707c210 */ /* 0x000fe20007ffe0ff */
[----:B------:R-:W4:Y:S08]  /*0fe0*/  @!P1 LDC.64 R30, c[0x0][0x3a0] ;  /* 0x0000e800ff1e9b82 */ /* 0x000f300000000a00 */
[----:B------:R-:W0:Y:S01]  /*0ff0*/  @!P4 LDC.64 R20, c[0x0][0x3a0] ;  /* 0x0000e800ff14cb82 */ /* 0x000e220000000a00 */
[----:B------:R-:W-:-:S02]  /*1000*/  @!P4 SHF.L.U32 R27, R6, 0x2, RZ ;  /* 0x00000002061bc819 */ /* 0x000fc400000006ff */
[----:B------:R-:W-:Y:S01]  /*1010*/  @!P4 SHF.L.U64.HI R26, R6, 0x2, R7 ;  /* 0x00000002061ac819 */ /* 0x000fe20000010207 */
[----:B-1----:R-:W-:-:S04]  /*1020*/  @!P1 IMAD R6, R43, R22, RZ ;  /* 0x000000162b069224 */ /* 0x002fc800078e02ff */
[----:B------:R-:W1:Y:S01]  /*1030*/  @!P0 LDC.64 R8, c[0x0][0x3f8] ;  /* 0x0000fe00ff088b82 */ /* 0x000e620000000a00 */
[----:B------:R-:W-:Y:S01]  /*1040*/  ISETP.GE.U32.AND P2, PT, R118, UR16, PT ;  /* 0x0000001076007c0c */ /* 0x000fe2000bf46070 */
[----:B------:R-:W-:Y:S01]  /*1050*/  @!P1 IMAD R23, R37, R23, R6 ;  /* 0x0000001725179224 */ /* 0x000fe200078e0206 */
[----:B------:R-:W-:Y:S02]  /*1060*/  @!P1 MOV R14, R122 ;  /* 0x0000007a000e9202 */ /* 0x000fe40000000f00 */
[----:B------:R-:W-:-:S03]  /*1070*/  @!P1 MOV R15, R121 ;  /* 0x00000079000f9202 */ /* 0x000fc60000000f00 */
[----:B------:R-:W4:Y:S01]  /*1080*/  @!P1 LDC.64 R6, c[0x0][0x398] ;  /* 0x0000e600ff069b82 */ /* 0x000f220000000a00 */
[----:B------:R-:W-:Y:S01]  /*1090*/  ISETP.GE.AND.EX P2, PT, R113, UR17, PT, P2 ;  /* 0x0000001171007c0c */ /* 0x000fe2000bf46320 */
[----:B------:R-:W-:Y:S01]  /*10a0*/  @!P1 IMAD.WIDE.U32 R14, R37, R22, R14 ;  /* 0x00000016250e9225 */ /* 0x000fe200078e000e */
[----:B0-----:R-:W-:-:S05]  /*10b0*/  @!P4 IADD3 R20, P6, PT, R27, R20, RZ ;  /* 0x000000141b14c210 */ /* 0x001fca0007fde0ff */
[----:B------:R-:W0:Y:S01]  /*10c0*/  @!P0 LDC.64 R36, c[0x0][0x3a0] ;  /* 0x0000e800ff248b82 */ /* 0x000e220000000a00 */
[----:B------:R-:W-:Y:S02]  /*10d0*/  ISETP.GE.U32.AND P3, PT, R112, UR16, PT ;  /* 0x0000001070007c0c */ /* 0x000fe4000bf66070 */
[C---:B------:R-:W-:Y:S02]  /*10e0*/  @!P4 IADD3.X R21, PT, PT, R26.reuse, R21, RZ, P6, !PT ;  /* 0x000000151a15c210 */ /* 0x040fe400037fe4ff */
[----:B---3--:R-:W-:Y:S02]  /*10f0*/  @!P4 IADD3 R22, P6, PT, R27, R28, RZ ;  /* 0x0000001c1b16c210 */ /* 0x008fe40007fde0ff */
[----:B------:R-:W-:Y:S01]  /*1100*/  @!P1 IADD3 R15, PT, PT, R15, R23, RZ ;  /* 0x000000170f0f9210 */ /* 0x000fe20007ffe0ff */
[----:B-1----:R-:W-:Y:S01]  /*1110*/  @!P0 IMAD R18, R33, R8, RZ ;  /* 0x0000000821128224 */ /* 0x002fe200078e02ff */
[----:B------:R-:W-:Y:S01]  /*1120*/  @!P4 IADD3.X R23, PT, PT, R26, R29, RZ, P6, !PT ;  /* 0x0000001d1a17c210 */ /* 0x000fe200037fe4ff */
[----:B------:R-:W1:Y:S01]  /*1130*/  @!P2 LDC.64 R16, c[0x0][0x3f8] ;  /* 0x0000fe00ff10ab82 */ /* 0x000e620000000a00 */
[----:B------:R-:W-:-:S02]  /*1140*/  ISETP.GE.AND.EX P3, PT, R111, UR17, PT, P3 ;  /* 0x000000116f007c0c */ /* 0x000fc4000bf66330 */
[C---:B--2---:R-:W-:Y:S02]  /*1150*/  @!P1 SHF.L.U32 R25, R14.reuse, 0x2, RZ ;  /* 0x000000020e199819 */ /* 0x044fe400000006ff */
[----:B------:R-:W-:Y:S02]  /*1160*/  @!P1 SHF.L.U64.HI R26, R14, 0x2, R15 ;  /* 0x000000020e1a9819 */ /* 0x000fe4000001020f */
[----:B------:R-:W-:Y:S01]  /*1170*/  @!P0 MOV R14, R122 ;  /* 0x0000007a000e8202 */ /* 0x000fe20000000f00 */
[----:B------:R-:W-:Y:S01]  /*1180*/  @!P0 IMAD R27, R41, R9, R18 ;  /* 0x00000009291b8224 */ /* 0x000fe200078e0212 */
[----:B------:R-:W-:Y:S01]  /*1190*/  @!P0 MOV R15, R121 ;  /* 0x00000079000f8202 */ /* 0x000fe20000000f00 */
[----:B------:R-:W2:Y:S01]  /*11a0*/  @!P0 LDC.64 R28, c[0x0][0x398] ;  /* 0x0000e600ff1c8b82 */ /* 0x000ea20000000a00 */
[----:B----4-:R-:W-:Y:S01]  /*11b0*/  @!P1 IADD3 R18, P6, PT, R25, R30, RZ ;  /* 0x0000001e19129210 */ /* 0x010fe20007fde0ff */
[----:B------:R-:W-:-:S03]  /*11c0*/  @!P0 IMAD.WIDE.U32 R8, R41, R8, R14 ;  /* 0x0000000829088225 */ /* 0x000fc600078e000e */
[C---:B------:R-:W-:Y:S02]  /*11d0*/  @!P1 IADD3.X R19, PT, PT, R26.reuse, R31, RZ, P6, !PT ;  /* 0x0000001f1a139210 */ /* 0x040fe400037fe4ff */
[----:B------:R-:W-:Y:S01]  /*11e0*/  @!P1 IADD3 R24, P6, PT, R25, R6, RZ ;  /* 0x0000000619189210 */ /* 0x000fe20007fde0ff */
[----:B------:R-:W3:Y:S01]  /*11f0*/  @!P3 LDC.64 R14, c[0x0][0x3f8] ;  /* 0x0000fe00ff0ebb82 */ /* 0x000ee20000000a00 */
[----:B------:R-:W-:Y:S02]  /*1200*/  @!P0 IADD3 R9, PT, PT, R9, R27, RZ ;  /* 0x0000001b09098210 */ /* 0x000fe40007ffe0ff */
[----:B------:R-:W-:Y:S02]  /*1210*/  @!P1 IADD3.X R25, PT, PT, R26, R7, RZ, P6, !PT ;  /* 0x000000071a199210 */ /* 0x000fe400037fe4ff */
[----:B------:R-:W-:Y:S02]  /*1220*/  CS2R R6, SRZ ;  /* 0x0000000000067805 */ /* 0x000fe4000001ff00 */
[----:B------:R-:W-:-:S02]  /*1230*/  @!P0 SHF.L.U32 R39, R8, 0x2, RZ ;  /* 0x0000000208278819 */ /* 0x000fc400000006ff */
[----:B------:R-:W-:Y:S02]  /*1240*/  @!P0 SHF.L.U64.HI R26, R8, 0x2, R9 ;  /* 0x00000002081a8819 */ /* 0x000fe40000010209 */
[----:B------:R-:W-:Y:S01]  /*1250*/  CS2R R8, SRZ ;  /* 0x0000000000087805 */ /* 0x000fe2000001ff00 */
[----:B------:R-:W4:Y:S01]  /*1260*/  @!P3 LDC.64 R40, c[0x0][0x3a0] ;  /* 0x0000e800ff28bb82 */ /* 0x000f220000000a00 */
[----:B------:R-:W5:Y:S04]  /*1270*/  @!P5 LDG.E.64 R6, desc[UR20][R12.64] ;  /* 0x000000140c06d981 */ /* 0x000f68000c1e1b00 */
[----:B------:R0:W5:Y:S01]  /*1280*/  @!P5 LDG.E.64 R8, desc[UR20][R10.64] ;  /* 0x000000140a08d981 */ /* 0x000162000c1e1b00 */
[----:B------:R-:W-:Y:S01]  /*1290*/  ISETP.GE.U32.AND P5, PT, R110, UR16, PT ;  /* 0x000000106e007c0c */ /* 0x000fe2000bfa6070 */
[----:B-1----:R-:W-:Y:S01]  /*12a0*/  @!P2 IMAD R27, R113, R16, RZ ;  /* 0x00000010711ba224 */ /* 0x002fe200078e02ff */
[----:B------:R-:W1:Y:S02]  /*12b0*/  @!P3 LDC.64 R34, c[0x0][0x398] ;  /* 0x0000e600ff22bb82 */ /* 0x000e640000000a00 */
[----:B------:R-:W-:Y:S01]  /*12c0*/  ISETP.GE.AND.EX P5, PT, R109, UR17, PT, P5 ;  /* 0x000000116d007c0c */ /* 0x000fe2000bfa6350 */
[----:B------:R-:W-:Y:S01]  /*12d0*/  @!P2 IMAD R27, R118, R17, R27 ;  /* 0x00000011761ba224 */ /* 0x000fe200078e021b */
[----:B0-----:R-:W-:-:S02]  /*12e0*/  @!P2 MOV R10, R122 ;  /* 0x0000007a000aa202 */ /* 0x001fc40000000f00 */
[----:B------:R-:W-:Y:S02]  /*12f0*/  @!P2 MOV R11, R121 ;  /* 0x00000079000ba202 */ /* 0x000fe40000000f00 */
[----:B------:R-:W-:Y:S01]  /*1300*/  @!P0 IADD3 R36, P6, PT, R39, R36, RZ ;  /* 0x0000002427248210 */ /* 0x000fe20007fde0ff */
[----:B------:R-:W-:-:S03]  /*1310*/  @!P2 IMAD.WIDE.U32 R16, R118, R16, R10 ;  /* 0x000000107610a225 */ /* 0x000fc600078e000a */
[----:B------:R-:W-:-:S03]  /*1320*/  @!P0 IADD3.X R37, PT, PT, R26, R37, RZ, P6, !PT ;  /* 0x000000251a258210 */ /* 0x000fc600037fe4ff */
[----:B------:R-:W0:Y:S01]  /*1330*/  @!P5 LDC.64 R30, c[0x0][0x3f8] ;  /* 0x0000fe00ff1edb82 */ /* 0x000e220000000a00 */
[----:B--2---:R-:W-:Y:S02]  /*1340*/  @!P0 IADD3 R38, P6, PT, R39, R28, RZ ;  /* 0x0000001c27268210 */ /* 0x004fe40007fde0ff */
[----:B------:R-:W-:Y:S01]  /*1350*/  @!P2 IADD3 R17, PT, PT, R17, R27, RZ ;  /* 0x0000001b1111a210 */ /* 0x000fe20007ffe0ff */
[----:B---3--:R-:W-:Y:S01]  /*1360*/  @!P3 IMAD R27, R111, R14, RZ ;  /* 0x0000000e6f1bb224 */ /* 0x008fe200078e02ff */
[----:B------:R-:W-:-:S03]  /*1370*/  @!P0 IADD3.X R39, PT, PT, R26, R29, RZ, P6, !PT ;  /* 0x0000001d1a278210 */ /* 0x000fc600037fe4ff */
[----:B------:R-:W2:Y:S01]  /*1380*/  @!P2 LDC.64 R28, c[0x0][0x3a0] ;  /* 0x0000e800ff1cab82 */ /* 0x000ea20000000a00 */
[----:B------:R-:W-:Y:S01]  /*1390*/  @!P3 IMAD R47, R112, R15, R27 ;  /* 0x0000000f702fb224 */ /* 0x000fe200078e021b */
[----:B------:R-:W-:Y:S02]  /*13a0*/  CS2R R10, SRZ ;  /* 0x00000000000a7805 */ /* 0x000fe4000001ff00 */
[----:B------:R-:W-:-:S04]  /*13b0*/  CS2R R12, SRZ ;  /* 0x00000000000c7805 */ /* 0x000fc8000001ff00 */
[----:B------:R-:W3:Y:S01]  /*13c0*/  @!P2 LDC.64 R26, c[0x0][0x398] ;  /* 0x0000e600ff1aab82 */ /* 0x000ee20000000a00 */
[----:B------:R-:W-:Y:S01]  /*13d0*/  @!P3 MOV R42, R122 ;  /* 0x0000007a002ab202 */ /* 0x000fe20000000f00 */
[----:B------:R-:W5:Y:S01]  /*13e0*/  @!P4 LDG.E.64 R10, desc[UR20][R20.64] ;  /* 0x00000014140ac981 */ /* 0x000f62000c1e1b00 */
[----:B------:R-:W-:-:S03]  /*13f0*/  @!P3 MOV R43, R121 ;  /* 0x00000079002bb202 */ /* 0x000fc60000000f00 */
[----:B------:R0:W5:Y:S01]  /*1400*/  @!P4 LDG.E.64 R12, desc[UR20][R22.64] ;  /* 0x00000014160cc981 */ /* 0x000162000c1e1b00 */
[----:B------:R-:W-:Y:S01]  /*1410*/  ISETP.GE.U32.AND P4, PT, R108, UR16, PT ;  /* 0x000000106c007c0c */ /* 0x000fe2000bf86070 */
[----:B------:R-:W-:Y:S01]  /*1420*/  @!P3 IMAD.WIDE.U32 R42, R112, R14, R42 ;  /* 0x0000000e702ab225 */ /* 0x000fe200078e002a */
[C---:B------:R-:W-:Y:S02]  /*1430*/  @!P2 SHF.L.U32 R45, R16.reuse, 0x2, RZ ;  /* 0x00000002102da819 */ /* 0x040fe400000006ff */
[----:B------:R-:W-:Y:S02]  /*1440*/  CS2R R14, SRZ ;  /* 0x00000000000e7805 */ /* 0x000fe4000001ff00 */
[----:B------:R-:W-:Y:S02]  /*1450*/  @!P2 SHF.L.U64.HI R44, R16, 0x2, R17 ;  /* 0x00000002102ca819 */ /* 0x000fe40000010211 */
[----:B------:R-:W-:Y:S02]  /*1460*/  CS2R R16, SRZ ;  /* 0x0000000000107805 */ /* 0x000fe4000001ff00 */
[----:B------:R-:W-:Y:S01]  /*1470*/  ISETP.GE.AND.EX P4, PT, R107, UR17, PT, P4 ;  /* 0x000000116b007c0c */ /* 0x000fe2000bf86340 */
[----:B------:R-:W1:Y:S01]  /*1480*/  @!P5 LDC.64 R32, c[0x0][0x3a0] ;  /* 0x0000e800ff20db82 */ /* 0x000e620000000a00 */
[----:B------:R4:W5:Y:S01]  /*1490*/  @!P1 LDG.E.64 R14, desc[UR20][R18.64] ;  /* 0x00000014120e9981 */ /* 0x000962000c1e1b00 */
[----:B0-----:R-:W-:Y:S01]  /*14a0*/  @!P5 IMAD R22, R109, R30, RZ ;  /* 0x0000001e6d16d224 */ /* 0x001fe200078e02ff */
[----:B------:R-:W-:-:S02]  /*14b0*/  @!P3 IADD3 R21, PT, PT, R43, R47, RZ ;  /* 0x0000002f2b15b210 */ /* 0x000fc40007ffe0ff */
[----:B------:R1:W5:Y:S01]  /*14c0*/  @!P1 LDG.E.64 R16, desc[UR20][R24.64] ;  /* 0x0000001418109981 */ /* 0x000362000c1e1b00 */
[C---:B--2---:R-:W-:Y:S02]  /*14d0*/  @!P2 IADD3 R28, P1, PT, R45.reuse, R28, RZ ;  /* 0x0000001c2d1ca210 */ /* 0x044fe40007f3e0ff */
[----:B------:R-:W-:Y:S02]  /*14e0*/  @!P3 SHF.L.U32 R23, R42, 0x2, RZ ;  /* 0x000000022a17b819 */ /* 0x000fe400000006ff */
[----:B---3--:R-:W-:Y:S01]  /*14f0*/  @!P2 IADD3 R20, P6, PT, R45, R26, RZ ;  /* 0x0000001a2d14a210 */ /* 0x008fe20007fde0ff */
[----:B------:R-:W-:Y:S01]  /*1500*/  @!P5 IMAD R45, R110, R31, R22 ;  /* 0x0000001f6e2dd224 */ /* 0x000fe200078e0216 */
[----:B------:R-:W-:Y:S01]  /*1510*/  @!P2 IADD3.X R29, PT, PT, R44, R29, RZ, P1, !PT ;  /* 0x0000001d2c1da210 */ /* 0x000fe20000ffe4ff */
[----:B----4-:R-:W0:Y:S01]  /*1520*/  @!P4 LDC.64 R18, c[0x0][0x3f8] ;  /* 0x0000fe00ff12cb82 */ /* 0x010e220000000a00 */
[----:B------:R-:W-:Y:S02]  /*1530*/  @!P3 SHF.L.U64.HI R26, R42, 0x2, R21 ;  /* 0x000000022a1ab819 */ /* 0x000fe40000010215 */
[----:B------:R-:W-:Y:S01]  /*1540*/  @!P3 IADD3 R22, P1, PT, R23, R40, RZ ;  /* 0x000000281716b210 */ /* 0x000fe20007f3e0ff */
[----:B------:R-:W5:Y:S01]  /*1550*/  @!P2 LDG.E.64 R96, desc[UR20][R28.64] ;  /* 0x000000141c60a981 */ /* 0x000f62000c1e1b00 */
[----:B------:R-:W-:-:S02]  /*1560*/  @!P5 MOV R42, R122 ;  /* 0x0000007a002ad202 */ /* 0x000fc40000000f00 */
[----:B------:R-:W-:Y:S01]  /*1570*/  @!P5 MOV R43, R121 ;  /* 0x00000079002bd202 */ /* 0x000fe20000000f00 */
[----:B------:R-:W-:Y:S01]  /*1580*/  UIMAD.WIDE UR8, UR14, 0x8, UR8 ;  /* 0x000000080e0878a5 */ /* 0x000fe2000f8e0208 */
[----:B------:R-:W-:Y:S01]  /*1590*/  @!P2 IADD3.X R21, PT, PT, R44, R27, RZ, P6, !PT ;  /* 0x0000001b2c15a210 */ /* 0x000fe200037fe4ff */
[----:B------:R-:W2:Y:S01]  /*15a0*/  @!P4 LDC.64 R46, c[0x0][0x3a0] ;  /* 0x0000e800ff2ecb82 */ /* 0x000ea20000000a00 */
[----:B-1----:R-:W-:Y:S02]  /*15b0*/  @!P3 IADD3 R24, P6, PT, R23, R34, RZ ;  /* 0x000000221718b210 */ /* 0x002fe40007fde0ff */
[----:B------:R-:W-:Y:S01]  /*15c0*/  @!P3 IADD3.X R23, PT, PT, R26, R41, RZ, P1, !PT ;  /* 0x000000291a17b210 */ /* 0x000fe20000ffe4ff */
[----:B------:R-:W-:Y:S01]  /*15d0*/  @!P5 IMAD.WIDE.U32 R42, R110, R30, R42 ;  /* 0x0000001e6e2ad225 */ /* 0x000fe200078e002a */
[----:B------:R-:W-:Y:S01]  /*15e0*/  ISETP.GE.U32.AND P1, PT, R106, UR16, PT ;  /* 0x000000106a007c0c */ /* 0x000fe2000bf26070 */
[----:B------:R1:W5:Y:S02]  /*15f0*/  @!P2 LDG.E.64 R94, desc[UR20][R20.64] ;  /* 0x00000014145ea981 */ /* 0x000364000c1e1b00 */
[----:B------:R-:W3:Y:S01]  /*1600*/  @!P5 LDC.64 R30, c[0x0][0x398] ;  /* 0x0000e600ff1edb82 */ /* 0x000ee20000000a00 */
[----:B------:R-:W-:-:S02]  /*1610*/  ISETP.GE.AND.EX P1, PT, R105, UR17, PT, P1 ;  /* 0x0000001169007c0c */ /* 0x000fc4000bf26310 */
[----:B------:R-:W-:Y:S02]  /*1620*/  ISETP.GE.U32.AND P2, PT, R104, UR16, PT ;  /* 0x0000001068007c0c */ /* 0x000fe4000bf46070 */
[----:B------:R-:W-:Y:S02]  /*1630*/  @!P5 IADD3 R27, PT, PT, R43, R45, RZ ;  /* 0x0000002d2b1bd210 */ /* 0x000fe40007ffe0ff */
[----:B------:R-:W-:Y:S02]  /*1640*/  ISETP.GE.AND.EX P2, PT, R103, UR17, PT, P2 ;  /* 0x0000001167007c0c */ /* 0x000fe4000bf46320 */
[----:B------:R-:W-:Y:S02]  /*1650*/  MOV R48, UR8 ;  /* 0x0000000800307c02 */ /* 0x000fe40008000f00 */
[----:B------:R-:W-:Y:S02]  /*1660*/  MOV R49, UR9 ;  /* 0x0000000900317c02 */ /* 0x000fe40008000f00 */
[----:B------:R-:W-:Y:S01]  /*1670*/  @!P3 IADD3.X R25, PT, PT, R26, R35, RZ, P6, !PT ;  /* 0x000000231a19b210 */ /* 0x000fe200037fe4ff */
[----:B0-----:R-:W-:Y:S01]  /*1680*/  @!P4 IMAD R34, R107, R18, RZ ;  /* 0x000000126b22c224 */ /* 0x001fe200078e02ff */
[----:B------:R-:W-:-:S02]  /*1690*/  @!P5 SHF.L.U64.HI R40, R42, 0x2, R27 ;  /* 0x000000022a28d819 */ /* 0x000fc4000001021b */
[----:B-1----:R-:W-:Y:S02]  /*16a0*/  CS2R R20, SRZ ;  /* 0x0000000000147805 */ /* 0x002fe4000001ff00 */
[----:B------:R-:W-:Y:S01]  /*16b0*/  @!P5 SHF.L.U32 R35, R42, 0x2, RZ ;  /* 0x000000022a23d819 */ /* 0x000fe200000006ff */
[----:B------:R-:W0:Y:S01]  /*16c0*/  @!P1 LDC.64 R26, c[0x0][0x3f8] ;  /* 0x0000fe00ff1a9b82 */ /* 0x000e220000000a00 */
[----:B------:R-:W4:Y:S02]  /*16d0*/  LDG.E.64 R48, desc[UR20][R48.64] ;  /* 0x0000001430307981 */ /* 0x000f24000c1e1b00 */
[C---:B------:R-:W-:Y:S01]  /*16e0*/  @!P5 IADD3 R32, P6, PT, R35.reuse, R32, RZ ;  /* 0x000000202320d210 */ /* 0x040fe20007fde0ff */
[----:B------:R-:W-:Y:S01]  /*16f0*/  @!P4 IMAD R41, R108, R19, R34 ;  /* 0x000000136c29c224 */ /* 0x000fe200078e0222 */
[----:B------:R-:W-:Y:S01]  /*1700*/  @!P4 MOV R34, R122 ;  /* 0x0000007a0022c202 */ /* 0x000fe20000000f00 */
[----:B------:R-:W5:Y:S01]  /*1710*/  @!P3 LDG.E.64 R20, desc[UR20][R24.64] ;  /* 0x000000141814b981 */ /* 0x000f62000c1e1b00 */
[----:B------:R-:W-:Y:S01]  /*1720*/  @!P5 IADD3.X R33, PT, PT, R40, R33, RZ, P6, !PT ;  /* 0x000000212821d210 */ /* 0x000fe200037fe4ff */
[----:B------:R-:W1:Y:S01]  /*1730*/  @!P4 LDC.64 R42, c[0x0][0x398] ;  /* 0x0000e600ff2acb82 */ /* 0x000e620000000a00 */
[----:B---3--:R-:W-:-:S02]  /*1740*/  @!P5 IADD3 R30, P6, PT, R35, R30, RZ ;  /* 0x0000001e231ed210 */ /* 0x008fc40007fde0ff */
[----:B------:R-:W-:-:S05]  /*1750*/  @!P4 MOV R35, R121 ;  /* 0x000000790023c202 */ /* 0x000fca0000000f00 */
[----:B------:R-:W3:Y:S01]  /*1760*/  @!P2 LDC.64 R28, c[0x0][0x3f8] ;  /* 0x0000fe00ff1cab82 */ /* 0x000ee20000000a00 */
[----:B------:R-:W-:Y:S01]  /*1770*/  @!P4 IMAD.WIDE.U32 R34, R108, R18, R34 ;  /* 0x000000126c22c225 */ /* 0x000fe200078e0022 */
[----:B------:R-:W-:Y:S02]  /*1780*/  CS2R R18, SRZ ;  /* 0x0000000000127805 */ /* 0x000fe4000001ff00 */
[----:B------:R-:W-:Y:S02]  /*1790*/  @!P5 IADD3.X R31, PT, PT, R40, R31, RZ, P6, !PT ;  /* 0x0000001f281fd210 */ /* 0x000fe400037fe4ff */
[----:B------:R-:W-:Y:S02]  /*17a0*/  @!P4 IADD3 R41, PT, PT, R35, R41, RZ ;  /* 0x000000292329c210 */ /* 0x000fe40007ffe0ff */
[----:B------:R-:W1:Y:S01]  /*17b0*/  @!P1 LDC.64 R44, c[0x0][0x3a0] ;  /* 0x0000e800ff2c9b82 */ /* 0x000e620000000a00 */
[----:B------:R2:W5:Y:S01]  /*17c0*/  @!P3 LDG.E.64 R18, desc[UR20][R22.64] ;  /* 0x000000141612b981 */ /* 0x000562000c1e1b00 */
[----:B------:R-:W-:Y:S01]  /*17d0*/  @!P4 SHF.L.U32 R35, R34, 0x2, RZ ;  /* 0x000000022223c819 */ /* 0x000fe200000006ff */
[----:B0-----:R-:W-:Y:S01]  /*17e0*/  @!P1 IMAD R40, R105, R26, RZ ;  /* 0x0000001a69289224 */ /* 0x001fe200078e02ff */
[----:B------:R-:W-:-:S02]  /*17f0*/  ISETP.GE.U32.AND P3, PT, R102, UR16, PT ;  /* 0x0000001066007c0c */ /* 0x000fc4000bf66070 */
[----:B------:R-:W-:Y:S02]  /*1800*/  @!P4 SHF.L.U64.HI R34, R34, 0x2, R41 ;  /* 0x000000022222c819 */ /* 0x000fe40000010229 */
[----:B------:R-:W0:Y:S01]  /*1810*/  @!P1 LDC.64 R56, c[0x0][0x398] ;  /* 0x0000e600ff389b82 */ /* 0x000e220000000a00 */
[----:B--2---:R-:W-:Y:S02]  /*1820*/  @!P1 MOV R22, R122 ;  /* 0x0000007a00169202 */ /* 0x004fe40000000f00 */
[----:B------:R-:W-:Y:S01]  /*1830*/  @!P1 MOV R23, R121 ;  /* 0x0000007900179202 */ /* 0x000fe20000000f00 */
[----:B------:R-:W-:Y:S01]  /*1840*/  @!P1 IMAD R27, R106, R27, R40 ;  /* 0x0000001b6a1b9224 */ /* 0x000fe200078e0228 */
[----:B------:R-:W-:-:S03]  /*1850*/  @!P4 IADD3 R46, P6, PT, R35, R46, RZ ;  /* 0x0000002e232ec210 */ /* 0x000fc60007fde0ff */
[----:B------:R-:W2:Y:S01]  /*1860*/  @!P2 LDC.64 R58, c[0x0][0x3a0] ;  /* 0x0000e800ff3aab82 */ /* 0x000ea20000000a00 */
[----:B------:R-:W-:Y:S01]  /*1870*/  @!P1 IMAD.WIDE.U32 R22, R106, R26, R22 ;  /* 0x0000001a6a169225 */ /* 0x000fe200078e0016 */
[----:B------:R-:W-:Y:S02]  /*1880*/  ISETP.GE.AND.EX P3, PT, R101, UR17, PT, P3 ;  /* 0x0000001165007c0c */ /* 0x000fe4000bf66330 */
[----:B------:R-:W-:Y:S01]  /*1890*/  @!P4 IADD3.X R47, PT, PT, R34, R47, RZ, P6, !PT ;  /* 0x0000002f222fc210 */ /* 0x000fe200037fe4ff */
[----:B---3--:R-:W-:Y:S01]  /*18a0*/  @!P2 IMAD R24, R103, R28, RZ ;  /* 0x0000001c6718a224 */ /* 0x008fe200078e02ff */
[----:B-1----:R-:W-:Y:S02]  /*18b0*/  @!P4 IADD3 R42, P6, PT, R35, R42, RZ ;  /* 0x0000002a232ac210 */ /* 0x002fe40007fde0ff */
[----:B------:R-:W1:Y:S01]  /*18c0*/  @!P2 LDC.64 R60, c[0x0][0x398] ;  /* 0x0000e600ff3cab82 */ /* 0x000e620000000a00 */
[----:B------:R-:W-:Y:S01]  /*18d0*/  @!P1 IADD3 R23, PT, PT, R23, R27, RZ ;  /* 0x0000001b17179210 */ /* 0x000fe20007ffe0ff */
[----:B------:R-:W-:Y:S01]  /*18e0*/  @!P2 IMAD R41, R104, R29, R24 ;  /* 0x0000001d6829a224 */ /* 0x000fe200078e0218 */
[----:B------:R-:W-:-:S02]  /*18f0*/  @!P4 IADD3.X R43, PT, PT, R34, R43, RZ, P6, !PT ;  /* 0x0000002b222bc210 */ /* 0x000fc400037fe4ff */
[----:B------:R-:W-:Y:S02]  /*1900*/  CS2R R24, SRZ ;  /* 0x0000000000187805 */ /* 0x000fe4000001ff00 */
[C---:B------:R-:W-:Y:S02]  /*1910*/  @!P1 SHF.L.U32 R35, R22.reuse, 0x2, RZ ;  /* 0x0000000216239819 */ /* 0x040fe400000006ff */
[----:B------:R-:W-:Y:S02]  /*1920*/  @!P1 SHF.L.U64.HI R34, R22, 0x2, R23 ;  /* 0x0000000216229819 */ /* 0x000fe40000010217 */
[----:B------:R-:W-:Y:S01]  /*1930*/  CS2R R22, SRZ ;  /* 0x0000000000167805 */ /* 0x000fe2000001ff00 */
[----:B------:R-:W3:Y:S01]  /*1940*/  @!P3 LDC.64 R26, c[0x0][0x3f8] ;  /* 0x0000fe00ff1abb82 */ /* 0x000ee20000000a00 */
[----:B------:R0:W5:Y:S04]  /*1950*/  @!P5 LDG.E.64 R24, desc[UR20][R30.64] ;  /* 0x000000141e18d981 */ /* 0x000168000c1e1b00 */
[----:B------:R3:W5:Y:S01]  /*1960*/  @!P5 LDG.E.64 R22, desc[UR20][R32.64] ;  /* 0x000000142016d981 */ /* 0x000762000c1e1b00 */
[----:B------:R-:W-:-:S02]  /*1970*/  @!P1 IADD3 R44, P5, PT, R35, R44, RZ ;  /* 0x0000002c232c9210 */ /* 0x000fc40007fbe0ff */
[----:B------:R-:W1:Y:S02]  /*1980*/  @!P3 LDC.64 R50, c[0x0][0x3a0] ;  /* 0x0000e800ff32bb82 */ /* 0x000e640000000a00 */
[----:B------:R-:W-:Y:S02]  /*1990*/  @!P1 IADD3.X R45, PT, PT, R34, R45, RZ, P5, !PT ;  /* 0x0000002d222d9210 */ /* 0x000fe40002ffe4ff */
[----:B------:R-:W-:Y:S02]  /*19a0*/  ISETP.NE.AND P5, PT, RZ, UR24, PT ;  /* 0x00000018ff007c0c */ /* 0x000fe4000bfa5270 */
[----:B0-----:R-:W-:Y:S02]  /*19b0*/  @!P2 MOV R30, R122 ;  /* 0x0000007a001ea202 */ /* 0x001fe40000000f00 */
[----:B------:R-:W-:Y:S01]  /*19c0*/  @!P2 MOV R31, R121 ;  /* 0x00000079001fa202 */ /* 0x000fe20000000f00 */
[----:B------:R-:W0:Y:S02]  /*19d0*/  @!P3 LDC.64 R52, c[0x0][0x398] ;  /* 0x0000e600ff34bb82 */ /* 0x000e240000000a00 */
[----:B------:R-:W-:-:S06]  /*19e0*/  @!P2 IMAD.WIDE.U32 R28, R104, R28, R30 ;  /* 0x0000001c681ca225 */ /* 0x000fcc00078e001e */
[----:B------:R-:W0:Y:S01]  /*19f0*/  @P5 LDC.64 R54, c[0x0][0x3b0] ;  /* 0x0000ec00ff365b82 */ /* 0x000e220000000a00 */
[----:B------:R-:W-:Y:S01]  /*1a00*/  @!P2 IADD3 R29, PT, PT, R29, R41, RZ ;  /* 0x000000291d1da210 */ /* 0x000fe20007ffe0ff */
[----:B---3--:R-:W-:Y:S01]  /*1a10*/  @!P3 IMAD R31, R101, R26, RZ ;  /* 0x0000001a651fb224 */ /* 0x008fe200078e02ff */
[C---:B------:R-:W-:Y:S02]  /*1a20*/  @!P2 SHF.L.U32 R33, R28.reuse, 0x2, RZ ;  /* 0x000000021c21a819 */ /* 0x040fe400000006ff */
[----:B------:R-:W-:Y:S02]  /*1a30*/  @!P2 SHF.L.U64.HI R30, R28, 0x2, R29 ;  /* 0x000000021c1ea819 */ /* 0x000fe4000001021d */
[----:B------:R-:W-:Y:S02]  /*1a40*/  @!P3 MOV R28, R122 ;  /* 0x0000007a001cb202 */ /* 0x000fe40000000f00 */
[----:B------:R-:W-:Y:S01]  /*1a50*/  @!P3 MOV R29, R121 ;  /* 0x00000079001db202 */ /* 0x000fe20000000f00 */
[C---:B------:R-:W-:Y:S01]  /*1a60*/  @!P3 IMAD R31, R102.reuse, R27, R31 ;  /* 0x0000001b661fb224 */ /* 0x040fe200078e021f */
[----:B------:R-:W-:Y:S01]  /*1a70*/  @!P1 IADD3 R56, P6, PT, R35, R56, RZ ;  /* 0x0000003823389210 */ /* 0x000fe20007fde0ff */
[----:B------:R-:W-:-:S03]  /*1a80*/  @!P3 IMAD.WIDE.U32 R26, R102, R26, R28 ;  /* 0x0000001a661ab225 */ /* 0x000fc600078e001c */
[----:B------:R-:W-:Y:S02]  /*1a90*/  @!P1 IADD3.X R57, PT, PT, R34, R57, RZ, P6, !PT ;  /* 0x0000003922399210 */ /* 0x000fe400037fe4ff */
[----:B--2---:R-:W-:Y:S01]  /*1aa0*/  @!P2 IADD3 R58, P6, PT, R33, R58, RZ ;  /* 0x0000003a213aa210 */ /* 0x004fe20007fde0ff */
[----:B------:R-:W-:Y:S01]  /*1ab0*/  IMAD R28, R0, 0x38, RZ ;  /* 0x00000038001c7824 */ /* 0x000fe200078e02ff */
[----:B------:R-:W-:Y:S02]  /*1ac0*/  @!P3 IADD3 R29, PT, PT, R27, R31, RZ ;  /* 0x0000001f1b1db210 */ /* 0x000fe40007ffe0ff */
[----:B------:R-:W-:Y:S02]  /*1ad0*/  LOP3.LUT R31, R117, 0xffff, RZ, 0xc0, !PT ;  /* 0x0000ffff751f7812 */ /* 0x000fe400078ec0ff */
[----:B------:R-:W-:Y:S02]  /*1ae0*/  @!P2 IADD3.X R59, PT, PT, R30, R59, RZ, P6, !PT ;  /* 0x0000003b1e3ba210 */ /* 0x000fe400037fe4ff */
[----:B-1----:R-:W-:-:S02]  /*1af0*/  @!P2 IADD3 R60, P6, PT, R33, R60, RZ ;  /* 0x0000003c213ca210 */ /* 0x002fc40007fde0ff */
[----:B------:R-:W-:Y:S02]  /*1b00*/  IADD3 R31, PT, PT, R31, R28, RZ ;  /* 0x0000001c1f1f7210 */ /* 0x000fe40007ffe0ff */
[----:B------:R-:W-:Y:S02]  /*1b10*/  @!P3 SHF.L.U32 R27, R26, 0x2, RZ ;  /* 0x000000021a1bb819 */ /* 0x000fe400000006ff */
[----:B------:R-:W-:Y:S01]  /*1b20*/  @!P2 IADD3.X R61, PT, PT, R30, R61, RZ, P6, !PT ;  /* 0x0000003d1e3da210 */ /* 0x000fe200037fe4ff */
[----:B------:R-:W-:Y:S01]  /*1b30*/  IMAD.WIDE R76, R31, 0x4, R76 ;  /* 0x000000041f4c7825 */ /* 0x000fe200078e024c */
[----:B------:R-:W-:Y:S02]  /*1b40*/  @!P3 SHF.L.U64.HI R26, R26, 0x2, R29 ;  /* 0x000000021a1ab819 */ /* 0x000fe4000001021d */
[----:B------:R-:W-:Y:S02]  /*1b50*/  CS2R R28, SRZ ;  /* 0x00000000001c7805 */ /* 0x000fe4000001ff00 */
[----:B------:R-:W-:Y:S01]  /*1b60*/  @!P3 IADD3 R50, P6, PT, R27, R50, RZ ;  /* 0x000000321b32b210 */ /* 0x000fe20007fde0ff */
[----:B0-----:R-:W-:Y:S01]  /*1b70*/  @P5 IMAD.WIDE R54, R31, 0x4, R54 ;  /* 0x000000041f365825 */ /* 0x001fe200078e0236 */
[----:B------:R-:W-:-:S02]  /*1b80*/  CS2R R30, SRZ ;  /* 0x00000000001e7805 */ /* 0x000fc4000001ff00 */
[----:B------:R-:W-:Y:S02]  /*1b90*/  CS2R R32, SRZ ;  /* 0x0000000000207805 */ /* 0x000fe4000001ff00 */
[----:B------:R-:W-:Y:S02]  /*1ba0*/  CS2R R34, SRZ ;  /* 0x0000000000227805 */ /* 0x000fe4000001ff00 */
[C---:B------:R-:W-:Y:S01]  /*1bb0*/  @!P3 IADD3.X R51, PT, PT, R26.reuse, R51, RZ, P6, !PT ;  /* 0x000000331a33b210 */ /* 0x040fe200037fe4ff */
[----:B------:R0:W5:Y:S01]  /*1bc0*/  @!P0 LDG.E.64 R28, desc[UR20][R38.64] ;  /* 0x00000014261c8981 */ /* 0x000162000c1e1b00 */
[----:B------:R-:W-:Y:S02]  /*1bd0*/  @!P3 IADD3 R52, P6, PT, R27, R52, RZ ;  /* 0x000000341b34b210 */ /* 0x000fe40007fde0ff */
[----:B------:R-:W-:Y:S01]  /*1be0*/  CS2R R40, SRZ ;  /* 0x0000000000287805 */ /* 0x000fe2000001ff00 */
[----:B------:R1:W5:Y:S01]  /*1bf0*/  @!P4 LDG.E.64 R30, desc[UR20][R46.64] ;  /* 0x000000142e1ec981 */ /* 0x000362000c1e1b00 */
[----:B------:R-:W-:-:S03]  /*1c00*/  @!P3 IADD3.X R53, PT, PT, R26, R53, RZ, P6, !PT ;  /* 0x000000351a35b210 */ /* 0x000fc600037fe4ff */
[----:B------:R2:W5:Y:S01]  /*1c10*/  @!P4 LDG.E.64 R32, desc[UR20][R42.64] ;  /* 0x000000142a20c981 */ /* 0x000562000c1e1b00 */
[----:B0-----:R-:W-:-:S03]  /*1c20*/  CS2R R38, SRZ ;  /* 0x0000000000267805 */ /* 0x001fc6000001ff00 */
[----:B------:R0:W5:Y:S01]  /*1c30*/  @!P1 LDG.E.64 R34, desc[UR20][R44.64] ;  /* 0x000000142c229981 */ /* 0x000162000c1e1b00 */
[----:B-1----:R-:W-:-:S03]  /*1c40*/  CS2R R46, SRZ ;  /* 0x00000000002e7805 */ /* 0x002fc6000001ff00 */
[----:B------:R-:W5:Y:S01]  /*1c50*/  @!P2 LDG.E.64 R38, desc[UR20][R58.64] ;  /* 0x000000143a26a981 */ /* 0x000f62000c1e1b00 */
[----:B--2---:R-:W-:-:S03]  /*1c60*/  CS2R R42, SRZ ;  /* 0x00000000002a7805 */ /* 0x004fc6000001ff00 */
[----:B------:R-:W5:Y:S01]  /*1c70*/  @!P2 LDG.E.64 R40, desc[UR20][R60.64] ;  /* 0x000000143c28a981 */ /* 0x000f62000c1e1b00 */
[----:B0-----:R-:W-:-:S03]  /*1c80*/  CS2R R44, SRZ ;  /* 0x00000000002c7805 */ /* 0x001fc6000001ff00 */
[----:B------:R-:W5:Y:S04]  /*1c90*/  @!P3 LDG.E.64 R42, desc[UR20][R50.64] ;  /* 0x00000014322ab981 */ /* 0x000f68000c1e1b00 */
[----:B------:R-:W5:Y:S04]  /*1ca0*/  @!P3 LDG.E.64 R44, desc[UR20][R52.64] ;  /* 0x00000014342cb981 */ /* 0x000f68000c1e1b00 */
[----:B------:R-:W5:Y:S04]  /*1cb0*/  @P5 LDG.E.64 R46, desc[UR20][R54.64] ;  /* 0x00000014362e5981 */ /* 0x000f68000c1e1b00 */
[----:B------:R-:W5:Y:S01]  /*1cc0*/  LDG.E.64 R76, desc[UR20][R76.64] ;  /* 0x000000144c4c7981 */ /* 0x000f62000c1e1b00 */
[----:B------:R-:W-:-:S06]  /*1cd0*/  CS2R R26, SRZ ;  /* 0x00000000001a7805 */ /* 0x000fcc000001ff00 */
[----:B------:R0:W5:Y:S02]  /*1ce0*/  @!P0 LDG.E.64 R26, desc[UR20][R36.64] ;  /* 0x00000014241a8981 */ /* 0x000164000c1e1b00 */
[----:B0-----:R-:W-:-:S06]  /*1cf0*/  CS2R R36, SRZ ;  /* 0x0000000000247805 */ /* 0x001fcc000001ff00 */
[----:B------:R0:W5:Y:S01]  /*1d00*/  @!P1 LDG.E.64 R36, desc[UR20][R56.64] ;  /* 0x0000001438249981 */ /* 0x000162000c1e1b00 */
[----:B------:R-:W-:Y:S01]  /*1d10*/  UISETP.NE.AND UP1, UPT, UR24, URZ, UPT ;  /* 0x000000ff1800728c */ /* 0x000fe2000bf25270 */
[----:B------:R-:W-:Y:S01]  /*1d20*/  UMOV UR29, 0x3f800000 ;  /* 0x3f800000001d7882 */ /* 0x000fe20000000000 */
[----:B----4-:R-:W-:-:S13]  /*1d30*/  R2UR UR28, R48 ;  /* 0x00000000301c72ca */ /* 0x010fda00000e0000 */
        /* <DEDUP_REMOVED lines=11> */
[----:B-----5:R-:W-:Y:S01]  /*1df0*/  FADD.FTZ R49, R96, -UR28 ;  /* 0x8000001c60317e21 */ /* 0x020fe20008010000 */
[-C--:B------:R-:W-:Y:S01]  /*1e00*/  FMUL.FTZ R50, R94, R76.reuse ;  /* 0x0000004c5e327220 */ /* 0x080fe20000410000 */
[----:B------:R-:W-:Y:S01]  /*1e10*/  FADD.FTZ R48, R97, -UR28 ;  /* 0x8000001c61307e21 */ /* 0x000fe20008010000 */
[----:B------:R-:W-:Y:S01]  /*1e20*/  FMUL.FTZ R51, R95, R77 ;  /* 0x0000004d5f337220 */ /* 0x000fe20000410000 */
[----:B------:R-:W-:Y:S01]  /*1e30*/  FMUL.FTZ R49, R49, UR29 ;  /* 0x0000001d31317c20 */ /* 0x000fe20008410000 */
[----:B------:R-:W-:Y:S01]  /*1e40*/  FADD.FTZ R52, RZ, R50 ;  /* 0x00000032ff347221 */ /* 0x000fe20000010000 */
[----:B------:R-:W-:Y:S01]  /*1e50*/  FMUL.FTZ R48, R48, UR29 ;  /* 0x0000001d30307c20 */ /* 0x000fe20008410000 */
[----:B------:R-:W-:Y:S01]  /*1e60*/  FMUL.FTZ R55, R90, R76 ;  /* 0x0000004c5a377220 */ /* 0x000fe20000410000 */
[----:B------:R-:W-:Y:S01]  /*1e70*/  FFMA.FTZ R53, R49, R50, RZ ;  /* 0x0000003231357223 */ /* 0x000fe200000100ff */
[----:B------:R-:W-:Y:S01]  /*1e80*/  FADD.FTZ R50, R92, -UR28 ;  /* 0x8000001c5c327e21 */ /* 0x000fe20008010000 */
[----:B------:R-:W-:Y:S01]  /*1e90*/  FADD.FTZ R52, R51, R52 ;  /* 0x0000003433347221 */ /* 0x000fe20000010000 */
[----:B------:R-:W-:Y:S01]  /*1ea0*/  FFMA.FTZ R49, R94, R49, RZ ;  /* 0x000000315e317223 */ /* 0x000fe200000100ff */
[----:B------:R-:W-:Y:S01]  /*1eb0*/  FFMA.FTZ R53, R48, R51, R53 ;  /* 0x0000003330357223 */ /* 0x000fe20000010035 */
[----:B------:R-:W-:Y:S01]  /*1ec0*/  FMUL.FTZ R50, R50, UR29 ;  /* 0x0000001d32327c20 */ /* 0x000fe20008410000 */
[----:B------:R-:W-:Y:S01]  /*1ed0*/  FADD.FTZ R51, R93, -UR28 ;  /* 0x8000001c5d337e21 */ /* 0x000fe20008010000 */
[----:B------:R-:W-:Y:S01]  /*1ee0*/  FMUL.FTZ R57, R91, R77 ;  /* 0x0000004d5b397220 */ /* 0x000fe20000410000 */
[----:B------:R-:W-:Y:S01]  /*1ef0*/  FADD.FTZ R52, R52, R55 ;  /* 0x0000003734347221 */ /* 0x000fe20000010000 */
[----:B------:R-:W-:Y:S01]  /*1f00*/  FFMA.FTZ R49, R90, R50, R49 ;  /* 0x000000325a317223 */ /* 0x000fe20000010031 */
[----:B------:R-:W-:Y:S01]  /*1f10*/  FFMA.FTZ R53, R50, R55, R53 ;  /* 0x0000003732357223 */ /* 0x000fe20000010035 */
[----:B------:R-:W-:Y:S01]  /*1f20*/  FADD.FTZ R50, R88, -UR28 ;  /* 0x8000001c58327e21 */ /* 0x000fe20008010000 */
[----:B------:R-:W-:Y:S01]  /*1f30*/  FMUL.FTZ R54, R51, UR29 ;  /* 0x0000001d33367c20 */ /* 0x000fe20008410000 */
[----:B------:R-:W-:Y:S01]  /*1f40*/  FADD.FTZ R52, R57, R52 ;  /* 0x0000003439347221 */ /* 0x000fe20000010000 */
[----:B------:R-:W-:Y:S01]  /*1f50*/  FMUL.FTZ R55, R86, R76 ;  /* 0x0000004c56377220 */ /* 0x000fe20000410000 */
[----:B------:R-:W-:Y:S01]  /*1f60*/  FFMA.FTZ R48, R95, R48, RZ ;  /* 0x000000305f307223 */ /* 0x000fe200000100ff */
[----:B------:R-:W-:Y:S01]  /*1f70*/  FMUL.FTZ R50, R50, UR29 ;  /* 0x0000001d32327c20 */ /* 0x000fe20008410000 */
[----:B------:R-:W-:Y:S01]  /*1f80*/  FFMA.FTZ R53, R54, R57, R53 ;  /* 0x0000003936357223 */ /* 0x000fe20000010035 */
[----:B------:R-:W-:Y:S01]  /*1f90*/  FADD.FTZ R51, R89, -UR28 ;  /* 0x8000001c59337e21 */ /* 0x000fe20008010000 */
[----:B------:R-:W-:Y:S01]  /*1fa0*/  FADD.FTZ R57, R52, R55 ;  /* 0x0000003734397221 */ /* 0x000fe20000010000 */
[----:B------:R-:W-:Y:S01]  /*1fb0*/  FFMA.FTZ R48, R91, R54, R48 ;  /* 0x000000365b307223 */ /* 0x000fe20000010030 */
[----:B------:R-:W-:Y:S01]  /*1fc0*/  FFMA.FTZ R49, R86, R50, R49 ;  /* 0x0000003256317223 */ /* 0x000fe20000010031 */
[----:B------:R-:W-:Y:S01]  /*1fd0*/  FADD.FTZ R52, R84, -UR28 ;  /* 0x8000001c54347e21 */ /* 0x000fe20008010000 */
[----:B------:R-:W-:Y:S01]  /*1fe0*/  FMUL.FTZ R54, R87, R77 ;  /* 0x0000004d57367220 */ /* 0x000fe20000410000 */
[----:B------:R-:W-:Y:S01]  /*1ff0*/  FMUL.FTZ R51, R51, UR29 ;  /* 0x0000001d33337c20 */ /* 0x000fe20008410000 */
[----:B------:R-:W-:Y:S01]  /*2000*/  FFMA.FTZ R50, R50, R55, R53 ;  /* 0x0000003732327223 */ /* 0x000fe20000010035 */
[----:B------:R-:W-:Y:S01]  /*2010*/  FMUL.FTZ R53, R52, UR29 ;  /* 0x0000001d34357c20 */ /* 0x000fe20008410000 */
[----:B------:R-:W-:Y:S01]  /*2020*/  FADD.FTZ R57, R54, R57 ;  /* 0x0000003936397221 */ /* 0x000fe20000010000 */
[----:B------:R-:W-:Y:S01]  /*2030*/  FMUL.FTZ R52, R82, R76 ;  /* 0x0000004c52347220 */ /* 0x000fe20000410000 */
[----:B------:R-:W-:Y:S01]  /*2040*/  FFMA.FTZ R50, R51, R54, R50 ;  /* 0x0000003633327223 */ /* 0x000fe20000010032 */
[----:B------:R-:W-:Y:S01]  /*2050*/  FFMA.FTZ R48, R87, R51, R48 ;  /* 0x0000003357307223 */ /* 0x000fe20000010030 */
[----:B------:R-:W-:Y:S01]  /*2060*/  FADD.FTZ R51, R85, -UR28 ;  /* 0x8000001c55337e21 */ /* 0x000fe20008010000 */
[----:B------:R-:W-:Y:S01]  /*2070*/  FADD.FTZ R57, R57, R52 ;  /* 0x0000003439397221 */ /* 0x000fe20000010000 */
[----:B------:R-:W-:Y:S01]  /*2080*/  FFMA.FTZ R50, R53, R52, R50 ;  /* 0x0000003435327223 */ /* 0x000fe20000010032 */
[----:B------:R-:W-:Y:S01]  /*2090*/  FADD.FTZ R52, R80, -UR28 ;  /* 0x8000001c50347e21 */ /* 0x000fe20008010000 */
[----:B------:R-:W-:Y:S01]  /*20a0*/  FMUL.FTZ R54, R83, R77 ;  /* 0x0000004d53367220 */ /* 0x000fe20000410000 */
[----:B------:R-:W-:Y:S01]  /*20b0*/  FMUL.FTZ R51, R51, UR29 ;  /* 0x0000001d33337c20 */ /* 0x000fe20008410000 */
[----:B------:R-:W-:Y:S01]  /*20c0*/  FFMA.FTZ R49, R82, R53, R49 ;  /* 0x0000003552317223 */ /* 0x000fe20000010031 */
[----:B------:R-:W-:Y:S01]  /*20d0*/  FMUL.FTZ R53, R52, UR29 ;  /* 0x0000001d34357c20 */ /* 0x000fe20008410000 */
[----:B------:R-:W-:Y:S01]  /*20e0*/  FADD.FTZ R57, R54, R57 ;  /* 0x0000003936397221 */ /* 0x000fe20000010000 */
[----:B------:R-:W-:Y:S01]  /*20f0*/  FFMA.FTZ R50, R51, R54, R50 ;  /* 0x0000003633327223 */ /* 0x000fe20000010032 */
[----:B------:R-:W-:Y:S01]  /*2100*/  FMUL.FTZ R52, R78, R76 ;  /* 0x0000004c4e347220 */ /* 0x000fe20000410000 */
[----:B------:R-:W-:Y:S01]  /*2110*/  FFMA.FTZ R48, R83, R51, R48 ;  /* 0x0000003353307223 */ /* 0x000fe20000010030 */
[----:B------:R-:W-:Y:S01]  /*2120*/  FADD.FTZ R51, R81, -UR28 ;  /* 0x8000001c51337e21 */ /* 0x000fe20008010000 */
[----:B------:R-:W-:Y:S01]  /*2130*/  FMUL.FTZ R54, R79, R77 ;  /* 0x0000004d4f367220 */ /* 0x000fe20000410000 */
[----:B------:R-:W-:Y:S01]  /*2140*/  FADD.FTZ R57, R57, R52 ;  /* 0x0000003439397221 */ /* 0x000fe20000010000 */
[----:B------:R-:W-:Y:S01]  /*2150*/  FFMA.FTZ R50, R53, R52, R50 ;  /* 0x0000003435327223 */ /* 0x000fe20000010032 */
[----:B------:R-:W-:Y:S01]  /*2160*/  FADD.FTZ R52, R2, -UR28 ;  /* 0x8000001c02347e21 */ /* 0x000fe20008010000 */
[----:B------:R-:W-:Y:S01]  /*2170*/  FMUL.FTZ R51, R51, UR29 ;  /* 0x0000001d33337c20 */ /* 0x000fe20008410000 */
[----:B------:R-:W-:Y:S01]  /*2180*/  FFMA.FTZ R49, R78, R53, R49 ;  /* 0x000000354e317223 */ /* 0x000fe20000010031 */
[----:B------:R-:W-:Y:S01]  /*2190*/  FADD.FTZ R57, R54, R57 ;  /* 0x0000003936397221 */ /* 0x000fe20000010000 */
[----:B------:R-:W-:Y:S01]  /*21a0*/  FMUL.FTZ R53, R52, UR29 ;  /* 0x0000001d34357c20 */ /* 0x000fe20008410000 */
        /* <DEDUP_REMOVED lines=61> */
[----:B------:R-:W-:Y:S01]  /*2580*/  FFMA.FTZ R50, R51, R54, R50 ;  /* 0x0000003633327223 */ /* 0x000fe20000010032 */
[C---:B------:R-:W-:Y:S01]  /*2590*/  FMUL.FTZ R52, R20.reuse, R76 ;  /* 0x0000004c14347220 */ /* 0x040fe20000410000 */
[----:B------:R-:W-:Y:S01]  /*25a0*/  FADD.FTZ R51, R19, -UR28 ;  /* 0x8000001c13337e21 */ /* 0x000fe20008010000 */
[----:B------:R-:W-:Y:S01]  /*25b0*/  FMUL.FTZ R54, R21, R77 ;  /* 0x0000004d15367220 */ /* 0x000fe20000410000 */
[----:B------:R-:W-:Y:S01]  /*25c0*/  FFMA.FTZ R49, R20, R53, R49 ;  /* 0x0000003514317223 */ /* 0x000fe20000010031 */
[----:B------:R-:W-:Y:S01]  /*25d0*/  FADD.FTZ R57, R57, R52 ;  /* 0x0000003439397221 */ /* 0x000fe20000010000 */
[----:B------:R-:W-:Y:S01]  /*25e0*/  FFMA.FTZ R50, R53, R52, R50 ;  /* 0x0000003435327223 */ /* 0x000fe20000010032 */
[----:B------:R-:W-:Y:S01]  /*25f0*/  FMUL.FTZ R51, R51, UR29 ;  /* 0x0000001d33337c20 */ /* 0x000fe20008410000 */
[----:B------:R-:W-:Y:S01]  /*2600*/  FADD.FTZ R52, R22, -UR28 ;  /* 0x8000001c16347e21 */ /* 0x000fe20008010000 */
[----:B------:R-:W-:Y:S01]  /*2610*/  FADD.FTZ R57, R54, R57 ;  /* 0x0000003936397221 */ /* 0x000fe20000010000 */
[----:B------:R-:W-:Y:S01]  /*2620*/  FMUL.FTZ R56, R40, R76 ;  /* 0x0000004c28387220 */ /* 0x000fe20000410000 */
[----:B------:R-:W-:Y:S01]  /*2630*/  FFMA.FTZ R48, R21, R51, R48 ;  /* 0x0000003315307223 */ /* 0x000fe20000010030 */
[----:B------:R-:W-:Y:S01]  /*2640*/  FFMA.FTZ R50, R51, R54, R50 ;  /* 0x0000003633327223 */ /* 0x000fe20000010032 */
[----:B------:R-:W-:Y:S01]  /*2650*/  FMUL.FTZ R53, R52, UR29 ;  /* 0x0000001d34357c20 */ /* 0x000fe20008410000 */
[----:B------:R-:W-:Y:S01]  /*2660*/  FADD.FTZ R51, R23, -UR28 ;  /* 0x8000001c17337e21 */ /* 0x000fe20008010000 */
[C---:B------:R-:W-:Y:S01]  /*2670*/  FMUL.FTZ R52, R24.reuse, R76 ;  /* 0x0000004c18347220 */ /* 0x040fe20000410000 */
[----:B------:R-:W-:Y:S01]  /*2680*/  FMUL.FTZ R54, R25, R77 ;  /* 0x0000004d19367220 */ /* 0x000fe20000410000 */
[----:B------:R-:W-:Y:S01]  /*2690*/  FFMA.FTZ R49, R24, R53, R49 ;  /* 0x0000003518317223 */ /* 0x000fe20000010031 */
[----:B------:R-:W-:Y:S01]  /*26a0*/  FMUL.FTZ R51, R51, UR29 ;  /* 0x0000001d33337c20 */ /* 0x000fe20008410000 */
[----:B------:R-:W-:Y:S01]  /*26b0*/  FFMA.FTZ R50, R53, R52, R50 ;  /* 0x0000003435327223 */ /* 0x000fe20000010032 */
[----:B------:R-:W-:Y:S01]  /*26c0*/  FADD.FTZ R57, R57, R52 ;  /* 0x0000003439397221 */ /* 0x000fe20000010000 */
[----:B------:R-:W-:Y:S01]  /*26d0*/  FADD.FTZ R52, R30, -UR28 ;  /* 0x8000001c1e347e21 */ /* 0x000fe20008010000 */
[----:B------:R-:W-:Y:S01]  /*26e0*/  FFMA.FTZ R48, R25, R51, R48 ;  /* 0x0000003319307223 */ /* 0x000fe20000010030 */
[----:B------:R-:W-:Y:S01]  /*26f0*/  FFMA.FTZ R50, R51, R54, R50 ;  /* 0x0000003633327223 */ /* 0x000fe20000010032 */
[----:B------:R-:W-:Y:S01]  /*2700*/  FADD.FTZ R51, R31, -UR28 ;  /* 0x8000001c1f337e21 */ /* 0x000fe20008010000 */
[----:B------:R-:W-:Y:S01]  /*2710*/  FADD.FTZ R57, R54, R57 ;  /* 0x0000003936397221 */ /* 0x000fe20000010000 */
[----:B------:R-:W-:Y:S01]  /*2720*/  FMUL.FTZ R54, R32, R76 ;  /* 0x0000004c20367220 */ /* 0x000fe20000410000 */
[----:B------:R-:W-:Y:S01]  /*2730*/  FMUL.FTZ R53, R52, UR29 ;  /* 0x0000001d34357c20 */ /* 0x000fe20008410000 */
[----:B------:R-:W-:Y:S01]  /*2740*/  FMUL.FTZ R51, R51, UR29 ;  /* 0x0000001d33337c20 */ /* 0x000fe20008410000 */
[----:B------:R-:W-:Y:S01]  /*2750*/  FMUL.FTZ R52, R33, R77 ;  /* 0x0000004d21347220 */ /* 0x000fe20000410000 */
[----:B------:R-:W-:Y:S01]  /*2760*/  FADD.FTZ R57, R57, R54 ;  /* 0x0000003639397221 */ /* 0x000fe20000010000 */
[----:B------:R-:W-:Y:S01]  /*2770*/  FFMA.FTZ R54, R53, R54, R50 ;  /* 0x0000003635367223 */ /* 0x000fe20000010032 */
[----:B------:R-:W-:Y:S01]  /*2780*/  FFMA.FTZ R53, R32, R53, R49 ;  /* 0x0000003520357223 */ /* 0x000fe20000010031 */
[----:B------:R-:W-:Y:S01]  /*2790*/  FFMA.FTZ R50, R33, R51, R48 ;  /* 0x0000003321327223 */ /* 0x000fe20000010030 */
[----:B------:R-:W-:Y:S01]  /*27a0*/  FADD.FTZ R49, RZ, R94 ;  /* 0x0000005eff317221 */ /* 0x000fe20000010000 */
[----:B------:R-:W-:Y:S01]  /*27b0*/  FADD.FTZ R48, RZ, R95 ;  /* 0x0000005fff307221 */ /* 0x000fe20000010000 */
[----:B------:R-:W-:Y:S01]  /*27c0*/  FFMA.FTZ R54, R51, R52, R54 ;  /* 0x0000003433367223 */ /* 0x000fe20000010036 */
[----:B------:R-:W-:Y:S01]  /*27d0*/  FADD.FTZ R51, R34, -UR28 ;  /* 0x8000001c22337e21 */ /* 0x000fe20008010000 */
[----:B------:R-:W-:Y:S01]  /*27e0*/  FADD.FTZ R49, R90, R49 ;  /* 0x000000315a317221 */ /* 0x000fe20000010000 */
[----:B------:R-:W-:Y:S01]  /*27f0*/  FADD.FTZ R48, R91, R48 ;  /* 0x000000305b307221 */ /* 0x000fe20000010000 */
[----:B------:R-:W-:Y:S01]  /*2800*/  FADD.FTZ R57, R52, R57 ;  /* 0x0000003934397221 */ /* 0x000fe20000010000 */
[----:B------:R-:W-:Y:S01]  /*2810*/  FMUL.FTZ R52, R36, R76 ;  /* 0x0000004c24347220 */ /* 0x000fe20000410000 */
[----:B------:R-:W-:Y:S01]  /*2820*/  FADD.FTZ R49, R86, R49 ;  /* 0x0000003156317221 */ /* 0x000fe20000010000 */
[----:B------:R-:W-:Y:S01]  /*2830*/  FADD.FTZ R48, R87, R48 ;  /* 0x0000003057307221 */ /* 0x000fe20000010000 */
[----:B------:R-:W-:Y:S01]  /*2840*/  FMUL.FTZ R55, R51, UR29 ;  /* 0x0000001d33377c20 */ /* 0x000fe20008410000 */
[----:B------:R-:W-:Y:S01]  /*2850*/  FADD.FTZ R51, R35, -UR28 ;  /* 0x8000001c23337e21 */ /* 0x000fe20008010000 */
[----:B------:R-:W-:Y:S01]  /*2860*/  FADD.FTZ R49, R82, R49 ;  /* 0x0000003152317221 */ /* 0x000fe20000010000 */
[----:B------:R-:W-:Y:S01]  /*2870*/  FADD.FTZ R48, R83, R48 ;  /* 0x0000003053307221 */ /* 0x000fe20000010000 */
[----:B------:R-:W-:Y:S01]  /*2880*/  FADD.FTZ R57, R57, R52 ;  /* 0x0000003439397221 */ /* 0x000fe20000010000 */
[----:B------:R-:W-:Y:S01]  /*2890*/  FFMA.FTZ R54, R55, R52, R54 ;  /* 0x0000003437367223 */ /* 0x000fe20000010036 */
[----:B------:R-:W-:Y:S01]  /*28a0*/  FADD.FTZ R49, R78, R49 ;  /* 0x000000314e317221 */ /* 0x000fe20000010000 */
[----:B------:R-:W-:Y:S01]  /*28b0*/  FADD.FTZ R48, R79, R48 ;  /* 0x000000304f307221 */ /* 0x000fe20000010000 */
[----:B------:R-:W-:Y:S01]  /*28c0*/  FMUL.FTZ R51, R51, UR29 ;  /* 0x0000001d33337c20 */ /* 0x000fe20008410000 */
[----:B------:R-:W-:Y:S01]  /*28d0*/  FMUL.FTZ R52, R37, R77 ;  /* 0x0000004d25347220 */ /* 0x000fe20000410000 */
[----:B------:R-:W-:Y:S01]  /*28e0*/  FADD.FTZ R49, R4, R49 ;  /* 0x0000003104317221 */ /* 0x000fe20000010000 */
[----:B------:R-:W-:Y:S01]  /*28f0*/  FADD.FTZ R48, R5, R48 ;  /* 0x0000003005307221 */ /* 0x000fe20000010000 */
[----:B------:R-:W-:Y:S01]  /*2900*/  FFMA.FTZ R50, R37, R51, R50 ;  /* 0x0000003325327223 */ /* 0x000fe20000010032 */
[----:B------:R-:W-:Y:S01]  /*2910*/  FFMA.FTZ R54, R51, R52, R54 ;  /* 0x0000003433367223 */ /* 0x000fe20000010036 */
[----:B------:R-:W-:Y:S01]  /*2920*/  FADD.FTZ R51, R38, -UR28 ;  /* 0x8000001c26337e21 */ /* 0x000fe20008010000 */
[----:B------:R-:W-:Y:S01]  /*2930*/  FADD.FTZ R49, R8, R49 ;  /* 0x0000003108317221 */ /* 0x000fe20000010000 */
[----:B------:R-:W-:Y:S01]  /*2940*/  FADD.FTZ R48, R9, R48 ;  /* 0x0000003009307221 */ /* 0x000fe20000010000 */
[----:B------:R-:W-:Y:S01]  /*2950*/  FFMA.FTZ R53, R36, R55, R53 ;  /* 0x0000003724357223 */ /* 0x000fe20000010035 */
[----:B------:R-:W-:Y:S01]  /*2960*/  FMUL.FTZ R55, R51, UR29 ;  /* 0x0000001d33377c20 */ /* 0x000fe20008410000 */
[----:B------:R-:W-:Y:S01]  /*2970*/  FADD.FTZ R51, R12, R49 ;  /* 0x000000310c337221 */ /* 0x000fe20000010000 */
[----:B------:R-:W-:Y:S01]  /*2980*/  FADD.FTZ R48, R13, R48 ;  /* 0x000000300d307221 */ /* 0x000fe20000010000 */
[----:B------:R-:W-:Y:S01]  /*2990*/  FADD.FTZ R57, R52, R57 ;  /* 0x0000003934397221 */ /* 0x000fe20000010000 */
[----:B------:R-:W-:Y:S01]  /*29a0*/  FADD.FTZ R52, R39, -UR28 ;  /* 0x8000001c27347e21 */ /* 0x000fe20008010000 */
[----:B------:R-:W-:Y:S01]  /*29b0*/  FADD.FTZ R51, R28, R51 ;  /* 0x000000331c337221 */ /* 0x000fe20000010000 */
[----:B------:R-:W-:Y:S01]  /*29c0*/  FADD.FTZ R48, R29, R48 ;  /* 0x000000301d307221 */ /* 0x000fe20000010000 */
[----:B------:R-:W-:Y:S01]  /*29d0*/  FFMA.FTZ R49, R40, R55, R53 ;  /* 0x0000003728317223 */ /* 0x000fe20000010035 */
[----:B------:R-:W-:Y:S01]  /*29e0*/  FFMA.FTZ R55, R55, R56, R54 ;  /* 0x0000003837377223 */ /* 0x000fe20000010036 */
[----:B------:R-:W-:Y:S01]  /*29f0*/  FADD.FTZ R51, R16, R51 ;  /* 0x0000003310337221 */ /* 0x000fe20000010000 */
[----:B------:R-:W-:Y:S01]  /*2a00*/  FADD.FTZ R48, R17, R48 ;  /* 0x0000003011307221 */ /* 0x000fe20000010000 */
[----:B------:R-:W-:Y:S01]  /*2a10*/  FMUL.FTZ R52, R52, UR29 ;  /* 0x0000001d34347c20 */ /* 0x000fe20008410000 */
[----:B------:R-:W-:Y:S01]  /*2a20*/  FMUL.FTZ R53, R41, R77 ;  /* 0x0000004d29357220 */ /* 0x000fe20000410000 */
[----:B------:R-:W-:Y:S01]  /*2a30*/  FADD.FTZ R51, R20, R51 ;  /* 0x0000003314337221 */ /* 0x000fe20000010000 */
[----:B------:R-:W-:Y:S01]  /*2a40*/  FADD.FTZ R48, R21, R48 ;  /* 0x0000003015307221 */ /* 0x000fe20000010000 */
[----:B------:R-:W-:Y:S01]  /*2a50*/  FADD.FTZ R58, R57, R56 ;  /* 0x00000038393a7221 */ /* 0x000fe20000010000 */
[----:B------:R-:W-:Y:S01]  /*2a60*/  FFMA.FTZ R50, R41, R52, R50 ;  /* 0x0000003429327223 */ /* 0x000fe20000010032 */
[----:B------:R-:W-:Y:S01]  /*2a70*/  FADD.FTZ R51, R24, R51 ;  /* 0x0000003318337221 */ /* 0x000fe20000010000 */
[----:B------:R-:W-:Y:S01]  /*2a80*/  FADD.FTZ R48, R25, R48 ;  /* 0x0000003019307221 */ /* 0x000fe20000010000 */
[----:B------:R-:W-:Y:S01]  /*2a90*/  FFMA.FTZ R55, R52, R53, R55 ;  /* 0x0000003534377223 */ /* 0x000fe20000010037 */
[----:B------:R-:W-:Y:S01]  /*2aa0*/  FADD.FTZ R52, R42, -UR28 ;  /* 0x8000001c2a347e21 */ /* 0x000fe20008010000 */
[----:B------:R-:W-:Y:S01]  /*2ab0*/  FADD.FTZ R51, R32, R51 ;  /* 0x0000003320337221 */ /* 0x000fe20000010000 */
[----:B------:R-:W-:Y:S01]  /*2ac0*/  FADD.FTZ R48, R33, R48 ;  /* 0x0000003021307221 */ /* 0x000fe20000010000 */
[----:B------:R-:W-:Y:S01]  /*2ad0*/  FADD.FTZ R58, R53, R58 ;  /* 0x0000003a353a7221 */ /* 0x000fe20000010000 */
[----:B------:R-:W-:Y:S01]  /*2ae0*/  FMUL.FTZ R53, R44, R76 ;  /* 0x0000004c2c357220 */ /* 0x000fe20000410000 */
[----:B------:R-:W-:Y:S01]  /*2af0*/  FMUL.FTZ R72, R52, UR29 ;  /* 0x0000001d34487c20 */ /* 0x000fe20008410000 */
[----:B------:R-:W-:Y:S01]  /*2b00*/  FADD.FTZ R52, R43, -UR28 ;  /* 0x8000001c2b347e21 */ /* 0x000fe20008010000 */
[----:B------:R-:W-:Y:S01]  /*2b10*/  FADD.FTZ R51, R36, R51 ;  /* 0x0000003324337221 */ /* 0x000fe20000010000 */
[----:B------:R-:W-:Y:S01]  /*2b20*/  FADD.FTZ R48, R37, R48 ;  /* 0x0000003025307221 */ /* 0x000fe20000010000 */
[----:B------:R-:W-:Y:S01]  /*2b30*/  FADD.FTZ R58, R58, R53 ;  /* 0x000000353a3a7221 */ /* 0x000fe20000010000 */
[----:B------:R-:W-:Y:S01]  /*2b40*/  FFMA.FTZ R55, R72, R53, R55 ;  /* 0x0000003548377223 */ /* 0x000fe20000010037 */
[----:B------:R-:W-:Y:S01]  /*2b50*/  FMUL.FTZ R53, R45, R77 ;  /* 0x0000004d2d357220 */ /* 0x000fe20000410000 */
[----:B------:R-:W-:Y:S01]  /*2b60*/  FMUL.FTZ R52, R52, UR29 ;  /* 0x0000001d34347c20 */ /* 0x000fe20008410000 */
[----:B------:R-:W-:Y:S01]  /*2b70*/  FADD.FTZ R51, R40, R51 ;  /* 0x0000003328337221 */ /* 0x000fe20000010000 */
[----:B------:R-:W-:Y:S01]  /*2b80*/  FADD.FTZ R48, R41, R48 ;  /* 0x0000003029307221 */ /* 0x000fe20000010000 */
[----:B------:R-:W-:Y:S01]  /*2b90*/  FADD.FTZ R58, R53, R58 ;  /* 0x0000003a353a7221 */ /* 0x000fe20000010000 */
[----:B------:R-:W-:Y:S01]  /*2ba0*/  FFMA.FTZ R53, R52, R53, R55 ;  /* 0x0000003534357223 */ /* 0x000fe20000010037 */
[C---:B------:R-:W-:Y:S01]  /*2bb0*/  FFMA.FTZ R72, R44.reuse, R72, R49 ;  /* 0x000000482c487223 */ /* 0x040fe20000010031 */
[C---:B------:R-:W-:Y:S01]  /*2bc0*/  FFMA.FTZ R73, R45.reuse, R52, R50 ;  /* 0x000000342d497223 */ /* 0x040fe20000010032 */
[----:B------:R-:W-:Y:S01]  /*2bd0*/  FADD.FTZ R74, R44, R51 ;  /* 0x000000332c4a7221 */ /* 0x000fe20000010000 */
[----:B------:R-:W-:Y:S01]  /*2be0*/  FADD.FTZ R75, R45, R48 ;  /* 0x000000302d4b7221 */ /* 0x000fe20000010000 */
[----:B------:R-:W-:Y:S06]  /*2bf0*/  BRA `(.L_x_1339) ;  /* 0x0000002000007947 */ /* 0x000fec0003800000 */
.L_x_1338:
        /* <DEDUP_REMOVED lines=9> */
[--C-:B------:R-:W-:Y:S01]  /*2c90*/  FFMA.FTZ R66, R77, R48, R47.reuse ;  /* 0x000000304d427223 */ /* 0x100fe2000001002f */
[--C-:B------:R-:W-:Y:S01]  /*2ca0*/  FFMA.FTZ R62, R76, R71, R46.reuse ;  /* 0x000000474c3e7223 */ /* 0x100fe2000001002e */
[----:B------:R-:W-:Y:S01]  /*2cb0*/  FADD.FTZ R60, R89, -UR28 ;  /* 0x8000001c593c7e21 */ /* 0x000fe20008010000 */
[----:B------:R-:W-:Y:S01]  /*2cc0*/  FMUL.FTZ R73, R68, -1.4426950216293334961 ;  /* 0xbfb8aa3b44497820 */ /* 0x000fe20000410000 */
[----:B------:R-:W-:Y:S01]  /*2cd0*/  FMUL.FTZ R74, R66, -1.4426950216293334961 ;  /* 0xbfb8aa3b424a7820 */ /* 0x000fe20000410000 */
[----:B------:R-:W-:Y:S01]  /*2ce0*/  FMUL.FTZ R57, R62, -1.4426950216293334961 ;  /* 0xbfb8aa3b3e397820 */ /* 0x000fe20000410000 */
[----:B------:R-:W-:Y:S01]  /*2cf0*/  FADD.FTZ R59, R88, -UR28 ;  /* 0x8000001c583b7e21 */ /* 0x000fe20008010000 */
[----:B------:R-:W-:Y:S01]  /*2d00*/  FADD.FTZ R63, R84, -UR28 ;  /* 0x8000001c543f7e21 */ /* 0x000fe20008010000 */
[--C-:B------:R-:W-:Y:S01]  /*2d10*/  FFMA.FTZ R51, R77, R58, R47.reuse ;  /* 0x0000003a4d337223 */ /* 0x100fe2000001002f */
[----:B------:R-:W0:Y:S01]  /*2d20*/  MUFU.EX2 R73, R73 ;  /* 0x0000004900497308 */ /* 0x000e220000000800 */
[----:B------:R-:W-:Y:S01]  /*2d30*/  FMUL.FTZ R60, R60, UR29 ;  /* 0x0000001d3c3c7c20 */ /* 0x000fe20008410000 */
[----:B------:R-:W-:Y:S01]  /*2d40*/  FMUL.FTZ R59, R59, UR29 ;  /* 0x0000001d3b3b7c20 */ /* 0x000fe20008410000 */
[----:B------:R-:W-:Y:S01]  /*2d50*/  FMUL.FTZ R56, R51, -1.4426950216293334961 ;  /* 0xbfb8aa3b33387820 */ /* 0x000fe20000410000 */
[----:B------:R-:W1:Y:S01]  /*2d60*/  MUFU.EX2 R74, R74 ;  /* 0x0000004a004a7308 */ /* 0x000e620000000800 */
[----:B------:R-:W-:Y:S01]  /*2d70*/  FMUL.FTZ R63, R63, UR29 ;  /* 0x0000001d3f3f7c20 */ /* 0x000fe20008410000 */
[--C-:B------:R-:W-:Y:S01]  /*2d80*/  FFMA.FTZ R50, R77, R60, R47.reuse ;  /* 0x0000003c4d327223 */ /* 0x100fe2000001002f */
[----:B------:R-:W-:Y:S01]  /*2d90*/  FADD.FTZ R64, R85, -UR28 ;  /* 0x8000001c55407e21 */ /* 0x000fe20008010000 */
[----:B------:R-:W2:Y:S01]  /*2da0*/  MUFU.EX2 R57, R57 ;  /* 0x0000003900397308 */ /* 0x000ea20000000800 */
[C-C-:B------:R-:W-:Y:S01]  /*2db0*/  FFMA.FTZ R52, R76.reuse, R59, R46.reuse ;  /* 0x0000003b4c347223 */ /* 0x140fe2000001002e */
[----:B------:R-:W-:Y:S01]  /*2dc0*/  FFMA.FTZ R53, R76, R63, R46 ;  /* 0x0000003f4c357223 */ /* 0x000fe2000001002e */
[----:B------:R-:W-:Y:S01]  /*2dd0*/  FMUL.FTZ R70, R50, -1.4426950216293334961 ;  /* 0xbfb8aa3b32467820 */ /* 0x000fe20000410000 */
[----:B------:R-:W3:Y:S01]  /*2de0*/  MUFU.EX2 R56, R56 ;  /* 0x0000003800387308 */ /* 0x000ee20000000800 */
[----:B------:R-:W-:Y:S01]  /*2df0*/  FMUL.FTZ R64, R64, UR29 ;  /* 0x0000001d40407c20 */ /* 0x000fe20008410000 */
[----:B0-----:R-:W-:Y:S01]  /*2e00*/  FADD.FTZ R73, R73, 1 ;  /* 0x3f80000049497421 */ /* 0x001fe20000010000 */
[----:B------:R-:W-:Y:S01]  /*2e10*/  FMUL.FTZ R72, R52, -1.4426950216293334961 ;  /* 0xbfb8aa3b34487820 */ /* 0x000fe20000410000 */
[----:B------:R-:W-:Y:S01]  /*2e20*/  FMUL.FTZ R69, R53, -1.4426950216293334961 ;  /* 0xbfb8aa3b35457820 */ /* 0x000fe20000410000 */
[----:B------:R-:W0:Y:S01]  /*2e30*/  MUFU.EX2 R70, R70 ;  /* 0x0000004600467308 */ /* 0x000e220000000800 */
[----:B------:R-:W-:Y:S01]  /*2e40*/  FFMA.FTZ R54, R77, R64, R47 ;  /* 0x000000404d367223 */ /* 0x000fe2000001002f */
[----:B-1----:R-:W-:Y:S01]  /*2e50*/  FADD.FTZ R74, R74, 1 ;  /* 0x3f8000004a4a7421 */ /* 0x002fe20000010000 */
[----:B------:R-:W-:Y:S01]  /*2e60*/  FADD.FTZ R67, R80, -UR28 ;  /* 0x8000001c50437e21 */ /* 0x000fe20008010000 */
[----:B------:R-:W1:Y:S01]  /*2e70*/  MUFU.RCP R73, R73 ;  /* 0x0000004900497308 */ /* 0x000e620000001000 */
[----:B--2---:R-:W-:Y:S01]  /*2e80*/  FADD.FTZ R57, R57, 1 ;  /* 0x3f80000039397421 */ /* 0x004fe20000010000 */
[----:B------:R-:W-:Y:S01]  /*2e90*/  FMUL.FTZ R65, R54, -1.4426950216293334961 ;  /* 0xbfb8aa3b36417820 */ /* 0x000fe20000410000 */
[----:B------:R-:W-:Y:S01]  /*2ea0*/  FMUL.FTZ R67, R67, UR29 ;  /* 0x0000001d43437c20 */ /* 0x000fe20008410000 */
[----:B---3--:R-:W-:-:S03]  /*2eb0*/  FADD.FTZ R56, R56, 1 ;  /* 0x3f80000038387421 */ /* 0x008fc60000010000 */
[----:B------:R-:W-:Y:S01]  /*2ec0*/  FFMA.FTZ R55, R76, R67, R46 ;  /* 0x000000434c377223 */ /* 0x000fe2000001002e */
[----:B------:R-:W2:Y:S01]  /*2ed0*/  MUFU.EX2 R72, R72 ;  /* 0x0000004800487308 */ /* 0x000ea20000000800 */
[----:B0-----:R-:W-:Y:S02]  /*2ee0*/  FADD.FTZ R70, R70, 1 ;  /* 0x3f80000046467421 */ /* 0x001fe40000010000 */
[----:B------:R-:W-:Y:S01]  /*2ef0*/  FMUL.FTZ R61, R55, -1.4426950216293334961 ;  /* 0xbfb8aa3b373d7820 */ /* 0x000fe20000410000 */
[----:B------:R-:W0:Y:S04]  /*2f00*/  MUFU.EX2 R69, R69 ;  /* 0x0000004500457308 */ /* 0x000e280000000800 */
[----:B------:R-:W3:Y:S01]  /*2f10*/  MUFU.RCP R74, R74 ;  /* 0x0000004a004a7308 */ /* 0x000ee20000001000 */
[----:B-1----:R-:W-:-:S04]  /*2f20*/  FADD.FTZ R75, -R73, 1 ;  /* 0x3f800000494b7421 */ /* 0x002fc80000010100 */
[----:B------:R-:W-:Y:S01]  /*2f30*/  FFMA.FTZ R99, R68, R75, 1 ;  /* 0x3f80000044637423 */ /* 0x000fe2000001004b */
[----:B--2---:R-:W-:Y:S02]  /*2f40*/  FADD.FTZ R75, R72, 1 ;  /* 0x3f800000484b7421 */ /* 0x004fe40000010000 */
[----:B------:R-:W1:Y:S01]  /*2f50*/  MUFU.RCP R57, R57 ;  /* 0x0000003900397308 */ /* 0x000e620000001000 */
[----:B------:R-:W-:Y:S01]  /*2f60*/  FMUL.FTZ R68, R94, R73 ;  /* 0x000000495e447220 */ /* 0x000fe20000410000 */
[----:B0-----:R-:W-:-:S03]  /*2f70*/  FADD.FTZ R69, R69, 1 ;  /* 0x3f80000045457421 */ /* 0x001fc60000010000 */
[----:B------:R-:W-:-:S03]  /*2f80*/  FMUL.FTZ R68, R68, R99 ;  /* 0x0000006344447220 */ /* 0x000fc60000410000 */
[----:B------:R-:W0:Y:S01]  /*2f90*/  MUFU.EX2 R65, R65 ;  /* 0x0000004100417308 */ /* 0x000e220000000800 */
[----:B---3--:R-:W-:-:S03]  /*2fa0*/  FADD.FTZ R73, -R74, 1 ;  /* 0x3f8000004a497421 */ /* 0x008fc60000010100 */
[----:B------:R-:W2:Y:S01]  /*2fb0*/  MUFU.RCP R56, R56 ;  /* 0x0000003800387308 */ /* 0x000ea20000001000 */
[----:B------:R-:W-:Y:S01]  /*2fc0*/  FFMA.FTZ R66, R66, R73, 1 ;  /* 0x3f80000042427423 */ /* 0x000fe20000010049 */
[----:B------:R-:W-:Y:S01]  /*2fd0*/  FMUL.FTZ R73, R95, R74 ;  /* 0x0000004a5f497220 */ /* 0x000fe20000410000 */
[----:B-1----:R-:W-:-:S03]  /*2fe0*/  FMUL.FTZ R98, R90, R57 ;  /* 0x000000395a627220 */ /* 0x002fc60000410000 */
[----:B------:R-:W-:Y:S02]  /*2ff0*/  FMUL.FTZ R73, R73, R66 ;  /* 0x0000004249497220 */ /* 0x000fe40000410000 */
[----:B------:R1:W3:Y:S01]  /*3000*/  MUFU.RCP R72, R70 ;  /* 0x0000004600487308 */ /* 0x0002e20000001000 */
[----:B0-----:R-:W-:Y:S01]  /*3010*/  FADD.FTZ R124, R65, 1 ;  /* 0x3f800000417c7421 */ /* 0x001fe20000010000 */
[----:B------:R-:W-:-:S04]  /*3020*/  FADD.FTZ R65, -R57, 1 ;  /* 0x3f80000039417421 */ /* 0x000fc80000010100 */
[----:B------:R-:W-:Y:S02]  /*3030*/  FFMA.FTZ R65, R62, R65, 1 ;  /* 0x3f8000003e417423 */ /* 0x000fe40000010041 */
[----:B------:R-:W0:Y:S01]  /*3040*/  MUFU.EX2 R61, R61 ;  /* 0x0000003d003d7308 */ /* 0x000e220000000800 */
[----:B--2---:R-:W-:Y:S01]  /*3050*/  FADD.FTZ R62, -R56, 1 ;  /* 0x3f800000383e7421 */ /* 0x004fe20000010100 */
[----:B------:R-:W-:Y:S02]  /*3060*/  FMUL.FTZ R98, R98, R65 ;  /* 0x0000004162627220 */ /* 0x000fe40000410000 */
[----:B------:R-:W2:Y:S01]  /*3070*/  MUFU.RCP R69, R69 ;  /* 0x0000004500457308 */ /* 0x000ea20000001000 */
[----:B-1----:R-:W-:Y:S01]  /*3080*/  FMUL.FTZ R70, R91, R56 ;  /* 0x000000385b467220 */ /* 0x002fe20000410000 */
[----:B---3--:R-:W-:Y:S01]  /*3090*/  FADD.FTZ R65, -R72, 1 ;  /* 0x3f80000048417421 */ /* 0x008fe20000010100 */
[----:B------:R-:W-:-:S05]  /*30a0*/  FMUL.FTZ R72, R87, R72 ;  /* 0x0000004857487220 */ /* 0x000fca0000410000 */
[----:B------:R-:W1:Y:S01]  /*30b0*/  MUFU.RCP R75, R75 ;  /* 0x0000004b004b7308 */ /* 0x000e620000001000 */
[----:B0-----:R-:W-:Y:S01]  /*30c0*/  FADD.FTZ R66, R61, 1 ;  /* 0x3f8000003d427421 */ /* 0x001fe20000010000 */
[----:B------:R-:W-:Y:S01]  /*30d0*/  FFMA.FTZ R61, R51, R62, 1 ;  /* 0x3f800000333d7423 */ /* 0x000fe2000001003e */
[----:B------:R-:W-:-:S03]  /*30e0*/  FFMA.FTZ R65, R50, R65, 1 ;  /* 0x3f80000032417423 */ /* 0x000fc60000010041 */
[----:B------:R-:W-:Y:S02]  /*30f0*/  FMUL.FTZ R70, R70, R61 ;  /* 0x0000003d46467220 */ /* 0x000fe40000410000 */
[----:B------:R-:W0:Y:S01]  /*3100*/  MUFU.RCP R124, R124 ;  /* 0x0000007c007c7308 */ /* 0x000e220000001000 */
[----:B------:R-:W-:Y:S01]  /*3110*/  FMUL.FTZ R65, R72, R65 ;  /* 0x0000004148417220 */ /* 0x000fe20000410000 */
[----:B--2---:R-:W-:-:S04]  /*3120*/  FADD.FTZ R50, -R69, 1 ;  /* 0x3f80000045327421 */ /* 0x004fc80000010100 */
[----:B------:R-:W-:Y:S01]  /*3130*/  FFMA.FTZ R53, R53, R50, 1 ;  /* 0x3f80000035357423 */ /* 0x000fe20000010032 */
[----:B------:R-:W-:Y:S01]  /*3140*/  FADD.FTZ R50, R81, -UR28 ;  /* 0x8000001c51327e21 */ /* 0x000fe20008010000 */
[----:B------:R2:W3:Y:S01]  /*3150*/  MUFU.RCP R51, R66 ;  /* 0x0000004200337308 */ /* 0x0004e20000001000 */
[----:B-1----:R-:W-:Y:S02]  /*3160*/  FADD.FTZ R57, -R75, 1 ;  /* 0x3f8000004b397421 */ /* 0x002fe40000010100 */
[----:B------:R-:W-:Y:S01]  /*3170*/  FMUL.FTZ R72, R50, UR29 ;  /* 0x0000001d32487c20 */ /* 0x000fe20008410000 */
[----:B------:R-:W-:Y:S01]  /*3180*/  FADD.FTZ R50, R3, -UR28 ;  /* 0x8000001c03327e21 */ /* 0x000fe20008010000 */
[----:B------:R-:W-:Y:S01]  /*3190*/  FMUL.FTZ R75, R86, R75 ;  /* 0x0000004b564b7220 */ /* 0x000fe20000410000 */
[----:B------:R-:W-:Y:S01]  /*31a0*/  FFMA.FTZ R62, R52, R57, 1 ;  /* 0x3f800000343e7423 */ /* 0x000fe20000010039 */
[----:B------:R-:W-:Y:S01]  /*31b0*/  FFMA.FTZ R56, R77, R72, R47 ;  /* 0x000000484d387223 */ /* 0x000fe2000001002f */
[----:B--2---:R-:W-:Y:S01]  /*31c0*/  FMUL.FTZ R66, R82, R69 ;  /* 0x0000004552427220 */ /* 0x004fe20000410000 */
[----:B0-----:R-:W-:Y:S01]  /*31d0*/  FADD.FTZ R57, -R124, 1 ;  /* 0x3f8000007c397421 */ /* 0x001fe20000010100 */
[----:B------:R-:W-:Y:S01]  /*31e0*/  FMUL.FTZ R69, R83, R124 ;  /* 0x0000007c53457220 */ /* 0x000fe20000410000 */
[----:B------:R-:W-:Y:S01]  /*31f0*/  FMUL.FTZ R119, R56, -1.4426950216293334961 ;  /* 0xbfb8aa3b38777820 */ /* 0x000fe20000410000 */
[----:B------:R-:W-:Y:S01]  /*3200*/  FMUL.FTZ R66, R66, R53 ;  /* 0x0000003542427220 */ /* 0x000fe20000410000 */
[----:B------:R-:W-:Y:S01]  /*3210*/  FFMA.FTZ R54, R54, R57, 1 ;  /* 0x3f80000036367423 */ /* 0x000fe20000010039 */
[----:B------:R-:W-:Y:S01]  /*3220*/  FADD.FTZ R57, R2, -UR28 ;  /* 0x8000001c02397e21 */ /* 0x000fe20008010000 */
[----:B------:R-:W-:Y:S01]  /*3230*/  FMUL.FTZ R62, R75, R62 ;  /* 0x0000003e4b3e7220 */ /* 0x000fe20000410000 */
[----:B---3--:R-:W-:-:S02]  /*3240*/  FADD.FTZ R74, -R51, 1 ;  /* 0x3f800000334a7421 */ /* 0x008fc40000010100 */
[----:B------:R-:W-:Y:S01]  /*3250*/  FMUL.FTZ R57, R57, UR29 ;  /* 0x0000001d39397c20 */ /* 0x000fe20008410000 */
[----:B------:R-:W-:Y:S01]  /*3260*/  FMUL.FTZ R69, R69, R54 ;  /* 0x0000003645457220 */ /* 0x000fe20000410000 */
[----:B------:R-:W-:Y:S01]  /*3270*/  FMUL.FTZ R54, R50, UR29 ;  /* 0x0000001d32367c20 */ /* 0x000fe20008410000 */
[----:B------:R-:W-:Y:S01]  /*3280*/  FFMA.FTZ R74, R55, R74, 1 ;  /* 0x3f800000374a7423 */ /* 0x000fe2000001004a */
[----:B------:R-:W-:Y:S01]  /*3290*/  FADD.FTZ R55, R6, -UR28 ;  /* 0x8000001c06377e21 */ /* 0x000fe20008010000 */
[--C-:B------:R-:W-:Y:S01]  /*32a0*/  FFMA.FTZ R53, R76, R57, R46.reuse ;  /* 0x000000394c357223 */ /* 0x100fe2000001002e */
[----:B------:R-:W0:Y:S01]  /*32b0*/  MUFU.EX2 R119, R119 ;  /* 0x0000007700777308 */ /* 0x000e220000000800 */
[----:B------:R-:W-:Y:S01]  /*32c0*/  FFMA.FTZ R50, R77, R54, R47 ;  /* 0x000000364d327223 */ /* 0x000fe2000001002f */
[----:B------:R-:W-:Y:S01]  /*32d0*/  FMUL.FTZ R55, R55, UR29 ;  /* 0x0000001d37377c20 */ /* 0x000fe20008410000 */
[----:B------:R-:W-:Y:S01]  /*32e0*/  FMUL.FTZ R125, R53, -1.4426950216293334961 ;  /* 0xbfb8aa3b357d7820 */ /* 0x000fe20000410000 */
[----:B------:R-:W-:Y:S01]  /*32f0*/  FMUL.FTZ R51, R78, R51 ;  /* 0x000000334e337220 */ /* 0x000fe20000410000 */
[----:B------:R-:W-:Y:S01]  /*3300*/  FMUL.FTZ R99, R50, -1.4426950216293334961 ;  /* 0xbfb8aa3b32637820 */ /* 0x000fe20000410000 */
[----:B------:R-:W-:Y:S01]  /*3310*/  FFMA.FTZ R52, R76, R55, R46 ;  /* 0x000000374c347223 */ /* 0x000fe2000001002e */
[----:B------:R-:W1:Y:S01]  /*3320*/  MUFU.EX2 R75, R125 ;  /* 0x0000007d004b7308 */ /* 0x000e620000000800 */
[----:B------:R-:W-:-:S02]  /*3330*/  FMUL.FTZ R74, R51, R74 ;  /* 0x0000004a334a7220 */ /* 0x000fc40000410000 */
[----:B------:R-:W-:Y:S01]  /*3340*/  FMUL.FTZ R61, R52, -1.4426950216293334961 ;  /* 0xbfb8aa3b343d7820 */ /* 0x000fe20000410000 */
[----:B------:R-:W2:Y:S01]  /*3350*/  MUFU.EX2 R99, R99 ;  /* 0x0000006300637308 */ /* 0x000ea20000000800 */
[----:B0-----:R-:W-:-:S04]  /*3360*/  FADD.FTZ R124, R119, 1 ;  /* 0x3f800000777c7421 */ /* 0x001fc80000010000 */
[----:B------:R-:W0:Y:S04]  /*3370*/  MUFU.EX2 R61, R61 ;  /* 0x0000003d003d7308 */ /* 0x000e280000000800 */
[----:B------:R-:W3:Y:S01]  /*3380*/  MUFU.RCP R124, R124 ;  /* 0x0000007c007c7308 */ /* 0x000ee20000001000 */
[----:B-1----:R-:W-:Y:S01]  /*3390*/  FADD.FTZ R75, R75, 1 ;  /* 0x3f8000004b4b7421 */ /* 0x002fe20000010000 */
[----:B--2---:R-:W-:-:S06]  /*33a0*/  FADD.FTZ R119, R99, 1 ;  /* 0x3f80000063777421 */ /* 0x004fcc0000010000 */
[----:B------:R-:W1:Y:S01]  /*33b0*/  MUFU.RCP R75, R75 ;  /* 0x0000004b004b7308 */ /* 0x000e620000001000 */
[----:B0-----:R-:W-:-:S07]  /*33c0*/  FADD.FTZ R125, R61, 1 ;  /* 0x3f8000003d7d7421 */ /* 0x001fce0000010000 */
[----:B------:R-:W0:Y:S01]  /*33d0*/  MUFU.RCP R51, R119 ;  /* 0x0000007700337308 */ /* 0x000e220000001000 */
[----:B---3--:R-:W-:Y:S01]  /*33e0*/  FADD.FTZ R99, -R124, 1 ;  /* 0x3f8000007c637421 */ /* 0x008fe20000010100 */
[----:B------:R-:W-:-:S03]  /*33f0*/  FMUL.FTZ R124, R79, R124 ;  /* 0x0000007c4f7c7220 */ /* 0x000fc60000410000 */
[----:B------:R-:W-:-:S03]  /*3400*/  FFMA.FTZ R99, R56, R99, 1 ;  /* 0x3f80000038637423 */ /* 0x000fc60000010063 */
[----:B------:R2:W3:Y:S01]  /*3410*/  MUFU.RCP R61, R125 ;  /* 0x0000007d003d7308 */ /* 0x0004e20000001000 */
[----:B-1----:R-:W-:Y:S01]  /*3420*/  FADD.FTZ R56, -R75, 1 ;  /* 0x3f8000004b387421 */ /* 0x002fe20000010100 */
[----:B------:R-:W-:-:S03]  /*3430*/  FMUL.FTZ R99, R124, R99 ;  /* 0x000000637c637220 */ /* 0x000fc60000410000 */
[----:B------:R-:W-:Y:S01]  /*3440*/  FFMA.FTZ R56, R53, R56, 1 ;  /* 0x3f80000035387423 */ /* 0x000fe20000010038 */
[----:B------:R-:W-:Y:S01]  /*3450*/  FMUL.FTZ R53, R4, R75 ;  /* 0x0000004b04357220 */ /* 0x000fe20000410000 */
[----:B--2---:R-:W-:Y:S01]  /*3460*/  FADD.FTZ R125, RZ, R68 ;  /* 0x00000044ff7d7221 */ /* 0x004fe20000010000 */
[----:B0-----:R-:W-:Y:S02]  /*3470*/  FADD.FTZ R75, -R51, 1 ;  /* 0x3f800000334b7421 */ /* 0x001fe40000010100 */
[----:B------:R-:W-:Y:S01]  /*3480*/  FMUL.FTZ R53, R53, R56 ;  /* 0x0000003835357220 */ /* 0x000fe20000410000 */
[----:B------:R-:W-:Y:S01]  /*3490*/  FADD.FTZ R125, R125, R98 ;  /* 0x000000627d7d7221 */ /* 0x000fe20000010000 */
[----:B------:R-:W-:Y:S01]  /*34a0*/  FFMA.FTZ R75, R50, R75, 1 ;  /* 0x3f800000324b7423 */ /* 0x000fe2000001004b */
[----:B------:R-:W-:Y:S02]  /*34b0*/  FMUL.FTZ R50, R5, R51 ;  /* 0x0000003305327220 */ /* 0x000fe40000410000 */
[----:B------:R-:W-:Y:S01]  /*34c0*/  FADD.FTZ R125, R125, R62 ;  /* 0x0000003e7d7d7221 */ /* 0x000fe20000010000 */
[----:B---3--:R-:W-:Y:S01]  /*34d0*/  FADD.FTZ R119, -R61, 1 ;  /* 0x3f8000003d777421 */ /* 0x008fe20000010100 */
[----:B------:R-:W-:Y:S01]  /*34e0*/  FMUL.FTZ R51, R8, R61 ;  /* 0x0000003d08337220 */ /* 0x000fe20000410000 */
[----:B------:R-:W-:Y:S01]  /*34f0*/  FMUL.FTZ R50, R50, R75 ;  /* 0x0000004b32327220 */ /* 0x000fe20000410000 */
[----:B------:R-:W-:Y:S01]  /*3500*/  FMUL.FTZ R75, R77, R73 ;  /* 0x000000494d4b7220 */ /* 0x000fe20000410000 */
[----:B------:R-:W-:Y:S01]  /*3510*/  FFMA.FTZ R52, R52, R119, 1 ;  /* 0x3f80000034347423 */ /* 0x000fe20000010077 */
[----:B------:R-:W-:-:S03]  /*3520*/  FADD.FTZ R125, R125, R66 ;  /* 0x000000427d7d7221 */ /* 0x000fc60000010000 */
[----:B------:R-:W-:Y:S01]  /*3530*/  FMUL.FTZ R51, R51, R52 ;  /* 0x0000003433337220 */ /* 0x000fe20000410000 */
[----:B------:R-:W-:-:S04]  /*3540*/  FMUL.FTZ R52, R76, R68 ;  /* 0x000000444c347220 */ /* 0x000fc80000410000 */
[----:B------:R-:W-:Y:S01]  /*3550*/  FFMA.FTZ R61, R49, R52, RZ ;  /* 0x00000034313d7223 */ /* 0x000fe200000100ff */
[----:B------:R-:W-:Y:S01]  /*3560*/  FADD.FTZ R56, RZ, R52 ;  /* 0x00000034ff387221 */ /* 0x000fe20000010000 */
[----:B------:R-:W-:Y:S01]  /*3570*/  FADD.FTZ R52, R7, -UR28 ;  /* 0x8000001c07347e21 */ /* 0x000fe20008010000 */
[----:B------:R-:W-:Y:S01]  /*3580*/  FFMA.FTZ R49, R49, R68, RZ ;  /* 0x0000004431317223 */ /* 0x000fe200000100ff */
[----:B------:R-:W-:Y:S01]  /*3590*/  FFMA.FTZ R61, R48, R75, R61 ;  /* 0x0000004b303d7223 */ /* 0x000fe2000001003d */
[----:B------:R-:W-:Y:S01]  /*35a0*/  FADD.FTZ R75, R75, R56 ;  /* 0x000000384b4b7221 */ /* 0x000fe20000010000 */
[----:B------:R-:W-:Y:S01]  /*35b0*/  FMUL.FTZ R52, R52, UR29 ;  /* 0x0000001d34347c20 */ /* 0x000fe20008410000 */
[-C--:B------:R-:W-:Y:S01]  /*35c0*/  FFMA.FTZ R68, R71, R98.reuse, R49 ;  /* 0x0000006247447223 */ /* 0x080fe20000010031 */
[----:B------:R-:W-:Y:S01]  /*35d0*/  FMUL.FTZ R98, R76, R98 ;  /* 0x000000624c627220 */ /* 0x000fe20000410000 */
[----:B------:R-:W-:Y:S01]  /*35e0*/  FFMA.FTZ R48, R48, R73, RZ ;  /* 0x0000004930307223 */ /* 0x000fe200000100ff */
[----:B------:R-:W-:Y:S01]  /*35f0*/  FFMA.FTZ R56, R77, R52, R47 ;  /* 0x000000344d387223 */ /* 0x000fe2000001002f */
[----:B------:R-:W-:Y:S01]  /*3600*/  FADD.FTZ R73, RZ, R73 ;  /* 0x00000049ff497221 */ /* 0x000fe20000010000 */
[----:B------:R-:W-:Y:S01]  /*3610*/  FFMA.FTZ R71, R71, R98, R61 ;  /* 0x0000006247477223 */ /* 0x000fe2000001003d */
[----:B------:R-:W-:Y:S01]  /*3620*/  FADD.FTZ R75, R75, R98 ;  /* 0x000000624b4b7221 */ /* 0x000fe20000010000 */
[----:B------:R-:W-:Y:S01]  /*3630*/  FMUL.FTZ R119, R56, -1.4426950216293334961 ;  /* 0xbfb8aa3b38777820 */ /* 0x000fe20000410000 */
[-C--:B------:R-:W-:Y:S01]  /*3640*/  FFMA.FTZ R68, R59, R62.reuse, R68 ;  /* 0x0000003e3b447223 */ /* 0x080fe20000010044 */
[----:B------:R-:W-:-:S03]  /*3650*/  FMUL.FTZ R62, R76, R62 ;  /* 0x0000003e4c3e7220 */ /* 0x000fc60000410000 */
[-C--:B------:R-:W-:Y:S01]  /*3660*/  FFMA.FTZ R68, R63, R66.reuse, R68 ;  /* 0x000000423f447223 */ /* 0x080fe20000010044 */
[----:B------:R-:W0:Y:S01]  /*3670*/  MUFU.EX2 R119, R119 ;  /* 0x0000007700777308 */ /* 0x000e220000000800 */
[----:B------:R-:W-:Y:S02]  /*3680*/  FMUL.FTZ R66, R76, R66 ;  /* 0x000000424c427220 */ /* 0x000fe40000410000 */
[----:B------:R-:W-:-:S04]  /*3690*/  FFMA.FTZ R68, R67, R74, R68 ;  /* 0x0000004a43447223 */ /* 0x000fc80000010044 */
[----:B------:R-:W-:-:S04]  /*36a0*/  FFMA.FTZ R68, R57, R53, R68 ;  /* 0x0000003539447223 */ /* 0x000fc80000010044 */
[----:B------:R-:W-:Y:S01]  /*36b0*/  FFMA.FTZ R68, R55, R51, R68 ;  /* 0x0000003337447223 */ /* 0x000fe20000010044 */
[----:B0-----:R-:W-:-:S06]  /*36c0*/  FADD.FTZ R124, R119, 1 ;  /* 0x3f800000777c7421 */ /* 0x001fcc0000010000 */
[----:B------:R-:W0:Y:S02]  /*36d0*/  MUFU.RCP R124, R124 ;  /* 0x0000007c007c7308 */ /* 0x000e240000001000 */
[----:B0-----:R-:W-:-:S04]  /*36e0*/  FADD.FTZ R49, -R124, 1 ;  /* 0x3f8000007c317421 */ /* 0x001fc80000010100 */
[----:B------:R-:W-:Y:S01]  /*36f0*/  FFMA.FTZ R49, R56, R49, 1 ;  /* 0x3f80000038317423 */ /* 0x000fe20000010031 */
[----:B------:R-:W-:Y:S01]  /*3700*/  FMUL.FTZ R56, R9, R124 ;  /* 0x0000007c09387220 */ /* 0x000fe20000410000 */
[----:B------:R-:W-:Y:S01]  /*3710*/  FADD.FTZ R124, R73, R70 ;  /* 0x00000046497c7221 */ /* 0x000fe20000010000 */
[-C--:B------:R-:W-:Y:S01]  /*3720*/  FFMA.FTZ R73, R58, R70.reuse, R48 ;  /* 0x000000463a497223 */ /* 0x080fe20000010030 */
[----:B------:R-:W-:Y:S01]  /*3730*/  FMUL.FTZ R70, R77, R70 ;  /* 0x000000464d467220 */ /* 0x000fe20000410000 */
[----:B------:R-:W-:Y:S01]  /*3740*/  FMUL.FTZ R56, R56, R49 ;  /* 0x0000003138387220 */ /* 0x000fe20000410000 */
[----:B------:R-:W-:Y:S01]  /*3750*/  FADD.FTZ R49, R10, -UR28 ;  /* 0x8000001c0a317e21 */ /* 0x000fe20008010000 */
[----:B------:R-:W-:Y:S01]  /*3760*/  FADD.FTZ R124, R124, R65 ;  /* 0x000000417c7c7221 */ /* 0x000fe20000010000 */
[----:B------:R-:W-:Y:S01]  /*3770*/  FFMA.FTZ R71, R58, R70, R71 ;  /* 0x000000463a477223 */ /* 0x000fe20000010047 */
[----:B------:R-:W-:Y:S01]  /*3780*/  FADD.FTZ R58, R11, -UR28 ;  /* 0x8000001c0b3a7e21 */ /* 0x000fe20008010000 */
[----:B------:R-:W-:Y:S01]  /*3790*/  FMUL.FTZ R49, R49, UR29 ;  /* 0x0000001d31317c20 */ /* 0x000fe20008410000 */
[----:B------:R-:W-:Y:S01]  /*37a0*/  FADD.FTZ R75, R70, R75 ;  /* 0x0000004b464b7221 */ /* 0x000fe20000010000 */
[----:B------:R-:W-:Y:S01]  /*37b0*/  FFMA.FTZ R70, R59, R62, R71 ;  /* 0x0000003e3b467223 */ /* 0x000fe20000010047 */
[----:B------:R-:W-:Y:S01]  /*37c0*/  FMUL.FTZ R58, R58, UR29 ;  /* 0x0000001d3a3a7c20 */ /* 0x000fe20008410000 */
[----:B------:R-:W-:Y:S01]  /*37d0*/  FFMA.FTZ R61, R76, R49, R46 ;  /* 0x000000314c3d7223 */ /* 0x000fe2000001002e */
[----:B------:R-:W-:Y:S01]  /*37e0*/  FADD.FTZ R75, R75, R62 ;  /* 0x0000003e4b4b7221 */ /* 0x000fe20000010000 */
[-C--:B------:R-:W-:Y:S01]  /*37f0*/  FFMA.FTZ R73, R60, R65.reuse, R73 ;  /* 0x000000413c497223 */ /* 0x080fe20000010049 */
[----:B------:R-:W-:Y:S01]  /*3800*/  FMUL.FTZ R65, R77, R65 ;  /* 0x000000414d417220 */ /* 0x000fe20000410000 */
[----:B------:R-:W-:Y:S01]  /*3810*/  FMUL.FTZ R98, R61, -1.4426950216293334961 ;  /* 0xbfb8aa3b3d627820 */ /* 0x000fe20000410000 */
[----:B------:R-:W-:Y:S01]  /*3820*/  FADD.FTZ R124, R124, R69 ;  /* 0x000000457c7c7221 */ /* 0x000fe20000010000 */
[----:B------:R-:W-:Y:S01]  /*3830*/  FFMA.FTZ R73, R64, R69, R73 ;  /* 0x0000004540497223 */ /* 0x000fe20000010049 */
[----:B------:R-:W-:Y:S01]  /*3840*/  FFMA.FTZ R71, R60, R65, R70 ;  /* 0x000000413c477223 */ /* 0x000fe20000010046 */
[----:B------:R-:W-:Y:S01]  /*3850*/  FADD.FTZ R75, R65, R75 ;  /* 0x0000004b414b7221 */ /* 0x000fe20000010000 */
[----:B------:R-:W-:Y:S01]  /*3860*/  FMUL.FTZ R69, R77, R69 ;  /* 0x000000454d457220 */ /* 0x000fe20000410000 */
[----:B------:R-:W0:Y:S01]  /*3870*/  MUFU.EX2 R98, R98 ;  /* 0x0000006200627308 */ /* 0x000e220000000800 */
[----:B------:R-:W-:Y:S01]  /*3880*/  FFMA.FTZ R70, R63, R66, R71 ;  /* 0x000000423f467223 */ /* 0x000fe20000010047 */
[----:B------:R-:W-:Y:S01]  /*3890*/  FADD.FTZ R75, R75, R66 ;  /* 0x000000424b4b7221 */ /* 0x000fe20000010000 */
[----:B------:R-:W-:-:S03]  /*38a0*/  FFMA.FTZ R73, R72, R99, R73 ;  /* 0x0000006348497223 */ /* 0x000fc60000010049 */
[----:B------:R-:W-:Y:S01]  /*38b0*/  FADD.FTZ R75, R69, R75 ;  /* 0x0000004b454b7221 */ /* 0x000fe20000010000 */
[----:B------:R-:W-:-:S04]  /*38c0*/  FFMA.FTZ R73, R54, R50, R73 ;  /* 0x0000003236497223 */ /* 0x000fc80000010049 */
[----:B------:R-:W-:Y:S01]  /*38d0*/  FFMA.FTZ R73, R52, R56, R73 ;  /* 0x0000003834497223 */ /* 0x000fe20000010049 */
        /* <DEDUP_REMOVED lines=34> */
[----:B0-----:R-:W-:Y:S01]  /*3b00*/  FADD.FTZ R98, R119, 1 ;  /* 0x3f80000077627421 */ /* 0x001fe20000010000 */
[----:B------:R-:W-:-:S05]  /*3b10*/  FFMA.FTZ R119, R64, R69, R70 ;  /* 0x0000004540777223 */ /* 0x000fca0000010046 */
        /* <DEDUP_REMOVED lines=30> */
[----:B------:R-:W-:Y:S01]  /*3d00*/  FMUL.FTZ R53, R76, R53 ;  /* 0x000000354c357220 */ /* 0x000fe20000410000 */
[----:B0-----:R-:W-:-:S04]  /*3d10*/  FADD.FTZ R67, -R71, 1 ;  /* 0x3f80000047437421 */ /* 0x001fc80000010100 */
[----:B------:R-:W-:Y:S01]  /*3d20*/  FFMA.FTZ R69, R69, R67, 1 ;  /* 0x3f80000045457423 */ /* 0x000fe20000010043 */
[----:B------:R-:W-:Y:S01]  /*3d30*/  FMUL.FTZ R67, R17, R71 ;  /* 0x0000004711437220 */ /* 0x000fe20000410000 */
[----:B------:R-:W-:Y:S01]  /*3d40*/  FADD.FTZ R71, R124, R99 ;  /* 0x000000637c477221 */ /* 0x000fe20000010000 */
[----:B------:R-:W-:Y:S02]  /*3d50*/  FMUL.FTZ R99, R77, R99 ;  /* 0x000000634d637220 */ /* 0x000fe40000410000 */
[----:B------:R-:W-:Y:S01]  /*3d60*/  FMUL.FTZ R67, R67, R69 ;  /* 0x0000004543437220 */ /* 0x000fe20000410000 */
[----:B------:R-:W-:Y:S01]  /*3d70*/  FADD.FTZ R69, R18, -UR28 ;  /* 0x8000001c12457e21 */ /* 0x000fe20008010000 */
[----:B------:R-:W-:Y:S01]  /*3d80*/  FFMA.FTZ R72, R72, R99, R98 ;  /* 0x0000006348487223 */ /* 0x000fe20000010062 */
[----:B------:R-:W-:Y:S01]  /*3d90*/  FADD.FTZ R75, R99, R75 ;  /* 0x0000004b634b7221 */ /* 0x000fe20000010000 */
[----:B------:R-:W-:Y:S01]  /*3da0*/  FADD.FTZ R71, R71, R50 ;  /* 0x0000003247477221 */ /* 0x000fe20000010000 */
[----:B------:R-:W-:Y:S01]  /*3db0*/  FMUL.FTZ R69, R69, UR29 ;  /* 0x0000001d45457c20 */ /* 0x000fe20008410000 */
[----:B------:R-:W-:Y:S01]  /*3dc0*/  FFMA.FTZ R57, R57, R53, R72 ;  /* 0x0000003539397223 */ /* 0x000fe20000010048 */
[----:B------:R-:W-:Y:S01]  /*3dd0*/  FADD.FTZ R75, R75, R53 ;  /* 0x000000354b4b7221 */ /* 0x000fe20000010000 */
[----:B------:R-:W-:Y:S01]  /*3de0*/  FMUL.FTZ R50, R77, R50 ;  /* 0x000000324d327220 */ /* 0x000fe20000410000 */
[----:B------:R-:W-:Y:S01]  /*3df0*/  FFMA.FTZ R74, R76, R69, R46 ;  /* 0x000000454c4a7223 */ /* 0x000fe2000001002e */
[----:B------:R-:W-:-:S02]  /*3e00*/  FFMA.FTZ R73, R66, R67, R73 ;  /* 0x0000004342497223 */ /* 0x000fc40000010049 */
        /* <DEDUP_REMOVED lines=29> */
[----:B------:R-:W-:-:S04]  /*3fe0*/  FADD.FTZ R124, R23, -UR28 ;  /* 0x8000001c177c7e21 */ /* 0x000fc80008010000 */
[----:B------:R-:W-:Y:S01]  /*3ff0*/  FMUL.FTZ R124, R124, UR29 ;  /* 0x0000001d7c7c7c20 */ /* 0x000fe20008410000 */
[----:B------:R-:W0:Y:S03]  /*4000*/  MUFU.RCP R119, R119 ;  /* 0x0000007700777308 */ /* 0x000e260000001000 */
[----:B------:R-:W-:-:S04]  /*4010*/  FFMA.FTZ R50, R77, R124, R47 ;  /* 0x0000007c4d327223 */ /* 0x000fc8000001002f */
[----:B------:R-:W-:-:S06]  /*4020*/  FMUL.FTZ R125, R50, -1.4426950216293334961 ;  /* 0xbfb8aa3b327d7820 */ /* 0x000fcc0000410000 */
[----:B------:R-:W1:Y:S01]  /*4030*/  MUFU.EX2 R125, R125 ;  /* 0x0000007d007d7308 */ /* 0x000e620000000800 */
[----:B0-----:R-:W-:-:S04]  /*4040*/  FADD.FTZ R57, -R119, 1 ;  /* 0x3f80000077397421 */ /* 0x001fc80000010100 */
[----:B------:R-:W-:Y:S01]  /*4050*/  FFMA.FTZ R57, R53, R57, 1 ;  /* 0x3f80000035397423 */ /* 0x000fe20000010039 */
[----:B------:R-:W-:Y:S01]  /*4060*/  FMUL.FTZ R53, R24, R119 ;  /* 0x0000007718357220 */ /* 0x000fe20000410000 */
[----:B------:R-:W-:Y:S01]  /*4070*/  FADD.FTZ R119, R70, R51 ;  /* 0x0000003346777221 */ /* 0x000fe20000010000 */
[----:B------:R-:W-:Y:S02]  /*4080*/  FMUL.FTZ R51, R76, R51 ;  /* 0x000000334c337220 */ /* 0x000fe40000410000 */
[----:B------:R-:W-:Y:S01]  /*4090*/  FMUL.FTZ R53, R53, R57 ;  /* 0x0000003935357220 */ /* 0x000fe20000410000 */
[----:B-1----:R-:W-:Y:S01]  /*40a0*/  FADD.FTZ R57, R125, 1 ;  /* 0x3f8000007d397421 */ /* 0x002fe20000010000 */
[----:B------:R-:W-:Y:S01]  /*40b0*/  FFMA.FTZ R55, R55, R51, R54 ;  /* 0x0000003337377223 */ /* 0x000fe20000010036 */
[----:B------:R-:W-:Y:S01]  /*40c0*/  FADD.FTZ R75, R75, R51 ;  /* 0x000000334b4b7221 */ /* 0x000fe20000010000 */
[----:B------:R-:W-:Y:S01]  /*40d0*/  FADD.FTZ R119, R119, R48 ;  /* 0x0000003077777221 */ /* 0x000fe20000010000 */
[----:B------:R-:W-:-:S02]  /*40e0*/  FFMA.FTZ R68, R99, R53, R68 ;  /* 0x0000003563447223 */ /* 0x000fc40000010044 */
[----:B------:R-:W0:Y:S01]  /*40f0*/  MUFU.RCP R57, R57 ;  /* 0x0000003900397308 */ /* 0x000e220000001000 */
[----:B------:R-:W-:-:S04]  /*4100*/  FADD.FTZ R119, R119, R60 ;  /* 0x0000003c77777221 */ /* 0x000fc80000010000 */
[----:B------:R-:W-:-:S04]  /*4110*/  FADD.FTZ R119, R119, R64 ;  /* 0x0000004077777221 */ /* 0x000fc80000010000 */
[----:B------:R-:W-:Y:S01]  /*4120*/  FADD.FTZ R119, R119, R74 ;  /* 0x0000004a77777221 */ /* 0x000fe20000010000 */
[----:B0-----:R-:W-:-:S04]  /*4130*/  FADD.FTZ R54, -R57, 1 ;  /* 0x3f80000039367421 */ /* 0x001fc80000010100 */
[----:B------:R-:W-:Y:S01]  /*4140*/  FFMA.FTZ R54, R50, R54, 1 ;  /* 0x3f80000032367423 */ /* 0x000fe20000010036 */
[----:B------:R-:W-:-:S04]  /*4150*/  FMUL.FTZ R50, R25, R57 ;  /* 0x0000003919327220 */ /* 0x000fc80000410000 */
[----:B------:R-:W-:Y:S01]  /*4160*/  FMUL.FTZ R50, R50, R54 ;  /* 0x0000003632327220 */ /* 0x000fe20000410000 */
[----:B------:R-:W-:-:S03]  /*4170*/  FADD.FTZ R54, R30, -UR28 ;  /* 0x8000001c1e367e21 */ /* 0x000fc60008010000 */
[----:B------:R-:W-:Y:S01]  /*4180*/  FFMA.FTZ R73, R124, R50, R73 ;  /* 0x000000327c497223 */ /* 0x000fe20000010049 */
[----:B------:R-:W-:Y:S01]  /*4190*/  FMUL.FTZ R57, R54, UR29 ;  /* 0x0000001d36397c20 */ /* 0x000fe20008410000 */
[----:B------:R-:W-:Y:S01]  /*41a0*/  FADD.FTZ R54, R71, R56 ;  /* 0x0000003847367221 */ /* 0x000fe20000010000 */
[----:B------:R-:W-:Y:S01]  /*41b0*/  FMUL.FTZ R56, R77, R56 ;  /* 0x000000384d387220 */ /* 0x000fe20000410000 */
[C---:B------:R-:W-:Y:S01]  /*41c0*/  FMUL.FTZ R71, R76.reuse, R48 ;  /* 0x000000304c477220 */ /* 0x040fe20000410000 */
[----:B------:R-:W-:Y:S01]  /*41d0*/  FFMA.FTZ R51, R76, R57, R46 ;  /* 0x000000394c337223 */ /* 0x000fe2000001002e */
[----:B------:R-:W-:Y:S01]  /*41e0*/  FADD.FTZ R54, R54, R59 ;  /* 0x0000003b36367221 */ /* 0x000fe20000010000 */
[----:B------:R-:W-:Y:S01]  /*41f0*/  FFMA.FTZ R52, R52, R56, R55 ;  /* 0x0000003834347223 */ /* 0x000fe20000010037 */
[----:B------:R-:W-:Y:S01]  /*4200*/  FADD.FTZ R75, R56, R75 ;  /* 0x0000004b384b7221 */ /* 0x000fe20000010000 */
[----:B------:R-:W-:Y:S01]  /*4210*/  FMUL.FTZ R70, R51, -1.4426950216293334961 ;  /* 0xbfb8aa3b33467820 */ /* 0x000fe20000410000 */
[----:B------:R-:W-:Y:S01]  /*4220*/  FADD.FTZ R54, R54, R63 ;  /* 0x0000003f36367221 */ /* 0x000fe20000010000 */
[----:B------:R-:W-:Y:S01]  /*4230*/  FFMA.FTZ R49, R49, R71, R52 ;  /* 0x0000004731317223 */ /* 0x000fe20000010034 */
[----:B------:R-:W-:-:S03]  /*4240*/  FADD.FTZ R75, R75, R71 ;  /* 0x000000474b4b7221 */ /* 0x000fc60000010000 */
[----:B------:R-:W0:Y:S02]  /*4250*/  MUFU.EX2 R70, R70 ;  /* 0x0000004600467308 */ /* 0x000e240000000800 */
[----:B0-----:R-:W-:Y:S01]  /*4260*/  FADD.FTZ R125, R70, 1 ;  /* 0x3f800000467d7421 */ /* 0x001fe20000010000 */
[----:B------:R-:W-:-:S04]  /*4270*/  FADD.FTZ R70, R31, -UR28 ;  /* 0x8000001c1f467e21 */ /* 0x000fc80008010000 */
[----:B------:R-:W-:Y:S01]  /*4280*/  FMUL.FTZ R70, R70, UR29 ;  /* 0x0000001d46467c20 */ /* 0x000fe20008410000 */
        /* <DEDUP_REMOVED lines=13> */
[----:B------:R-:W-:Y:S01]  /*4360*/  FMUL.FTZ R48, R33, R56 ;  /* 0x0000003821307220 */ /* 0x000fe20000410000 */
[----:B------:R-:W-:-:S03]  /*4370*/  FMUL.FTZ R56, R77, R59 ;  /* 0x0000003b4d387220 */ /* 0x000fc60000410000 */
[----:B------:R-:W-:Y:S01]  /*4380*/  FMUL.FTZ R48, R48, R55 ;  /* 0x0000003730307220 */ /* 0x000fe20000410000 */
[----:B------:R-:W-:Y:S01]  /*4390*/  FADD.FTZ R55, R34, -UR28 ;  /* 0x8000001c22377e21 */ /* 0x000fe20008010000 */
[----:B------:R-:W-:Y:S01]  /*43a0*/  FFMA.FTZ R58, R58, R56, R49 ;  /* 0x000000383a3a7223 */ /* 0x000fe20000010031 */
[----:B------:R-:W-:Y:S01]  /*43b0*/  FADD.FTZ R75, R56, R75 ;  /* 0x0000004b384b7221 */ /* 0x000fe20000010000 */
        /* <DEDUP_REMOVED lines=9> */
[----:B------:R-:W-:Y:S01]  /*4450*/  FMUL.FTZ R49, R36, R71 ;  /* 0x0000004724317220 */ /* 0x000fe20000410000 */
[----:B------:R-:W-:Y:S01]  /*4460*/  FMUL.FTZ R71, R76, R60 ;  /* 0x0000003c4c477220 */ /* 0x000fe20000410000 */
[----:B------:R-:W-:Y:S02]  /*4470*/  FMUL.FTZ R60, R77, R63 ;  /* 0x0000003f4d3c7220 */ /* 0x000fe40000410000 */
[----:B------:R-:W-:Y:S01]  /*4480*/  FMUL.FTZ R49, R49, R52 ;  /* 0x0000003431317220 */ /* 0x000fe20000410000 */
[----:B------:R-:W-:Y:S01]  /*4490*/  FADD.FTZ R52, R35, -UR28 ;  /* 0x8000001c23347e21 */ /* 0x000fe20008010000 */
[----:B------:R-:W-:Y:S01]  /*44a0*/  FFMA.FTZ R61, R61, R71, R58 ;  /* 0x000000473d3d7223 */ /* 0x000fe2000001003a */
[----:B------:R-:W-:Y:S02]  /*44b0*/  FADD.FTZ R75, R75, R71 ;  /* 0x000000474b4b7221 */ /* 0x000fe40000010000 */
[----:B------:R-:W-:Y:S01]  /*44c0*/  FMUL.FTZ R52, R52, UR29 ;  /* 0x0000001d34347c20 */ /* 0x000fe20008410000 */
[----:B------:R-:W-:Y:S01]  /*44d0*/  FFMA.FTZ R62, R62, R60, R61 ;  /* 0x0000003c3e3e7223 */ /* 0x000fe2000001003d */
[----:B------:R-:W-:-:S02]  /*44e0*/  FADD.FTZ R75, R60, R75 ;  /* 0x0000004b3c4b7221 */ /* 0x000fc40000010000 */
        /* <DEDUP_REMOVED lines=23> */
[----:B------:R-:W-:Y:S02]  /*4660*/  FADD.FTZ R75, R75, R71 ;  /* 0x000000474b4b7221 */ /* 0x000fe40000010000 */
[----:B------:R-:W-:-:S04]  /*4670*/  FMUL.FTZ R61, R61, UR29 ;  /* 0x0000001d3d3d7c20 */ /* 0x000fc80008410000 */
[----:B------:R-:W-:-:S04]  /*4680*/  FFMA.FTZ R60, R77, R61, R47 ;  /* 0x0000003d4d3c7223 */ /* 0x000fc8000001002f */
[----:B------:R-:W-:-:S06]  /*4690*/  FMUL.FTZ R125, R60, -1.4426950216293334961 ;  /* 0xbfb8aa3b3c7d7820 */ /* 0x000fcc0000410000 */
[----:B------:R-:W0:Y:S02]  /*46a0*/  MUFU.EX2 R125, R125 ;  /* 0x0000007d007d7308 */ /* 0x000e240000000800 */
[----:B0-----:R-:W-:Y:S01]  /*46b0*/  FADD.FTZ R63, R125, 1 ;  /* 0x3f8000007d3f7421 */ /* 0x001fe20000010000 */
[----:B------:R-:W-:Y:S01]  /*46c0*/  FADD.FTZ R125, R54, R67 ;  /* 0x00000043367d7221 */ /* 0x000fe20000010000 */
[----:B------:R-:W-:Y:S01]  /*46d0*/  FMUL.FTZ R54, R77, R67 ;  /* 0x000000434d367220 */ /* 0x000fe20000410000 */
[----:B------:R-:W-:Y:S02]  /*46e0*/  FMUL.FTZ R67, R76, R74 ;  /* 0x0000004a4c437220 */ /* 0x000fe40000410000 */
[----:B------:R-:W-:Y:S01]  /*46f0*/  FADD.FTZ R125, R125, R72 ;  /* 0x000000487d7d7221 */ /* 0x000fe20000010000 */
[----:B------:R-:W0:Y:S01]  /*4700*/  MUFU.RCP R63, R63 ;  /* 0x0000003f003f7308 */ /* 0x000e220000001000 */
[----:B------:R-:W-:Y:S01]  /*4710*/  FFMA.FTZ R66, R66, R54, R65 ;  /* 0x0000003642427223 */ /* 0x000fe20000010041 */
[----:B------:R-:W-:Y:S01]  /*4720*/  FADD.FTZ R75, R54, R75 ;  /* 0x0000004b364b7221 */ /* 0x000fe20000010000 */
[----:B------:R-:W-:Y:S01]  /*4730*/  FMUL.FTZ R72, R77, R72 ;  /* 0x000000484d487220 */ /* 0x000fe20000410000 */
[----:B------:R-:W-:Y:S01]  /*4740*/  FADD.FTZ R125, R125, R50 ;  /* 0x000000327d7d7221 */ /* 0x000fe20000010000 */
[----:B------:R-:W-:Y:S01]  /*4750*/  FFMA.FTZ R69, R69, R67, R66 ;  /* 0x0000004345457223 */ /* 0x000fe20000010042 */
[----:B------:R-:W-:-:S02]  /*4760*/  FADD.FTZ R75, R75, R67 ;  /* 0x000000434b4b7221 */ /* 0x000fc40000010000 */
[----:B------:R-:W-:Y:S01]  /*4770*/  FADD.FTZ R125, R125, R48 ;  /* 0x000000307d7d7221 */ /* 0x000fe20000010000 */
[----:B------:R-:W-:Y:S01]  /*4780*/  FFMA.FTZ R98, R98, R72, R69 ;  /* 0x0000004862627223 */ /* 0x000fe20000010045 */
[----:B------:R-:W-:Y:S02]  /*4790*/  FADD.FTZ R75, R72, R75 ;  /* 0x0000004b484b7221 */ /* 0x000fe40000010000 */
[----:B------:R-:W-:Y:S01]  /*47a0*/  FADD.FTZ R125, R125, R56 ;  /* 0x000000387d7d7221 */ /* 0x000fe20000010000 */
[----:B0-----:R-:W-:-:S04]  /*47b0*/  FADD.FTZ R62, -R63, 1 ;  /* 0x3f8000003f3e7421 */ /* 0x001fc80000010100 */
[----:B------:R-:W-:Y:S01]  /*47c0*/  FFMA.FTZ R62, R60, R62, 1 ;  /* 0x3f8000003c3e7423 */ /* 0x000fe2000001003e */
[----:B------:R-:W-:-:S04]  /*47d0*/  FMUL.FTZ R60, R41, R63 ;  /* 0x0000003f293c7220 */ /* 0x000fc80000410000 */
[----:B------:R-:W-:Y:S01]  /*47e0*/  FMUL.FTZ R60, R60, R62 ;  /* 0x0000003e3c3c7220 */ /* 0x000fe20000410000 */
[----:B------:R-:W-:-:S03]  /*47f0*/  FADD.FTZ R62, R42, -UR28 ;  /* 0x8000001c2a3e7e21 */ /* 0x000fc60008010000 */
[----:B------:R-:W-:Y:S01]  /*4800*/  FADD.FTZ R125, R125, R60 ;  /* 0x0000003c7d7d7221 */ /* 0x000fe20000010000 */
        /* <DEDUP_REMOVED lines=22> */
[----:B------:R-:W-:Y:S01]  /*4970*/  FADD.FTZ R66, R119, R53 ;  /* 0x0000003577427221 */ /* 0x000fe20000010000 */
[----:B------:R-:W-:-:S03]  /*4980*/  FMUL.FTZ R53, R76, R53 ;  /* 0x000000354c357220 */ /* 0x000fc60000410000 */
[----:B------:R-:W-:Y:S01]  /*4990*/  FADD.FTZ R66, R66, R51 ;  /* 0x0000003342427221 */ /* 0x000fe20000010000 */
[----:B------:R-:W-:Y:S01]  /*49a0*/  FFMA.FTZ R98, R99, R53, R98 ;  /* 0x0000003563627223 */ /* 0x000fe20000010062 */
[----:B------:R-:W-:Y:S01]  /*49b0*/  FADD.FTZ R50, R75, R53 ;  /* 0x000000354b327221 */ /* 0x000fe20000010000 */
[----:B------:R-:W-:Y:S01]  /*49c0*/  FMUL.FTZ R53, R76, R51 ;  /* 0x000000334c357220 */ /* 0x000fe20000410000 */
[----:B------:R-:W-:Y:S01]  /*49d0*/  FFMA.FTZ R51, R55, R49, R68 ;  /* 0x0000003137337223 */ /* 0x000fe20000010044 */
[----:B------:R-:W-:Y:S01]  /*49e0*/  FFMA.FTZ R98, R124, R65, R98 ;  /* 0x000000417c627223 */ /* 0x000fe20000010062 */
[----:B------:R-:W-:Y:S01]  /*49f0*/  FADD.FTZ R50, R65, R50 ;  /* 0x0000003241327221 */ /* 0x000fe20000010000 */
[----:B------:R-:W-:Y:S01]  /*4a00*/  FADD.FTZ R75, R125, R54 ;  /* 0x000000367d4b7221 */ /* 0x000fe20000010000 */
[----:B------:R-:W-:Y:S01]  /*4a10*/  FFMA.FTZ R72, R59, R58, R51 ;  /* 0x0000003a3b487223 */ /* 0x000fe20000010033 */
[----:B------:R-:W-:Y:S01]  /*4a20*/  FFMA.FTZ R98, R57, R53, R98 ;  /* 0x0000003539627223 */ /* 0x000fe20000010062 */
[----:B------:R-:W-:Y:S01]  /*4a30*/  FMUL.FTZ R57, R77, R48 ;  /* 0x000000304d397220 */ /* 0x000fe20000410000 */
[----:B------:R-:W-:Y:S01]  /*4a40*/  FADD.FTZ R50, R50, R53 ;  /* 0x0000003532327221 */ /* 0x000fe20000010000 */
[----:B------:R-:W-:Y:S01]  /*4a50*/  FMUL.FTZ R53, R76, R49 ;  /* 0x000000314c357220 */ /* 0x000fe20000410000 */
[----:B------:R-:W-:Y:S01]  /*4a60*/  FFMA.FTZ R48, R52, R56, R73 ;  /* 0x0000003834307223 */ /* 0x000fe20000010049 */
[----:B------:R-:W-:Y:S01]  /*4a70*/  FFMA.FTZ R98, R70, R57, R98 ;  /* 0x0000003946627223 */ /* 0x000fe20000010062 */
[----:B------:R-:W-:Y:S01]  /*4a80*/  FADD.FTZ R50, R57, R50 ;  /* 0x0000003239327221 */ /* 0x000fe20000010000 */
[----:B------:R-:W-:Y:S01]  /*4a90*/  FADD.FTZ R49, R66, R49 ;  /* 0x0000003142317221 */ /* 0x000fe20000010000 */
[----:B------:R-:W-:Y:S01]  /*4aa0*/  FMUL.FTZ R51, R77, R54 ;  /* 0x000000364d337220 */ /* 0x000fe20000410000 */
[----:B------:R-:W-:Y:S01]  /*4ab0*/  FFMA.FTZ R98, R55, R53, R98 ;  /* 0x0000003537627223 */ /* 0x000fe20000010062 */
[----:B------:R-:W-:Y:S01]  /*4ac0*/  FMUL.FTZ R55, R77, R56 ;  /* 0x000000384d377220 */ /* 0x000fe20000410000 */
[----:B------:R-:W-:Y:S01]  /*4ad0*/  FADD.FTZ R50, R50, R53 ;  /* 0x0000003532327221 */ /* 0x000fe20000010000 */
[----:B------:R-:W-:Y:S01]  /*4ae0*/  FMUL.FTZ R53, R76, R58 ;  /* 0x0000003a4c357220 */ /* 0x000fe20000410000 */
[----:B------:R-:W-:Y:S01]  /*4af0*/  FADD.FTZ R49, R49, R58 ;  /* 0x0000003a31317221 */ /* 0x000fe20000010000 */
[----:B------:R-:W-:Y:S01]  /*4b00*/  FFMA.FTZ R98, R52, R55, R98 ;  /* 0x0000003734627223 */ /* 0x000fe20000010062 */
[----:B------:R-:W-:Y:S01]  /*4b10*/  FADD.FTZ R50, R55, R50 ;  /* 0x0000003237327221 */ /* 0x000fe20000010000 */
[----:B------:R-:W-:Y:S01]  /*4b20*/  FMUL.FTZ R52, R77, R60 ;  /* 0x0000003c4d347220 */ /* 0x000fe20000410000 */
[-C--:B------:R-:W-:Y:S01]  /*4b30*/  FFMA.FTZ R72, R63, R64.reuse, R72 ;  /* 0x000000403f487223 */ /* 0x080fe20000010048 */
[----:B------:R-:W-:Y:S01]  /*4b40*/  FFMA.FTZ R98, R59, R53, R98 ;  /* 0x000000353b627223 */ /* 0x000fe20000010062 */
[----:B------:R-:W-:Y:S01]  /*4b50*/  FADD.FTZ R53, R50, R53 ;  /* 0x0000003532357221 */ /* 0x000fe20000010000 */
[----:B------:R-:W-:Y:S01]  /*4b60*/  FMUL.FTZ R50, R76, R64 ;  /* 0x000000404c327220 */ /* 0x000fe20000410000 */
[----:B------:R-:W-:Y:S01]  /*4b70*/  FADD.FTZ R74, R49, R64 ;  /* 0x00000040314a7221 */ /* 0x000fe20000010000 */
[C---:B------:R-:W-:Y:S01]  /*4b80*/  FFMA.FTZ R98, R61.reuse, R52, R98 ;  /* 0x000000343d627223 */ /* 0x040fe20000010062 */
[----:B------:R-:W-:Y:S01]  /*4b90*/  FADD.FTZ R53, R52, R53 ;  /* 0x0000003534357221 */ /* 0x000fe20000010000 */
[----:B------:R-:W-:-:S02]  /*4ba0*/  FFMA.FTZ R61, R61, R60, R48 ;  /* 0x0000003c3d3d7223 */ /* 0x000fc40000010030 */
[----:B------:R-:W-:Y:S01]  /*4bb0*/  FFMA.FTZ R55, R63, R50, R98 ;  /* 0x000000323f377223 */ /* 0x000fe20000010062 */
[----:B------:R-:W-:Y:S01]  /*4bc0*/  FADD.FTZ R50, R53, R50 ;  /* 0x0000003235327221 */ /* 0x000fe20000010000 */
[C---:B------:R-:W-:Y:S02]  /*4bd0*/  FFMA.FTZ R73, R62.reuse, R54, R61 ;  /* 0x000000363e497223 */ /* 0x040fe4000001003d */
[----:B------:R-:W-:Y:S01]  /*4be0*/  FFMA.FTZ R53, R62, R51, R55 ;  /* 0x000000333e357223 */ /* 0x000fe20000010037 */
[----:B------:R-:W-:-:S07]  /*4bf0*/  FADD.FTZ R58, R51, R50 ;  /* 0x00000032333a7221 */ /* 0x000fce0000010000 */
.L_x_1339:
[----:B------:R-:W0:Y:S01]  /*4c00*/  SHFL.DOWN PT, R48, R53, 0x1, 0x1f ;  /* 0x08201f0035307f89 */ /* 0x000e2200000e0000 */
[C---:B------:R-:W-:Y:S01]  /*4c10*/  ISETP.GT.AND P1, PT, R100.reuse, 0x1e, PT ;  /* 0x0000001e6400780c */ /* 0x040fe20003f24270 */
[----:B------:R-:W-:Y:S01]  /*4c20*/  BSSY.RECONVERGENT B0, `(.L_x_1340) ;  /* 0x0000020000007945 */ /* 0x000fe20003800200 */
[----:B------:R-:W-:Y:S01]  /*4c30*/  ISETP.GT.AND P3, PT, R100, 0xf, PT ;  /* 0x0000000f6400780c */ /* 0x000fe20003f64270 */
[----:B------:R-:W1:Y:S01]  /*4c40*/  SHFL.DOWN PT, R49, R58, 0x1, 0x1f ;  /* 0x08201f003a317f89 */ /* 0x000e6200000e0000 */
[C---:B------:R-:W-:Y:S02]  /*4c50*/  ISETP.NE.AND P2, PT, R115.reuse, RZ, PT ;  /* 0x000000ff7300720c */ /* 0x040fe40003f45270 */
[----:B------:R-:W-:Y:S01]  /*4c60*/  ISETP.GT.U32.AND P4, PT, R115, 0x1b, PT ;  /* 0x0000001b7300780c */ /* 0x000fe20003f84070 */
        /* <DEDUP_REMOVED lines=27> */
.L_x_1341:
[----:B------:R-:W-:Y:S05]  /*4e20*/  BSYNC.RECONVERGENT B0 ;  /* 0x0000000000007941 */ /* 0x000fea0003800200 */
.L_x_1340:
[----:B------:R-:W-:Y:S06]  /*4e30*/  BAR.SYNC.DEFER_BLOCKING 0x0 ;  /* 0x0000000000007b1d */ /* 0x000fec0000010000 */
[----:B------:R-:W-:Y:S04]  /*4e40*/  BSSY.RECONVERGENT B0, `(.L_x_1342) ;  /* 0x0000026000007945 */ /* 0x000fe80003800200 */
[----:B------:R-:W-:Y:S05]  /*4e50*/  @P2 BRA `(.L_x_1343) ;  /* 0x0000000000902947 */ /* 0x000fea0003800000 */
[----:B------:R-:W4:Y:S01]  /*4e60*/  S2UR UR9, SR_CgaCtaId ;  /* 0x00000000000979c3 */ /* 0x000f220000008800 */
[----:B------:R-:W-:Y:S02]  /*4e70*/  UMOV UR8, 0x400 ;  /* 0x0000040000087882 */ /* 0x000fe40000000000 */
[----:B----4-:R-:W-:-:S09]  /*4e80*/  ULEA UR8, UR9, UR8, 0x18 ;  /* 0x0000000809087291 */ /* 0x010fd2000f8ec0ff */
[----:B------:R-:W1:Y:S04]  /*4e90*/  LDS.64 R48, [UR8+0x18] ;  /* 0x00001808ff307984 */ /* 0x000e680008000a00 */
[----:B------:R-:W4:Y:S04]  /*4ea0*/  LDS.128 R64, [UR8+0x20] ;  /* 0x00002008ff407984 */ /* 0x000f280008000c00 */
[----:B------:R-:W5:Y:S04]  /*4eb0*/  LDS.128 R60, [UR8+0x30] ;  /* 0x00003008ff3c7984 */ /* 0x000f680008000c00 */
[----:B------:R-:W0:Y:S04]  /*4ec0*/  LDS.128 R56, [UR8+0x40] ;  /* 0x00004008ff387984 */ /* 0x000e280008000c00 */
[----:B------:R-:W3:Y:S01]  /*4ed0*/  LDS.128 R52, [UR8+0x50] ;  /* 0x00005008ff347984 */ /* 0x000ee20008000c00 */
[----:B-1----:R-:W-:Y:S01]  /*4ee0*/  FADD.FTZ R51, R98, R48 ;  /* 0x0000003062337221 */ /* 0x002fe20000010000 */
[----:B------:R-:W-:-:S03]  /*4ef0*/  FADD.FTZ R48, R99, R49 ;  /* 0x0000003163307221 */ /* 0x000fc60000010000 */
[----:B----4-:R-:W-:Y:S01]  /*4f00*/  FADD.FTZ R69, R51, R64 ;  /* 0x0000004033457221 */ /* 0x010fe20000010000 */
[----:B------:R-:W-:Y:S02]  /*4f10*/  FADD.FTZ R64, R48, R65 ;  /* 0x0000004130407221 */ /* 0x000fe40000010000 */
[----:B--2---:R-:W1:Y:S01]  /*4f20*/  LDS.128 R48, [UR8+0x60] ;  /* 0x00006008ff307984 */ /* 0x004e620008000c00 */
[----:B------:R-:W-:Y:S01]  /*4f30*/  FADD.FTZ R69, R69, R66 ;  /* 0x0000004245457221 */ /* 0x000fe20000010000 */
[----:B------:R-:W-:Y:S02]  /*4f40*/  FADD.FTZ R68, R64, R67 ;  /* 0x0000004340447221 */ /* 0x000fe40000010000 */
[----:B------:R-:W2:Y:S01]  /*4f50*/  LDS.128 R64, [UR8+0x70] ;  /* 0x00007008ff407984 */ /* 0x000ea20008000c00 */
        /* <DEDUP_REMOVED lines=8> */
[----:B---3--:R-:W-:Y:S01]  /*4fe0*/  FADD.FTZ R69, R69, R52 ;  /* 0x0000003445457221 */ /* 0x008fe20000010000 */
        /* <DEDUP_REMOVED lines=11> */
.L_x_1343:
[----:B------:R-:W-:Y:S05]  /*50a0*/  BSYNC.RECONVERGENT B0 ;  /* 0x0000000000007941 */ /* 0x000fea0003800200 */
.L_x_1342:
[----:B------:R-:W-:Y:S06]  /*50b0*/  BAR.SYNC.DEFER_BLOCKING 0x0 ;  /* 0x0000000000007b1d */ /* 0x000fec0000010000 */
[----:B------:R-:W-:Y:S04]  /*50c0*/  BSSY.RECONVERGENT B0, `(.L_x_1344) ;  /* 0x000004d000007945 */ /* 0x000fe80003800200 */
[----:B------:R-:W-:Y:S05]  /*50d0*/  @P4 BRA `(.L_x_1345) ;  /* 0x00000004002c4947 */ /* 0x000fea0003800000 */
[----:B------:R-:W4:Y:S04]  /*50e0*/  LDS.128 R52, [R116+0x1c0] ;  /* 0x0001c00074347984 */ /* 0x000f280000000c00 */
[----:B-12---:R-:W1:Y:S04]  /*50f0*/  LDS.128 R48, [R116+0x380] ;  /* 0x0003800074307984 */ /* 0x006e680000000c00 */
[----:B------:R-:W2:Y:S04]  /*5100*/  LDS.128 R60, [R116+0x540] ;  /* 0x00054000743c7984 */ /* 0x000ea80000000c00 */
[----:B------:R-:W5:Y:S04]  /*5110*/  LDS.128 R64, [R116+0x700] ;  /* 0x0007000074407984 */ /* 0x000f680000000c00 */
[----:B------:R-:W0:Y:S01]  /*5120*/  LDS.128 R68, [R116+0x8c0] ;  /* 0x0008c00074447984 */ /* 0x000e220000000c00 */
[----:B----4-:R-:W-:Y:S01]  /*5130*/  FADD.FTZ R57, R72, R52 ;  /* 0x0000003448397221 */ /* 0x010fe20000010000 */
        /* <DEDUP_REMOVED lines=12> */
[----:B-----5:R-:W-:Y:S01]  /*5200*/  FADD.FTZ R119, R119, R64 ;  /* 0x0000004077777221 */ /* 0x020fe20000010000 */
[----:B------:R-:W4:Y:S01]  /*5210*/  LDS.128 R56, [R116+0xe00] ;  /* 0x000e000074387984 */ /* 0x000f220000000c00 */
[----:B------:R-:W-:Y:S01]  /*5220*/  FADD.FTZ R60, R60, R65 ;  /* 0x000000413c3c7221 */ /* 0x000fe20000010000 */
[----:B------:R-:W-:Y:S01]  /*5230*/  FADD.FTZ R61, R61, R66 ;  /* 0x000000423d3d7221 */ /* 0x000fe20000010000 */
[----:B------:R-:W-:Y:S01]  /*5240*/  FADD.FTZ R124, R124, R63 ;  /* 0x0000003f7c7c7221 */ /* 0x000fe20000010000 */
[----:B------:R-:W5:Y:S01]  /*5250*/  LDS.128 R52, [R116+0xfc0] ;  /* 0x000fc00074347984 */ /* 0x000f620000000c00 */
[----:B0-----:R-:W-:Y:S01]  /*5260*/  FADD.FTZ R119, R119, R68 ;  /* 0x0000004477777221 */ /* 0x001fe20000010000 */
[----:B------:R-:W-:Y:S01]  /*5270*/  FADD.FTZ R60, R60, R69 ;  /* 0x000000453c3c7221 */ /* 0x000fe20000010000 */
[----:B------:R-:W-:Y:S01]  /*5280*/  FADD.FTZ R61, R61, R70 ;  /* 0x000000463d3d7221 */ /* 0x000fe20000010000 */
[----:B------:R-:W-:-:S04]  /*5290*/  FADD.FTZ R124, R124, R67 ;  /* 0x000000437c7c7221 */ /* 0x000fc80000010000 */
[----:B------:R-:W-:Y:S01]  /*52a0*/  FADD.FTZ R124, R124, R71 ;  /* 0x000000477c7c7221 */ /* 0x000fe20000010000 */
[----:B-1----:R-:W-:Y:S01]  /*52b0*/  FADD.FTZ R119, R119, R72 ;  /* 0x0000004877777221 */ /* 0x002fe20000010000 */
[----:B------:R-:W-:Y:S01]  /*52c0*/  FADD.FTZ R64, R60, R73 ;  /* 0x000000493c407221 */ /* 0x000fe20000010000 */
[----:B------:R-:W-:Y:S01]  /*52d0*/  FADD.FTZ R65, R61, R74 ;  /* 0x0000004a3d417221 */ /* 0x000fe20000010000 */
[----:B------:R-:W-:Y:S01]  /*52e0*/  FADD.FTZ R124, R124, R75 ;  /* 0x0000004b7c7c7221 */ /* 0x000fe20000010000 */
[----:B------:R-:W0:Y:S01]  /*52f0*/  LDS.128 R60, [R116+0x1180] ;  /* 0x00118000743c7984 */ /* 0x000e220000000c00 */
[----:B--2---:R-:W-:Y:S01]  /*5300*/  FADD.FTZ R119, R119, R48 ;  /* 0x0000003077777221 */ /* 0x004fe20000010000 */
[----:B------:R-:W-:Y:S01]  /*5310*/  FADD.FTZ R48, R64, R49 ;  /* 0x0000003140307221 */ /* 0x000fe20000010000 */
[----:B------:R-:W-:Y:S01]  /*5320*/  FADD.FTZ R49, R65, R50 ;  /* 0x0000003241317221 */ /* 0x000fe20000010000 */
[----:B------:R-:W-:Y:S01]  /*5330*/  FADD.FTZ R124, R124, R51 ;  /* 0x000000337c7c7221 */ /* 0x000fe20000010000 */
[----:B------:R-:W1:Y:S01]  /*5340*/  LDS.128 R64, [R116+0x1340] ;  /* 0x0013400074407984 */ /* 0x000e620000000c00 */
[----:B----4-:R-:W-:Y:S01]  /*5350*/  FADD.FTZ R119, R119, R56 ;  /* 0x0000003877777221 */ /* 0x010fe20000010000 */
[----:B------:R-:W-:Y:S01]  /*5360*/  FADD.FTZ R56, R48, R57 ;  /* 0x0000003930387221 */ /* 0x000fe20000010000 */
[----:B------:R-:W-:Y:S01]  /*5370*/  FADD.FTZ R69, R49, R58 ;  /* 0x0000003a31457221 */ /* 0x000fe20000010000 */
[----:B------:R-:W-:Y:S01]  /*5380*/  FADD.FTZ R124, R124, R59 ;  /* 0x0000003b7c7c7221 */ /* 0x000fe20000010000 */
[----:B------:R-:W2:Y:S01]  /*5390*/  LDS.128 R48, [R116+0x1500] ;  /* 0x0015000074307984 */ /* 0x000ea20000000c00 */
[----:B-----5:R-:W-:Y:S01]  /*53a0*/  FADD.FTZ R119, R119, R52 ;  /* 0x0000003477777221 */ /* 0x020fe20000010000 */
[----:B------:R-:W-:Y:S01]  /*53b0*/  FADD.FTZ R52, R56, R53 ;  /* 0x0000003538347221 */ /* 0x000fe20000010000 */
[----:B------:R-:W-:Y:S01]  /*53c0*/  FADD.FTZ R53, R69, R54 ;  /* 0x0000003645357221 */ /* 0x000fe20000010000 */
[----:B------:R-:W4:Y:S01]  /*53d0*/  LDS.128 R56, [R116+0x16c0] ;  /* 0x0016c00074387984 */ /* 0x000f220000000c00 */
[----:B------:R-:W-:-:S03]  /*53e0*/  FADD.FTZ R124, R124, R55 ;  /* 0x000000377c7c7221 */ /* 0x000fc60000010000 */
[----:B------:R-:W5:Y:S04]  /*53f0*/  LDS.128 R68, [R116+0x1880] ;  /* 0x0018800074447984 */ /* 0x000f680000000c00 */
[----:B------:R-:W3:Y:S01]  /*5400*/  LDS.128 R72, [R116+0x1a40] ;  /* 0x001a400074487984 */ /* 0x000ee20000000c00 */
        /* <DEDUP_REMOVED lines=20> */
[----:B---3--:R-:W-:Y:S01]  /*5550*/  FADD.FTZ R72, R119, R72 ;  /* 0x0000004877487221 */ /* 0x008fe20000010000 */
[----:B------:R-:W-:Y:S01]  /*5560*/  FADD.FTZ R73, R52, R73 ;  /* 0x0000004934497221 */ /* 0x000fe20000010000 */
[----:B------:R-:W-:Y:S01]  /*5570*/  FADD.FTZ R74, R53, R74 ;  /* 0x0000004a354a7221 */ /* 0x000fe20000010000 */
[----:B------:R-:W-:-:S07]  /*5580*/  FADD.FTZ R75, R124, R75 ;  /* 0x0000004b7c4b7221 */ /* 0x000fce0000010000 */
.L_x_1345:
[----:B------:R-:W-:Y:S05]  /*5590*/  BSYNC.RECONVERGENT B0 ;  /* 0x0000000000007941 */ /* 0x000fea0003800200 */
.L_x_1344:
[----:B------:R-:W-:Y:S04]  /*55a0*/  BSSY.RECONVERGENT B0, `(.L_x_1346) ;  /* 0x000001d000007945 */ /* 0x000fe80003800200 */
[----:B------:R-:W-:Y:S05]  /*55b0*/  @P4 BRA `(.L_x_1347) ;  /* 0x00000000006c4947 */ /* 0x000fea0003800000 */
[----:B------:R-:W4:Y:S01]  /*55c0*/  LDC.64 R48, c[0x0][0x3f8] ;  /* 0x0000fe00ff307b82 */ /* 0x000f220000000a00 */
[----:B------:R-:W-:-:S07]  /*55d0*/  IMAD R55, R0, 0x1c, R115 ;  /* 0x0000001c00377824 */ /* 0x000fce00078e0273 */
[----:B-12---:R-:W1:Y:S01]  /*55e0*/  LDC.64 R50, c[0x0][0x3d8] ;  /* 0x0000f600ff327b82 */ /* 0x006e620000000a00 */
[----:B----4-:R-:W-:Y:S01]  /*55f0*/  IMAD.WIDE.U32 R52, R48, 0x3, RZ ;  /* 0x0000000330347825 */ /* 0x010fe200078e00ff */
[C---:B------:R-:W-:Y:S02]  /*5600*/  LEA R57, R49.reuse, R49, 0x1 ;  /* 0x0000003131397211 */ /* 0x040fe400078e08ff */
[----:B------:R-:W-:Y:S02]  /*5610*/  LEA.HI R59, P1, R49, R48, RZ, 0x1 ;  /* 0x00000030313b7211 */ /* 0x000fe400078308ff */
[----:B------:R-:W-:Y:S02]  /*5620*/  IADD3 R57, PT, PT, R53, R57, RZ ;  /* 0x0000003935397210 */ /* 0x000fe40007ffe0ff */
[----:B------:R-:W-:Y:S01]  /*5630*/  IADD3.X R54, PT, PT, RZ, R49, RZ, P1, !PT ;  /* 0x00000031ff367210 */ /* 0x000fe20000ffe4ff */
[----:B-1----:R-:W-:Y:S01]  /*5640*/  IMAD.WIDE R50, R55, 0x4, R50 ;  /* 0x0000000437327825 */ /* 0x002fe200078e0232 */
[----:B------:R-:W-:-:S02]  /*5650*/  LEA.HI R0, P1, R57, R52, RZ, 0x1 ;  /* 0x0000003439007211 */ /* 0x000fc400078308ff */
[----:B------:R-:W-:Y:S02]  /*5660*/  SHF.L.U32 R53, R59, 0x1, RZ ;  /* 0x000000013b357819 */ /* 0x000fe400000006ff */
[----:B------:R-:W-:Y:S01]  /*5670*/  SHF.L.U32 R55, R0, 0x1, RZ ;  /* 0x0000000100377819 */ /* 0x000fe200000006ff */
[----:B------:R4:W-:Y:S01]  /*5680*/  REDG.E.ADD.F32.FTZ.RN.STRONG.GPU desc[UR20][R50.64], R72 ;  /* 0x00000048320079a6 */ /* 0x0009e2000c12f314 */
[----:B------:R-:W-:Y:S02]  /*5690*/  LOP3.LUT R53, R53, 0xfffffffc, RZ, 0xc0, !PT ;  /* 0xfffffffc35357812 */ /* 0x000fe400078ec0ff */
[----:B------:R-:W-:Y:S02]  /*56a0*/  LEA R52, P3, R48, R50, 0x2 ;  /* 0x0000003230347211 */ /* 0x000fe400078610ff */
[----:B------:R-:W-:Y:S02]  /*56b0*/  IADD3.X R57, PT, PT, RZ, R57, RZ, P1, !PT ;  /* 0x00000039ff397210 */ /* 0x000fe40000ffe4ff */
[----:B------:R-:W-:-:S02]  /*56c0*/  LOP3.LUT R55, R55, 0xfffffffc, RZ, 0xc0, !PT ;  /* 0xfffffffc37377812 */ /* 0x000fc400078ec0ff */
[----:B------:R-:W-:Y:S02]  /*56d0*/  SHF.L.U64.HI R59, R59, 0x1, R54 ;  /* 0x000000013b3b7819 */ /* 0x000fe40000010236 */
        /* <DEDUP_REMOVED lines=9> */
.L_x_1347:
[----:B------:R-:W-:Y:S05]  /*5770*/  BSYNC.RECONVERGENT B0 ;  /* 0x0000000000007941 */ /* 0x000fea0003800200 */
.L_x_1346:
[----:B------:R-:W-:-:S09]  /*5780*/  UISETP.GE.U32.AND UP0, UPT, UR25, 0x2, UPT ;  /* 0x000000021900788c */ /* 0x000fd2000bf06070 */
[----:B------:R-:W-:Y:S05]  /*5790*/  BRA.U !UP0, `(.L_x_1348) ;  /* 0x0000000d08407547 */ /* 0x000fea000b800000 */
[----:B------:R-:W5:Y:S01]  /*57a0*/  LDCU.64 UR8, c[0x0][0x3d0] ;  /* 0x00007a00ff0877ac */ /* 0x000f620008000a00 */
[----:B------:R-:W-:Y:S01]  /*57b0*/  MOV R0, UR25 ;  /* 0x0000001900007c02 */ /* 0x000fe20008000f00 */
[----:B------:R-:W-:-:S03]  /*57c0*/  ULOP3.LUT UR15, UR4, 0x1, URZ, 0xc0, !UPT ;  /* 0x00000001040f7892 */ /* 0x000fc6000f8ec0ff */
[----:B------:R-:W-:Y:S01]  /*57d0*/  ISETP.GE.U32.AND P3, PT, R0, 0x8, PT ;  /* 0x000000080000780c */ /* 0x000fe20003f66070 */
[----:B------:R-:W-:-:S04]  /*57e0*/  UIMAD UR16, UR15, UR23, URZ ;  /* 0x000000170f1072a4 */ /* 0x000fc8000f8e02ff */
[----:B------:R-:W-:-:S04]  /*57f0*/  UIMAD UR15, UR16, UR25, URZ ;  /* 0x00000019100f72a4 */ /* 0x000fc8000f8e02ff */
[----:B------:R-:W-:-:S04]  /*5800*/  USHF.L.U32 UR15, UR15, 0x1, URZ ;  /* 0x000000010f0f7899 */ /* 0x000fc800080006ff */
[----:B-----5:R-:W-:Y:S01]  /*5810*/  UIMAD.WIDE UR8, UR15, 0x4, UR8 ;  /* 0x000000040f0878a5 */ /* 0x020fe2000f8e0208 */
[----:B------:R-:W-:Y:S11]  /*5820*/  @P2 BRA `(.L_x_1349) ;  /* 0x00000000005c2947 */ /* 0x000ff60003800000 */
[----:B----4-:R-:W4:Y:S01]  /*5830*/  LDC.64 R48, c[0x0][0x3c8] ;  /* 0x0000f200ff307b82 */ /* 0x010f220000000a00 */
[----:B------:R-:W-:Y:S01]  /*5840*/  MOV R0, UR4 ;  /* 0x0000000400007c02 */ /* 0x000fe20008000f00 */
[----:B------:R-:W-:Y:S02]  /*5850*/  UIADD3 UR15, UPT, UPT, UR16, UR5, URZ ;  /* 0x00000005100f7290 */ /* 0x000fe4000fffe0ff */
[----:B------:R-:W-:Y:S01]  /*5860*/  UIMAD.WIDE.U32 UR18, UR26, 0x8, UR8 ;  /* 0x000000081a1278a5 */ /* 0x000fe2000f8e0008 */
[----:B------:R-:W-:-:S03]  /*5870*/  LOP3.LUT P1, R0, R0, 0x2, RZ, 0xc0, !PT ;  /* 0x0000000200007812 */ /* 0x000fc6000782c0ff */
[----:B------:R-:W-:Y:S02]  /*5880*/  MOV R53, UR15 ;  /* 0x0000000f00357c02 */ /* 0x000fe40008000f00 */
[----:B------:R-:W-:Y:S02]  /*5890*/  SEL R55, RZ, UR25, P1 ;  /* 0x00000019ff377c07 */ /* 0x000fe40008800000 */
[----:B--2---:R-:W-:Y:S02]  /*58a0*/  MOV R50, UR18 ;  /* 0x0000001200327c02 */ /* 0x004fe40008000f00 */
[----:B------:R-:W-:Y:S02]  /*58b0*/  ISETP.NE.AND P1, PT, R55, -0x1, PT ;  /* 0xffffffff3700780c */ /* 0x000fe40003f25270 */
[----:B-1----:R-:W-:-:S05]  /*58c0*/  MOV R51, UR19 ;  /* 0x0000001300337c02 */ /* 0x002fca0008000f00 */
[----:B------:R1:W-:Y:S01]  /*58d0*/  STG.E.64 desc[UR20][R50.64], R98 ;  /* 0x0000006232007986 */ /* 0x0003e2000c101b14 */
[----:B----4-:R-:W-:Y:S01]  /*58e0*/  IMAD.WIDE.U32 R48, R53, 0x4, R48 ;  /* 0x0000000435307825 */ /* 0x010fe200078e0030 */
[----:B------:R-:W-:Y:S01]  /*58f0*/  IADD3 R53, PT, PT, -R0, 0x1, RZ ;  /* 0x0000000100357810 */ /* 0x000fe20007ffe1ff */
[----:B------:R-:W-:Y:S06]  /*5900*/  MEMBAR.ALL.GPU ;  /* 0x0000000000007992 */ /* 0x000fec000000a000 */
[----:B------:R-:W-:-:S00]  /*5910*/  ERRBAR ;  /* 0x00000000000079ab */ /* 0x000fc00000000000 */
[----:B------:R-:W-:Y:S06]  /*5920*/  CGAERRBAR ;  /* 0x00000000000075ab */ /* 0x000fec0000000000 */
[----:B------:R1:W-:Y:S01]  /*5930*/  REDG.E.ADD.S32.STRONG.GPU desc[UR20][R48.64], R53 ;  /* 0x000000353000798e */ /* 0x0003e2000c12e314 */
[----:B------:R-:W-:Y:S05]  /*5940*/  @!P1 BRA `(.L_x_1349) ;  /* 0x0000000000149947 */ /* 0x000fea0003800000 */
.L_x_1350:
[----:B------:R-:W2:Y:S04]  /*5950*/  LDG.E.STRONG.GPU R0, desc[UR20][R48.64] ;  /* 0x0000001430007981 */ /* 0x000ea8000c1ef900 */
[----:B--2---:R-:W-:Y:S01]  /*5960*/  CCTL.IVALL ;  /* 0x00000000ff00798f */ /* 0x004fe20002000000 */
[----:B------:R-:W-:Y:S05]  /*5970*/  YIELD ;  /* 0x0000000000007946 */ /* 0x000fea0003800000 */
[----:B------:R-:W-:-:S13]  /*5980*/  ISETP.NE.AND P1, PT, R0, R55, PT ;  /* 0x000000370000720c */ /* 0x000fda0003f25270 */
[----:B------:R-:W-:Y:S05]  /*5990*/  @P1 BRA `(.L_x_1350) ;  /* 0xfffffffc00ec1947 */ /* 0x000fea000383ffff */
.L_x_1349:
[----:B------:R-:W-:Y:S05]  /*59a0*/  WARPSYNC.ALL ;  /* 0x0000000000007948 */ /* 0x000fea0003800000 */
[----:B------:R-:W-:Y:S01]  /*59b0*/  BAR.SYNC.DEFER_BLOCKING 0x0 ;  /* 0x0000000000007b1d */ /* 0x000fe20000010000 */
[----:B------:R-:W-:-:S05]  /*59c0*/  HFMA2 R0, -RZ, RZ, 0, 0 ;  /* 0x00000000ff007431 */ /* 0x000fca00000001ff */
[----:B------:R-:W-:Y:S05]  /*59d0*/  @!P3 BRA `(.L_x_1351) ;  /* 0x00000004007cb947 */ /* 0x000fea0003800000 */
[----:B------:R-:W-:Y:S01]  /*59e0*/  MOV R56, RZ ;  /* 0x000000ff00387202 */ /* 0x000fe20000000f00 */
[----:B------:R-:W-:Y:S02]  /*59f0*/  UIMAD UR30, UR23, 0x3, UR5 ;  /* 0x00000003171e78a4 */ /* 0x000fe4000f8e0205 */
[----:B------:R-:W-:Y:S02]  /*5a00*/  UIMAD UR31, UR23, 0x7, UR5 ;  /* 0x00000007171f78a4 */ /* 0x000fe4000f8e0205 */
[----:B------:R-:W-:Y:S02]  /*5a10*/  UIADD3 UR32, UPT, UPT, UR5, UR23, URZ ;  /* 0x0000001705207290 */ /* 0x000fe4000fffe0ff */
[----:B------:R-:W-:Y:S02]  /*5a20*/  UIADD3 UR33, UPT, UPT, -UR22, URZ, URZ ;  /* 0x000000ff16217290 */ /* 0x000fe4000fffe1ff */
[----:B------:R-:W-:Y:S01]  /*5a30*/  ULOP3.LUT UR38, UR25, 0x7ffffff8, URZ, 0xc0, !UPT ;  /* 0x7ffffff819267892 */ /* 0x000fe2000f8ec0ff */
[----:B------:R-:W-:Y:S01]  /*5a40*/  UMOV UR15, UR5 ;  /* 0x00000005000f7c82 */ /* 0x000fe20008000000 */
[----:B------:R-:W-:Y:S01]  /*5a50*/  UMOV UR16, UR12 ;  /* 0x0000000c00107c82 */ /* 0x000fe20008000000 */
[----:B------:R-:W-:Y:S01]  /*5a60*/  UMOV UR17, UR13 ;  /* 0x0000000d00117c82 */ /* 0x000fe20008000000 */
[----:B------:R-:W-:Y:S01]  /*5a70*/  UMOV UR18, UR11 ;  /* 0x0000000b00127c82 */ /* 0x000fe20008000000 */
[----:B------:R-:W-:-:S07]  /*5a80*/  UMOV UR19, UR10 ;  /* 0x0000000a00137c82 */ /* 0x000fce0008000000 */
.L_x_1352:
[----:B------:R-:W-:Y:S02]  /*5a90*/  IADD3 R0, PT, PT, R56, 0x1, RZ ;  /* 0x0000000138007810 */ /* 0x000fe40007ffe0ff */
[----:B------:R-:W-:Y:S02]  /*5aa0*/  ISETP.EQ.OR P1, PT, RZ, UR33, P2 ;  /* 0x00000021ff007c0c */ /* 0x000fe40009722670 */
[----:B------:R-:W-:Y:S02]  /*5ab0*/  ISETP.EQ.OR P3, PT, R0, UR22, P2 ;  /* 0x0000001600007c0c */ /* 0x000fe40009762670 */
[----:B------:R-:W-:-:S04]  /*5ac0*/  IADD3 R0, PT, PT, R56, 0x2, RZ ;  /* 0x0000000238007810 */ /* 0x000fc80007ffe0ff */
[----:B------:R-:W-:Y:S02]  /*5ad0*/  ISETP.EQ.OR P6, PT, R0, UR22, P2 ;  /* 0x0000001600007c0c */ /* 0x000fe400097c2670 */
[----:B------:R-:W-:-:S03]  /*5ae0*/  IADD3 R0, PT, PT, R56, 0x3, RZ ;  /* 0x0000000338007810 */ /* 0x000fc60007ffe0ff */
[----:B------:R-:W-:Y:S01]  /*5af0*/  VOTEU.ALL UP1, P1 ;  /* 0x0000000000ff7886 */ /* 0x000fe20000820000 */
[----:B------:R-:W-:Y:S01]  /*5b00*/  ISETP.EQ.OR P4, PT, R0, UR22, P2 ;  /* 0x0000001600007c0c */ /* 0x000fe20009782670 */
[----:B------:R-:W-:-:S03]  /*5b10*/  VOTEU.ALL UP0, P3 ;  /* 0x0000000000ff7886 */ /* 0x000fc60001800000 */
[----:B------:R-:W-:Y:S02]  /*5b20*/  @!UP1 UIMAD.WIDE.U32 UR34, UR15, 0x8, UR8 ;  /* 0x000000080f2298a5 */ /* 0x000fe4000f8e0008 */
[----:B------:R-:W-:Y:S01]  /*5b30*/  @!UP0 UIMAD.WIDE.U32 UR36, UR32, 0x8, UR8 ;  /* 0x00000008202488a5 */ /* 0x000fe2000f8e0008 */
[----:B------:R-:W-:-:S03]  /*5b40*/  VOTEU.ALL UP1, P6 ;  /* 0x0000000000ff7886 */ /* 0x000fc60003020000 */
[----:B-1--4-:R-:W-:Y:S02]  /*5b50*/  MOV R48, UR34 ;  /* 0x0000002200307c02 */ /* 0x012fe40008000f00 */
[----:B------:R-:W-:Y:S01]  /*5b60*/  MOV R49, UR35 ;  /* 0x0000002300317c02 */ /* 0x000fe20008000f00 */
[----:B------:R-:W-:Y:S01]  /*5b70*/  @!UP1 UIMAD.WIDE.U32 UR34, UR16, 0x8, UR8 ;  /* 0x00000008102298a5 */ /* 0x000fe2000f8e0008 */
[----:B--2---:R-:W-:Y:S01]  /*5b80*/  MOV R50, UR36 ;  /* 0x0000002400327c02 */ /* 0x004fe20008000f00 */
[----:B------:R-:W-:Y:S01]  /*5b90*/  VOTEU.ALL UP0, P4 ;  /* 0x0000000000ff7886 */ /* 0x000fe20002000000 */
[----:B------:R-:W-:Y:S02]  /*5ba0*/  MOV R51, UR37 ;  /* 0x0000002500337c02 */ /* 0x000fe40008000f00 */
[----:B------:R-:W0:Y:S01]  /*5bb0*/  @!P1 LDG.E.64 R48, desc[UR20][R48.64] ;  /* 0x0000001430309981 */ /* 0x000e22000c1e1b00 */
[----:B------:R-:W-:Y:S02]  /*5bc0*/  MOV R52, UR34 ;  /* 0x0000002200347c02 */ /* 0x000fe40008000f00 */
[----:B------:R-:W-:Y:S01]  /*5bd0*/  MOV R53, UR35 ;  /* 0x0000002300357c02 */ /* 0x000fe20008000f00 */
[----:B------:R-:W-:Y:S01]  /*5be0*/  @!UP0 UIMAD.WIDE.U32 UR34, UR30, 0x8, UR8 ;  /* 0x000000081e2288a5 */ /* 0x000fe2000f8e0008 */
[----:B------:R-:W2:Y:S04]  /*5bf0*/  @!P3 LDG.E.64 R50, desc[UR20][R50.64] ;  /* 0x000000143232b981 */ /* 0x000ea8000c1e1b00 */
[----:B------:R-:W4:Y:S01]  /*5c00*/  @!P6 LDG.E.64 R52, desc[UR20][R52.64] ;  /* 0x000000143434e981 */ /* 0x000f22000c1e1b00 */
[----:B------:R-:W-:-:S02]  /*5c10*/  MOV R54, UR34 ;  /* 0x0000002200367c02 */ /* 0x000fc40008000f00 */
[----:B------:R-:W-:-:S06]  /*5c20*/  MOV R55, UR35 ;  /* 0x0000002300377c02 */ /* 0x000fcc0008000f00 */
[----:B------:R-:W5:Y:S01]  /*5c30*/  @!P4 LDG.E.64 R54, desc[UR20][R54.64] ;  /* 0x000000143636c981 */ /* 0x000f62000c1e1b00 */
[----:B------:R-:W-:Y:S01]  /*5c40*/  IADD3 R0, PT, PT, R56, 0x4, RZ ;  /* 0x0000000438007810 */ /* 0x000fe20007ffe0ff */
[----:B0--3--:R-:W-:Y:S01]  /*5c50*/  @!P1 FADD.FTZ R98, R98, R48 ;  /* 0x0000003062629221 */ /* 0x009fe20000010000 */
[----:B------:R-:W-:Y:S02]  /*5c60*/  @!P1 FADD.FTZ R99, R99, R49 ;  /* 0x0000003163639221 */ /* 0x000fe40000010000 */
[----:B------:R-:W-:Y:S02]  /*5c70*/  ISETP.EQ.OR P1, PT, R0, UR22, P2 ;  /* 0x0000001600007c0c */ /* 0x000fe40009722670 */
[----:B------:R-:W-:Y:S01]  /*5c80*/  IADD3 R48, PT, PT, R56, 0x5, RZ ;  /* 0x0000000538307810 */ /* 0x000fe20007ffe0ff */
[----:B--2---:R-:W-:Y:S01]  /*5c90*/  @!P3 FADD.FTZ R98, R98, R50 ;  /* 0x000000326262b221 */ /* 0x004fe20000010000 */
[----:B------:R-:W-:Y:S01]  /*5ca0*/  @!P3 FADD.FTZ R99, R99, R51 ;  /* 0x000000336363b221 */ /* 0x000fe20000010000 */
[----:B------:R-:W-:-:S02]  /*5cb0*/  IADD3 R0, PT, PT, R56, 0x6, RZ ;  /* 0x0000000638007810 */ /* 0x000fc40007ffe0ff */
[----:B------:R-:W-:Y:S01]  /*5cc0*/  ISETP.EQ.OR P3, PT, R48, UR22, P2 ;  /* 0x0000001630007c0c */ /* 0x000fe20009762670 */
[----:B----4-:R-:W-:Y:S01]  /*5cd0*/  @!P6 FADD.FTZ R98, R98, R52 ;  /* 0x000000346262e221 */ /* 0x010fe20000010000 */
[----:B------:R-:W-:Y:S01]  /*5ce0*/  @!P6 FADD.FTZ R99, R99, R53 ;  /* 0x000000356363e221 */ /* 0x000fe20000010000 */
[----:B------:R-:W-:Y:S02]  /*5cf0*/  ISETP.EQ.OR P6, PT, R0, UR22, P2 ;  /* 0x0000001600007c0c */ /* 0x000fe400097c2670 */
[----:B------:R-:W-:Y:S01]  /*5d00*/  IADD3 R0, PT, PT, R56, 0x7, RZ ;  /* 0x0000000738007810 */ /* 0x000fe20007ffe0ff */
[----:B------:R-:W-:Y:S01]  /*5d10*/  VOTEU.ALL UP1, P1 ;  /* 0x0000000000ff7886 */ /* 0x000fe20000820000 */
[----:B-----5:R-:W-:Y:S01]  /*5d20*/  @!P4 FADD.FTZ R98, R98, R54 ;  /* 0x000000366262c221 */ /* 0x020fe20000010000 */
[----:B------:R-:W-:Y:S01]  /*5d30*/  @!P4 FADD.FTZ R99, R99, R55 ;  /* 0x000000376363c221 */ /* 0x000fe20000010000 */
[----:B------:R-:W-:Y:S02]  /*5d40*/  ISETP.EQ.OR P4, PT, R0, UR22, P2 ;  /* 0x0000001600007c0c */ /* 0x000fe40009782670 */
[----:B------:R-:W-:-:S02]  /*5d50*/  @!UP1 UIMAD.WIDE.U32 UR34, UR17, 0x8, UR8 ;  /* 0x00000008112298a5 */ /* 0x000fc4000f8e0008 */
[----:B------:R-:W-:-:S03]  /*5d60*/  VOTEU.ALL UP0, P3 ;  /* 0x0000000000ff7886 */ /* 0x000fc60001800000 */
[----:B------:R-:W-:Y:S01]  /*5d70*/  VOTEU.ALL UP1, P6 ;  /* 0x0000000000ff7886 */ /* 0x000fe20003020000 */
[----:B------:R-:W-:Y:S01]  /*5d80*/  MOV R48, UR34 ;  /* 0x0000002200307c02 */ /* 0x000fe20008000f00 */
[----:B------:R-:W-:Y:S01]  /*5d90*/  @!UP0 UIMAD.WIDE.U32 UR36, UR18, 0x8, UR8 ;  /* 0x00000008122488a5 */ /* 0x000fe2000f8e0008 */
[----:B------:R-:W-:Y:S02]  /*5da0*/  MOV R49, UR35 ;  /* 0x0000002300317c02 */ /* 0x000fe40008000f00 */
[----:B------:R-:W-:Y:S01]  /*5db0*/  @!UP1 UIMAD.WIDE.U32 UR34, UR19, 0x8, UR8 ;  /* 0x00000008132298a5 */ /* 0x000fe2000f8e0008 */
[----:B------:R-:W-:Y:S02]  /*5dc0*/  VOTEU.ALL UP0, P4 ;  /* 0x0000000000ff7886 */ /* 0x000fe40002000000 */
[----:B------:R-:W-:Y:S01]  /*5dd0*/  MOV R50, UR36 ;  /* 0x0000002400327c02 */ /* 0x000fe20008000f00 */
[----:B------:R-:W2:Y:S01]  /*5de0*/  @!P1 LDG.E.64 R48, desc[UR20][R48.64] ;  /* 0x0000001430309981 */ /* 0x000ea2000c1e1b00 */
[----:B------:R-:W-:-:S02]  /*5df0*/  MOV R51, UR37 ;  /* 0x0000002500337c02 */ /* 0x000fc40008000f00 */
[----:B------:R-:W-:Y:S02]  /*5e00*/  MOV R52, UR34 ;  /* 0x0000002200347c02 */ /* 0x000fe40008000f00 */
[----:B------:R-:W-:Y:S01]  /*5e10*/  MOV R53, UR35 ;  /* 0x0000002300357c02 */ /* 0x000fe20008000f00 */
[----:B------:R-:W-:Y:S01]  /*5e20*/  @!UP0 UIMAD.WIDE.U32 UR34, UR31, 0x8, UR8 ;  /* 0x000000081f2288a5 */ /* 0x000fe2000f8e0008 */
[----:B------:R-:W3:Y:S04]  /*5e30*/  @!P3 LDG.E.64 R50, desc[UR20][R50.64] ;  /* 0x000000143232b981 */ /* 0x000ee8000c1e1b00 */
[----:B------:R-:W4:Y:S01]  /*5e40*/  @!P6 LDG.E.64 R52, desc[UR20][R52.64] ;  /* 0x000000143434e981 */ /* 0x000f22000c1e1b00 */
[----:B------:R-:W-:Y:S02]  /*5e50*/  MOV R54, UR34 ;  /* 0x0000002200367c02 */ /* 0x000fe40008000f00 */
[----:B------:R-:W-:-:S06]  /*5e60*/  MOV R55, UR35 ;  /* 0x0000002300377c02 */ /* 0x000fcc0008000f00 */
[----:B------:R-:W5:Y:S01]  /*5e70*/  @!P4 LDG.E.64 R54, desc[UR20][R54.64] ;  /* 0x000000143636c981 */ /* 0x000f62000c1e1b00 */
[----:B------:R-:W-:Y:S01]  /*5e80*/  IADD3 R56, PT, PT, R56, 0x8, RZ ;  /* 0x0000000838387810 */ /* 0x000fe20007ffe0ff */
[----:B------:R-:W-:Y:S02]  /*5e90*/  UIADD3 UR33, UPT, UPT, UR33, 0x8, URZ ;  /* 0x0000000821217890 */ /* 0x000fe4000fffe0ff */
[----:B------:R-:W-:Y:S02]  /*5ea0*/  ULEA UR15, UR23, UR15, 0x3 ;  /* 0x0000000f170f7291 */ /* 0x000fe4000f8e18ff */
[----:B------:R-:W-:Y:S02]  /*5eb0*/  ULEA UR32, UR23, UR32, 0x3 ;  /* 0x0000002017207291 */ /* 0x000fe4000f8e18ff */
[----:B------:R-:W-:Y:S02]  /*5ec0*/  ULEA UR16, UR23, UR16, 0x3 ;  /* 0x0000001017107291 */ /* 0x000fe4000f8e18ff */
[----:B------:R-:W-:-:S02]  /*5ed0*/  ULEA UR30, UR23, UR30, 0x3 ;  /* 0x0000001e171e7291 */ /* 0x000fc4000f8e18ff */
[----:B------:R-:W-:Y:S02]  /*5ee0*/  ULEA UR17, UR23, UR17, 0x3 ;  /* 0x0000001117117291 */ /* 0x000fe4000f8e18ff */
[----:B------:R-:W-:Y:S02]  /*5ef0*/  ULEA UR18, UR23, UR18, 0x3 ;  /* 0x0000001217127291 */ /* 0x000fe4000f8e18ff */
[----:B------:R-:W-:Y:S02]  /*5f00*/  ULEA UR19, UR23, UR19, 0x3 ;  /* 0x0000001317137291 */ /* 0x000fe4000f8e18ff */
[----:B------:R-:W-:Y:S01]  /*5f10*/  ULEA UR31, UR23, UR31, 0x3 ;  /* 0x0000001f171f7291 */ /* 0x000fe2000f8e18ff */
[----:B--2---:R-:W-:Y:S01]  /*5f20*/  @!P1 FADD.FTZ R98, R98, R48 ;  /* 0x0000003062629221 */ /* 0x004fe20000010000 */
[----:B------:R-:W-:Y:S01]  /*5f30*/  @!P1 FADD.FTZ R99, R99, R49 ;  /* 0x0000003163639221 */ /* 0x000fe20000010000 */
[----:B------:R-:W-:Y:S02]  /*5f40*/  ISETP.NE.AND P1, PT, R56, UR38, PT ;  /* 0x0000002638007c0c */ /* 0x000fe4000bf25270 */
[----:B---3--:R-:W-:Y:S01]  /*5f50*/  @!P3 FADD.FTZ R98, R98, R50 ;  /* 0x000000326262b221 */ /* 0x008fe20000010000 */
[----:B------:R-:W-:-:S03]  /*5f60*/  @!P3 FADD.FTZ R99, R99, R51 ;  /* 0x000000336363b221 */ /* 0x000fc60000010000 */
[----:B----4-:R-:W-:Y:S01]  /*5f70*/  @!P6 FADD.FTZ R98, R98, R52 ;  /* 0x000000346262e221 */ /* 0x010fe20000010000 */
[----:B------:R-:W-:-:S03]  /*5f80*/  @!P6 FADD.FTZ R99, R99, R53 ;  /* 0x000000356363e221 */ /* 0x000fc60000010000 */
[----:B-----5:R-:W-:Y:S01]  /*5f90*/  @!P4 FADD.FTZ R98, R98, R54 ;  /* 0x000000366262c221 */ /* 0x020fe20000010000 */
[----:B------:R-:W-:Y:S02]  /*5fa0*/  @!P4 FADD.FTZ R99, R99, R55 ;  /* 0x000000376363c221 */ /* 0x000fe40000010000 */
[----:B------:R-:W-:Y:S05]  /*5fb0*/  @P1 BRA `(.L_x_1352) ;  /* 0xfffffff800b41947 */ /* 0x000fea000383ffff */
[----:B------:R-:W-:-:S07]  /*5fc0*/  MOV R0, UR38 ;  /* 0x0000002600007c02 */ /* 0x000fce0008000f00 */
.L_x_1351:
[----:B------:R-:W-:-:S09]  /*5fd0*/  UISETP.NE.AND UP0, UPT, UR27, URZ, UPT ;  /* 0x000000ff1b00728c */ /* 0x000fd2000bf05270 */
[----:B------:R-:W-:Y:S05]  /*5fe0*/  BRA.U !UP0, `(.L_x_1348) ;  /* 0x00000005082c7547 */ /* 0x000fea000b800000 */
[----:B------:R-:W-:Y:S02]  /*5ff0*/  UIADD3 UR15, UPT, UPT, UR27, -0x1, URZ ;  /* 0xffffffff1b0f7890 */ /* 0x000fe4000fffe0ff */
[----:B------:R-:W-:Y:S02]  /*6000*/  ULOP3.LUT UP1, UR16, UR25, 0x3, URZ, 0xc0, !UPT ;  /* 0x0000000319107892 */ /* 0x000fe4000f82c0ff */
[----:B------:R-:W-:-:S09]  /*6010*/  UISETP.GE.U32.AND UP0, UPT, UR15, 0x3, UPT ;  /* 0x000000030f00788c */ /* 0x000fd2000bf06070 */
[----:B------:R-:W-:Y:S05]  /*6020*/  BRA.U !UP0, `(.L_x_1353) ;  /* 0x0000000108907547 */ /* 0x000fea000b800000 */
[C---:B-12-4-:R-:W-:Y:S02]  /*6030*/  IADD3 R50, PT, PT, R0.reuse, 0x1, RZ ;  /* 0x0000000100327810 */ /* 0x056fe40007ffe0ff */
[C---:B------:R-:W-:Y:S02]  /*6040*/  ISETP.EQ.OR P1, PT, R0.reuse, UR22, P2 ;  /* 0x0000001600007c0c */ /* 0x040fe40009722670 */
[----:B------:R-:W-:Y:S02]  /*6050*/  IADD3 R52, PT, PT, R0, 0x2, RZ ;  /* 0x0000000200347810 */ /* 0x000fe40007ffe0ff */
[----:B------:R-:W-:Y:S02]  /*6060*/  ISETP.EQ.OR P3, PT, R50, UR22, P2 ;  /* 0x0000001632007c0c */ /* 0x000fe40009762670 */
[----:B------:R-:W-:Y:S02]  /*6070*/  IADD3 R54, PT, PT, R0, 0x3, RZ ;  /* 0x0000000300367810 */ /* 0x000fe40007ffe0ff */
[----:B------:R-:W-:-:S02]  /*6080*/  ISETP.EQ.OR P4, PT, R52, UR22, P2 ;  /* 0x0000001634007c0c */ /* 0x000fc40009782670 */
[----:B------:R-:W-:Y:S02]  /*6090*/  MOV R49, UR23 ;  /* 0x0000001700317c02 */ /* 0x000fe40008000f00 */
[----:B------:R-:W-:Y:S02]  /*60a0*/  MOV R53, UR23 ;  /* 0x0000001700357c02 */ /* 0x000fe40008000f00 */
[----:B------:R-:W-:Y:S01]  /*60b0*/  ISETP.EQ.OR P6, PT, R54, UR22, P2 ;  /* 0x0000001636007c0c */ /* 0x000fe200097c2670 */
[----:B------:R-:W-:Y:S01]  /*60c0*/  @!P1 IMAD R48, R0, R49, UR5 ;  /* 0x0000000500309e24 */ /* 0x000fe2000f8e0231 */
[----:B------:R-:W-:Y:S01]  /*60d0*/  MOV R51, 0x8 ;  /* 0x0000000800337802 */ /* 0x000fe20000000f00 */
[----:B------:R-:W-:Y:S01]  /*60e0*/  @!P3 IMAD R50, R50, R53, UR5 ;  /* 0x000000053232be24 */ /* 0x000fe2000f8e0235 */
[----:B------:R-:W-:Y:S01]  /*60f0*/  MOV R55, UR23 ;  /* 0x0000001700377c02 */ /* 0x000fe20008000f00 */
[----:B------:R-:W-:Y:S01]  /*6100*/  HFMA2 R53, -RZ, RZ, 0, 4.76837158203125e-07 ;  /* 0x00000008ff357431 */ /* 0x000fe200000001ff */
[----:B------:R-:W-:Y:S01]  /*6110*/  MOV R57, UR23 ;  /* 0x0000001700397c02 */ /* 0x000fe20008000f00 */
[----:B------:R-:W-:-:S04]  /*6120*/  @!P1 IMAD.WIDE.U32 R48, R48, R51, UR8 ;  /* 0x0000000830309e25 */ /* 0x000fc8000f8e0033 */
[----:B------:R-:W-:Y:S01]  /*6130*/  @!P4 IMAD R52, R52, R55, UR5 ;  /* 0x000000053434ce24 */ /* 0x000fe2000f8e0237 */
[----:B------:R-:W-:Y:S01]  /*6140*/  MOV R55, 0x8 ;  /* 0x0000000800377802 */ /* 0x000fe20000000f00 */
[----:B------:R-:W-:Y:S01]  /*6150*/  @!P3 IMAD.WIDE.U32 R50, R50, R53, UR8 ;  /* 0x000000083232be25 */ /* 0x000fe2000f8e0035 */
[----:B------:R-:W0:Y:S03]  /*6160*/  @!P1 LDG.E.64 R48, desc[UR20][R48.64] ;  /* 0x0000001430309981 */ /* 0x000e26000c1e1b00 */
[----:B------:R-:W-:Y:S02]  /*6170*/  @!P6 IMAD R54, R54, R57, UR5 ;  /* 0x000000053636ee24 */ /* 0x000fe4000f8e0239 */
[----:B------:R-:W-:Y:S02]  /*6180*/  HFMA2 R57, -RZ, RZ, 0, 4.76837158203125e-07 ;  /* 0x00000008ff397431 */ /* 0x000fe400000001ff */
[----:B------:R-:W-:Y:S01]  /*6190*/  @!P4 IMAD.WIDE.U32 R52, R52, R55, UR8 ;  /* 0x000000083434ce25 */ /* 0x000fe2000f8e0037 */
[----:B------:R-:W2:Y:S03]  /*61a0*/  @!P3 LDG.E.64 R50, desc[UR20][R50.64] ;  /* 0x000000143232b981 */ /* 0x000ea6000c1e1b00 */
[----:B------:R-:W-:-:S02]  /*61b0*/  @!P6 IMAD.WIDE.U32 R54, R54, R57, UR8 ;  /* 0x000000083636ee25 */ /* 0x000fc4000f8e0039 */
[----:B------:R-:W4:Y:S04]  /*61c0*/  @!P4 LDG.E.64 R52, desc[UR20][R52.64] ;  /* 0x000000143434c981 */ /* 0x000f28000c1e1b00 */
[----:B------:R-:W5:Y:S01]  /*61d0*/  @!P6 LDG.E.64 R54, desc[UR20][R54.64] ;  /* 0x000000143636e981 */ /* 0x000f62000c1e1b00 */
[----:B------:R-:W-:Y:S01]  /*61e0*/  IADD3 R0, PT, PT, R0, 0x4, RZ ;  /* 0x0000000400007810 */ /* 0x000fe20007ffe0ff */
[----:B0--3--:R-:W-:Y:S01]  /*61f0*/  @!P1 FADD.FTZ R98, R98, R48 ;  /* 0x0000003062629221 */ /* 0x009fe20000010000 */
[----:B------:R-:W-:-:S03]  /*6200*/  @!P1 FADD.FTZ R99, R99, R49 ;  /* 0x0000003163639221 */ /* 0x000fc60000010000 */
[----:B--2---:R-:W-:Y:S01]  /*6210*/  @!P3 FADD.FTZ R98, R98, R50 ;  /* 0x000000326262b221 */ /* 0x004fe20000010000 */
[----:B------:R-:W-:-:S03]  /*6220*/  @!P3 FADD.FTZ R99, R99, R51 ;  /* 0x000000336363b221 */ /* 0x000fc60000010000 */
[----:B----4-:R-:W-:Y:S01]  /*6230*/  @!P4 FADD.FTZ R98, R98, R52 ;  /* 0x000000346262c221 */ /* 0x010fe20000010000 */
[----:B------:R-:W-:-:S03]  /*6240*/  @!P4 FADD.FTZ R99, R99, R53 ;  /* 0x000000356363c221 */ /* 0x000fc60000010000 */
[----:B-----5:R-:W-:Y:S01]  /*6250*/  @!P6 FADD.FTZ R98, R98, R54 ;  /* 0x000000366262e221 */ /* 0x020fe20000010000 */
[----:B------:R-:W-:-:S07]  /*6260*/  @!P6 FADD.FTZ R99, R99, R55 ;  /* 0x000000376363e221 */ /* 0x000fce0000010000 */
.L_x_1353:
[----:B------:R-:W-:Y:S05]  /*6270*/  BRA.U !UP1, `(.L_x_1348) ;  /* 0x0000000109887547 */ /* 0x000fea000b800000 */
[----:B------:R-:W-:Y:S02]  /*6280*/  UISETP.NE.AND UP0, UPT, UR16, 0x1, UPT ;  /* 0x000000011000788c */ /* 0x000fe4000bf05270 */
[----:B------:R-:W-:-:S06]  /*6290*/  ULOP3.LUT UR15, UR25, 0x1, URZ, 0xc0, !UPT ;  /* 0x00000001190f7892 */ /* 0x000fcc000f8ec0ff */
[----:B----4-:R-:W-:Y:S01]  /*62a0*/  MOV R52, UR15 ;  /* 0x0000000f00347c02 */ /* 0x010fe20008000f00 */
[----:B------:R-:W-:Y:S06]  /*62b0*/  BRA.U !UP0, `(.L_x_1354) ;  /* 0x0000000108487547 */ /* 0x000fec000b800000 */
[C---:B-1----:R-:W-:Y:S02]  /*62c0*/  IADD3 R48, PT, PT, R0.reuse, 0x1, RZ ;  /* 0x0000000100307810 */ /* 0x042fe40007ffe0ff */
[----:B------:R-:W-:Y:S02]  /*62d0*/  ISETP.EQ.OR P3, PT, R0, UR22, P2 ;  /* 0x0000001600007c0c */ /* 0x000fe40009762670 */
[----:B------:R-:W-:Y:S02]  /*62e0*/  ISETP.EQ.OR P1, PT, R48, UR22, P2 ;  /* 0x0000001630007c0c */ /* 0x000fe40009722670 */
[----:B------:R-:W-:Y:S02]  /*62f0*/  MOV R49, UR23 ;  /* 0x0000001700317c02 */ /* 0x000fe40008000f00 */
[----:B------:R-:W-:Y:S02]  /*6300*/  MOV R53, UR23 ;  /* 0x0000001700357c02 */ /* 0x000fe40008000f00 */
[----:B------:R-:W-:-:S05]  /*6310*/  MOV R51, 0x8 ;  /* 0x0000000800337802 */ /* 0x000fca0000000f00 */
[----:B--2---:R-:W-:Y:S02]  /*6320*/  @!P3 IMAD R50, R0, R49, UR5 ;  /* 0x000000050032be24 */ /* 0x004fe4000f8e0231 */
[----:B------:R-:W-:Y:S02]  /*6330*/  HFMA2 R49, -RZ, RZ, 0, 4.76837158203125e-07 ;  /* 0x00000008ff317431 */ /* 0x000fe400000001ff */
[----:B------:R-:W-:Y:S02]  /*6340*/  @!P1 IMAD R48, R48, R53, UR5 ;  /* 0x0000000530309e24 */ /* 0x000fe4000f8e0235 */
[----:B------:R-:W-:-:S04]  /*6350*/  @!P3 IMAD.WIDE.U32 R50, R50, R51, UR8 ;  /* 0x000000083232be25 */ /* 0x000fc8000f8e0033 */
[----:B------:R-:W-:Y:S02]  /*6360*/  @!P1 IMAD.WIDE.U32 R48, R48, R49, UR8 ;  /* 0x0000000830309e25 */ /* 0x000fe4000f8e0031 */
[----:B------:R-:W0:Y:S04]  /*6370*/  @!P3 LDG.E.64 R50, desc[UR20][R50.64] ;  /* 0x000000143232b981 */ /* 0x000e28000c1e1b00 */
[----:B------:R-:W2:Y:S01]  /*6380*/  @!P1 LDG.E.64 R48, desc[UR20][R48.64] ;  /* 0x0000001430309981 */ /* 0x000ea2000c1e1b00 */
[----:B------:R-:W-:Y:S01]  /*6390*/  IADD3 R0, PT, PT, R0, 0x2, RZ ;  /* 0x0000000200007810 */ /* 0x000fe20007ffe0ff */
[----:B0--3--:R-:W-:Y:S01]  /*63a0*/  @!P3 FADD.FTZ R98, R98, R50 ;  /* 0x000000326262b221 */ /* 0x009fe20000010000 */
[----:B------:R-:W-:-:S03]  /*63b0*/  @!P3 FADD.FTZ R99, R99, R51 ;  /* 0x000000336363b221 */ /* 0x000fc60000010000 */
[----:B--2---:R-:W-:Y:S01]  /*63c0*/  @!P1 FADD.FTZ R98, R98, R48 ;  /* 0x0000003062629221 */ /* 0x004fe20000010000 */
[----:B------:R-:W-:-:S07]  /*63d0*/  @!P1 FADD.FTZ R99, R99, R49 ;  /* 0x0000003163639221 */ /* 0x000fce0000010000 */
.L_x_1354:
[----:B------:R-:W-:Y:S01]  /*63e0*/  ISETP.EQ.OR P1, PT, R0, UR22, P2 ;  /* 0x0000001600007c0c */ /* 0x000fe20009722670 */
[----:B------:R-:W-:Y:S03]  /*63f0*/  BSSY.RECONVERGENT B0, `(.L_x_1348) ;  /* 0x000000a000007945 */ /* 0x000fe60003800200 */
[----:B------:R-:W-:-:S13]  /*6400*/  ISETP.NE.U32.OR P1, PT, R52, 0x1, P1 ;  /* 0x000000013400780c */ /* 0x000fda0000f25470 */
[----:B------:R-:W-:Y:S05]  /*6410*/  @P1 BRA `(.L_x_1355) ;  /* 0x00000000001c1947 */ /* 0x000fea0003800000 */
[----:B-1----:R-:W-:Y:S02]  /*6420*/  MOV R49, UR23 ;  /* 0x0000001700317c02 */ /* 0x002fe40008000f00 */
[----:B------:R-:W-:-:S03]  /*6430*/  MOV R51, 0x8 ;  /* 0x0000000800337802 */ /* 0x000fc60000000f00 */
[----:B------:R-:W-:-:S04]  /*6440*/  IMAD R48, R0, R49, UR5 ;  /* 0x0000000500307e24 */ /* 0x000fc8000f8e0231 */
[----:B------:R-:W-:-:S06]  /*6450*/  IMAD.WIDE.U32 R48, R48, R51, UR8 ;  /* 0x0000000830307e25 */ /* 0x000fcc000f8e0033 */
[----:B------:R-:W0:Y:S02]  /*6460*/  LDG.E.64 R48, desc[UR20][R48.64] ;  /* 0x0000001430307981 */ /* 0x000e24000c1e1b00 */
[----:B0--3--:R-:W-:Y:S01]  /*6470*/  FADD.FTZ R98, R98, R48 ;  /* 0x0000003062627221 */ /* 0x009fe20000010000 */
[----:B------:R-:W-:-:S07]  /*6480*/  FADD.FTZ R99, R99, R49 ;  /* 0x0000003163637221 */ /* 0x000fce0000010000 */
.L_x_1355:
[----:B------:R-:W-:Y:S05]  /*6490*/  BSYNC.RECONVERGENT B0 ;  /* 0x0000000000007941 */ /* 0x000fea0003800200 */
.L_x_1348:
[----:B------:R-:W5:Y:S01]  /*64a0*/  S2UR UR9, SR_CgaCtaId ;  /* 0x00000000000979c3 */ /* 0x000f620000008800 */
[----:B------:R-:W-:Y:S01]  /*64b0*/  UMOV UR8, 0x400 ;  /* 0x0000040000087882 */ /* 0x000fe20000000000 */
[----:B------:R-:W0:Y:S01]  /*64c0*/  LDCU UR16, c[0x0][0x42c] ;  /* 0x00008580ff1077ac */ /* 0x000e220008000800 */
[----:B-12-4-:R-:W-:Y:S01]  /*64d0*/  IADD3 R50, PT, PT, R118, 0x10, RZ ;  /* 0x0000001076327810 */ /* 0x016fe20007ffe0ff */
[----:B------:R-:W-:Y:S01]  /*64e0*/  FADD.FTZ R96, R96, -UR28 ;  /* 0x8000001c60607e21 */ /* 0x000fe20008010000 */
[----:B------:R-:W-:Y:S01]  /*64f0*/  IADD3 R48, PT, PT, R118, 0x20, RZ ;  /* 0x0000002076307810 */ /* 0x000fe20007ffe0ff */
[----:B------:R-:W-:Y:S01]  /*6500*/  FADD.FTZ R97, R97, -UR28 ;  /* 0x8000001c61617e21 */ /* 0x000fe20008010000 */
[----:B------:R-:W-:Y:S02]  /*6510*/  SHF.R.S32.HI R51, RZ, 0x1f, R50 ;  /* 0x0000001fff337819 */ /* 0x000fe40000011432 */
[----:B------:R-:W-:Y:S01]  /*6520*/  SHF.R.S32.HI R49, RZ, 0x1f, R48 ;  /* 0x0000001fff317819 */ /* 0x000fe20000011430 */
[----:B------:R-:W-:Y:S01]  /*6530*/  FMUL.FTZ R97, R97, UR29 ;  /* 0x0000001d61617c20 */ /* 0x000fe20008410000 */
[----:B-----5:R-:W-:-:S09]  /*6540*/  ULEA UR8, UR9, UR8, 0x18 ;  /* 0x0000000809087291 */ /* 0x020fd2000f8ec0ff */
[----:B------:R-:W-:Y:S01]  /*6550*/  @!P2 STS.64 [UR8+0x88], R98 ;  /* 0x00008862ff00a988 */ /* 0x000fe20008000a08 */
[----:B------:R-:W-:Y:S06]  /*6560*/  BAR.SYNC.DEFER_BLOCKING 0x0 ;  /* 0x0000000000007b1d */ /* 0x000fec0000010000 */
[----:B------:R-:W0:Y:S01]  /*6570*/  LDS.64 R52, [UR8+0x88] ;  /* 0x00008808ff347984 */ /* 0x000e220008000a00 */
[----:B------:R-:W1:Y:S02]  /*6580*/  LDCU.64 UR8, c[0x0][0x400] ;  /* 0x00008000ff0877ac */ /* 0x000e640008000a00 */
[----:B-1----:R-:W-:-:S02]  /*6590*/  ISETP.GE.U32.AND P1, PT, R118, UR8, PT ;  /* 0x0000000876007c0c */ /* 0x002fc4000bf26070 */
[----:B------:R-:W-:Y:S02]  /*65a0*/  ISETP.GE.U32.AND P2, PT, R50, UR8, PT ;  /* 0x0000000832007c0c */ /* 0x000fe4000bf46070 */
[----:B------:R-:W-:Y:S02]  /*65b0*/  ISETP.GE.U32.AND P3, PT, R48, UR8, PT ;  /* 0x0000000830007c0c */ /* 0x000fe4000bf66070 */
[----:B------:R-:W-:Y:S02]  /*65c0*/  ISETP.GE.AND.EX P1, PT, R113, UR9, PT, P1 ;  /* 0x0000000971007c0c */ /* 0x000fe4000bf26310 */
[----:B------:R-:W-:Y:S02]  /*65d0*/  ISETP.GE.AND.EX P2, PT, R51, UR9, PT, P2 ;  /* 0x0000000933007c0c */ /* 0x000fe4000bf46320 */
[----:B------:R-:W-:Y:S01]  /*65e0*/  ISETP.GE.AND.EX P3, PT, R49, UR9, PT, P3 ;  /* 0x0000000931007c0c */ /* 0x000fe2000bf66330 */
[----:B0-----:R-:W-:Y:S01]  /*65f0*/  FMUL.FTZ R52, R52, UR16 ;  /* 0x0000001034347c20 */ /* 0x001fe20008410000 */
[----:B------:R-:W-:Y:S01]  /*6600*/  FMUL.FTZ R0, R53, UR16 ;  /* 0x0000001035007c20 */ /* 0x000fe20008410000 */
[----:B------:R-:W-:-:S03]  /*6610*/  FMUL.FTZ R53, R96, UR29 ;  /* 0x0000001d60357c20 */ /* 0x000fc60008410000 */
[----:B------:R-:W-:-:S13]  /*6620*/  R2UR UR15, R52 ;  /* 0x00000000340f72ca */ /* 0x000fda00000e0000 */
[----:B------:R-:W-:Y:S01]  /*6630*/  FFMA.FTZ R61, R53, UR15, R0 ;  /* 0x0000000f353d7c23 */ /* 0x000fe20008010000 */
        /* <DEDUP_REMOVED lines=19> */
.L_x_1356:
[----:B------:R-:W-:Y:S01]  /*6770*/  FADD.FTZ R92, R92, -UR28 ;  /* 0x8000001c5c5c7e21 */ /* 0x000fe20008010000 */
[----:B------:R-:W-:Y:S01]  /*6780*/  FFMA.FTZ R52, R97, UR15, R0 ;  /* 0x0000000f61347c23 */ /* 0x000fe20008010000 */
        /* <DEDUP_REMOVED lines=19> */
.L_x_1358:
[----:B------:R-:W-:Y:S05]  /*68c0*/  BSYNC.RECONVERGENT B0 ;  /* 0x0000000000007941 */ /* 0x000fea0003800200 */
.L_x_1357:
[----:B------:R-:W-:Y:S01]  /*68d0*/  FFMA.FTZ R61, R59, UR15, R0 ;  /* 0x0000000f3b3d7c23 */ /* 0x000fe20008010000 */
        /* <DEDUP_REMOVED lines=20> */
.L_x_1359:
[----:B------:R-:W-:Y:S01]  /*6a20*/  FADD.FTZ R88, R88, -UR28 ;  /* 0x8000001c58587e21 */ /* 0x000fe20008010000 */
[----:B------:R-:W-:Y:S01]  /*6a30*/  FFMA.FTZ R52, R93, UR15, R0 ;  /* 0x0000000f5d347c23 */ /* 0x000fe20008010000 */
        /* <DEDUP_REMOVED lines=19> */
.L_x_1361:
[----:B------:R-:W-:Y:S05]  /*6b70*/  BSYNC.RECONVERGENT B0 ;  /* 0x0000000000007941 */ /* 0x000fea0003800200 */
.L_x_1360:
[----:B------:R-:W-:Y:S01]  /*6b80*/  FFMA.FTZ R59, R57, UR15, R0 ;  /* 0x0000000f393b7c23 */ /* 0x000fe20008010000 */
        /* <DEDUP_REMOVED lines=20> */
.L_x_1362:
[----:B0-----:R-:W-:Y:S01]  /*6cd0*/  FFMA.FTZ R50, R89, UR15, R0 ;  /* 0x0000000f59327c23 */ /* 0x001fe20008010000 */
[----:B------:R-:W-:Y:S01]  /*6ce0*/  BSSY.RECONVERGENT B0, `(.L_x_1363) ;  /* 0x0000013000007945 */ /* 0x000fe20003800200 */
[----:B------:R-:W-:Y:S01]  /*6cf0*/  FFMA.FTZ R59, R76, R86, -R59 ;  /* 0x000000564c3b7223 */ /* 0x000fe2000001083b */
[----:B------:R-:W-:Y:S01]  /*6d00*/  FADD.FTZ R84, R84, -UR28 ;  /* 0x8000001c54547e21 */ /* 0x000fe20008010000 */
[----:B------:R-:W-:Y:S01]  /*6d10*/  IADD3 R56, PT, PT, R118, 0x30, RZ ;  /* 0x0000003076387810 */ /* 0x000fe20007ffe0ff */
        /* <DEDUP_REMOVED lines=15> */
.L_x_1364:
[----:B------:R-:W-:Y:S05]  /*6e10*/  BSYNC.RECONVERGENT B0 ;  /* 0x0000000000007941 */ /* 0x000fea0003800200 */
.L_x_1363:
[----:B------:R-:W-:Y:S01]  /*6e20*/  IADD3 R54, PT, PT, R118, 0x40, RZ ;  /* 0x0000004076367810 */ /* 0x000fe20007ffe0ff */
[----:B------:R-:W-:Y:S01]  /*6e30*/  FMUL.FTZ R57, R84, UR29 ;  /* 0x0000001d54397c20 */ /* 0x000fe20008410000 */
[C---:B0-----:R-:W-:Y:S01]  /*6e40*/  IADD3 R52, PT, PT, R118.reuse, 0x50, RZ ;  /* 0x0000005076347810 */ /* 0x041fe20007ffe0ff */
[----:B------:R-:W-:Y:S01]  /*6e50*/  FADD.FTZ R85, R85, -UR28 ;  /* 0x8000001c55557e21 */ /* 0x000fe20008010000 */
[C---:B------:R-:W-:Y:S01]  /*6e60*/  IADD3 R50, PT, PT, R118.reuse, 0x60, RZ ;  /* 0x0000006076327810 */ /* 0x040fe20007ffe0ff */
[----:B------:R-:W-:Y:S01]  /*6e70*/  FFMA.FTZ R67, R57, UR15, R0 ;  /* 0x0000000f39437c23 */ /* 0x000fe20008010000 */
[----:B------:R-:W-:Y:S01]  /*6e80*/  IADD3 R48, PT, PT, R118, 0x70, RZ ;  /* 0x0000007076307810 */ /* 0x000fe20007ffe0ff */
[----:B------:R-:W-:Y:S01]  /*6e90*/  FMUL.FTZ R85, R85, UR29 ;  /* 0x0000001d55557c20 */ /* 0x000fe20008410000 */
[----:B------:R-:W-:Y:S02]  /*6ea0*/  ISETP.GE.U32.AND P2, PT, R56, UR8, PT ;  /* 0x0000000838007c0c */ /* 0x000fe4000bf46070 */
[----:B------:R-:W-:-:S02]  /*6eb0*/  ISETP.GE.U32.AND P1, PT, R54, UR8, PT ;  /* 0x0000000836007c0c */ /* 0x000fc4000bf26070 */
[----:B------:R-:W-:Y:S02]  /*6ec0*/  ISETP.GE.U32.AND P6, PT, R52, UR8, PT ;  /* 0x0000000834007c0c */ /* 0x000fe4000bfc6070 */
[----:B------:R-:W-:Y:S02]  /*6ed0*/  ISETP.GE.U32.AND P3, PT, R50, UR8, PT ;  /* 0x0000000832007c0c */ /* 0x000fe4000bf66070 */
[----:B------:R-:W-:Y:S02]  /*6ee0*/  ISETP.GE.U32.AND P4, PT, R48, UR8, PT ;  /* 0x0000000830007c0c */ /* 0x000fe4000bf86070 */
[----:B------:R-:W-:Y:S02]  /*6ef0*/  SHF.R.S32.HI R68, RZ, 0x1f, R56 ;  /* 0x0000001fff447819 */ /* 0x000fe40000011438 */
[----:B------:R-:W-:Y:S02]  /*6f00*/  SHF.R.S32.HI R55, RZ, 0x1f, R54 ;  /* 0x0000001fff377819 */ /* 0x000fe40000011436 */
[----:B------:R-:W-:-:S02]  /*6f10*/  SHF.R.S32.HI R53, RZ, 0x1f, R52 ;  /* 0x0000001fff357819 */ /* 0x000fc40000011434 */
[----:B------:R-:W-:Y:S02]  /*6f20*/  SHF.R.S32.HI R51, RZ, 0x1f, R50 ;  /* 0x0000001fff337819 */ /* 0x000fe40000011432 */
[----:B------:R-:W-:Y:S02]  /*6f30*/  SHF.R.S32.HI R49, RZ, 0x1f, R48 ;  /* 0x0000001fff317819 */ /* 0x000fe40000011430 */
[----:B------:R-:W-:Y:S02]  /*6f40*/  ISETP.GE.AND.EX P2, PT, R68, UR9, PT, P2 ;  /* 0x0000000944007c0c */ /* 0x000fe4000bf46320 */
[----:B------:R-:W-:Y:S02]  /*6f50*/  ISETP.GE.AND.EX P1, PT, R55, UR9, PT, P1 ;  /* 0x0000000937007c0c */ /* 0x000fe4000bf26310 */
[----:B------:R-:W-:Y:S02]  /*6f60*/  ISETP.GE.AND.EX P6, PT, R53, UR9, PT, P6 ;  /* 0x0000000935007c0c */ /* 0x000fe4000bfc6360 */
[----:B------:R-:W-:-:S02]  /*6f70*/  ISETP.GE.AND.EX P3, PT, R51, UR9, PT, P3 ;  /* 0x0000000933007c0c */ /* 0x000fc4000bf66330 */
[----:B------:R-:W-:Y:S01]  /*6f80*/  ISETP.GE.AND.EX P4, PT, R49, UR9, PT, P4 ;  /* 0x0000000931007c0c */ /* 0x000fe2000bf86340 */
[----:B------:R-:W-:-:S12]  /*6f90*/  @!P5 BRA `(.L_x_1365) ;  /* 0x000000000048d947 */ /* 0x000fd80003800000 */
        /* <DEDUP_REMOVED lines=18> */
.L_x_1365:
        /* <DEDUP_REMOVED lines=21> */
.L_x_1367:
[----:B------:R-:W-:Y:S05]  /*7210*/  BSYNC.RECONVERGENT B0 ;  /* 0x0000000000007941 */ /* 0x000fea0003800200 */
.L_x_1366:
        /* <DEDUP_REMOVED lines=21> */
.L_x_1368:
[----:B0-----:R-:W-:Y:S01]  /*7370*/  FADD.FTZ R56, R2, -UR28 ;  /* 0x8000001c02387e21 */ /* 0x001fe20008010000 */
        /* <DEDUP_REMOVED lines=17> */
[----:B------:R-:W-:Y:S01]  /*7490*/  LEA.HI.X R3, R56, UR19, R55, 0x2, P1 ;  /* 0x0000001338037c11 */ /* 0x000fe200088f1437 */
[----:B------:R-:W-:-:S05]  /*74a0*/  FMUL.FTZ R55, R79, UR29 ;  /* 0x0000001d4f377c20 */ /* 0x000fca0008410000 */
[----:B------:R0:W-:Y:S02]  /*74b0*/  STG.E.64 desc[UR20][R2.64], R54 ;  /* 0x0000003602007986 */ /* 0x0001e4000c101b14 */
.L_x_1370:
[----:B------:R-:W-:Y:S05]  /*74c0*/  BSYNC.RECONVERGENT B0 ;  /* 0x0000000000007941 */ /* 0x000fea0003800200 */
.L_x_1369:
        /* <DEDUP_REMOVED lines=21> */
.L_x_1371:
[----:B------:R-:W-:Y:S01]  /*7620*/  FADD.FTZ R6, R6, -UR28 ;  /* 0x8000001c06067e21 */ /* 0x000fe20008010000 */
[----:B0-----:R-:W-:Y:S01]  /*7630*/  FFMA.FTZ R2, R63, UR15, R0 ;  /* 0x0000000f3f027c23 */ /* 0x001fe20008010000 */
[----:B------:R-:W-:Y:S01]  /*7640*/  BSSY.RECONVERGENT B0, `(.L_x_1372) ;  /* 0x0000013000007945 */ /* 0x000fe20003800200 */
[----:B------:R-:W-:Y:S01]  /*7650*/  FADD.FTZ R54, R7, -UR28 ;  /* 0x8000001c07367e21 */ /* 0x000fe20008010000 */
[----:B------:R-:W-:Y:S01]  /*7660*/  FFMA.FTZ R61, R76, R4, -R61 ;  /* 0x000000044c3d7223 */ /* 0x000fe2000001083d */
        /* <DEDUP_REMOVED lines=16> */
.L_x_1373:
[----:B------:R-:W-:Y:S05]  /*7770*/  BSYNC.RECONVERGENT B0 ;  /* 0x0000000000007941 */ /* 0x000fea0003800200 */
.L_x_1372:
        /* <DEDUP_REMOVED lines=21> */
.L_x_1374:
[----:B------:R-:W-:Y:S01]  /*78d0*/  FADD.FTZ R10, R10, -UR28 ;  /* 0x8000001c0a0a7e21 */ /* 0x000fe20008010000 */
[----:B0-----:R-:W-:Y:S01]  /*78e0*/  FFMA.FTZ R2, R59, UR15, R0 ;  /* 0x0000000f3b027c23 */ /* 0x001fe20008010000 */
        /* <DEDUP_REMOVED lines=19> */
.L_x_1376:
[----:B------:R-:W-:Y:S05]  /*7a20*/  BSYNC.RECONVERGENT B0 ;  /* 0x0000000000007941 */ /* 0x000fea0003800200 */
.L_x_1375:
        /* <DEDUP_REMOVED lines=21> */
.L_x_1377:
[----:B0-----:R-:W-:Y:S01]  /*7b80*/  FFMA.FTZ R2, R51, UR15, R0 ;  /* 0x0000000f33027c23 */ /* 0x001fe20008010000 */
        /* <DEDUP_REMOVED lines=19> */
.L_x_1379:
[----:B------:R-:W-:Y:S05]  /*7cc0*/  BSYNC.RECONVERGENT B0 ;  /* 0x0000000000007941 */ /* 0x000fea0003800200 */
.L_x_1378:
[----:B------:R-:W-:Y:S01]  /*7cd0*/  FADD.FTZ R14, R14, -UR28 ;  /* 0x8000001c0e0e7e21 */ /* 0x000fe20008010000 */
[----:B------:R-:W-:Y:S01]  /*7ce0*/  IADD3 R13, PT, PT, R118, 0x90, RZ ;  /* 0x00000090760d7810 */ /* 0x000fe20007ffe0ff */
[----:B------:R-:W-:Y:S01]  /*7cf0*/  FMUL.FTZ R11, R26, UR29 ;  /* 0x0000001d1a0b7c20 */ /* 0x000fe20008410000 */
        /* <DEDUP_REMOVED lines=20> */
.L_x_1380:
[----:B------:R-:W-:Y:S04]  /*7e40*/  BSSY.RECONVERGENT B0, `(.L_x_1381) ;  /* 0x0000015000007945 */ /* 0x000fe80003800200 */
[----:B------:R-:W-:Y:S05]  /*7e50*/  @P0 BRA `(.L_x_1382) ;  /* 0x00000000004c0947 */ /* 0x000fea0003800000 */
[----:B------:R-:W1:Y:S01]  /*7e60*/  LDCU.64 UR16, c[0x0][0x3f8] ;  /* 0x00007f00ff1077ac */ /* 0x000e620008000a00 */
[----:B------:R-:W-:Y:S01]  /*7e70*/  IADD3 R9, PT, PT, R118, 0x80, RZ ;  /* 0x0000008076097810 */ /* 0x000fe20007ffe0ff */
[----:B0-----:R-:W-:Y:S01]  /*7e80*/  FFMA.FTZ R7, R11, UR15, R0 ;  /* 0x0000000f0b077c23 */ /* 0x001fe20008010000 */
[----:B------:R-:W-:Y:S01]  /*7e90*/  MOV R2, R122 ;  /* 0x0000007a00027202 */ /* 0x000fe20000000f00 */
[----:B------:R-:W0:Y:S01]  /*7ea0*/  LDCU.64 UR18, c[0x0][0x380] ;  /* 0x00007000ff1277ac */ /* 0x000e220008000a00 */
[----:B------:R-:W-:Y:S01]  /*7eb0*/  SHF.R.S32.HI R6, RZ, 0x1f, R9 ;  /* 0x0000001fff067819 */ /* 0x000fe20000011409 */
[----:B------:R-:W-:Y:S01]  /*7ec0*/  FFMA.FTZ R7, R76, R28, -R7 ;  /* 0x0000001c4c077223 */ /* 0x000fe20000010807 */
[----:B------:R-:W-:-:S03]  /*7ed0*/  MOV R3, R121 ;  /* 0x0000007900037202 */ /* 0x000fc60000000f00 */
[----:B-1----:R-:W-:Y:S02]  /*7ee0*/  IMAD R6, R6, UR16, RZ ;  /* 0x0000001006067c24 */ /* 0x002fe4000f8e02ff */
[----:B------:R-:W-:-:S04]  /*7ef0*/  IMAD.WIDE.U32 R4, R9, UR16, R2 ;  /* 0x0000001009047c25 */ /* 0x000fc8000f8e0002 */
[----:B------:R-:W-:Y:S02]  /*7f00*/  IMAD R3, R9, UR17, R6 ;  /* 0x0000001109037c24 */ /* 0x000fe4000f8e0206 */
[----:B------:R-:W-:Y:S01]  /*7f10*/  FFMA.FTZ R6, R27, UR15, R0 ;  /* 0x0000000f1b067c23 */ /* 0x000fe20008010000 */
[C---:B0-----:R-:W-:Y:S02]  /*7f20*/  LEA R2, P0, R4.reuse, UR18, 0x2 ;  /* 0x0000001204027c11 */ /* 0x041fe4000f8010ff */
[----:B------:R-:W-:Y:S01]  /*7f30*/  IADD3 R3, PT, PT, R5, R3, RZ ;  /* 0x0000000305037210 */ /* 0x000fe20007ffe0ff */
[----:B------:R-:W-:Y:S01]  /*7f40*/  FFMA.FTZ R29, R77, R29, -R6 ;  /* 0x0000001d4d1d7223 */ /* 0x000fe20000010806 */
[----:B------:R-:W-:Y:S02]  /*7f50*/  FMUL.FTZ R6, R7, UR29 ;  /* 0x0000001d07067c20 */ /* 0x000fe40008410000 */
[----:B------:R-:W-:Y:S01]  /*7f60*/  LEA.HI.X R3, R4, UR19, R3, 0x2, P0 ;  /* 0x0000001304037c11 */ /* 0x000fe200080f1403 */
[----:B------:R-:W-:-:S05]  /*7f70*/  FMUL.FTZ R7, R29, UR29 ;  /* 0x0000001d1d077c20 */ /* 0x000fca0008410000 */
[----:B------:R1:W-:Y:S02]  /*7f80*/  STG.E.64 desc[UR20][R2.64], R6 ;  /* 0x0000000602007986 */ /* 0x0003e4000c101b14 */
.L_x_1382:
[----:B------:R-:W-:Y:S05]  /*7f90*/  BSYNC.RECONVERGENT B0 ;  /* 0x0000000000007941 */ /* 0x000fea0003800200 */
.L_x_1381:
[----:B------:R-:W-:Y:S01]  /*7fa0*/  UISETP.NE.AND UP0, UPT, UR24, URZ, UPT ;  /* 0x000000ff1800728c */ /* 0x000fe2000bf05270 */
[----:B------:R-:W-:Y:S01]  /*7fb0*/  FADD.FTZ R15, R15, -UR28 ;  /* 0x8000001c0f0f7e21 */ /* 0x000fe20008010000 */
[----:B------:R-:W-:Y:S01]  /*7fc0*/  ISETP.GE.U32.AND P2, PT, R13, UR8, PT ;  /* 0x000000080d007c0c */ /* 0x000fe2000bf46070 */
[----:B01----:R-:W-:Y:S01]  /*7fd0*/  FMUL.FTZ R3, R14, UR29 ;  /* 0x0000001d0e037c20 */ /* 0x003fe20008410000 */
[----:B------:R-:W-:Y:S01]  /*7fe0*/  ISETP.GE.U32.AND P1, PT, R112, UR8, PT ;  /* 0x0000000870007c0c */ /* 0x000fe2000bf26070 */
[----:B------:R-:W-:Y:S01]  /*7ff0*/  FMUL.FTZ R15, R15, UR29 ;  /* 0x0000001d0f0f7c20 */ /* 0x000fe20008410000 */
[----:B------:R-:W-:Y:S01]  /*8000*/  ISETP.GE.U32.AND P0, PT, R110, UR8, PT ;  /* 0x000000086e007c0c */ /* 0x000fe2000bf06070 */
[--C-:B------:R-:W-:Y:S01]  /*8010*/  FFMA.FTZ R11, R3, UR15, R0.reuse ;  /* 0x0000000f030b7c23 */ /* 0x100fe20008010000 */
[----:B------:R-:W-:Y:S01]  /*8020*/  ISETP.GE.U32.AND P6, PT, R108, UR8, PT ;  /* 0x000000086c007c0c */ /* 0x000fe2000bfc6070 */
[----:B------:R-:W-:Y:S01]  /*8030*/  FFMA.FTZ R12, R15, UR15, R0 ;  /* 0x0000000f0f0c7c23 */ /* 0x000fe20008010000 */
[----:B------:R-:W-:-:S02]  /*8040*/  SHF.R.S32.HI R26, RZ, 0x1f, R13 ;  /* 0x0000001fff1a7819 */ /* 0x000fc4000001140d */
[----:B------:R-:W-:Y:S02]  /*8050*/  ISETP.GE.U32.AND P4, PT, R106, UR8, PT ;  /* 0x000000086a007c0c */ /* 0x000fe4000bf86070 */
[----:B------:R-:W-:Y:S02]  /*8060*/  ISETP.GE.U32.AND P5, PT, R104, UR8, PT ;  /* 0x0000000868007c0c */ /* 0x000fe4000bfa6070 */
[----:B------:R-:W-:Y:S02]  /*8070*/  ISETP.GE.U32.AND P3, PT, R102, UR8, PT ;  /* 0x0000000866007c0c */ /* 0x000fe4000bf66070 */
[----:B------:R-:W-:Y:S02]  /*8080*/  ISETP.GE.AND.EX P2, PT, R26, UR9, PT, P2 ;  /* 0x000000091a007c0c */ /* 0x000fe4000bf46320 */
[----:B------:R-:W-:Y:S02]  /*8090*/  ISETP.GE.AND.EX P1, PT, R111, UR9, PT, P1 ;  /* 0x000000096f007c0c */ /* 0x000fe4000bf26310 */
[----:B------:R-:W-:-:S02]  /*80a0*/  ISETP.GE.AND.EX P0, PT, R109, UR9, PT, P0 ;  /* 0x000000096d007c0c */ /* 0x000fc4000bf06300 */
[----:B------:R-:W-:Y:S02]  /*80b0*/  ISETP.GE.AND.EX P6, PT, R107, UR9, PT, P6 ;  /* 0x000000096b007c0c */ /* 0x000fe4000bfc6360 */
[----:B------:R-:W-:Y:S02]  /*80c0*/  ISETP.GE.AND.EX P4, PT, R105, UR9, PT, P4 ;  /* 0x0000000969007c0c */ /* 0x000fe4000bf86340 */
        /* <DEDUP_REMOVED lines=20> */
.L_x_1383:
        /* <DEDUP_REMOVED lines=17> */
.L_x_1385:
[----:B------:R-:W-:Y:S05]  /*8320*/  BSYNC.RECONVERGENT B0 ;  /* 0x0000000000007941 */ /* 0x000fea0003800200 */
.L_x_1384:
[----:B------:R-:W-:Y:S01]  /*8330*/  FADD.FTZ R18, R18, -UR28 ;  /* 0x8000001c12127e21 */ /* 0x000fe20008010000 */
[----:B------:R-:W-:Y:S01]  /*8340*/  FADD.FTZ R19, R19, -UR28 ;  /* 0x8000001c13137e21 */ /* 0x000fe20008010000 */
[----:B------:R-:W-:Y:S01]  /*8350*/  FADD.FTZ R22, R22, -UR28 ;  /* 0x8000001c16167e21 */ /* 0x000fe20008010000 */
[----:B------:R-:W-:Y:S01]  /*8360*/  FADD.FTZ R23, R23, -UR28 ;  /* 0x8000001c17177e21 */ /* 0x000fe20008010000 */
[----:B------:R-:W-:Y:S01]  /*8370*/  FMUL.FTZ R11, R18, UR29 ;  /* 0x0000001d120b7c20 */ /* 0x000fe20008410000 */
        /* <DEDUP_REMOVED lines=20> */
.L_x_1386:
[--C-:B0-----:R-:W-:Y:S01]  /*84c0*/  FFMA.FTZ R3, R11, UR15, R0.reuse ;  /* 0x0000000f0b037c23 */ /* 0x101fe20008010000 */
[----:B------:R-:W-:Y:S01]  /*84d0*/  FMUL.FTZ R9, R22, UR29 ;  /* 0x0000001d16097c20 */ /* 0x000fe20008410000 */
[----:B------:R-:W-:Y:S01]  /*84e0*/  FMUL.FTZ R23, R23, UR29 ;  /* 0x0000001d17177c20 */ /* 0x000fe20008410000 */
[--C-:B------:R-:W-:Y:S01]  /*84f0*/  FFMA.FTZ R2, R19, UR15, R0.reuse ;  /* 0x0000000f13027c23 */ /* 0x100fe20008010000 */
[----:B------:R-:W-:Y:S01]  /*8500*/  BSSY.RECONVERGENT B0, `(.L_x_1387) ;  /* 0x0000013000007945 */ /* 0x000fe20003800200 */
[----:B------:R-:W-:Y:S01]  /*8510*/  FFMA.FTZ R20, R76, R20, -R3 ;  /* 0x000000144c147223 */ /* 0x000fe20000010803 */
[--C-:B------:R-:W-:Y:S01]  /*8520*/  FFMA.FTZ R11, R9, UR15, R0.reuse ;  /* 0x0000000f090b7c23 */ /* 0x100fe20008010000 */
[----:B------:R-:W-:Y:S01]  /*8530*/  FFMA.FTZ R12, R23, UR15, R0 ;  /* 0x0000000f170c7c23 */ /* 0x000fe20008010000 */
        /* <DEDUP_REMOVED lines=15> */
.L_x_1388:
[----:B------:R-:W-:Y:S05]  /*8630*/  BSYNC.RECONVERGENT B0 ;  /* 0x0000000000007941 */ /* 0x000fea0003800200 */
.L_x_1387:
[----:B------:R-:W-:Y:S05]  /*8640*/  BRA.U !UP0, `(.L_x_1389) ;  /* 0x0000000108487547 */ /* 0x000fea000b800000 */
        /* <DEDUP_REMOVED lines=18> */
.L_x_1389:
[----:B------:R-:W-:Y:S01]  /*8770*/  BSSY.RECONVERGENT B0, `(.L_x_1390) ;  /* 0x0000011000007945 */ /* 0x000fe20003800200 */
[----:B------:R-:W-:Y:S01]  /*8780*/  FFMA.FTZ R11, R76, R24, -R11 ;  /* 0x000000184c0b7223 */ /* 0x000fe2000001080b */
[----:B------:R-:W-:Y:S02]  /*8790*/  FFMA.FTZ R7, R77, R25, -R12 ;  /* 0x000000194d077223 */ /* 0x000fe4000001080c */
[----:B------:R-:W-:Y:S05]  /*87a0*/  @P0 BRA `(.L_x_1391) ;  /* 0x0000000000340947 */ /* 0x000fea0003800000 */
[----:B------:R-:W1:Y:S01]  /*87b0*/  LDCU.64 UR16, c[0x0][0x3f8] ;  /* 0x00007f00ff1077ac */ /* 0x000e620008000a00 */
[----:B0-----:R-:W-:Y:S01]  /*87c0*/  MOV R2, R122 ;  /* 0x0000007a00027202 */ /* 0x001fe20000000f00 */
[----:B------:R-:W-:Y:S01]  /*87d0*/  FMUL.FTZ R6, R11, UR29 ;  /* 0x0000001d0b067c20 */ /* 0x000fe20008410000 */
[----:B------:R-:W-:Y:S01]  /*87e0*/  MOV R3, R121 ;  /* 0x0000007900037202 */ /* 0x000fe20000000f00 */
[----:B------:R-:W0:Y:S01]  /*87f0*/  LDCU.64 UR18, c[0x0][0x380] ;  /* 0x00007000ff1277ac */ /* 0x000e220008000a00 */
[----:B------:R-:W-:Y:S01]  /*8800*/  FMUL.FTZ R7, R7, UR29 ;  /* 0x0000001d07077c20 */ /* 0x000fe20008410000 */
[----:B-1----:R-:W-:Y:S02]  /*8810*/  IMAD R9, R109, UR16, RZ ;  /* 0x000000106d097c24 */ /* 0x002fe4000f8e02ff */
[----:B------:R-:W-:-:S04]  /*8820*/  IMAD.WIDE.U32 R4, R110, UR16, R2 ;  /* 0x000000106e047c25 */ /* 0x000fc8000f8e0002 */
[----:B------:R-:W-:Y:S01]  /*8830*/  IMAD R9, R110, UR17, R9 ;  /* 0x000000116e097c24 */ /* 0x000fe2000f8e0209 */
[----:B0-----:R-:W-:-:S04]  /*8840*/  LEA R2, P0, R4, UR18, 0x2 ;  /* 0x0000001204027c11 */ /* 0x001fc8000f8010ff */
[----:B------:R-:W-:-:S04]  /*8850*/  IADD3 R9, PT, PT, R5, R9, RZ ;  /* 0x0000000905097210 */ /* 0x000fc80007ffe0ff */
[----:B------:R-:W-:-:S05]  /*8860*/  LEA.HI.X R3, R4, UR19, R9, 0x2, P0 ;  /* 0x0000001304037c11 */ /* 0x000fca00080f1409 */
[----:B------:R1:W-:Y:S02]  /*8870*/  STG.E.64 desc[UR20][R2.64], R6 ;  /* 0x0000000602007986 */ /* 0x0003e4000c101b14 */
.L_x_1391:
[----:B------:R-:W-:Y:S05]  /*8880*/  BSYNC.RECONVERGENT B0 ;  /* 0x0000000000007941 */ /* 0x000fea0003800200 */
.L_x_1390:
[----:B------:R-:W-:Y:S01]  /*8890*/  FADD.FTZ R30, R30, -UR28 ;  /* 0x8000001c1e1e7e21 */ /* 0x000fe20008010000 */
[----:B------:R-:W-:Y:S01]  /*88a0*/  FADD.FTZ R31, R31, -UR28 ;  /* 0x8000001c1f1f7e21 */ /* 0x000fe20008010000 */
[----:B------:R-:W-:Y:S01]  /*88b0*/  FADD.FTZ R34, R34, -UR28 ;  /* 0x8000001c22227e21 */ /* 0x000fe20008010000 */
[----:B------:R-:W-:Y:S01]  /*88c0*/  FADD.FTZ R35, R35, -UR28 ;  /* 0x8000001c23237e21 */ /* 0x000fe20008010000 */
[----:B------:R-:W-:Y:S01]  /*88d0*/  FMUL.FTZ R11, R30, UR29 ;  /* 0x0000001d1e0b7c20 */ /* 0x000fe20008410000 */
[----:B------:R-:W-:Y:S01]  /*88e0*/  FMUL.FTZ R31, R31, UR29 ;  /* 0x0000001d1f1f7c20 */ /* 0x000fe20008410000 */
        /* <DEDUP_REMOVED lines=19> */
.L_x_1392:
[--C-:B01----:R-:W-:Y:S01]  /*8a20*/  FFMA.FTZ R3, R11, UR15, R0.reuse ;  /* 0x0000000f0b037c23 */ /* 0x103fe20008010000 */
        /* <DEDUP_REMOVED lines=22> */
.L_x_1394:
[----:B------:R-:W-:Y:S05]  /*8b90*/  BSYNC.RECONVERGENT B0 ;  /* 0x0000000000007941 */ /* 0x000fea0003800200 */
.L_x_1393:
        /* <DEDUP_REMOVED lines=19> */
.L_x_1395:
        /* <DEDUP_REMOVED lines=17> */
.L_x_1397:
[----:B------:R-:W-:Y:S05]  /*8de0*/  BSYNC.RECONVERGENT B0 ;  /* 0x0000000000007941 */ /* 0x000fea0003800200 */
.L_x_1396:
        /* <DEDUP_REMOVED lines=25> */
.L_x_1398:
        /* <DEDUP_REMOVED lines=23> */
.L_x_1400:
[----:B------:R-:W-:Y:S05]  /*90f0*/  BSYNC.RECONVERGENT B0 ;  /* 0x0000000000007941 */ /* 0x000fea0003800200 */
.L_x_1399:
        /* <DEDUP_REMOVED lines=19> */
.L_x_1401:
        /* <DEDUP_REMOVED lines=8> */
[----:B------:R-:W-:Y:S01]  /*92b0*/  MOV R120, R122 ;  /* 0x0000007a00787202 */ /* 0x000fe20000000f00 */
[----:B------:R-:W1:Y:S01]  /*92c0*/  LDCU.64 UR16, c[0x0][0x380] ;  /* 0x00007000ff1077ac */ /* 0x000e620008000a00 */
[----:B0-----:R-:W-:-:S03]  /*92d0*/  IMAD R3, R101, UR8, RZ ;  /* 0x0000000865037c24 */ /* 0x001fc6000f8e02ff */
[----:B------:R-:W-:-:S04]  /*92e0*/  IMAD.WIDE.U32 R120, R102, UR8, R120 ;  /* 0x0000000866787c25 */ /* 0x000fc8000f8e0078 */
[----:B------:R-:W-:Y:S01]  /*92f0*/  IMAD R3, R102, UR9, R3 ;  /* 0x0000000966037c24 */ /* 0x000fe2000f8e0203 */
[----:B-1----:R-:W-:-:S04]  /*9300*/  LEA R2, P0, R120, UR16, 0x2 ;  /* 0x0000001078027c11 */ /* 0x002fc8000f8010ff */
[----:B------:R-:W-:-:S04]  /*9310*/  IADD3 R3, PT, PT, R121, R3, RZ ;  /* 0x0000000379037210 */ /* 0x000fc80007ffe0ff */
[----:B------:R-:W-:-:S05]  /*9320*/  LEA.HI.X R3, R120, UR17, R3, 0x2, P0 ;  /* 0x0000001178037c11 */ /* 0x000fca00080f1403 */
[----:B------:R1:W-:Y:S02]  /*9330*/  STG.E.64 desc[UR20][R2.64], R4 ;  /* 0x0000000402007986 */ /* 0x0003e4000c101b14 */
.L_x_1403:
[----:B------:R-:W-:Y:S05]  /*9340*/  BSYNC.RECONVERGENT B0 ;  /* 0x0000000000007941 */ /* 0x000fea0003800200 */
.L_x_1402:
[----:B------:R-:W-:Y:S02]  /*9350*/  UIADD3 UR14, UPT, UPT, UR23, UR14, URZ ;  /* 0x0000000e170e7290 */ /* 0x000fe4000fffe0ff */
[----:B------:R-:W-:Y:S02]  /*9360*/  UIADD3 UR4, UPT, UPT, UR4, 0x1, URZ ;  /* 0x0000000104047890 */ /* 0x000fe4000fffe0ff */
[----:B------:R-:W-:-:S09]  /*9370*/  UISETP.GE.AND UP0, UPT, UR14, UR6, UPT ;  /* 0x000000060e00728c */ /* 0x000fd2000bf06270 */
[----:B------:R-:W-:Y:S05]  /*9380*/  BRA.U !UP0, `(.L_x_1404) ;  /* 0xffffff6d08f47547 */ /* 0x000fea000b83ffff */
.L_x_1337:
[----:B-1----:R-:W1:Y:S01]  /*9390*/  LDC R4, c[0x0][0x370] ;  /* 0x0000dc00ff047b82 */ /* 0x002e620000000800 */
[----:B------:R-:W-:Y:S01]  /*93a0*/  ISETP.NE.AND P2, PT, R115, RZ, PT ;  /* 0x000000ff7300720c */ /* 0x000fe20003f45270 */
[----:B------:R-:W-:Y:S06]  /*93b0*/  BSSY.RECONVERGENT B0, `(.L_x_1405) ;  /* 0x0000011000007945 */ /* 0x000fec0003800200 */
[----:B------:R-:W2:Y:S08]  /*93c0*/  LDC R7, c[0x0][0x374] ;  /* 0x0000dd00ff077b82 */ /* 0x000eb00000000800 */
[----:B0-----:R-:W0:Y:S01]  /*93d0*/  LDC.64 R2, c[0x0][0x3c8] ;  /* 0x0000f200ff027b82 */ /* 0x001e220000000a00 */
[----:B-1----:R-:W-:-:S02]  /*93e0*/  IADD3 R5, PT, PT, R4, -0x1, RZ ;  /* 0xffffffff04057810 */ /* 0x002fc40007ffe0ff */
[----:B------:R-:W-:Y:S02]  /*93f0*/  ISETP.NE.AND P1, PT, R4, 0x1, PT ;  /* 0x000000010400780c */ /* 0x000fe40003f25270 */
[----:B--2---:R-:W-:-:S04]  /*9400*/  IADD3 R0, PT, PT, R7, -0x1, RZ ;  /* 0xffffffff07007810 */ /* 0x004fc80007ffe0ff */
[----:B------:R-:W-:Y:S02]  /*9410*/  ISETP.NE.AND P0, PT, R0, UR5, PT ;  /* 0x0000000500007c0c */ /* 0x000fe4000bf05270 */
[----:B------:R-:W-:Y:S02]  /*9420*/  SHF.L.U32 R0, R7, 0x1, RZ ;  /* 0x0000000107007819 */ /* 0x000fe400000006ff */
[----:B------:R-:W-:Y:S02]  /*9430*/  ISETP.NE.OR P0, PT, R5, UR22, P0 ;  /* 0x0000001605007c0c */ /* 0x000fe40008705670 */
[----:B------:R-:W-:-:S05]  /*9440*/  SEL R5, R0, RZ, P1 ;  /* 0x000000ff00057207 */ /* 0x000fca0000800000 */
[----:B0-----:R-:W-:Y:S01]  /*9450*/  IMAD.WIDE.U32 R2, R5, 0x4, R2 ;  /* 0x0000000405027825 */ /* 0x001fe200078e0002 */
[----:B------:R-:W-:Y:S06]  /*9460*/  @P2 BRA `(.L_x_1406) ;  /* 0x0000000000142947 */ /* 0x000fec0003800000 */
[----:B------:R-:W-:Y:S01]  /*9470*/  HFMA2 R5, -RZ, RZ, 0, 5.9604644775390625e-08 ;  /* 0x00000001ff057431 */ /* 0x000fe200000001ff */
[----:B------:R-:W-:Y:S06]  /*9480*/  MEMBAR.ALL.GPU ;  /* 0x0000000000007992 */ /* 0x000fec000000a000 */
[----:B------:R-:W-:-:S00]  /*9490*/  ERRBAR ;  /* 0x00000000000079ab */ /* 0x000fc00000000000 */
[----:B------:R-:W-:Y:S06]  /*94a0*/  CGAERRBAR ;  /* 0x00000000000075ab */ /* 0x000fec0000000000 */
[----:B------:R0:W-:Y:S02]  /*94b0*/  REDG.E.ADD.S32.STRONG.GPU desc[UR20][R2.64], R5 ;  /* 0x000000050200798e */ /* 0x0001e4000c12e314 */
.L_x_1406:
[----:B------:R-:W-:Y:S05]  /*94c0*/  BSYNC.RECONVERGENT B0 ;  /* 0x0000000000007941 */ /* 0x000fea0003800200 */
.L_x_1405:
[----:B------:R-:W-:Y:S05]  /*94d0*/  @P0 EXIT ;  /* 0x000000000000094d */ /* 0x000fea0003800000 */
[----:B------:R-:W-:Y:S05]  /*94e0*/  @P2 BRA `(.L_x_1407) ;  /* 0x0000000000202947 */ /* 0x000fea0003800000 */
[----:B------:R-:W-:-:S05]  /*94f0*/  IMAD R0, R4, R7, RZ ;  /* 0x0000000704007224 */ /* 0x000fca00078e02ff */
[----:B------:R-:W-:-:S13]  /*9500*/  ISETP.NE.AND P0, PT, R0, -0x1, PT ;  /* 0xffffffff0000780c */ /* 0x000fda0003f05270 */
[----:B------:R-:W-:Y:S05]  /*9510*/  @!P0 BRA `(.L_x_1407) ;  /* 0x0000000000148947 */ /* 0x000fea0003800000 */
.L_x_1408:
[----:B0-----:R-:W2:Y:S04]  /*9520*/  LDG.E.STRONG.GPU R5, desc[UR20][R2.64] ;  /* 0x0000001402057981 */ /* 0x001ea8000c1ef900 */
[----:B--2---:R-:W-:Y:S01]  /*9530*/  CCTL.IVALL ;  /* 0x00000000ff00798f */ /* 0x004fe20002000000 */
[----:B------:R-:W-:Y:S05]  /*9540*/  YIELD ;  /* 0x0000000000007946 */ /* 0x000fea0003800000 */
[----:B------:R-:W-:-:S13]  /*9550*/  ISETP.NE.AND P0, PT, R5, R0, PT ;  /* 0x000000000500720c */ /* 0x000fda0003f05270 */
[----:B------:R-:W-:Y:S05]  /*9560*/  @P0 BRA `(.L_x_1408) ;  /* 0xfffffffc00ec0947 */ /* 0x000fea000383ffff */
.L_x_1407:
[----:B------:R-:W-:Y:S05]  /*9570*/  WARPSYNC.ALL ;  /* 0x0000000000007948 */ /* 0x000fea0003800000 */
[----:B------:R-:W1:Y:S08]  /*9580*/  LDC.64 R30, c[0x0][0x3f8] ;  /* 0x0000fe00ff1e7b82 */ /* 0x000e700000000a00 */
[----:B------:R-:W-:Y:S01]  /*9590*/  BAR.SYNC.DEFER_BLOCKING 0x0 ;  /* 0x0000000000007b1d */ /* 0x000fe20000010000 */
[----:B-1----:R-:W-:-:S04]  /*95a0*/  LEA.HI R0, P0, R31, R30, RZ, 0x1 ;  /* 0x0000001e1f007211 */ /* 0x002fc800078108ff */
[----:B0-----:R-:W-:-:S04]  /*95b0*/  IADD3.X R3, PT, PT, RZ, R31, RZ, P0, !PT ;  /* 0x0000001fff037210 */ /* 0x001fc800007fe4ff */
        /* <DEDUP_REMOVED lines=70> */
.L_x_1411:
        /* <DEDUP_REMOVED lines=10> */
[----:B------:R-:W4:Y:S04]  /*9ac0*/  LDG.E R16, desc[UR20][R10.64] ;  /* 0x000000140a107981 */ /* 0x000f28000c1e1900 */
[----:B------:R-:W4:Y:S01]  /*9ad0*/  LDG.E R17, desc[UR20][R12.64] ;  /* 0x000000140c117981 */ /* 0x000f22000c1e1900 */
        /* <DEDUP_REMOVED lines=15> */
[----:B----4-:R0:W-:Y:S01]  /*9bd0*/  STG.E.64 desc[UR20][R8.64], R16 ;  /* 0x0000001008007986 */ /* 0x0101e2000c101b14 */
[----:B------:R-:W-:Y:S05]  /*9be0*/  @P1 BRA `(.L_x_1411) ;  /* 0xfffffffc008c1947 */ /* 0x000fea000383ffff */
.L_x_1410:
[----:B------:R-:W-:Y:S05]  /*9bf0*/  BSYNC.RECONVERGENT B0 ;  /* 0x0000000000007941 */ /* 0x000fea0003800200 */
.L_x_1409:
[----:B------:R-:W-:Y:S05]  /*9c00*/  @!P0 EXIT ;  /* 0x000000000000894d */ /* 0x000fea0003800000 */
[----:B------:R-:W-:Y:S01]  /*9c10*/  SHF.L.U64.HI R37, R26, 0x2, R33 ;  /* 0x000000021a257819 */ /* 0x000fe20000010221 */
[----:B------:R-:W1:Y:S01]  /*9c20*/  LDCU.64 UR4, c[0x0][0x3d8] ;  /* 0x00007b00ff0477ac */ /* 0x000e620008000a00 */
[C---:B------:R-:W-:Y:S02]  /*9c30*/  SHF.L.U64.HI R31, R30.reuse, 0x2, R31 ;  /* 0x000000021e1f7819 */ /* 0x040fe4000001021f */
[----:B------:R-:W-:Y:S01]  /*9c40*/  SHF.L.U32 R29, R30, 0x2, RZ ;  /* 0x000000021e1d7819 */ /* 0x000fe200000006ff */
[----:B------:R-:W2:Y:S01]  /*9c50*/  LDCU.64 UR6, c[0x0][0x388] ;  /* 0x00007100ff0677ac */ /* 0x000ea20008000a00 */
[----:B------:R-:W-:Y:S02]  /*9c60*/  SHF.L.U32 R39, R26, 0x2, RZ ;  /* 0x000000021a277819 */ /* 0x000fe400000006ff */
[C---:B------:R-:W-:Y:S01]  /*9c70*/  SHF.L.U64.HI R33, R0.reuse, 0x2, R3 ;  /* 0x0000000200217819 */ /* 0x040fe20000010203 */
[----:B------:R-:W4:Y:S01]  /*9c80*/  LDCU.64 UR8, c[0x0][0x390] ;  /* 0x00007200ff0877ac */ /* 0x000f220008000a00 */
[----:B------:R-:W-:-:S07]  /*9c90*/  SHF.L.U32 R35, R0, 0x2, RZ ;  /* 0x0000000200237819 */ /* 0x000fce00000006ff */
.L_x_1412:
[C---:B0-----:R-:W-:Y:S02]  /*9ca0*/  SHF.L.U32 R16, R115.reuse, 0x2, RZ ;  /* 0x0000000273107819 */ /* 0x041fe400000006ff */
[----:B------:R-:W-:Y:S02]  /*9cb0*/  SHF.L.U64.HI R2, R115, 0x2, R28 ;  /* 0x0000000273027819 */ /* 0x000fe4000001021c */
[----:B-1----:R-:W-:-:S04]  /*9cc0*/  IADD3 R4, P0, PT, R16, UR4, RZ ;  /* 0x0000000410047c10 */ /* 0x002fc8000ff1e0ff */
[----:B------:R-:W-:Y:S02]  /*9cd0*/  IADD3.X R5, PT, PT, R2, UR5, RZ, P0, !PT ;  /* 0x0000000502057c10 */ /* 0x000fe400087fe4ff */
[C---:B------:R-:W-:Y:S02]  /*9ce0*/  IADD3 R6, P0, PT, R4.reuse, R35, RZ ;  /* 0x0000002304067210 */ /* 0x040fe40007f1e0ff */
[C---:B------:R-:W-:Y:S01]  /*9cf0*/  IADD3 R10, P1, PT, R4.reuse, R39, RZ ;  /* 0x00000027040a7210 */ /* 0x040fe20007f3e0ff */
[----:B------:R0:W5:Y:S01]  /*9d00*/  LDG.E R18, desc[UR20][R4.64] ;  /* 0x0000001404127981 */ /* 0x000162000c1e1900 */
[C---:B------:R-:W-:Y:S02]  /*9d10*/  IADD3.X R7, PT, PT, R5.reuse, R33, RZ, P0, !PT ;  /* 0x0000002105077210 */ /* 0x040fe400007fe4ff */
[----:B------:R-:W-:Y:S02]  /*9d20*/  IADD3 R8, P0, PT, R4, R29, RZ ;  /* 0x0000001d04087210 */ /* 0x000fe40007f1e0ff */
[C---:B------:R-:W-:Y:S01]  /*9d30*/  IADD3.X R11, PT, PT, R5.reuse, R37, RZ, P1, !PT ;  /* 0x00000025050b7210 */ /* 0x040fe20000ffe4ff */
[----:B------:R1:W5:Y:S01]  /*9d40*/  LDG.E R19, desc[UR20][R6.64] ;  /* 0x0000001406137981 */ /* 0x000362000c1e1900 */
[----:B------:R-:W-:-:S03]  /*9d50*/  IADD3.X R9, PT, PT, R5, R31, RZ, P0, !PT ;  /* 0x0000001f05097210 */ /* 0x000fc600007fe4ff */
[----:B------:R-:W3:Y:S04]  /*9d60*/  LDG.E R21, desc[UR20][R10.64] ;  /* 0x000000140a157981 */ /* 0x000ee8000c1e1900 */
[----:B------:R1:W3:Y:S01]  /*9d70*/  LDG.E R20, desc[UR20][R8.64] ;  /* 0x0000001408147981 */ /* 0x0002e2000c1e1900 */
[C---:B------:R-:W-:Y:S02]  /*9d80*/  SHF.L.U32 R27, R115.reuse, 0x3, RZ ;  /* 0x00000003731b7819 */ /* 0x040fe400000006ff */
[----:B------:R-:W-:Y:S02]  /*9d90*/  SHF.L.U64.HI R28, R115, 0x3, R28 ;  /* 0x00000003731c7819 */ /* 0x000fe4000001021c */
[----:B------:R-:W-:Y:S02]  /*9da0*/  LOP3.LUT R14, R27, 0xfffffff8, RZ, 0xc0, !PT ;  /* 0xfffffff81b0e7812 */ /* 0x000fe400078ec0ff */
[----:B------:R-:W-:-:S02]  /*9db0*/  LOP3.LUT R16, R16, 0xfffffffc, RZ, 0xc0, !PT ;  /* 0xfffffffc10107812 */ /* 0x000fc400078ec0ff */
[----:B--2---:R-:W-:Y:S02]  /*9dc0*/  IADD3 R12, P0, PT, R14, UR6, RZ ;  /* 0x000000060e0c7c10 */ /* 0x004fe4000ff1e0ff */
[----:B0-----:R-:W-:Y:S02]  /*9dd0*/  LOP3.LUT R4, R28, 0x3, RZ, 0xc0, !PT ;  /* 0x000000031c047812 */ /* 0x001fe400078ec0ff */
[----:B----4-:R-:W-:Y:S02]  /*9de0*/  IADD3 R14, P1, PT, R14, UR8, RZ ;  /* 0x000000080e0e7c10 */ /* 0x010fe4000ff3e0ff */
[----:B------:R-:W-:Y:S02]  /*9df0*/  LOP3.LUT R2, R2, 0x3, RZ, 0xc0, !PT ;  /* 0x0000000302027812 */ /* 0x000fe400078ec0ff */
[----:B------:R-:W-:Y:S02]  /*9e00*/  IADD3 R16, P2, PT, R16, UR4, RZ ;  /* 0x0000000410107c10 */ /* 0x000fe4000ff5e0ff */
        /* <DEDUP_REMOVED lines=59> */
.L_x_1413:
        /* <DEDUP_REMOVED lines=12> */
.L_x_4519:


//--------------------- .text._Z35group_norm_nhwc_bwd_one_pass_kernelI11Fp32IOFp32WLi512ELi56ELi448EEv26Group_norm_nhwc_bwd_params --------------------------
	.section	.text._Z35group_norm_nhwc_bwd_one_pass_kernelI11Fp32IOFp32WLi512ELi56ELi448EEv26Group_norm_nhwc_bwd_params,"ax",@progbits
	.align	128
        .global         _Z35group_norm_nhwc_bwd_one_pass_kernelI11Fp32IOFp32WLi512ELi56ELi448EEv26Group_norm_nhwc_bwd_params
        .type           _Z35group_norm_nhwc_bwd_one_pass_kernelI11Fp32IOFp32WLi512ELi56ELi448EEv26Group_norm_nhwc_bwd_params,@function
        .size           _Z35group_norm_nhwc_bwd_one_pass_kernelI11Fp32IOFp32WLi512ELi56ELi448EEv26Group_norm_nhwc_bwd_params,(.L_x_4520 - _Z35group_norm_nhwc_bwd_one_pass_kernelI11Fp32IOFp32WLi512ELi56ELi448EEv26Group_norm_nhwc_bwd_params)
        .other          _Z35group_norm_nhwc_bwd_one_pass_kernelI11Fp32IOFp32WLi512ELi56ELi448EEv26Group_norm_nhwc_bwd_params,@"STO_CUDA_ENTRY STV_DEFAULT"
_Z35group_norm_nhwc_bwd_one_pass_kernelI11Fp32IOFp32WLi512ELi56ELi448EEv26Group_norm_nhwc_bwd_params:
.text._Z35group_norm_nhwc_bwd_one_pass_kernelI11Fp32IOFp32WLi512ELi56ELi448EEv26Group_norm_nhwc_bwd_params:
        /* <DEDUP_REMOVED lines=26> */
.L_x_1440:
[----:B01----:R-:W2:Y:S01]  /*01a0*/  LDL.LU R4, [R1+0x220] ;  /* 0x0002200001047983 */ /* 0x003ea20000300800 */
[----:B------:R-:W1:Y:S01]  /*01b0*/  LDCU UR14, c[0x0][0x410] ;  /* 0x00008200ff0e77ac */ /* 0x000e620008000800 */
[----:B------:R-:W-:Y:S02]  /*01c0*/  IABS R3, UR8 ;  /* 0x0000000800037c13 */ /* 0x000fe40008000000 */
[C---:B------:R-:W-:Y:S01]  /*01d0*/  IADD3 R5, PT, PT, R80.reuse, 0x10, RZ ;  /* 0x0000001050057810 */ /* 0x040fe20007ffe0ff */
[----:B------:R-:W-:Y:S01]  /*01e0*/  UMOV UR6, URZ ;  /* 0x000000ff00067c82 */ /* 0x000fe20008000000 */
[----:B------:R-:W-:Y:S01]  /*01f0*/  R2UR UR9, R3 ;  /* 0x00000000030972ca */ /* 0x000fe200000e0000 */
[----:B------:R-:W3:Y:S01]  /*0200*/  LDCU.128 UR16, c[0x0][0x400] ;  /* 0x00008000ff1077ac */ /* 0x000ee20008000c00 */
[----:B------:R-:W-:Y:S02]  /*0210*/  SHF.R.S32.HI R3, RZ, 0x1f, R80 ;  /* 0x0000001fff037819 */ /* 0x000fe40000011450 */
[----:B------:R-:W-:Y:S01]  /*0220*/  SHF.R.S32.HI R11, RZ, 0x1f, R5 ;  /* 0x0000001fff0b7819 */ /* 0x000fe20000011405 */
[----:B------:R-:W-:Y:S01]  /*0230*/  UISETP.GE.AND UP4, UPT, UR8, URZ, UPT ;  /* 0x000000ff0800728c */ /* 0x000fe2000bf86270 */
[----:B------:R-:W-:-:S02]  /*0240*/  IADD3 R7, PT, PT, R80, 0x20, RZ ;  /* 0x0000002050077810 */ /* 0x000fc40007ffe0ff */
[----:B------:R-:W-:Y:S02]  /*0250*/  LOP3.LUT R76, R76, 0xfeffffff, RZ, 0xc0, !PT ;  /* 0xfeffffff4c4c7812 */ /* 0x000fe400078ec0ff */
[----:B------:R-:W-:Y:S02]  /*0260*/  SHF.R.S32.HI R13, RZ, 0x1f, R7 ;  /* 0x0000001fff0d7819 */ /* 0x000fe40000011407 */
[----:B------:R-:W-:Y:S01]  /*0270*/  IADD3 R49, PT, PT, R80, 0x190, RZ ;  /* 0x0000019050317810 */ /* 0x000fe20007ffe0ff */
[----:B-1----:R-:W-:Y:S02]  /*0280*/  ULOP3.LUT UR12, UR8, UR14, URZ, 0x3c, !UPT ;  /* 0x0000000e080c7292 */ /* 0x002fe4000f8e3cff */
[----:B0-----:R-:W-:Y:S01]  /*0290*/  MOV R0, UR14 ;  /* 0x0000000e00007c02 */ /* 0x001fe20008000f00 */
[----:B------:R-:W-:-:S03]  /*02a0*/  UISETP.NE.AND UP0, UPT, UR14, URZ, UPT ;  /* 0x000000ff0e00728c */ /* 0x000fc6000bf05270 */
[----:B------:R-:W-:Y:S02]  /*02b0*/  IABS R0, R0 ;  /* 0x0000000000007213 */ /* 0x000fe40000000000 */
[----:B---3--:R-:W-:Y:S02]  /*02c0*/  ISETP.GE.U32.AND P0, PT, R80, UR16, PT ;  /* 0x0000001050007c0c */ /* 0x008fe4000bf06070 */
[----:B------:R-:W-:Y:S02]  /*02d0*/  R2UR UR13, R0 ;  /* 0x00000000000d72ca */ /* 0x000fe400000e0000 */
[----:B------:R-:W-:Y:S02]  /*02e0*/  ISETP.GE.AND.EX P3, PT, R3, UR17, PT, P0 ;  /* 0x0000001103007c0c */ /* 0x000fe4000bf66300 */
[----:B------:R-:W-:Y:S02]  /*02f0*/  ISETP.GE.U32.AND P0, PT, R5, UR16, PT ;  /* 0x0000001005007c0c */ /* 0x000fe4000bf06070 */
[----:B------:R-:W-:-:S02]  /*0300*/  MOV R9, UR18 ;  /* 0x0000001200097c02 */ /* 0x000fc40008000f00 */
[----:B------:R-:W-:Y:S02]  /*0310*/  ISETP.GE.AND.EX P4, PT, R11, UR17, PT, P0 ;  /* 0x000000110b007c0c */ /* 0x000fe4000bf86300 */
        /* <DEDUP_REMOVED lines=55> */
[----:B------:R-:W-:Y:S02]  /*0690*/  @!P3 MOV R66, R68 ;  /* 0x000000440042b202 */ /* 0x000fe40000000f00 */
[----:B------:R-:W-:-:S02]  /*06a0*/  ISETP.GE.U32.AND P0, PT, R9, UR16, PT ;  /* 0x0000001009007c0c */ /* 0x000fc4000bf06070 */
[C---:B------:R-:W-:Y:S01]  /*06b0*/  IADD3 R11, PT, PT, R80.reuse, 0x40, RZ ;  /* 0x00000040500b7810 */ /* 0x040fe20007ffe0ff */
[----:B------:R-:W-:-:S05]  /*06c0*/  @!P3 IMAD.WIDE.U32 R2, R80, R14, R66 ;  /* 0x0000000e5002b225 */ /* 0x000fca00078e0042 */
[----:B------:R-:W-:Y:S02]  /*06d0*/  @!P3 IADD3 R3, PT, PT, R3, R15, RZ ;  /* 0x0000000f0303b210 */ /* 0x000fe40007ffe0ff */
[C---:B------:R-:W-:Y:S02]  /*06e0*/  @!P3 SHF.L.U32 R43, R2.reuse, 0x2, RZ ;  /* 0x00000002022bb819 */ /* 0x040fe400000006ff */
[----:B------:R-:W-:Y:S02]  /*06f0*/  @!P3 SHF.L.U64.HI R2, R2, 0x2, R3 ;  /* 0x000000020202b819 */ /* 0x000fe40000010203 */
[C---:B------:R-:W-:Y:S02]  /*0700*/  @!P3 IADD3 R42, P2, PT, R43.reuse, R16, RZ ;  /* 0x000000102b2ab210 */ /* 0x040fe40007f5e0ff */
[----:B----4-:R-:W-:Y:S02]  /*0710*/  @!P3 IADD3 R82, P1, PT, R43, R82, RZ ;  /* 0x000000522b52b210 */ /* 0x010fe40007f3e0ff */
        /* <DEDUP_REMOVED lines=8> */
[----:B------:R-:W2:Y:S01]  /*07a0*/  @!P2 LDC.64 R20, c[0x0][0x398] ;  /* 0x0000e600ff14ab82 */ /* 0x000ea20000000a00 */
[----:B------:R-:W-:Y:S01]  /*07b0*/  @!P2 MOV R2, R68 ;  /* 0x000000440002a202 */ /* 0x000fe20000000f00 */
[----:B------:R-:W-:Y:S01]  /*07c0*/  @!P2 IMAD R19, R5, R19, R0 ;  /* 0x000000130513a224 */ /* 0x000fe200078e0200 */
[----:B------:R-:W-:Y:S02]  /*07d0*/  @!P2 MOV R3, R67 ;  /* 0x000000430003a202 */ /* 0x000fe40000000f00 */
[----:B------:R-:W-:Y:S02]  /*07e0*/  ISETP.GE.AND.EX P4, PT, R17, UR17, PT, P0 ;  /* 0x0000001111007c0c */ /* 0x000fe4000bf86300 */
[----:B------:R-:W-:Y:S01]  /*07f0*/  @P5 LOP3.LUT R76, R76, 0x200000, RZ, 0xfc, !PT ;  /* 0x002000004c4c5812 */ /* 0x000fe200078efcff */
[----:B------:R-:W-:Y:S01]  /*0800*/  @!P2 IMAD.WIDE.U32 R2, R5, R18, R2 ;  /* 0x000000120502a225 */ /* 0x000fe200078e0002 */
[----:B------:R-:W3:Y:S01]  /*0810*/  @!P5 LDC.64 R26, c[0x0][0x3f8] ;  /* 0x0000fe00ff1adb82 */ /* 0x000ee20000000a00 */
[----:B------:R-:W-:-:S02]  /*0820*/  IADD3 R5, PT, PT, R80, 0x50, RZ ;  /* 0x0000005050057810 */ /* 0x000fc40007ffe0ff */
[----:B------:R-:W-:Y:S02]  /*0830*/  LOP3.LUT R76, R76, 0xffefffff, RZ, 0xc0, !PT ;  /* 0xffefffff4c4c7812 */ /* 0x000fe400078ec0ff */
[----:B------:R-:W-:Y:S01]  /*0840*/  @!P2 IADD3 R3, PT, PT, R3, R19, RZ ;  /* 0x000000130303a210 */ /* 0x000fe20007ffe0ff */
[----:B------:R-:W-:Y:S01]  /*0850*/  @!P6 IMAD R19, R7, R23, R4 ;  /* 0x000000170713e224 */ /* 0x000fe200078e0204 */
[C---:B------:R-:W-:Y:S01]  /*0860*/  @!P2 SHF.L.U32 R45, R2.reuse, 0x2, RZ ;  /* 0x00000002022da819 */ /* 0x040fe200000006ff */
[----:B------:R-:W4:Y:S01]  /*0870*/  @!P5 LDC.64 R54, c[0x0][0x3a0] ;  /* 0x0000e800ff36db82 */ /* 0x000f220000000a00 */
[----:B------:R-:W-:Y:S02]  /*0880*/  @!P2 SHF.L.U64.HI R0, R2, 0x2, R3 ;  /* 0x000000020200a819 */ /* 0x000fe40000010203 */
[----:B------:R-:W-:Y:S02]  /*0890*/  @!P6 MOV R2, R68 ;  /* 0x000000440002e202 */ /* 0x000fe40000000f00 */
[----:B------:R-:W-:-:S02]  /*08a0*/  @!P6 MOV R3, R67 ;  /* 0x000000430003e202 */ /* 0x000fc40000000f00 */
[----:B------:R-:W-:Y:S01]  /*08b0*/  @!P2 IADD3 R50, P0, PT, R45, R50, RZ ;  /* 0x000000322d32a210 */ /* 0x000fe20007f1e0ff */
[----:B------:R-:W0:Y:S01]  /*08c0*/  @!P4 LDC.64 R56, c[0x0][0x3a0] ;  /* 0x0000e800ff38cb82 */ /* 0x000e220000000a00 */
[----:B------:R-:W-:Y:S01]  /*08d0*/  ISETP.GE.U32.AND P1, PT, R5, UR16, PT ;  /* 0x0000001005007c0c */ /* 0x000fe2000bf26070 */
[----:B------:R-:W-:Y:S01]  /*08e0*/  @!P6 IMAD.WIDE.U32 R2, R7, R22, R2 ;  /* 0x000000160702e225 */ /* 0x000fe200078e0002 */
[----:B------:R-:W-:Y:S02]  /*08f0*/  @!P2 IADD3.X R51, PT, PT, R0, R51, RZ, P0, !PT ;  /* 0x000000330033a210 */ /* 0x000fe400007fe4ff */
[----:B--2---:R-:W-:Y:S02]  /*0900*/  @!P2 IADD3 R44, P0, PT, R45, R20, RZ ;  /* 0x000000142d2ca210 */ /* 0x004fe40007f1e0ff */
[----:B------:R-:W-:Y:S01]  /*0910*/  SHF.R.S32.HI R13, RZ, 0x1f, R5 ;  /* 0x0000001fff0d7819 */ /* 0x000fe20000011405 */
[----:B------:R-:W2:Y:S01]  /*0920*/  @!P4 LDC.64 R22, c[0x0][0x3f8] ;  /* 0x0000fe00ff16cb82 */ /* 0x000ea20000000a00 */
[----:B------:R-:W-:-:S02]  /*0930*/  @!P6 IADD3 R3, PT, PT, R3, R19, RZ ;  /* 0x000000130303e210 */ /* 0x000fc40007ffe0ff */
[----:B------:R-:W-:Y:S02]  /*0940*/  @!P2 IADD3.X R45, PT, PT, R0, R21, RZ, P0, !PT ;  /* 0x00000015002da210 */ /* 0x000fe400007fe4ff */
[----:B------:R-:W-:Y:S02]  /*0950*/  ISETP.GE.AND.EX P3, PT, R13, UR17, PT, P1 ;  /* 0x000000110d007c0c */ /* 0x000fe4000bf66310 */
[C---:B------:R-:W-:Y:S01]  /*0960*/  @!P6 SHF.L.U32 R47, R2.reuse, 0x2, RZ ;  /* 0x00000002022fe819 */ /* 0x040fe200000006ff */
[----:B------:R-:W0:Y:S01]  /*0970*/  @!P5 LDC.64 R18, c[0x0][0x398] ;  /* 0x0000e600ff12db82 */ /* 0x000e220000000a00 */
[----:B------:R-:W-:Y:S01]  /*0980*/  @!P6 SHF.L.U64.HI R0, R2, 0x2, R3 ;  /* 0x000000020200e819 */ /* 0x000fe20000010203 */
[----:B---3--:R-:W-:Y:S01]  /*0990*/  @!P5 IMAD R2, R15, R26, RZ ;  /* 0x0000001a0f02d224 */ /* 0x008fe200078e02ff */
[----:B------:R-:W-:Y:S02]  /*09a0*/  @!P5 MOV R3, R67 ;  /* 0x000000430003d202 */ /* 0x000fe40000000f00 */
[----:B------:R-:W-:Y:S01]  /*09b0*/  @!P6 IADD3 R52, P0, PT, R47, R52, RZ ;  /* 0x000000342f34e210 */ /* 0x000fe20007f1e0ff */
[----:B------:R-:W-:Y:S01]  /*09c0*/  @!P5 IMAD R7, R9, R27, R2 ;  /* 0x0000001b0907d224 */ /* 0x000fe200078e0202 */
[----:B------:R-:W-:-:S02]  /*09d0*/  @!P5 MOV R2, R68 ;  /* 0x000000440002d202 */ /* 0x000fc40000000f00 */
[----:B------:R-:W-:Y:S01]  /*09e0*/  @!P6 IADD3.X R53, PT, PT, R0, R53, RZ, P0, !PT ;  /* 0x000000350035e210 */ /* 0x000fe200007fe4ff */
[----:B------:R-:W3:Y:S01]  /*09f0*/  @!P3 LDC.64 R14, c[0x0][0x3f8] ;  /* 0x0000fe00ff0ebb82 */ /* 0x000ee20000000a00 */
[----:B-1----:R-:W-:Y:S01]  /*0a00*/  @!P6 IADD3 R46, P0, PT, R47, R24, RZ ;  /* 0x000000182f2ee210 */ /* 0x002fe20007f1e0ff */
[----:B------:R-:W-:Y:S01]  /*0a10*/  @!P5 IMAD.WIDE.U32 R2, R9, R26, R2 ;  /* 0x0000001a0902d225 */ /* 0x000fe200078e0002 */
[----:B------:R-:W-:Y:S02]  /*0a20*/  @P4 LOP3.LUT R76, R76, 0x100000, RZ, 0xfc, !PT ;  /* 0x001000004c4c4812 */ /* 0x000fe400078efcff */
[----:B------:R-:W-:Y:S01]  /*0a30*/  @!P6 IADD3.X R47, PT, PT, R0, R25, RZ, P0, !PT ;  /* 0x00000019002fe210 */ /* 0x000fe200007fe4ff */
[----:B--2---:R-:W-:Y:S01]  /*0a40*/  @!P4 IMAD R4, R17, R22, RZ ;  /* 0x000000161104c224 */ /* 0x004fe200078e02ff */
        /* <DEDUP_REMOVED lines=8> */
[----:B----4-:R-:W-:Y:S02]  /*0ad0*/  @!P5 IADD3 R54, P0, PT, R119, R54, RZ ;  /* 0x000000367736d210 */ /* 0x010fe40007f1e0ff */
[----:B------:R-:W-:Y:S01]  /*0ae0*/  LOP3.LUT R76, R76, 0xfff7ffff, RZ, 0xc0, !PT ;  /* 0xfff7ffff4c4c7812 */ /* 0x000fe200078ec0ff */
[----:B------:R-:W-:Y:S01]  /*0af0*/  @!P4 IMAD.WIDE.U32 R2, R11, R22, R2 ;  /* 0x000000160b02c225 */ /* 0x000fe200078e0002 */
[C---:B------:R-:W-:Y:S02]  /*0b00*/  @!P5 IADD3.X R55, PT, PT, R0.reuse, R55, RZ, P0, !PT ;  /* 0x000000370037d210 */ /* 0x040fe400007fe4ff */
[----:B0-----:R-:W-:Y:S01]  /*0b10*/  @!P5 IADD3 R118, P0, PT, R119, R18, RZ ;  /* 0x000000127776d210 */ /* 0x001fe20007f1e0ff */
[----:B------:R-:W0:Y:S01]  /*0b20*/  @!P3 LDC.64 R10, c[0x0][0x398] ;  /* 0x0000e600ff0abb82 */ /* 0x000e220000000a00 */
[----:B------:R-:W-:Y:S01]  /*0b30*/  @!P4 IADD3 R3, PT, PT, R3, R7, RZ ;  /* 0x000000070303c210 */ /* 0x000fe20007ffe0ff */
[----:B---3--:R-:W-:Y:S01]  /*0b40*/  @!P3 IMAD R4, R13, R14, RZ ;  /* 0x0000000e0d04b224 */ /* 0x008fe200078e02ff */
        /* <DEDUP_REMOVED lines=11> */
[----:B------:R-:W-:Y:S01]  /*0c00*/  @!P3 IADD3 R3, PT, PT, R3, R7, RZ ;  /* 0x000000070303b210 */ /* 0x000fe20007ffe0ff */
[----:B------:R-:W-:Y:S01]  /*0c10*/  STL.64 [R1+0x2e0], R56 ;  /* 0x0002e03801007387 */ /* 0x000fe20000100a00 */
[----:B------:R-:W-:Y:S02]  /*0c20*/  @!P3 SHF.L.U32 R115, R2, 0x2, RZ ;  /* 0x000000020273b819 */ /* 0x000fe400000006ff */
[----:B------:R-:W-:Y:S02]  /*0c30*/  @!P4 IADD3.X R117, PT, PT, R0, R9, RZ, P0, !PT ;  /* 0x000000090075c210 */ /* 0x000fe400007fe4ff */
[----:B------:R-:W-:Y:S02]  /*0c40*/  @!P3 SHF.L.U64.HI R2, R2, 0x2, R3 ;  /* 0x000000020202b819 */ /* 0x000fe40000010203 */
[----:B--2---:R-:W-:-:S02]  /*0c50*/  @!P3 IADD3 R58, P0, PT, R115, R58, RZ ;  /* 0x0000003a733ab210 */ /* 0x004fc40007f1e0ff */
[----:B------:R-:W-:Y:S02]  /*0c60*/  IADD3 R5, PT, PT, R80, 0x60, RZ ;  /* 0x0000006050057810 */ /* 0x000fe40007ffe0ff */
[C---:B------:R-:W-:Y:S02]  /*0c70*/  @!P3 IADD3.X R59, PT, PT, R2.reuse, R59, RZ, P0, !PT ;  /* 0x0000003b023bb210 */ /* 0x040fe400007fe4ff */
[----:B0-----:R-:W-:Y:S02]  /*0c80*/  @!P3 IADD3 R114, P0, PT, R115, R10, RZ ;  /* 0x0000000a7372b210 */ /* 0x001fe40007f1e0ff */
[----:B------:R-:W-:Y:S01]  /*0c90*/  SHF.R.S32.HI R3, RZ, 0x1f, R5 ;  /* 0x0000001fff037819 */ /* 0x000fe20000011405 */
[----:B------:R-:W-:Y:S01]  /*0ca0*/  STL.64 [R1+0x2d8], R58 ;  /* 0x0002d83a01007387 */ /* 0x000fe20000100a00 */
        /* <DEDUP_REMOVED lines=18> */
[----:B------:R-:W-:-:S05]  /*0dd0*/  @!P1 IADD3.X R61, PT, PT, R2, R61, RZ, P0, !PT ;  /* 0x0000003d023d9210 */ /* 0x000fca00007fe4ff */
[----:B------:R-:W-:Y:S01]  /*0de0*/  STL.64 [R1+0x2d0], R60 ;  /* 0x0002d03c01007387 */ /* 0x000fe20000100a00 */
        /* <DEDUP_REMOVED lines=87> */
[----:B------:R1:W-:Y:S01]  /*1360*/  STL.64 [R1+0x2b0], R72 ;  /* 0x0002b04801007387 */ /* 0x0003e20000100a00 */
        /* <DEDUP_REMOVED lines=10> */
[----:B------:R-:W2:Y:S01]  /*1410*/  @!P1 LDC.64 R38, c[0x0][0x3a0] ;  /* 0x0000e800ff269b82 */ /* 0x000ea20000000a00 */
        /* <DEDUP_REMOVED lines=8> */
[----:B--2---:R-:W-:-:S04]  /*14a0*/  @!P1 IADD3 R38, P0, PT, R103, R38, RZ ;  /* 0x0000002667269210 */ /* 0x004fc80007f1e0ff */
        /* <DEDUP_REMOVED lines=104> */
[C---:B--2---:R-:W-:Y:S02]  /*1b30*/  @!P1 IADD3 R2, P0, PT, R93.reuse, R8, RZ ;  /* 0x000000085d029210 */ /* 0x044fe40007f1e0ff */
        /* <DEDUP_REMOVED lines=125> */
[----:B--2---:R-:W-:Y:S02]  /*2310*/  @!P1 IADD3 R10, P0, PT, R29, R22, RZ ;  /* 0x000000161d0a9210 */ /* 0x004fe40007f1e0ff */
[----:B------:R-:W-:Y:S02]  /*2320*/  IADD3 R21, PT, PT, R80, 0x170, RZ ;  /* 0x0000017050157810 */ /* 0x000fe40007ffe0ff */
[----:B------:R-:W-:-:S05]  /*2330*/  @!P1 IADD3.X R11, PT, PT, R0, R23, RZ, P0, !PT ;  /* 0x00000017000b9210 */ /* 0x000fca00007fe4ff */
[----:B------:R-:W-:Y:S01]  /*2340*/  STL.64 [R1+0x2a8], R10 ;  /* 0x0002a80a01007387 */ /* 0x000fe20000100a00 */
        /* <DEDUP_REMOVED lines=40> */
[----:B------:R-:W-:-:S05]  /*25d0*/  @!P1 IADD3.X R25, PT, PT, R18, R25, RZ, P0, !PT ;  /* 0x0000001912199210 */ /* 0x000fca00007fe4ff */
[----:B------:R2:W-:Y:S01]  /*25e0*/  STL.64 [R1+0x2a0], R24 ;  /* 0x0002a01801007387 */ /* 0x0005e20000100a00 */
[----:B0-----:R-:W-:-:S04]  /*25f0*/  @!P1 IADD3 R20, P0, PT, R21, R40, RZ ;  /* 0x0000002815149210 */ /* 0x001fc80007f1e0ff */
[----:B------:R-:W-:Y:S02]  /*2600*/  @!P1 IADD3.X R21, PT, PT, R18, R41, RZ, P0, !PT ;  /* 0x0000002912159210 */ /* 0x000fe400007fe4ff */
[----:B------:R-:W-:Y:S02]  /*2610*/  SHF.R.S32.HI R41, RZ, 0x1f, R49 ;  /* 0x0000001fff297819 */ /* 0x000fe40000011431 */
[----:B------:R-:W-:-:S04]  /*2620*/  ISETP.GE.U32.AND P0, PT, R49, UR16, PT ;  /* 0x0000001031007c0c */ /* 0x000fc8000bf06070 */
[----:B------:R-:W-:-:S13]  /*2630*/  ISETP.GE.AND.EX P0, PT, R41, UR17, PT, P0 ;  /* 0x0000001129007c0c */ /* 0x000fda000bf06300 */
[----:B------:R-:W0:Y:S01]  /*2640*/  @!P0 LDC.64 R84, c[0x0][0x3f8] ;  /* 0x0000fe00ff548b82 */ /* 0x000e220000000a00 */
[----:B------:R-:W-:Y:S02]  /*2650*/  @!P0 MOV R40, R68 ;  /* 0x0000004400288202 */ /* 0x000fe40000000f00 */
[----:B------:R-:W-:-:S05]  /*2660*/  @P0 LOP3.LUT R76, R76, 0x4000000, RZ, 0xfc, !PT ;  /* 0x040000004c4c0812 */ /* 0x000fca00078efcff */
[----:B------:R-:W3:Y:S01]  /*2670*/  @!P0 LDC.64 R18, c[0x0][0x3a0] ;  /* 0x0000e800ff128b82 */ /* 0x000ee20000000a00 */
        /* <DEDUP_REMOVED lines=8> */
[C---:B---3--:R-:W-:Y:S02]  /*2700*/  @!P0 IADD3 R18, P1, PT, R121.reuse, R18, RZ ;  /* 0x0000001279128210 */ /* 0x048fe40007f3e0ff */
        /* <DEDUP_REMOVED lines=11> */
[----:B------:R-:W-:-:S04]  /*27c0*/  @P1 LOP3.LUT R76, R76, 0x8000000, RZ, 0xfc, !PT ;  /* 0x080000004c4c1812 */ /* 0x000fc800078efcff */
[----:B------:R-:W-:Y:S01]  /*27d0*/  LOP3.LUT R76, R76, 0xefffffff, RZ, 0xc0, !PT ;  /* 0xefffffff4c4c7812 */ /* 0x000fe200078ec0ff */
[----:B------:R-:W3:Y:S01]  /*27e0*/  @!P1 LDC.64 R122, c[0x0][0x3a0] ;  /* 0x0000e800ff7a9b82 */ /* 0x000ee20000000a00 */
[----:B0-----:R-:W-:Y:S01]  /*27f0*/  @!P1 IMAD R0, R49, R40, RZ ;  /* 0x0000002831009224 */ /* 0x001fe200078e02ff */
[----:B------:R-:W-:-:S03]  /*2800*/  @!P1 MOV R49, R67 ;  /* 0x0000004300319202 */ /* 0x000fc60000000f00 */
[C---:B------:R-:W-:Y:S02]  /*2810*/  @!P1 IMAD R81, R77.reuse, R41, R0 ;  /* 0x000000294d519224 */ /* 0x040fe400078e0200 */
[----:B------:R-:W-:Y:S01]  /*2820*/  @!P1 IMAD.WIDE.U32 R40, R77, R40, R48 ;  /* 0x000000284d289225 */ /* 0x000fe200078e0030 */
[----:B------:R-:W-:Y:S01]  /*2830*/  IADD3 R77, PT, PT, R80, 0x1b0, RZ ;  /* 0x000001b0504d7810 */ /* 0x000fe20007ffe0ff */
[----:B------:R-:W0:Y:S03]  /*2840*/  @!P1 LDC.64 R48, c[0x0][0x398] ;  /* 0x0000e600ff309b82 */ /* 0x000e260000000a00 */
[----:B------:R-:W-:Y:S02]  /*2850*/  @!P1 IADD3 R41, PT, PT, R41, R81, RZ ;  /* 0x0000005129299210 */ /* 0x000fe40007ffe0ff */
[C---:B------:R-:W-:Y:S02]  /*2860*/  @!P1 SHF.L.U32 R125, R40.reuse, 0x2, RZ ;  /* 0x00000002287d9819 */ /* 0x040fe400000006ff */
[----:B------:R-:W-:-:S02]  /*2870*/  @!P1 SHF.L.U64.HI R40, R40, 0x2, R41 ;  /* 0x0000000228289819 */ /* 0x000fc40000010229 */
[C---:B---3--:R-:W-:Y:S02]  /*2880*/  @!P1 IADD3 R122, P2, PT, R125.reuse, R122, RZ ;  /* 0x0000007a7d7a9210 */ /* 0x048fe40007f5e0ff */
[----:B------:R-:W-:Y:S02]  /*2890*/  SHF.R.S32.HI R81, RZ, 0x1f, R77 ;  /* 0x0000001fff517819 */ /* 0x000fe4000001144d */
        /* <DEDUP_REMOVED lines=13> */
[----:B------:R-:W-:-:S04]  /*2970*/  IADD3 R0, PT, PT, R80, 0x1c0, RZ ;  /* 0x000001c050007810 */ /* 0x000fc80007ffe0ff */
[----:B------:R-:W-:Y:S02]  /*2980*/  @!P2 IADD3 R77, PT, PT, R85, R49, RZ ;  /* 0x00000031554da210 */ /* 0x000fe40007ffe0ff */
[C---:B------:R-:W-:Y:S02]  /*2990*/  @!P2 SHF.L.U32 R49, R84.reuse, 0x2, RZ ;  /* 0x000000025431a819 */ /* 0x040fe400000006ff */
[----:B------:R-:W-:Y:S02]  /*29a0*/  @!P2 SHF.L.U64.HI R84, R84, 0x2, R77 ;  /* 0x000000025454a819 */ /* 0x000fe4000001024d */
[----:B-1----:R-:W-:Y:S02]  /*29b0*/  @!P2 IADD3 R72, P3, PT, R49, R40, RZ ;  /* 0x000000283148a210 */ /* 0x002fe40007f7e0ff */
[----:B------:R-:W-:Y:S02]  /*29c0*/  SHF.R.S32.HI R77, RZ, 0x1f, R0 ;  /* 0x0000001fff4d7819 */ /* 0x000fe40000011400 */
[----:B------:R-:W-:-:S02]  /*29d0*/  @!P2 IADD3.X R73, PT, PT, R84, R41, RZ, P3, !PT ;  /* 0x000000295449a210 */ /* 0x000fc40001ffe4ff */
[----:B------:R-:W0:Y:S02]  /*29e0*/  @!P2 LDC.64 R40, c[0x0][0x398] ;  /* 0x0000e600ff28ab82 */ /* 0x000e240000000a00 */
[----:B0-----:R-:W-:-:S04]  /*29f0*/  @!P2 IADD3 R64, P3, PT, R49, R40, RZ ;  /* 0x000000283140a210 */ /* 0x001fc80007f7e0ff */
[----:B------:R-:W-:Y:S02]  /*2a00*/  @!P2 IADD3.X R65, PT, PT, R84, R41, RZ, P3, !PT ;  /* 0x000000295441a210 */ /* 0x000fe40001ffe4ff */
[----:B------:R-:W-:Y:S02]  /*2a10*/  ISETP.GE.U32.AND P3, PT, R0, UR16, PT ;  /* 0x0000001000007c0c */ /* 0x000fe4000bf66070 */
[----:B------:R-:W-:Y:S02]  /*2a20*/  LOP3.LUT P2, RZ, R76, 0x800000, RZ, 0xc0, !PT ;  /* 0x008000004cff7812 */ /* 0x000fe4000784c0ff */
[----:B------:R-:W-:-:S13]  /*2a30*/  ISETP.GE.AND.EX P3, PT, R77, UR17, PT, P3 ;  /* 0x000000114d007c0c */ /* 0x000fda000bf66330 */
[----:B------:R-:W0:Y:S01]  /*2a40*/  @!P3 LDC.64 R48, c[0x0][0x3f8] ;  /* 0x0000fe00ff30bb82 */ /* 0x000e220000000a00 */
[----:B------:R-:W-:Y:S02]  /*2a50*/  @!P3 MOV R84, R68 ;  /* 0x000000440054b202 */ /* 0x000fe40000000f00 */
[----:B------:R-:W-:-:S05]  /*2a60*/  @!P3 MOV R85, R67 ;  /* 0x000000430055b202 */ /* 0x000fca0000000f00 */
[----:B------:R-:W2:Y:S01]  /*2a70*/  @!P3 LDC.64 R40, c[0x0][0x3a0] ;  /* 0x0000e800ff28bb82 */ /* 0x000ea20000000a00 */
[-C--:B0-----:R-:W-:Y:S02]  /*2a80*/  @!P3 IMAD R77, R77, R48.reuse, RZ ;  /* 0x000000304d4db224 */ /* 0x081fe400078e02ff */
[----:B------:R-:W-:-:S04]  /*2a90*/  @!P3 IMAD.WIDE.U32 R84, R0, R48, R84 ;  /* 0x000000300054b225 */ /* 0x000fc800078e0054 */
[----:B------:R-:W-:Y:S01]  /*2aa0*/  @!P3 IMAD R49, R0, R49, R77 ;  /* 0x000000310031b224 */ /* 0x000fe200078e024d */
[----:B------:R-:W-:-:S04]  /*2ab0*/  @!P3 SHF.L.U32 R48, R84, 0x2, RZ ;  /* 0x000000025430b819 */ /* 0x000fc800000006ff */
[----:B------:R-:W-:Y:S02]  /*2ac0*/  @!P3 IADD3 R49, PT, PT, R85, R49, RZ ;  /* 0x000000315531b210 */ /* 0x000fe40007ffe0ff */
[----:B--2---:R-:W-:Y:S02]  /*2ad0*/  @!P3 IADD3 R24, P4, PT, R48, R40, RZ ;  /* 0x000000283018b210 */ /* 0x004fe40007f9e0ff */
[----:B------:R-:W-:-:S04]  /*2ae0*/  @!P3 SHF.L.U64.HI R0, R84, 0x2, R49 ;  /* 0x000000025400b819 */ /* 0x000fc80000010231 */
        /* <DEDUP_REMOVED lines=10> */
[----:B------:R-:W-:-:S05]  /*2b90*/  @!P4 MOV R85, R67 ;  /* 0x000000430055c202 */ /* 0x000fca0000000f00 */
[----:B------:R-:W1:Y:S01]  /*2ba0*/  @!P4 LDC.64 R40, c[0x0][0x3a0] ;  /* 0x0000e800ff28cb82 */ /* 0x000e620000000a00 */
[-C--:B0-----:R-:W-:Y:S02]  /*2bb0*/  @!P4 IMAD R77, R77, R48.reuse, RZ ;  /* 0x000000304d4dc224 */ /* 0x081fe400078e02ff */
[----:B------:R-:W-:-:S04]  /*2bc0*/  @!P4 IMAD.WIDE.U32 R84, R0, R48, R84 ;  /* 0x000000300054c225 */ /* 0x000fc800078e0054 */
[----:B------:R-:W-:Y:S01]  /*2bd0*/  @!P4 IMAD R49, R0, R49, R77 ;  /* 0x000000310031c224 */ /* 0x000fe200078e024d */
[----:B------:R-:W-:-:S04]  /*2be0*/  @!P4 SHF.L.U32 R48, R84, 0x2, RZ ;  /* 0x000000025430c819 */ /* 0x000fc800000006ff */
[----:B------:R-:W-:Y:S02]  /*2bf0*/  @!P4 IADD3 R0, PT, PT, R85, R49, RZ ;  /* 0x000000315500c210 */ /* 0x000fe40007ffe0ff */
[----:B-1----:R-:W-:Y:S02]  /*2c00*/  @!P4 IADD3 R62, P5, PT, R48, R40, RZ ;  /* 0x00000028303ec210 */ /* 0x002fe40007fbe0ff */
        /* <DEDUP_REMOVED lines=20> */
[----:B------:R-:W-:-:S04]  /*2d50*/  @!P5 SHF.L.U64.HI R0, R84, 0x2, R0 ;  /* 0x000000025400d819 */ /* 0x000fc80000010200 */
[----:B------:R-:W-:Y:S02]  /*2d60*/  @!P5 IADD3.X R57, PT, PT, R0, R41, RZ, P6, !PT ;  /* 0x000000290039d210 */ /* 0x000fe400037fe4ff */
[----:B------:R-:W0:Y:S02]  /*2d70*/  @!P5 LDC.64 R40, c[0x0][0x398] ;  /* 0x0000e600ff28db82 */ /* 0x000e240000000a00 */
[----:B0-----:R-:W-:-:S04]  /*2d80*/  @!P5 IADD3 R58, P6, PT, R48, R40, RZ ;  /* 0x00000028303ad210 */ /* 0x001fc80007fde0ff */
[----:B------:R-:W-:Y:S02]  /*2d90*/  @!P5 IADD3.X R59, PT, PT, R0, R41, RZ, P6, !PT ;  /* 0x00000029003bd210 */ /* 0x000fe400037fe4ff */
        /* <DEDUP_REMOVED lines=14> */
[----:B------:R-:W-:Y:S02]  /*2e80*/  CS2R R48, SRZ ;  /* 0x0000000000307805 */ /* 0x000fe4000001ff00 */
[----:B------:R-:W-:Y:S02]  /*2e90*/  @!P6 IADD3.X R61, PT, PT, R87, R41, RZ, P1, !PT ;  /* 0x00000029573de210 */ /* 0x000fe40000ffe4ff */
[----:B------:R-:W-:-:S02]  /*2ea0*/  CS2R R40, SRZ ;  /* 0x0000000000287805 */ /* 0x000fc4000001ff00 */
[----:B------:R-:W-:Y:S01]  /*2eb0*/  LOP3.LUT P1, RZ, R76, 0x400000, RZ, 0xc0, !PT ;  /* 0x004000004cff7812 */ /* 0x000fe2000782c0ff */
[----:B------:R0:W2:Y:S04]  /*2ec0*/  @!P0 LDG.E.64 R48, desc[UR10][R42.64] ;  /* 0x0000000a2a308981 */ /* 0x0000a8000c1e1b00 */
[----:B------:R-:W3:Y:S01]  /*2ed0*/  @!P0 LDG.E.64 R40, desc[UR10][R82.64] ;  /* 0x0000000a52288981 */ /* 0x000ee2000c1e1b00 */
[----:B0-----:R-:W-:-:S06]  /*2ee0*/  CS2R R42, SRZ ;  /* 0x00000000002a7805 */ /* 0x001fcc000001ff00 */
[----:B------:R0:W4:Y:S02]  /*2ef0*/  @!P2 LDG.E.64 R42, desc[UR10][R50.64] ;  /* 0x0000000a322aa981 */ /* 0x000124000c1e1b00 */
[----:B0-----:R-:W-:Y:S02]  /*2f00*/  CS2R R50, SRZ ;  /* 0x0000000000327805 */ /* 0x001fe4000001ff00 */
[----:B------:R-:W-:-:S04]  /*2f10*/  CS2R R82, SRZ ;  /* 0x0000000000527805 */ /* 0x000fc8000001ff00 */
[----:B------:R0:W4:Y:S01]  /*2f20*/  @!P2 LDG.E.64 R50, desc[UR10][R44.64] ;  /* 0x0000000a2c32a981 */ /* 0x000122000c1e1b00 */
[----:B------:R-:W-:Y:S01]  /*2f30*/  HFMA2 R0, -RZ, RZ, 0, 0 ;  /* 0x00000000ff007431 */ /* 0x000fe200000001ff */
[----:B------:R-:W-:Y:S01]  /*2f40*/  MOV R86, RZ ;  /* 0x000000ff00567202 */ /* 0x000fe20000000f00 */
[----:B------:R-:W-:Y:S01]  /*2f50*/  HFMA2 R81, -RZ, RZ, 0, 0 ;  /* 0x00000000ff517431 */ /* 0x000fe200000001ff */
[----:B0-----:R-:W-:-:S06]  /*2f60*/  CS2R R44, SRZ ;  /* 0x00000000002c7805 */ /* 0x001fcc000001ff00 */
[----:B------:R0:W4:Y:S02]  /*2f70*/  @!P1 LDG.E.64 R44, desc[UR10][R52.64] ;  /* 0x0000000a342c9981 */ /* 0x000124000c1e1b00 */
[----:B0-----:R-:W-:-:S06]  /*2f80*/  CS2R R52, SRZ ;  /* 0x0000000000347805 */ /* 0x001fcc000001ff00 */
[----:B------:R0:W4:Y:S02]  /*2f90*/  @!P1 LDG.E.64 R52, desc[UR10][R46.64] ;  /* 0x0000000a2e349981 */ /* 0x000124000c1e1b00 */
[----:B0-----:R-:W-:Y:S02]  /*2fa0*/  CS2R R46, SRZ ;  /* 0x00000000002e7805 */ /* 0x001fe4000001ff00 */
[----:B--2---:R-:W-:Y:S02]  /*2fb0*/  @!P0 MOV R81, R48 ;  /* 0x0000003000518202 */ /* 0x004fe40000000f00 */
[----:B------:R-:W-:Y:S02]  /*2fc0*/  @!P0 MOV R82, R49 ;  /* 0x0000003100528202 */ /* 0x000fe40000000f00 */
[----:B---3--:R-:W-:Y:S02]  /*2fd0*/  @!P0 MOV R0, R40 ;  /* 0x0000002800008202 */ /* 0x008fe40000000f00 */
[----:B------:R-:W-:-:S02]  /*2fe0*/  @!P0 MOV R86, R41 ;  /* 0x0000002900568202 */ /* 0x000fc40000000f00 */
[----:B------:R-:W-:-:S13]  /*2ff0*/  LOP3.LUT P0, RZ, R76, 0x200000, RZ, 0xc0, !PT ;  /* 0x002000004cff7812 */ /* 0x000fda000780c0ff */
[----:B------:R0:W2:Y:S02]  /*3000*/  @!P0 LDG.E.64 R46, desc[UR10][R54.64] ;  /* 0x0000000a362e8981 */ /* 0x0000a4000c1e1b00 */
[----:B0-----:R-:W-:-:S06]  /*3010*/  CS2R R54, SRZ ;  /* 0x0000000000367805 */ /* 0x001fcc000001ff00 */
[----:B------:R0:W3:Y:S02]  /*3020*/  @!P0 LDG.E.64 R54, desc[UR10][R118.64] ;  /* 0x0000000a76368981 */ /* 0x0000e4000c1e1b00 */
[----:B0-----:R-:W-:Y:S02]  /*3030*/  MOV R118, R56 ;  /* 0x0000003800767202 */ /* 0x001fe40000000f00 */
[----:B------:R-:W-:Y:S02]  /*3040*/  MOV R119, R57 ;  /* 0x0000003900777202 */ /* 0x000fe40000000f00 */
[----:B------:R-:W2:Y:S04]  /*3050*/  LDL.LU.64 R56, [R1+0x2e0] ;  /* 0x0002e00001387983 */ /* 0x000ea80000300a00 */
[----:B------:R0:W-:Y:S01]  /*3060*/  STL [R1+0x25c], R0 ;  /* 0x00025c0001007387 */ /* 0x0001e20000100800 */
[----:B------:R-:W-:-:S02]  /*3070*/  CS2R R84, SRZ ;  /* 0x0000000000547805 */ /* 0x000fc4000001ff00 */
[----:B----4-:R-:W-:Y:S01]  /*3080*/  @!P2 MOV R83, R50 ;  /* 0x000000320053a202 */ /* 0x010fe20000000f00 */
[----:B0-----:R-:W-:Y:S01]  /*3090*/  HFMA2 R0, -RZ, RZ, 0, 0 ;  /* 0x00000000ff007431 */ /* 0x001fe200000001ff */
[----:B------:R-:W-:Y:S02]  /*30a0*/  @!P2 MOV R0, R42 ;  /* 0x0000002a0000a202 */ /* 0x000fe40000000f00 */
[----:B------:R-:W-:-:S03]  /*30b0*/  @!P2 MOV R84, R51 ;  /* 0x000000330054a202 */ /* 0x000fc60000000f00 */
[----:B------:R0:W-:Y:S02]  /*30c0*/  STL [R1+0x264], R0 ;  /* 0x0002640001007387 */ /* 0x0001e40000100800 */
[----:B0-----:R-:W-:Y:S01]  /*30d0*/  HFMA2 R0, -RZ, RZ, 0, 0 ;  /* 0x00000000ff007431 */ /* 0x001fe200000001ff */
[----:B------:R-:W-:Y:S02]  /*30e0*/  @!P2 MOV R0, R43 ;  /* 0x0000002b0000a202 */ /* 0x000fe40000000f00 */
[----:B------:R-:W-:Y:S01]  /*30f0*/  LOP3.LUT P2, RZ, R76, 0x100000, RZ, 0xc0, !PT ;  /* 0x001000004cff7812 */ /* 0x000fe2000784c0ff */
[----:B------:R0:W-:Y:S02]  /*3100*/  STL.64 [R1+0x110], R48 ;  /* 0x0001103001007387 */ /* 0x0001e40000100a00 */
[----:B0-----:R-:W-:-:S10]  /*3110*/  CS2R R48, SRZ ;  /* 0x0000000000307805 */ /* 0x001fd4000001ff00 */
[----:B--2---:R0:W2:Y:S02]  /*3120*/  @!P2 LDG.E.64 R48, desc[UR10][R56.64] ;  /* 0x0000000a3830a981 */ /* 0x0040a4000c1e1b00 */
[----:B0-----:R-:W-:-:S06]  /*3130*/  CS2R R56, SRZ ;  /* 0x0000000000387805 */ /* 0x001fcc000001ff00 */
[----:B------:R0:W4:Y:S02]  /*3140*/  @!P2 LDG.E.64 R56, desc[UR10][R116.64] ;  /* 0x0000000a7438a981 */ /* 0x000124000c1e1b00 */
[----:B0-----:R-:W-:Y:S02]  /*3150*/  MOV R116, R58 ;  /* 0x0000003a00747202 */ /* 0x001fe40000000f00 */
[----:B------:R-:W-:Y:S02]  /*3160*/  MOV R117, R59 ;  /* 0x0000003b00757202 */ /* 0x000fe40000000f00 */
[----:B------:R-:W3:Y:S04]  /*3170*/  LDL.LU.64 R58, [R1+0x2d8] ;  /* 0x0002d800013a7983 */ /* 0x000ee80000300a00 */
[----:B------:R0:W-:Y:S01]  /*3180*/  STL [R1+0x26c], R0 ;  /* 0x00026c0001007387 */ /* 0x0001e20000100800 */
[----:B------:R-:W-:-:S03]  /*3190*/  @!P1 MOV R85, R52 ;  /* 0x0000003400559202 */ /* 0x000fc60000000f00 */
[----:B------:R1:W-:Y:S01]  /*31a0*/  STL [R1+0x260], R86 ;  /* 0x0002605601007387 */ /* 0x0003e20000100800 */
[----:B0-----:R-:W-:Y:S01]  /*31b0*/  HFMA2 R0, -RZ, RZ, 0, 0 ;  /* 0x00000000ff007431 */ /* 0x001fe200000001ff */
[----:B------:R-:W-:Y:S02]  /*31c0*/  @!P1 MOV R0, R44 ;  /* 0x0000002c00009202 */ /* 0x000fe40000000f00 */
[----:B-1----:R-:W-:-:S03]  /*31d0*/  MOV R86, RZ ;  /* 0x000000ff00567202 */ /* 0x002fc60000000f00 */
[----:B------:R0:W-:Y:S01]  /*31e0*/  STL [R1+0x278], R0 ;  /* 0x0002780001007387 */ /* 0x0001e20000100800 */
[----:B------:R-:W-:Y:S01]  /*31f0*/  @!P1 MOV R86, R53 ;  /* 0x0000003500569202 */ /* 0x000fe20000000f00 */
[----:B0-----:R-:W-:Y:S01]  /*3200*/  HFMA2 R0, -RZ, RZ, 0, 0 ;  /* 0x00000000ff007431 */ /* 0x001fe200000001ff */
[----:B------:R-:W-:Y:S02]  /*3210*/  @!P1 MOV R0, R45 ;  /* 0x0000002d00009202 */ /* 0x000fe40000000f00 */
[----:B------:R-:W-:Y:S01]  /*3220*/  LOP3.LUT P1, RZ, R76, 0x80000, RZ, 0xc0, !PT ;  /* 0x000800004cff7812 */ /* 0x000fe2000782c0ff */
[----:B------:R0:W-:Y:S02]  /*3230*/  STL.64 [R1+0x118], R50 ;  /* 0x0001183201007387 */ /* 0x0001e40000100a00 */
[----:B0-----:R-:W-:-:S10]  /*3240*/  CS2R R50, SRZ ;  /* 0x0000000000327805 */ /* 0x001fd4000001ff00 */
[----:B---3--:R0:W3:Y:S02]  /*3250*/  @!P1 LDG.E.64 R50, desc[UR10][R58.64] ;  /* 0x0000000a3a329981 */ /* 0x0080e4000c1e1b00 */
[----:B0-----:R-:W-:-:S06]  /*3260*/  CS2R R58, SRZ ;  /* 0x00000000003a7805 */ /* 0x001fcc000001ff00 */
[----:B------:R0:W3:Y:S02]  /*3270*/  @!P1 LDG.E.64 R58, desc[UR10][R114.64] ;  /* 0x0000000a723a9981 */ /* 0x0000e4000c1e1b00 */
[----:B0-----:R-:W-:Y:S02]  /*3280*/  MOV R114, R60 ;  /* 0x0000003c00727202 */ /* 0x001fe40000000f00 */
[----:B------:R-:W-:Y:S02]  /*3290*/  MOV R115, R61 ;  /* 0x0000003d00737202 */ /* 0x000fe40000000f00 */
[----:B------:R-:W2:Y:S04]  /*32a0*/  LDL.LU.64 R60, [R1+0x2d0] ;  /* 0x0002d000013c7983 */ /* 0x000ea80000300a00 */
[----:B------:R0:W-:Y:S04]  /*32b0*/  STL [R1+0x280], R0 ;  /* 0x0002800001007387 */ /* 0x0001e80000100800 */
[----:B------:R1:W-:Y:S01]  /*32c0*/  STL.64 [R1+0x10], R40 ;  /* 0x0000102801007387 */ /* 0x0003e20000100a00 */
[----:B0-----:R-:W-:Y:S01]  /*32d0*/  HFMA2 R0, -RZ, RZ, 0, 0 ;  /* 0x00000000ff007431 */ /* 0x001fe200000001ff */
[----:B------:R-:W-:-:S05]  /*32e0*/  @!P0 MOV R0, R46 ;  /* 0x0000002e00008202 */ /* 0x000fca0000000f00 */
[----:B------:R0:W-:Y:S01]  /*32f0*/  STL [R1+0x284], R0 ;  /* 0x0002840001007387 */ /* 0x0001e20000100800 */
[----:B-1----:R-:W-:Y:S02]  /*3300*/  CS2R R40, SRZ ;  /* 0x0000000000287805 */ /* 0x002fe4000001ff00 */
[----:B------:R-:W-:Y:S02]  /*3310*/  @!P0 MOV R40, R54 ;  /* 0x0000003600288202 */ /* 0x000fe40000000f00 */
[----:B------:R-:W-:Y:S01]  /*3320*/  @!P0 MOV R41, R55 ;  /* 0x0000003700298202 */ /* 0x000fe20000000f00 */
[----:B0-----:R-:W-:Y:S01]  /*3330*/  HFMA2 R0, -RZ, RZ, 0, 0 ;  /* 0x00000000ff007431 */ /* 0x001fe200000001ff */
[----:B------:R-:W-:Y:S02]  /*3340*/  @!P0 MOV R0, R47 ;  /* 0x0000002f00008202 */ /* 0x000fe40000000f00 */
[----:B------:R-:W-:Y:S01]  /*3350*/  LOP3.LUT P0, RZ, R76, 0x40000, RZ, 0xc0, !PT ;  /* 0x000400004cff7812 */ /* 0x000fe2000780c0ff */
[----:B------:R0:W-:Y:S02]  /*3360*/  STL.64 [R1+0x120], R52 ;  /* 0x0001203401007387 */ /* 0x0001e40000100a00 */
[----:B0-----:R-:W-:-:S10]  /*3370*/  CS2R R52, SRZ ;  /* 0x0000000000347805 */ /* 0x001fd4000001ff00 */
[----:B--2---:R0:W2:Y:S02]  /*3380*/  @!P0 LDG.E.64 R52, desc[UR10][R60.64] ;  /* 0x0000000a3c348981 */ /* 0x0040a4000c1e1b00 */
[----:B0-----:R-:W-:-:S06]  /*3390*/  CS2R R60, SRZ ;  /* 0x00000000003c7805 */ /* 0x001fcc000001ff00 */
[----:B------:R0:W2:Y:S02]  /*33a0*/  @!P0 LDG.E.64 R60, desc[UR10][R112.64] ;  /* 0x0000000a703c8981 */ /* 0x0000a4000c1e1b00 */
[----:B0-----:R-:W-:Y:S02]  /*33b0*/  MOV R112, R62 ;  /* 0x0000003e00707202 */ /* 0x001fe40000000f00 */
[----:B------:R-:W-:Y:S02]  /*33c0*/  MOV R113, R63 ;  /* 0x0000003f00717202 */ /* 0x000fe40000000f00 */
[----:B------:R-:W3:Y:S04]  /*33d0*/  LDL.LU.64 R62, [R1+0x2c8] ;  /* 0x0002c800013e7983 */ /* 0x000ee80000300a00 */
[----:B------:R0:W-:Y:S04]  /*33e0*/  STL [R1+0x28c], R0 ;  /* 0x00028c0001007387 */ /* 0x0001e80000100800 */
[----:B------:R1:W-:Y:S01]  /*33f0*/  STL.64 [R1+0x18], R42 ;  /* 0x0000182a01007387 */ /* 0x0003e20000100a00 */
[----:B0-----:R-:W-:Y:S01]  /*3400*/  HFMA2 R0, -RZ, RZ, 0, 0 ;  /* 0x00000000ff007431 */ /* 0x001fe200000001ff */
[----:B------:R-:W-:-:S05]  /*3410*/  @!P2 MOV R0, R48 ;  /* 0x000000300000a202 */ /* 0x000fca0000000f00 */
[----:B------:R0:W-:Y:S01]  /*3420*/  STL [R1+0x288], R0 ;  /* 0x0002880001007387 */ /* 0x0001e20000100800 */
[----:B-1----:R-:W-:Y:S02]  /*3430*/  CS2R R42, SRZ ;  /* 0x00000000002a7805 */ /* 0x002fe4000001ff00 */
[----:B----4-:R-:W-:Y:S02]  /*3440*/  @!P2 MOV R42, R56 ;  /* 0x00000038002aa202 */ /* 0x010fe40000000f00 */
        /* <DEDUP_REMOVED lines=8> */
[----:B------:R0:W4:Y:S02]  /*34d0*/  @!P2 LDG.E.64 R62, desc[UR10][R110.64] ;  /* 0x0000000a6e3ea981 */ /* 0x000124000c1e1b00 */
        /* <DEDUP_REMOVED lines=52> */
[----:B------:R0:W-:Y:S04]  /*3820*/  STL.64 [R1+0x140], R60 ;  /* 0x0001403c01007387 */ /* 0x0001e80000100a00 */
[----:B------:R1:W-:Y:S04]  /*3830*/  STL [R1+0x270], R0 ;  /* 0x0002700001007387 */ /* 0x0003e80000100800 */
[----:B------:R4:W-:Y:S01]  /*3840*/  STL.64 [R1+0x38], R50 ;  /* 0x0000383201007387 */ /* 0x0009e20000100a00 */
[----:B0-----:R-:W-:Y:S01]  /*3850*/  CS2R R60, SRZ ;  /* 0x00000000003c7805 */ /* 0x001fe2000001ff00 */
[----:B-1----:R-:W-:Y:S01]  /*3860*/  HFMA2 R0, -RZ, RZ, 0, 0 ;  /* 0x00000000ff007431 */ /* 0x002fe200000001ff */
[----:B--2---:R-:W-:-:S05]  /*3870*/  @!P1 MOV R0, R56 ;  /* 0x0000003800009202 */ /* 0x004fca0000000f00 */
[----:B------:R0:W-:Y:S01]  /*3880*/  STL [R1+0x254], R0 ;  /* 0x0002540001007387 */ /* 0x0001e20000100800 */
[----:B----4-:R-:W-:Y:S02]  /*3890*/  CS2R R50, SRZ ;  /* 0x0000000000327805 */ /* 0x010fe4000001ff00 */
[----:B------:R-:W-:Y:S02]  /*38a0*/  @!P1 MOV R50, R64 ;  /* 0x0000004000329202 */ /* 0x000fe40000000f00 */
[----:B------:R-:W-:Y:S01]  /*38b0*/  @!P1 MOV R51, R65 ;  /* 0x0000004100339202 */ /* 0x000fe20000000f00 */
[----:B0-----:R-:W-:Y:S01]  /*38c0*/  HFMA2 R0, -RZ, RZ, 0, 0 ;  /* 0x00000000ff007431 */ /* 0x001fe200000001ff */
[----:B------:R-:W-:Y:S02]  /*38d0*/  @!P1 MOV R0, R57 ;  /* 0x0000003900009202 */ /* 0x000fe40000000f00 */
[----:B------:R-:W-:Y:S01]  /*38e0*/  LOP3.LUT P1, RZ, R76, 0x2000, RZ, 0xc0, !PT ;  /* 0x000020004cff7812 */ /* 0x000fe2000782c0ff */
[----:B------:R0:W-:Y:S02]  /*38f0*/  STL.64 [R1+0x148], R62 ;  /* 0x0001483e01007387 */ /* 0x0001e40000100a00 */
[----:B0-----:R-:W-:-:S10]  /*3900*/  CS2R R62, SRZ ;  /* 0x00000000003e7805 */ /* 0x001fd4000001ff00 */
[----:B------:R0:W2:Y:S02]  /*3910*/  @!P1 LDG.E.64 R62, desc[UR10][R38.64] ;  /* 0x0000000a263e9981 */ /* 0x0000a4000c1e1b00 */
[----:B0-----:R-:W-:-:S06]  /*3920*/  CS2R R38, SRZ ;  /* 0x0000000000267805 */ /* 0x001fcc000001ff00 */
[----:B------:R-:W4:Y:S04]  /*3930*/  @!P1 LDG.E.64 R38, desc[UR10][R102.64] ;  /* 0x0000000a66269981 */ /* 0x000f28000c1e1b00 */
[----:B---3--:R0:W3:Y:S02]  /*3940*/  @!P2 LDG.E.64 R60, desc[UR10][R72.64] ;  /* 0x0000000a483ca981 */ /* 0x0080e4000c1e1b00 */
[----:B0-----:R-:W-:-:S06]  /*3950*/  CS2R R72, SRZ ;  /* 0x0000000000487805 */ /* 0x001fcc000001ff00 */
[----:B------:R-:W2:Y:S04]  /*3960*/  @!P2 LDG.E.64 R72, desc[UR10][R104.64] ;  /* 0x0000000a6848a981 */ /* 0x000ea8000c1e1b00 */
[----:B------:R0:W-:Y:S02]  /*3970*/  STL [R1+0x258], R0 ;  /* 0x0002580001007387 */ /* 0x0001e40000100800 */
[----:B0-----:R-:W-:Y:S01]  /*3980*/  HFMA2 R0, -RZ, RZ, 0, 0 ;  /* 0x00000000ff007431 */ /* 0x001fe200000001ff */
[----:B------:R-:W-:-:S05]  /*3990*/  @!P0 MOV R0, R58 ;  /* 0x0000003a00008202 */ /* 0x000fca0000000f00 */
[----:B------:R0:W-:Y:S02]  /*39a0*/  STL [R1+0x24c], R0 ;  /* 0x00024c0001007387 */ /* 0x0001e40000100800 */
[----:B0-----:R-:W-:Y:S01]  /*39b0*/  HFMA2 R0, -RZ, RZ, 0, 0 ;  /* 0x00000000ff007431 */ /* 0x001fe200000001ff */
[----:B------:R-:W-:-:S05]  /*39c0*/  @!P0 MOV R0, R59 ;  /* 0x0000003b00008202 */ /* 0x000fca0000000f00 */
[----:B------:R0:W-:Y:S02]  /*39d0*/  STL [R1+0x250], R0 ;  /* 0x0002500001007387 */ /* 0x0001e40000100800 */
[----:B0-----:R-:W-:Y:S02]  /*39e0*/  HFMA2 R0, -RZ, RZ, 0, 0 ;  /* 0x00000000ff007431 */ /* 0x001fe400000001ff */
[----:B------:R0:W-:Y:S02]  /*39f0*/  STL.64 [R1+0x40], R52 ;  /* 0x0000403401007387 */ /* 0x0001e40000100a00 */
[----:B0-----:R-:W-:Y:S02]  /*3a00*/  CS2R R52, SRZ ;  /* 0x0000000000347805 */ /* 0x001fe4000001ff00 */
[----:B------:R-:W-:Y:S02]  /*3a10*/  @!P0 MOV R52, R70 ;  /* 0x0000004600348202 */ /* 0x000fe40000000f00 */
[----:B------:R-:W-:-:S02]  /*3a20*/  @!P0 MOV R53, R71 ;  /* 0x0000004700358202 */ /* 0x000fc40000000f00 */
[----:B------:R-:W-:Y:S01]  /*3a30*/  LOP3.LUT P0, RZ, R76, 0x1000, RZ, 0xc0, !PT ;  /* 0x000010004cff7812 */ /* 0x000fe2000780c0ff */
[----:B------:R0:W-:Y:S04]  /*3a40*/  STL.64 [R1+0x150], R64 ;  /* 0x0001504001007387 */ /* 0x0001e80000100a00 */
[----:B------:R1:W-:Y:S01]  /*3a50*/  STL.64 [R1+0x50], R56 ;  /* 0x0000503801007387 */ /* 0x0003e20000100a00 */
[----:B0-----:R-:W-:Y:S02]  /*3a60*/  CS2R R64, SRZ ;  /* 0x0000000000407805 */ /* 0x001fe4000001ff00 */
[----:B-1----:R-:W-:Y:S01]  /*3a70*/  CS2R R56, SRZ ;  /* 0x0000000000387805 */ /* 0x002fe2000001ff00 */
[----:B------:R0:W-:Y:S01]  /*3a80*/  STL.64 [R1+0x48], R54 ;  /* 0x0000483601007387 */ /* 0x0001e20000100a00 */
[----:B----4-:R-:W-:-:S03]  /*3a90*/  @!P1 MOV R56, R38 ;  /* 0x0000002600389202 */ /* 0x010fc60000000f00 */
[----:B------:R1:W4:Y:S01]  /*3aa0*/  @!P0 LDG.E.64 R64, desc[UR10][R36.64] ;  /* 0x0000000a24408981 */ /* 0x000322000c1e1b00 */
[----:B------:R-:W-:Y:S02]  /*3ab0*/  @!P1 MOV R57, R39 ;  /* 0x0000002700399202 */ /* 0x000fe40000000f00 */
[----:B0-----:R-:W-:Y:S02]  /*3ac0*/  CS2R R54, SRZ ;  /* 0x0000000000367805 */ /* 0x001fe4000001ff00 */
[----:B-1----:R-:W-:Y:S01]  /*3ad0*/  CS2R R36, SRZ ;  /* 0x0000000000247805 */ /* 0x002fe2000001ff00 */
[----:B------:R0:W-:Y:S05]  /*3ae0*/  STL.64 [R1+0x158], R70 ;  /* 0x0001584601007387 */ /* 0x0001ea0000100a00 */
[----:B------:R-:W4:Y:S01]  /*3af0*/  @!P0 LDG.E.64 R36, desc[UR10][R100.64] ;  /* 0x0000000a64248981 */ /* 0x000f22000c1e1b00 */
[----:B0-----:R-:W-:-:S02]  /*3b00*/  CS2R R70, SRZ ;  /* 0x0000000000467805 */ /* 0x001fc4000001ff00 */
[----:B---3--:R-:W-:-:S05]  /*3b10*/  @!P2 MOV R0, R60 ;  /* 0x0000003c0000a202 */ /* 0x008fca0000000f00 */
[----:B------:R0:W-:Y:S02]  /*3b20*/  STL [R1+0x244], R0 ;  /* 0x0002440001007387 */ /* 0x0001e40000100800 */
[----:B0-----:R-:W-:Y:S01]  /*3b30*/  HFMA2 R0, -RZ, RZ, 0, 0 ;  /* 0x00000000ff007431 */ /* 0x001fe200000001ff */
[----:B------:R-:W-:-:S05]  /*3b40*/  @!P2 MOV R0, R61 ;  /* 0x0000003d0000a202 */ /* 0x000fca0000000f00 */
[----:B------:R0:W-:Y:S02]  /*3b50*/  STL [R1+0x248], R0 ;  /* 0x0002480001007387 */ /* 0x0001e40000100800 */
[----:B0-----:R-:W-:Y:S01]  /*3b60*/  HFMA2 R0, -RZ, RZ, 0, 0 ;  /* 0x00000000ff007431 */ /* 0x001fe200000001ff */
[----:B--2---:R-:W-:-:S05]  /*3b70*/  @!P1 MOV R0, R62 ;  /* 0x0000003e00009202 */ /* 0x004fca0000000f00 */
[----:B------:R0:W-:Y:S01]  /*3b80*/  STL [R1+0x23c], R0 ;  /* 0x00023c0001007387 */ /* 0x0001e20000100800 */
[----:B------:R-:W-:Y:S02]  /*3b90*/  @!P2 MOV R54, R72 ;  /* 0x000000480036a202 */ /* 0x000fe40000000f00 */
[----:B------:R-:W-:Y:S01]  /*3ba0*/  @!P2 MOV R55, R73 ;  /* 0x000000490037a202 */ /* 0x000fe20000000f00 */
[----:B0-----:R-:W-:Y:S01]  /*3bb0*/  HFMA2 R0, -RZ, RZ, 0, 0 ;  /* 0x00000000ff007431 */ /* 0x001fe200000001ff */
[----:B------:R-:W-:Y:S02]  /*3bc0*/  @!P1 MOV R0, R63 ;  /* 0x0000003f00009202 */ /* 0x000fe40000000f00 */
[C---:B------:R-:W-:Y:S01]  /*3bd0*/  LOP3.LUT P1, RZ, R76.reuse, 0x400, RZ, 0xc0, !PT ;  /* 0x000004004cff7812 */ /* 0x040fe2000782c0ff */
[----:B------:R0:W-:Y:S01]  /*3be0*/  STL.64 [R1+0x160], R72 ;  /* 0x0001604801007387 */ /* 0x0001e20000100a00 */
[----:B------:R-:W-:Y:S02]  /*3bf0*/  LOP3.LUT P2, RZ, R76, 0x800, RZ, 0xc0, !PT ;  /* 0x000008004cff7812 */ /* 0x000fe4000784c0ff */
[----:B0-----:R-:W-:-:S11]  /*3c00*/  CS2R R72, SRZ ;  /* 0x0000000000487805 */ /* 0x001fd6000001ff00 */
[----:B------:R-:W2:Y:S04]  /*3c10*/  @!P2 LDG.E.64 R70, desc[UR10][R34.64] ;  /* 0x0000000a2246a981 */ /* 0x000ea8000c1e1b00 */
[----:B------:R0:W3:Y:S02]  /*3c20*/  @!P1 LDG.E.64 R72, desc[UR10][R30.64] ;  /* 0x0000000a1e489981 */ /* 0x0000e4000c1e1b00 */
[----:B0-----:R-:W-:Y:S02]  /*3c30*/  CS2R R30, SRZ ;  /* 0x00000000001e7805 */ /* 0x001fe4000001ff00 */
[----:B------:R-:W-:-:S04]  /*3c40*/  CS2R R34, SRZ ;  /* 0x0000000000227805 */ /* 0x000fc8000001ff00 */
[----:B------:R-:W2:Y:S04]  /*3c50*/  @!P1 LDG.E.64 R30, desc[UR10][R96.64] ;  /* 0x0000000a601e9981 */ /* 0x000ea8000c1e1b00 */
[----:B------:R0:W2:Y:S01]  /*3c60*/  @!P2 LDG.E.64 R34, desc[UR10][R98.64] ;  /* 0x0000000a6222a981 */ /* 0x0000a2000c1e1b00 */
[----:B------:R-:W-:Y:S01]  /*3c70*/  MOV R105, R117 ;  /* 0x0000007500697202 */ /* 0x000fe20000000f00 */
[----:B------:R-:W-:Y:S02]  /*3c80*/  HFMA2 R117, -RZ, RZ, 0, 0 ;  /* 0x00000000ff757431 */ /* 0x000fe400000001ff */
[----:B------:R1:W-:Y:S04]  /*3c90*/  STL.64 [R1+0x58], R58 ;  /* 0x0000583a01007387 */ /* 0x0003e80000100a00 */
[----:B------:R0:W-:Y:S01]  /*3ca0*/  STL [R1+0x240], R0 ;  /* 0x0002400001007387 */ /* 0x0001e20000100800 */
[----:B------:R-:W-:-:S02]  /*3cb0*/  MOV R104, R116 ;  /* 0x0000007400687202 */ /* 0x000fc40000000f00 */
[----:B----4-:R-:W-:Y:S02]  /*3cc0*/  @!P0 MOV R117, R64 ;  /* 0x0000004000758202 */ /* 0x010fe40000000f00 */
[----:B-1----:R-:W-:Y:S01]  /*3cd0*/  CS2R R58, SRZ ;  /* 0x00000000003a7805 */ /* 0x002fe2000001ff00 */
[----:B0-----:R-:W-:Y:S01]  /*3ce0*/  HFMA2 R0, -RZ, RZ, 0, 0 ;  /* 0x00000000ff007431 */ /* 0x001fe200000001ff */
[----:B------:R-:W-:Y:S01]  /*3cf0*/  @!P0 MOV R0, R65 ;  /* 0x0000004100008202 */ /* 0x000fe20000000f00 */
[----:B------:R0:W-:Y:S01]  /*3d00*/  STL.64 [R1+0x168], R38 ;  /* 0x0001682601007387 */ /* 0x0001e20000100a00 */
[----:B------:R-:W-:Y:S02]  /*3d10*/  MOV R102, R104 ;  /* 0x0000006800667202 */ /* 0x000fe40000000f00 */
[----:B------:R-:W-:Y:S02]  /*3d20*/  MOV R103, R105 ;  /* 0x0000006900677202 */ /* 0x000fe40000000f00 */
[----:B------:R-:W-:-:S02]  /*3d30*/  @!P0 MOV R58, R36 ;  /* 0x00000024003a8202 */ /* 0x000fc40000000f00 */
[----:B------:R-:W-:Y:S02]  /*3d40*/  @!P0 MOV R59, R37 ;  /* 0x00000025003b8202 */ /* 0x000fe40000000f00 */
[----:B------:R-:W-:Y:S01]  /*3d50*/  LOP3.LUT P0, RZ, R76, 0x200, RZ, 0xc0, !PT ;  /* 0x000002004cff7812 */ /* 0x000fe2000780c0ff */
[----:B------:R1:W-:Y:S01]  /*3d60*/  STL.64 [R1+0x68], R62 ;  /* 0x0000683e01007387 */ /* 0x0003e20000100a00 */
[----:B------:R-:W-:Y:S02]  /*3d70*/  MOV R100, R110 ;  /* 0x0000006e00647202 */ /* 0x000fe40000000f00 */
[----:B0-----:R-:W-:Y:S02]  /*3d80*/  CS2R R38, SRZ ;  /* 0x0000000000267805 */ /* 0x001fe4000001ff00 */
[----:B------:R-:W-:Y:S02]  /*3d90*/  MOV R101, R111 ;  /* 0x0000006f00657202 */ /* 0x000fe40000000f00 */
[----:B------:R-:W-:-:S02]  /*3da0*/  CS2R R110, SRZ ;  /* 0x00000000006e7805 */ /* 0x000fc4000001ff00 */
[----:B------:R-:W-:Y:S02]  /*3db0*/  MOV R104, R112 ;  /* 0x0000007000687202 */ /* 0x000fe40000000f00 */
[----:B------:R-:W-:Y:S02]  /*3dc0*/  MOV R105, R113 ;  /* 0x0000007100697202 */ /* 0x000fe40000000f00 */
[----:B------:R-:W-:Y:S02]  /*3dd0*/  CS2R R112, SRZ ;  /* 0x0000000000707805 */ /* 0x000fe4000001ff00 */
[----:B-1----:R-:W-:Y:S02]  /*3de0*/  CS2R R62, SRZ ;  /* 0x00000000003e7805 */ /* 0x002fe4000001ff00 */
[----:B------:R-:W-:Y:S01]  /*3df0*/  MOV R98, R118 ;  /* 0x0000007600627202 */ /* 0x000fe20000000f00 */
[----:B------:R0:W-:Y:S01]  /*3e00*/  STL.64 [R1+0x60], R60 ;  /* 0x0000603c01007387 */ /* 0x0001e20000100a00 */
[----:B------:R-:W-:-:S02]  /*3e10*/  MOV R99, R119 ;  /* 0x0000007700637202 */ /* 0x000fc40000000f00 */
[----:B------:R-:W-:Y:S01]  /*3e20*/  CS2R R118, SRZ ;  /* 0x0000000000767805 */ /* 0x000fe2000001ff00 */
[----:B------:R1:W4:Y:S01]  /*3e30*/  @!P0 LDG.E.64 R38, desc[UR10][R14.64] ;  /* 0x0000000a0e268981 */ /* 0x000322000c1e1b00 */
[----:B0-----:R-:W-:Y:S02]  /*3e40*/  CS2R R60, SRZ ;  /* 0x00000000003c7805 */ /* 0x001fe4000001ff00 */
[----:B-1----:R-:W-:Y:S01]  /*3e50*/  CS2R R14, SRZ ;  /* 0x00000000000e7805 */ /* 0x002fe2000001ff00 */
[----:B------:R0:W-:Y:S05]  /*3e60*/  STL.64 [R1+0x170], R36 ;  /* 0x0001702401007387 */ /* 0x0001ea0000100a00 */
[----:B------:R-:W4:Y:S01]  /*3e70*/  @!P0 LDG.E.64 R14, desc[UR10][R94.64] ;  /* 0x0000000a5e0e8981 */ /* 0x000f22000c1e1b00 */
[----:B0-----:R-:W-:-:S02]  /*3e80*/  CS2R R36, SRZ ;  /* 0x0000000000247805 */ /* 0x001fc4000001ff00 */
[----:B---3--:R-:W-:Y:S02]  /*3e90*/  @!P1 MOV R111, R72 ;  /* 0x00000048006f9202 */ /* 0x008fe40000000f00 */
[----:B------:R-:W-:Y:S02]  /*3ea0*/  @!P1 MOV R112, R73 ;  /* 0x0000004900709202 */ /* 0x000fe40000000f00 */
[----:B--2---:R-:W-:Y:S02]  /*3eb0*/  @!P2 MOV R118, R70 ;  /* 0x000000460076a202 */ /* 0x004fe40000000f00 */
[----:B------:R-:W-:Y:S02]  /*3ec0*/  @!P2 MOV R119, R71 ;  /* 0x000000470077a202 */ /* 0x000fe40000000f00 */
[----:B------:R-:W-:Y:S02]  /*3ed0*/  @!P1 MOV R62, R30 ;  /* 0x0000001e003e9202 */ /* 0x000fe40000000f00 */
[----:B------:R-:W-:-:S02]  /*3ee0*/  @!P1 MOV R63, R31 ;  /* 0x0000001f003f9202 */ /* 0x000fc40000000f00 */
[C---:B------:R-:W-:Y:S01]  /*3ef0*/  LOP3.LUT P1, RZ, R76.reuse, 0x80, RZ, 0xc0, !PT ;  /* 0x000000804cff7812 */ /* 0x040fe2000782c0ff */
[----:B------:R0:W-:Y:S01]  /*3f00*/  STL.64 [R1+0x178], R34 ;  /* 0x0001782201007387 */ /* 0x0001e20000100a00 */
[----:B------:R-:W-:Y:S02]  /*3f10*/  @!P2 MOV R60, R34 ;  /* 0x00000022003ca202 */ /* 0x000fe40000000f00 */
[----:B------:R-:W-:Y:S02]  /*3f20*/  @!P2 MOV R61, R35 ;  /* 0x00000023003da202 */ /* 0x000fe40000000f00 */
[----:B------:R-:W-:Y:S02]  /*3f30*/  LOP3.LUT P2, RZ, R76, 0x100, RZ, 0xc0, !PT ;  /* 0x000001004cff7812 */ /* 0x000fe4000784c0ff */
[----:B0-----:R-:W-:-:S06]  /*3f40*/  CS2R R34, SRZ ;  /* 0x0000000000227805 */ /* 0x001fcc000001ff00 */
[----:B------:R0:W2:Y:S05]  /*3f50*/  @!P1 LDG.E.64 R34, desc[UR10][R4.64] ;  /* 0x0000000a04229981 */ /* 0x0000aa000c1e1b00 */
[----:B------:R1:W3:Y:S01]  /*3f60*/  @!P2 LDG.E.64 R36, desc[UR10][R2.64] ;  /* 0x0000000a0224a981 */ /* 0x0002e2000c1e1b00 */
[----:B0-----:R-:W-:Y:S02]  /*3f70*/  CS2R R4, SRZ ;  /* 0x0000000000047805 */ /* 0x001fe4000001ff00 */
[----:B-1----:R-:W-:-:S04]  /*3f80*/  CS2R R2, SRZ ;  /* 0x0000000000027805 */ /* 0x002fc8000001ff00 */
[----:B------:R0:W3:Y:S04]  /*3f90*/  @!P1 LDG.E.64 R4, desc[UR10][R90.64] ;  /* 0x0000000a5a049981 */ /* 0x0000e8000c1e1b00 */
[----:B------:R-:W3:Y:S01]  /*3fa0*/  @!P2 LDG.E.64 R2, desc[UR10][R92.64] ;  /* 0x0000000a5c02a981 */ /* 0x000ee2000c1e1b00 */
[----:B------:R-:W-:Y:S02]  /*3fb0*/  MOV R96, R108 ;  /* 0x0000006c00607202 */ /* 0x000fe40000000f00 */
[----:B------:R-:W-:Y:S01]  /*3fc0*/  MOV R97, R109 ;  /* 0x0000006d00617202 */ /* 0x000fe20000000f00 */
[----:B------:R1:W-:Y:S01]  /*3fd0*/  STL.64 [R1+0x70], R64 ;  /* 0x0000704001007387 */ /* 0x0003e20000100a00 */
[----:B------:R-:W-:Y:S02]  /*3fe0*/  CS2R R108, SRZ ;  /* 0x00000000006c7805 */ /* 0x000fe4000001ff00 */
[----:B------:R-:W-:-:S02]  /*3ff0*/  MOV R94, R98 ;  /* 0x00000062005e7202 */ /* 0x000fc40000000f00 */
[----:B------:R-:W-:Y:S02]  /*4000*/  MOV R95, R99 ;  /* 0x00000063005f7202 */ /* 0x000fe40000000f00 */
[----:B----4-:R-:W-:Y:S02]  /*4010*/  @!P0 MOV R109, R38 ;  /* 0x00000026006d8202 */ /* 0x010fe40000000f00 */
[----:B-1----:R-:W-:Y:S02]  /*4020*/  CS2R R64, SRZ ;  /* 0x0000000000407805 */ /* 0x002fe4000001ff00 */
[----:B------:R-:W-:Y:S01]  /*4030*/  @!P0 MOV R110, R39 ;  /* 0x00000027006e8202 */ /* 0x000fe20000000f00 */
[----:B------:R1:W-:Y:S01]  /*4040*/  STL.64 [R1+0x180], R30 ;  /* 0x0001801e01007387 */ /* 0x0003e20000100a00 */
[----:B------:R-:W-:Y:S02]  /*4050*/  MOV R98, R100 ;  /* 0x0000006400627202 */ /* 0x000fe40000000f00 */
[----:B------:R-:W-:Y:S01]  /*4060*/  MOV R99, R101 ;  /* 0x0000006500637202 */ /* 0x000fe20000000f00 */
[----:B------:R4:W-:Y:S01]  /*4070*/  STL.64 [R1+0x80], R72 ;  /* 0x0000804801007387 */ /* 0x0009e20000100a00 */
[----:B0-----:R-:W-:-:S02]  /*4080*/  MOV R90, R96 ;  /* 0x00000060005a7202 */ /* 0x001fc40000000f00 */
[----:B------:R-:W-:Y:S02]  /*4090*/  @!P0 MOV R64, R14 ;  /* 0x0000000e00408202 */ /* 0x000fe40000000f00 */
[----:B------:R-:W-:Y:S02]  /*40a0*/  @!P0 MOV R65, R15 ;  /* 0x0000000f00418202 */ /* 0x000fe40000000f00 */
[----:B------:R-:W-:Y:S02]  /*40b0*/  LOP3.LUT P0, RZ, R76, 0x40, RZ, 0xc0, !PT ;  /* 0x000000404cff7812 */ /* 0x000fe4000780c0ff */
[----:B-1----:R-:W-:Y:S02]  /*40c0*/  CS2R R30, SRZ ;  /* 0x00000000001e7805 */ /* 0x002fe4000001ff00 */
[----:B------:R-:W-:Y:S02]  /*40d0*/  MOV R91, R97 ;  /* 0x00000061005b7202 */ /* 0x000fe40000000f00 */
[----:B----4-:R-:W-:-:S02]  /*40e0*/  CS2R R72, SRZ ;  /* 0x0000000000487805 */ /* 0x010fc4000001ff00 */
[----:B------:R-:W-:Y:S02]  /*40f0*/  MOV R100, R106 ;  /* 0x0000006a00647202 */ /* 0x000fe40000000f00 */
[----:B------:R-:W-:Y:S02]  /*4100*/  MOV R101, R107 ;  /* 0x0000006b00657202 */ /* 0x000fe40000000f00 */
[----:B------:R-:W-:Y:S02]  /*4110*/  CS2R R106, SRZ ;  /* 0x00000000006a7805 */ /* 0x000fe4000001ff00 */
[----:B------:R-:W-:Y:S02]  /*4120*/  MOV R96, R104 ;  /* 0x0000006800607202 */ /* 0x000fe40000000f00 */
[----:B------:R-:W-:Y:S02]  /*4130*/  MOV R97, R105 ;  /* 0x0000006900617202 */ /* 0x000fe40000000f00 */
[----:B------:R-:W-:Y:S01]  /*4140*/  CS2R R104, SRZ ;  /* 0x0000000000687805 */ /* 0x000fe2000001ff00 */
[----:B------:R0:W-:Y:S04]  /*4150*/  STL.64 [R1+0x78], R70 ;  /* 0x0000784601007387 */ /* 0x0001e80000100a00 */
[----:B------:R1:W4:Y:S01]  /*4160*/  @!P0 LDG.E.64 R30, desc[UR10][R8.64] ;  /* 0x0000000a081e8981 */ /* 0x000322000c1e1b00 */
[----:B0-----:R-:W-:-:S02]  /*4170*/  CS2R R70, SRZ ;  /* 0x0000000000467805 */ /* 0x001fc4000001ff00 */
[----:B-1----:R-:W-:Y:S01]  /*4180*/  CS2R R8, SRZ ;  /* 0x0000000000087805 */ /* 0x002fe2000001ff00 */
[----:B------:R0:W-:Y:S05]  /*4190*/  STL.64 [R1+0x188], R14 ;  /* 0x0001880e01007387 */ /* 0x0001ea0000100a00 */
[----:B------:R-:W4:Y:S01]  /*41a0*/  @!P0 LDG.E.64 R8, desc[UR10][R88.64] ;  /* 0x0000000a58088981 */ /* 0x000f22000c1e1b00 */
[----:B0-----:R-:W-:Y:S02]  /*41b0*/  CS2R R14, SRZ ;  /* 0x00000000000e7805 */ /* 0x001fe4000001ff00 */
[----:B--2---:R-:W-:Y:S02]  /*41c0*/  @!P1 MOV R105, R34 ;  /* 0x0000002200699202 */ /* 0x004fe40000000f00 */
[----:B------:R-:W-:-:S02]  /*41d0*/  @!P1 MOV R106, R35 ;  /* 0x00000023006a9202 */ /* 0x000fc40000000f00 */
[----:B---3--:R-:W-:Y:S02]  /*41e0*/  @!P2 MOV R107, R36 ;  /* 0x00000024006ba202 */ /* 0x008fe40000000f00 */
[----:B------:R-:W-:Y:S02]  /*41f0*/  @!P2 MOV R108, R37 ;  /* 0x00000025006ca202 */ /* 0x000fe40000000f00 */
[----:B------:R-:W-:Y:S02]  /*4200*/  @!P1 MOV R72, R4 ;  /* 0x0000000400489202 */ /* 0x000fe40000000f00 */
[----:B------:R-:W-:Y:S02]  /*4210*/  @!P1 MOV R73, R5 ;  /* 0x0000000500499202 */ /* 0x000fe40000000f00 */
[----:B------:R-:W-:Y:S01]  /*4220*/  LOP3.LUT P1, RZ, R76, 0x10, RZ, 0xc0, !PT ;  /* 0x000000104cff7812 */ /* 0x000fe2000782c0ff */
[----:B------:R0:W-:Y:S01]  /*4230*/  STL.64 [R1+0x190], R2 ;  /* 0x0001900201007387 */ /* 0x0001e20000100a00 */
[----:B------:R-:W-:-:S02]  /*4240*/  @!P2 MOV R70, R2 ;  /* 0x000000020046a202 */ /* 0x000fc40000000f00 */
        /* <DEDUP_REMOVED lines=8> */
[----:B------:R1:W3:Y:S01]  /*42d0*/  @!P2 LDG.E.64 R16, desc[UR10][R78.64] ;  /* 0x0000000a4e10a981 */ /* 0x0002e2000c1e1b00 */
[----:B------:R-:W-:Y:S02]  /*42e0*/  MOV R92, R102 ;  /* 0x00000066005c7202 */ /* 0x000fe40000000f00 */
[----:B------:R-:W-:Y:S01]  /*42f0*/  MOV R93, R103 ;  /* 0x00000067005d7202 */ /* 0x000fe20000000f00 */
[----:B------:R0:W-:Y:S01]  /*4300*/  STL.64 [R1+0x88], R38 ;  /* 0x0000882601007387 */ /* 0x0001e20000100a00 */
[----:B------:R-:W-:Y:S02]  /*4310*/  CS2R R102, SRZ ;  /* 0x0000000000667805 */ /* 0x000fe4000001ff00 */
[----:B----4-:R-:W-:-:S02]  /*4320*/  @!P0 MOV R103, R30 ;  /* 0x0000001e00678202 */ /* 0x010fc40000000f00 */
[----:B------:R-:W-:Y:S02]  /*4330*/  @!P0 MOV R104, R31 ;  /* 0x0000001f00688202 */ /* 0x000fe40000000f00 */
[----:B0-----:R-:W-:Y:S01]  /*4340*/  CS2R R38, SRZ ;  /* 0x0000000000267805 */ /* 0x001fe2000001ff00 */
[----:B------:R0:W-:Y:S01]  /*4350*/  STL.64 [R1+0x198], R4 ;  /* 0x0001980401007387 */ /* 0x0001e20000100a00 */
[----:B------:R-:W-:Y:S02]  /*4360*/  MOV R74, R92 ;  /* 0x0000005c004a7202 */ /* 0x000fe40000000f00 */
[----:B------:R-:W-:Y:S02]  /*4370*/  @!P0 MOV R39, R8 ;  /* 0x0000000800278202 */ /* 0x000fe40000000f00 */
[----:B------:R-:W-:Y:S02]  /*4380*/  @!P0 MOV R38, R9 ;  /* 0x0000000900268202 */ /* 0x000fe40000000f00 */
[----:B------:R-:W-:Y:S01]  /*4390*/  LOP3.LUT P0, RZ, R76, 0x8, RZ, 0xc0, !PT ;  /* 0x000000084cff7812 */ /* 0x000fe2000780c0ff */
[----:B------:R4:W-:Y:S01]  /*43a0*/  STL.64 [R1+0x98], R34 ;  /* 0x0000982201007387 */ /* 0x0009e20000100a00 */
[----:B------:R-:W-:-:S02]  /*43b0*/  MOV R75, R93 ;  /* 0x0000005d004b7202 */ /* 0x000fc40000000f00 */
[----:B0-----:R-:W-:Y:S02]  /*43c0*/  CS2R R4, SRZ ;  /* 0x0000000000047805 */ /* 0x001fe4000001ff00 */
[----:B-1----:R-:W-:Y:S02]  /*43d0*/  MOV R78, R96 ;  /* 0x00000060004e7202 */ /* 0x002fe40000000f00 */
[----:B------:R-:W-:Y:S02]  /*43e0*/  CS2R R92, SRZ ;  /* 0x00000000005c7805 */ /* 0x000fe4000001ff00 */
[----:B------:R-:W-:Y:S02]  /*43f0*/  MOV R79, R97 ;  /* 0x00000061004f7202 */ /* 0x000fe40000000f00 */
[----:B------:R-:W-:Y:S02]  /*4400*/  MOV R88, R94 ;  /* 0x0000005e00587202 */ /* 0x000fe40000000f00 */
[----:B------:R-:W-:-:S02]  /*4410*/  MOV R89, R95 ;  /* 0x0000005f00597202 */ /* 0x000fc40000000f00 */
[----:B------:R-:W-:Y:S02]  /*4420*/  CS2R R94, SRZ ;  /* 0x00000000005e7805 */ /* 0x000fe4000001ff00 */
[----:B------:R-:W-:Y:S02]  /*4430*/  MOV R96, R98 ;  /* 0x0000006200607202 */ /* 0x000fe40000000f00 */
[----:B----4-:R-:W-:Y:S02]  /*4440*/  CS2R R34, SRZ ;  /* 0x0000000000227805 */ /* 0x010fe4000001ff00 */
[----:B------:R-:W-:Y:S02]  /*4450*/  MOV R97, R99 ;  /* 0x0000006300617202 */ /* 0x000fe40000000f00 */
[----:B------:R-:W-:Y:S01]  /*4460*/  CS2R R98, SRZ ;  /* 0x0000000000627805 */ /* 0x000fe2000001ff00 */
[----:B------:R0:W-:Y:S04]  /*4470*/  STL.64 [R1+0x90], R36 ;  /* 0x0000902401007387 */ /* 0x0001e80000100a00 */
[----:B------:R1:W4:Y:S01]  /*4480*/  @!P0 LDG.E.64 R4, desc[UR10][R6.64] ;  /* 0x0000000a06048981 */ /* 0x000322000c1e1b00 */
[----:B0-----:R-:W-:-:S02]  /*4490*/  CS2R R36, SRZ ;  /* 0x0000000000247805 */ /* 0x001fc4000001ff00 */
[----:B-1----:R-:W-:-:S06]  /*44a0*/  CS2R R6, SRZ ;  /* 0x0000000000067805 */ /* 0x002fcc000001ff00 */
[----:B------:R-:W4:Y:S01]  /*44b0*/  @!P0 LDG.E.64 R6, desc[UR10][R32.64] ;  /* 0x0000000a20068981 */ /* 0x000f22000c1e1b00 */
[----:B--2---:R-:W-:Y:S02]  /*44c0*/  @!P1 MOV R92, R2 ;  /* 0x00000002005c9202 */ /* 0x004fe40000000f00 */
[----:B------:R-:W-:Y:S02]  /*44d0*/  @!P1 MOV R93, R3 ;  /* 0x00000003005d9202 */ /* 0x000fe40000000f00 */
[----:B---3--:R-:W-:Y:S01]  /*44e0*/  @!P2 MOV R94, R14 ;  /* 0x0000000e005ea202 */ /* 0x008fe20000000f00 */
[----:B------:R0:W-:Y:S01]  /*44f0*/  STL.64 [R1+0xa8], R14 ;  /* 0x0000a80e01007387 */ /* 0x0001e20000100a00 */
[----:B------:R-:W-:Y:S02]  /*4500*/  @!P2 MOV R99, R15 ;  /* 0x0000000f0063a202 */ /* 0x000fe40000000f00 */
[----:B------:R-:W-:Y:S02]  /*4510*/  @!P1 MOV R35, R12 ;  /* 0x0000000c00239202 */ /* 0x000fe40000000f00 */
[----:B------:R-:W-:-:S02]  /*4520*/  @!P1 MOV R34, R13 ;  /* 0x0000000d00229202 */ /* 0x000fc40000000f00 */
[----:B------:R-:W-:Y:S02]  /*4530*/  LOP3.LUT P1, RZ, R76, 0x2, RZ, 0xc0, !PT ;  /* 0x000000024cff7812 */ /* 0x000fe4000782c0ff */
[----:B0-----:R-:W-:Y:S02]  /*4540*/  MOV R14, R90 ;  /* 0x0000005a000e7202 */ /* 0x001fe40000000f00 */
[----:B------:R-:W-:Y:S01]  /*4550*/  MOV R15, R91 ;  /* 0x0000005b000f7202 */ /* 0x000fe20000000f00 */
[----:B------:R0:W-:Y:S01]  /*4560*/  STL.64 [R1+0x1a8], R16 ;  /* 0x0001a81001007387 */ /* 0x0001e20000100a00 */
[----:B------:R-:W-:Y:S02]  /*4570*/  @!P2 MOV R37, R16 ;  /* 0x000000100025a202 */ /* 0x000fe40000000f00 */
[----:B------:R-:W-:Y:S02]  /*4580*/  @!P2 MOV R36, R17 ;  /* 0x000000110024a202 */ /* 0x000fe40000000f00 */
[----:B0-----:R-:W-:-:S02]  /*4590*/  MOV R16, R14 ;  /* 0x0000000e00107202 */ /* 0x001fc40000000f00 */
[----:B------:R-:W-:Y:S02]  /*45a0*/  MOV R17, R15 ;  /* 0x0000000f00117202 */ /* 0x000fe40000000f00 */
[----:B------:R-:W-:-:S06]  /*45b0*/  CS2R R14, SRZ ;  /* 0x00000000000e7805 */ /* 0x000fcc000001ff00 */
[----:B------:R0:W2:Y:S02]  /*45c0*/  @!P1 LDG.E.64 R14, desc[UR10][R26.64] ;  /* 0x0000000a1a0e9981 */ /* 0x0000a4000c1e1b00 */
[----:B0-----:R-:W-:Y:S02]  /*45d0*/  MOV R26, R16 ;  /* 0x00000010001a7202 */ /* 0x001fe40000000f00 */
[----:B------:R-:W-:Y:S02]  /*45e0*/  MOV R27, R17 ;  /* 0x00000011001b7202 */ /* 0x000fe40000000f00 */
[----:B------:R-:W-:-:S06]  /*45f0*/  CS2R R16, SRZ ;  /* 0x0000000000107805 */ /* 0x000fcc000001ff00 */
[----:B------:R0:W3:Y:S02]  /*4600*/  @!P1 LDG.E.64 R16, desc[UR10][R22.64] ;  /* 0x0000000a16109981 */ /* 0x0000e4000c1e1b00 */
[----:B0-----:R-:W-:Y:S02]  /*4610*/  MOV R22, R24 ;  /* 0x0000001800167202 */ /* 0x001fe40000000f00 */
[----:B------:R-:W-:Y:S02]  /*4620*/  MOV R23, R25 ;  /* 0x0000001900177202 */ /* 0x000fe40000000f00 */
[----:B------:R-:W2:Y:S01]  /*4630*/  LDL.LU.64 R24, [R1+0x2a0] ;  /* 0x0002a00001187983 */ /* 0x000ea20000300a00 */
[----:B------:R-:W-:Y:S02]  /*4640*/  MOV R32, R10 ;  /* 0x0000000a00207202 */ /* 0x000fe40000000f00 */
[----:B------:R-:W-:Y:S02]  /*4650*/  MOV R33, R11 ;  /* 0x0000000b00217202 */ /* 0x000fe40000000f00 */
[----:B------:R-:W3:Y:S01]  /*4660*/  LDL.LU.64 R10, [R1+0x2a8] ;  /* 0x0002a800010a7983 */ /* 0x000ee20000300a00 */
[----:B------:R-:W-:-:S03]  /*4670*/  MOV R116, R87 ;  /* 0x0000005700747202 */ /* 0x000fc60000000f00 */
[----:B------:R0:W-:Y:S01]  /*4680*/  STL.64 [R1+0xa0], R30 ;  /* 0x0000a01e01007387 */ /* 0x0001e20000100a00 */
[----:B------:R-:W-:Y:S01]  /*4690*/  HFMA2 R87, -RZ, RZ, 0, 0 ;  /* 0x00000000ff577431 */ /* 0x000fe200000001ff */
[----:B----4-:R-:W-:Y:S02]  /*46a0*/  @!P0 MOV R87, R5 ;  /* 0x0000000500578202 */ /* 0x010fe40000000f00 */
[----:B------:R1:W-:Y:S01]  /*46b0*/  STL [R1+0x238], R0 ;  /* 0x0002380001007387 */ /* 0x0003e20000100800 */
[----:B0-----:R-:W-:Y:S02]  /*46c0*/  MOV R30, R32 ;  /* 0x00000020001e7202 */ /* 0x001fe40000000f00 */
[----:B------:R-:W-:Y:S02]  /*46d0*/  MOV R31, R33 ;  /* 0x00000021001f7202 */ /* 0x000fe40000000f00 */
[----:B------:R-:W-:Y:S02]  /*46e0*/  CS2R R32, SRZ ;  /* 0x0000000000207805 */ /* 0x000fe4000001ff00 */
[----:B-1----:R-:W-:-:S02]  /*46f0*/  MOV R0, RZ ;  /* 0x000000ff00007202 */ /* 0x002fc40000000f00 */
[----:B------:R-:W-:Y:S02]  /*4700*/  @!P0 MOV R33, R4 ;  /* 0x0000000400218202 */ /* 0x000fe40000000f00 */
[----:B------:R-:W-:Y:S02]  /*4710*/  @!P0 MOV R32, R6 ;  /* 0x0000000600208202 */ /* 0x000fe40000000f00 */
[----:B------:R-:W-:Y:S02]  /*4720*/  @!P0 MOV R0, R7 ;  /* 0x0000000700008202 */ /* 0x000fe40000000f00 */
[----:B------:R-:W-:Y:S01]  /*4730*/  LOP3.LUT P0, RZ, R76, 0x1, RZ, 0xc0, !PT ;  /* 0x000000014cff7812 */ /* 0x000fe2000780c0ff */
[----:B------:R0:W-:Y:S04]  /*4740*/  STL.64 [R1+0x1b0], R12 ;  /* 0x0001b00c01007387 */ /* 0x0001e80000100a00 */
[----:B------:R1:W-:Y:S01]  /*4750*/  STL.64 [R1+0xb0], R2 ;  /* 0x0000b00201007387 */ /* 0x0003e20000100a00 */
[----:B0-----:R-:W-:-:S02]  /*4760*/  CS2R R12, SRZ ;  /* 0x00000000000c7805 */ /* 0x001fc4000001ff00 */
[----:B-1----:R-:W-:Y:S02]  /*4770*/  MOV R2, R96 ;  /* 0x0000006000027202 */ /* 0x002fe40000000f00 */
[----:B------:R-:W-:Y:S02]  /*4780*/  MOV R3, R97 ;  /* 0x0000006100037202 */ /* 0x000fe40000000f00 */
[----:B------:R-:W-:Y:S01]  /*4790*/  LOP3.LUT P2, RZ, R76, 0x4, RZ, 0xc0, !PT ;  /* 0x000000044cff7812 */ /* 0x000fe2000784c0ff */
[----:B--2---:R0:W2:Y:S02]  /*47a0*/  @!P0 LDG.E.64 R12, desc[UR10][R24.64] ;  /* 0x0000000a180c8981 */ /* 0x0040a4000c1e1b00 */
[----:B0-----:R-:W-:Y:S02]  /*47b0*/  MOV R24, R2 ;  /* 0x0000000200187202 */ /* 0x001fe40000000f00 */
[----:B------:R-:W-:Y:S02]  /*47c0*/  MOV R25, R3 ;  /* 0x0000000300197202 */ /* 0x000fe40000000f00 */
[----:B------:R-:W-:-:S06]  /*47d0*/  CS2R R2, SRZ ;  /* 0x0000000000027805 */ /* 0x000fcc000001ff00 */
[----:B------:R-:W4:Y:S04]  /*47e0*/  @!P0 LDG.E.64 R2, desc[UR10][R20.64] ;  /* 0x0000000a14028981 */ /* 0x000f28000c1e1b00 */
[----:B------:R0:W-:Y:S02]  /*47f0*/  STL.64 [R1+0x1a0], R8 ;  /* 0x0001a00801007387 */ /* 0x0001e40000100a00 */
[----:B0-----:R-:W-:-:S06]  /*4800*/  CS2R R8, SRZ ;  /* 0x0000000000087805 */ /* 0x001fcc000001ff00 */
[----:B---3--:R0:W3:Y:S02]  /*4810*/  @!P2 LDG.E.64 R8, desc[UR10][R10.64] ;  /* 0x0000000a0a08a981 */ /* 0x0080e4000c1e1b00 */
[----:B0-----:R-:W-:-:S06]  /*4820*/  CS2R R10, SRZ ;  /* 0x00000000000a7805 */ /* 0x001fcc000001ff00 */
[----:B------:R-:W3:Y:S01]  /*4830*/  @!P2 LDG.E.64 R10, desc[UR10][R28.64] ;  /* 0x0000000a1c0aa981 */ /* 0x000ee2000c1e1b00 */
[----:B------:R-:W-:Y:S02]  /*4840*/  MOV R20, R100 ;  /* 0x0000006400147202 */ /* 0x000fe40000000f00 */
[----:B------:R-:W-:Y:S02]  /*4850*/  MOV R21, R101 ;  /* 0x0000006500157202 */ /* 0x000fe40000000f00 */
[----:B------:R-:W-:Y:S01]  /*4860*/  CS2R R100, SRZ ;  /* 0x0000000000647805 */ /* 0x000fe2000001ff00 */
[----:B------:R0:W-:Y:S04]  /*4870*/  STL.64 [R1+0xb8], R4 ;  /* 0x0000b80401007387 */ /* 0x0001e80000100a00 */
[----:B------:R1:W-:Y:S01]  /*4880*/  STL.64 [R1+0x1b8], R6 ;  /* 0x0001b80601007387 */ /* 0x0003e20000100a00 */
[----:B0-----:R-:W-:-:S02]  /*4890*/  CS2R R4, SRZ ;  /* 0x0000000000047805 */ /* 0x001fc4000001ff00 */
[----:B-1----:R-:W-:Y:S02]  /*48a0*/  CS2R R6, SRZ ;  /* 0x0000000000067805 */ /* 0x002fe4000001ff00 */
[----:B------:R-:W-:Y:S02]  /*48b0*/  CS2R R96, SRZ ;  /* 0x0000000000607805 */ /* 0x000fe4000001ff00 */
[----:B------:R-:W-:Y:S01]  /*48c0*/  @!P1 MOV R98, R17 ;  /* 0x0000001100629202 */ /* 0x000fe20000000f00 */
[----:B------:R0:W-:Y:S01]  /*48d0*/  STL.64 [R1+0x1c8], R16 ;  /* 0x0001c81001007387 */ /* 0x0001e20000100a00 */
[----:B------:R-:W-:Y:S02]  /*48e0*/  @!P1 MOV R97, R16 ;  /* 0x0000001000619202 */ /* 0x000fe40000000f00 */
[----:B0-----:R-:W-:-:S06]  /*48f0*/  CS2R R16, SRZ ;  /* 0x0000000000107805 */ /* 0x001fcc000001ff00 */
[----:B------:R0:W3:Y:S01]  /*4900*/  @!P3 LDG.E.64 R16, desc[UR10][R22.64] ;  /* 0x0000000a1610b981 */ /* 0x0000e2000c1e1b00 */
[----:B------:R-:W-:Y:S01]  /*4910*/  UIMAD.WIDE UR6, UR8, 0x8, UR6 ;  /* 0x00000008080678a5 */ /* 0x000fe2000f8e0206 */
[----:B0-----:R-:W-:-:S06]  /*4920*/  CS2R R22, SRZ ;  /* 0x0000000000167805 */ /* 0x001fcc000001ff00 */
[----:B------:R0:W3:Y:S02]  /*4930*/  @!P4 LDG.E.64 R22, desc[UR10][R26.64] ;  /* 0x0000000a1a16c981 */ /* 0x0000e4000c1e1b00 */
[----:B0-----:R-:W-:-:S06]  /*4940*/  CS2R R26, SRZ ;  /* 0x00000000001a7805 */ /* 0x001fcc000001ff00 */
[----:B------:R0:W3:Y:S02]  /*4950*/  @!P5 LDG.E.64 R26, desc[UR10][R74.64] ;  /* 0x0000000a4a1ad981 */ /* 0x0000e4000c1e1b00 */
[----:B0-----:R-:W-:Y:S02]  /*4960*/  MOV R74, UR6 ;  /* 0x00000006004a7c02 */ /* 0x001fe40008000f00 */
[----:B------:R-:W-:Y:S02]  /*4970*/  CS2R R90, SRZ ;  /* 0x00000000005a7805 */ /* 0x000fe4000001ff00 */
[----:B------:R-:W-:Y:S01]  /*4980*/  MOV R75, UR7 ;  /* 0x00000007004b7c02 */ /* 0x000fe20008000f00 */
[----:B------:R-:W-:Y:S01]  /*4990*/  STL.64 [R1+0xc8], R14 ;  /* 0x0000c80e01007387 */ /* 0x000fe20000100a00 */
[----:B--2---:R-:W-:-:S04]  /*49a0*/  @!P0 MOV R100, R12 ;  /* 0x0000000c00648202 */ /* 0x004fc80000000f00 */
[----:B------:R-:W2:Y:S01]  /*49b0*/  LDG.E.64 R74, desc[UR10][R74.64] ;  /* 0x0000000a4a4a7981 */ /* 0x000ea2000c1e1b00 */
[----:B------:R-:W-:Y:S01]  /*49c0*/  @!P0 MOV R113, R13 ;  /* 0x0000000d00718202 */ /* 0x000fe20000000f00 */
[----:B------:R-:W0:Y:S01]  /*49d0*/  LDCU.U8 UR6, c[0x0][0x414] ;  /* 0x00008280ff0677ac */ /* 0x000e220008000000 */
[----:B----4-:R-:W-:Y:S02]  /*49e0*/  @!P0 MOV R101, R2 ;  /* 0x0000000200658202 */ /* 0x010fe40000000f00 */
[----:B------:R-:W-:Y:S02]  /*49f0*/  @!P0 MOV R102, R3 ;  /* 0x0000000300668202 */ /* 0x000fe40000000f00 */
[----:B------:R-:W-:-:S13]  /*4a00*/  LOP3.LUT P0, RZ, R76, 0x4000000, RZ, 0xc0, !PT ;  /* 0x040000004cff7812 */ /* 0x000fda000780c0ff */
[----:B------:R1:W4:Y:S04]  /*4a10*/  @!P0 LDG.E.64 R4, desc[UR10][R18.64] ;  /* 0x0000000a12048981 */ /* 0x000328000c1e1b00 */
[----:B------:R-:W2:Y:S01]  /*4a20*/  @!P0 LDG.E.64 R6, desc[UR10][R120.64] ;  /* 0x0000000a78068981 */ /* 0x000ea2000c1e1b00 */
[----:B------:R-:W-:Y:S02]  /*4a30*/  MOV R28, R88 ;  /* 0x00000058001c7202 */ /* 0x000fe40000000f00 */
[----:B------:R-:W-:Y:S02]  /*4a40*/  MOV R29, R89 ;  /* 0x00000059001d7202 */ /* 0x000fe40000000f00 */
[----:B------:R-:W-:Y:S02]  /*4a50*/  CS2R R88, SRZ ;  /* 0x0000000000587805 */ /* 0x000fe4000001ff00 */
[----:B---3--:R-:W-:-:S02]  /*4a60*/  @!P2 MOV R88, R8 ;  /* 0x000000080058a202 */ /* 0x008fc40000000f00 */
[----:B------:R-:W-:Y:S01]  /*4a70*/  @!P2 MOV R89, R9 ;  /* 0x000000090059a202 */ /* 0x000fe20000000f00 */
[----:B------:R3:W-:Y:S01]  /*4a80*/  STL.64 [R1+0xd0], R12 ;  /* 0x0000d00c01007387 */ /* 0x0007e20000100a00 */
[----:B------:R-:W-:Y:S02]  /*4a90*/  @!P2 MOV R90, R10 ;  /* 0x0000000a005aa202 */ /* 0x000fe40000000f00 */
[----:B------:R-:W-:Y:S02]  /*4aa0*/  @!P2 MOV R91, R11 ;  /* 0x0000000b005ba202 */ /* 0x000fe40000000f00 */
[----:B-1----:R-:W-:Y:S02]  /*4ab0*/  CS2R R18, SRZ ;  /* 0x0000000000127805 */ /* 0x002fe4000001ff00 */
[----:B------:R-:W-:Y:S02]  /*4ac0*/  LOP3.LUT P2, RZ, R76, 0x10000000, RZ, 0xc0, !PT ;  /* 0x100000004cff7812 */ /* 0x000fe4000784c0ff */
[----:B---3--:R-:W-:-:S02]  /*4ad0*/  CS2R R12, SRZ ;  /* 0x00000000000c7805 */ /* 0x008fc4000001ff00 */
[----:B------:R-:W-:Y:S02]  /*4ae0*/  @!P1 MOV R95, R14 ;  /* 0x0000000e005f9202 */ /* 0x000fe40000000f00 */
[----:B------:R-:W-:Y:S01]  /*4af0*/  @!P1 MOV R96, R15 ;  /* 0x0000000f00609202 */ /* 0x000fe20000000f00 */
[----:B------:R-:W3:Y:S04]  /*4b00*/  @!P3 LDG.E.64 R18, desc[UR10][R30.64] ;  /* 0x0000000a1e12b981 */ /* 0x000ee8000c1e1b00 */
[----:B------:R1:W-:Y:S04]  /*4b10*/  STL [R1+0x29c], R113 ;  /* 0x00029c7101007387 */ /* 0x0003e80000100800 */
[----:B------:R0:W3:Y:S04]  /*4b20*/  @!P2 LDG.E.64 R12, desc[UR10][R20.64] ;  /* 0x0000000a140ca981 */ /* 0x0000e8000c1e1b00 */
[----:B------:R1:W-:Y:S04]  /*4b30*/  STL.64 [R1+0xc0], R8 ;  /* 0x0000c00801007387 */ /* 0x0003e80000100a00 */
[----:B------:R1:W-:Y:S01]  /*4b40*/  STL.64 [R1+0x1c0], R10 ;  /* 0x0001c00a01007387 */ /* 0x0003e20000100a00 */
[----:B0-----:R-:W-:-:S03]  /*4b50*/  CS2R R20, SRZ ;  /* 0x0000000000147805 */ /* 0x001fc6000001ff00 */
[----:B------:R-:W5:Y:S04]  /*4b60*/  LDL R121, [R1+0x238] ;  /* 0x0002380001797983 */ /* 0x000f680000100800 */
[----:B------:R0:W3:Y:S02]  /*4b70*/  @!P4 LDG.E.64 R20, desc[UR10][R78.64] ;  /* 0x0000000a4e14c981 */ /* 0x0000e4000c1e1b00 */
[----:B0-----:R-:W0:Y:S01]  /*4b80*/  S2R R78, SR_TID.X ;  /* 0x00000000004e7919 */ /* 0x001e220000002100 */
[----:B------:R-:W-:Y:S02]  /*4b90*/  LOP3.LUT P1, RZ, R76, 0x8000000, RZ, 0xc0, !PT ;  /* 0x080000004cff7812 */ /* 0x000fe4000782c0ff */
[----:B------:R-:W-:Y:S02]  /*4ba0*/  CS2R R14, SRZ ;  /* 0x00000000000e7805 */ /* 0x000fe4000001ff00 */
[----:B------:R-:W-:-:S02]  /*4bb0*/  MOV R31, R77 ;  /* 0x0000004d001f7202 */ /* 0x000fc40000000f00 */
[----:B------:R-:W2:Y:S02]  /*4bc0*/  @!P6 LDC.64 R76, c[0x0][0x398] ;  /* 0x0000e600ff4ceb82 */ /* 0x000ea40000000a00 */
[----:B------:R1:W3:Y:S02]  /*4bd0*/  @!P2 LDG.E.64 R14, desc[UR10][R24.64] ;  /* 0x0000000a180ea981 */ /* 0x0002e4000c1e1b00 */
[----:B-1----:R-:W-:-:S06]  /*4be0*/  CS2R R24, SRZ ;  /* 0x0000000000187805 */ /* 0x002fcc000001ff00 */
[----:B------:R1:W3:Y:S01]  /*4bf0*/  @!P5 LDG.E.64 R24, desc[UR10][R28.64] ;  /* 0x0000000a1c18d981 */ /* 0x0002e2000c1e1b00 */
[----:B------:R-:W-:Y:S01]  /*4c00*/  MOV R79, R116 ;  /* 0x00000074004f7202 */ /* 0x000fe20000000f00 */
[----:B------:R-:W-:Y:S01]  /*4c10*/  HFMA2 R116, -RZ, RZ, 0, 0 ;  /* 0x00000000ff747431 */ /* 0x000fe200000001ff */
[----:B-1----:R-:W-:Y:S02]  /*4c20*/  CS2R R28, SRZ ;  /* 0x00000000001c7805 */ /* 0x002fe4000001ff00 */
[----:B0-----:R-:W-:Y:S01]  /*4c30*/  LOP3.LUT R30, R78, 0xffff, RZ, 0xc0, !PT ;  /* 0x0000ffff4e1e7812 */ /* 0x001fe200078ec0ff */
[----:B------:R-:W-:-:S03]  /*4c40*/  HFMA2 R113, -RZ, RZ, 0, 0 ;  /* 0x00000000ff717431 */ /* 0x000fc600000001ff */
[----:B------:R0:W3:Y:S01]  /*4c50*/  @!P6 LDG.E.64 R28, desc[UR10][R114.64] ;  /* 0x0000000a721ce981 */ /* 0x0000e2000c1e1b00 */
[----:B------:R-:W-:Y:S01]  /*4c60*/  IMAD R30, R30, 0x925, RZ ;  /* 0x000009251e1e7824 */ /* 0x000fe200078e02ff */
[----:B0-----:R-:W-:-:S04]  /*4c70*/  CS2R R114, SRZ ;  /* 0x0000000000727805 */ /* 0x001fc8000001ff00 */
[----:B------:R-:W-:-:S04]  /*4c80*/  SHF.R.U32.HI R30, RZ, 0x10, R30 ;  /* 0x00000010ff1e7819 */ /* 0x000fc8000001161e */
[----:B------:R-:W-:Y:S02]  /*4c90*/  PRMT R30, R30, 0x9910, RZ ;  /* 0x000099101e1e7816 */ /* 0x000fe400000000ff */
[----:B------:R-:W-:-:S03]  /*4ca0*/  CS2R R8, SRZ ;  /* 0x0000000000087805 */ /* 0x000fc6000001ff00 */
[----:B------:R-:W-:-:S03]  /*4cb0*/  IMAD R30, R30, 0x1c, RZ ;  /* 0x0000001c1e1e7824 */ /* 0x000fc600078e02ff */
[----:B------:R0:W3:Y:S02]  /*4cc0*/  @!P1 LDG.E.64 R8, desc[UR10][R122.64] ;  /* 0x0000000a7a089981 */ /* 0x0000e4000c1e1b00 */
[----:B------:R-:W-:-:S04]  /*4cd0*/  IADD3 R30, PT, PT, RZ, -R30, RZ ;  /* 0x8000001eff1e7210 */ /* 0x000fc80007ffe0ff */
[----:B------:R-:W-:-:S04]  /*4ce0*/  PRMT R30, R30, 0x7710, RZ ;  /* 0x000077101e1e7816 */ /* 0x000fc800000000ff */
[----:B------:R-:W-:-:S04]  /*4cf0*/  IADD3 R78, PT, PT, R30, R78, RZ ;  /* 0x0000004e1e4e7210 */ /* 0x000fc80007ffe0ff */
[----:B------:R-:W-:Y:S02]  /*4d00*/  SHF.L.U32 R78, R78, 0x1, RZ ;  /* 0x000000014e4e7819 */ /* 0x000fe400000006ff */
[----:B------:R-:W-:Y:S02]  /*4d10*/  MOV R120, UR13 ;  /* 0x0000000d00787c02 */ /* 0x000fe40008000f00 */
[----:B------:R-:W-:-:S06]  /*4d20*/  CS2R R10, SRZ ;  /* 0x00000000000a7805 */ /* 0x000fcc000001ff00 */
[----:B------:R-:W3:Y:S04]  /*4d30*/  @!P1 LDG.E.64 R10, desc[UR10][R124.64] ;  /* 0x0000000a7c0a9981 */ /* 0x000ee8000c1e1b00 */
[----:B------:R-:W5:Y:S04]  /*4d40*/  LDL R125, [R1+0x26c] ;  /* 0x00026c00017d7983 */ /* 0x000f680000100800 */
[----:B------:R-:W5:Y:S01]  /*4d50*/  LDL R124, [R1+0x278] ;  /* 0x00027800017c7983 */ /* 0x000f620000100800 */
[----:B----4-:R-:W-:Y:S02]  /*4d60*/  @!P0 MOV R116, R4 ;  /* 0x0000000400748202 */ /* 0x010fe40000000f00 */
[----:B------:R-:W-:-:S02]  /*4d70*/  @!P0 MOV R115, R5 ;  /* 0x0000000500738202 */ /* 0x000fc40000000f00 */
[----:B--2---:R-:W-:Y:S02]  /*4d80*/  @!P0 MOV R114, R6 ;  /* 0x0000000600728202 */ /* 0x004fe40000000f00 */
[----:B------:R-:W-:Y:S02]  /*4d90*/  @!P0 MOV R113, R7 ;  /* 0x0000000700718202 */ /* 0x000fe40000000f00 */
[----:B------:R-:W-:-:S04]  /*4da0*/  @!P6 IADD3 R76, P0, PT, R31, R76, RZ ;  /* 0x0000004c1f4ce210 */ /* 0x000fc80007f1e0ff */
[----:B------:R-:W-:Y:S02]  /*4db0*/  @!P6 IADD3.X R77, PT, PT, R79, R77, RZ, P0, !PT ;  /* 0x0000004d4f4de210 */ /* 0x000fe400007fe4ff */
[----:B------:R-:W-:-:S13]  /*4dc0*/  ISETP.NE.AND P0, PT, RZ, UR6, PT ;  /* 0x00000006ff007c0c */ /* 0x000fda000bf05270 */
[----:B0-----:R-:W0:Y:S01]  /*4dd0*/  @P0 LDC.64 R122, c[0x0][0x3b0] ;  /* 0x0000ec00ff7a0b82 */ /* 0x001e220000000a00 */
[----:B------:R-:W-:-:S05]  /*4de0*/  LOP3.LUT R79, R78, 0xffff, RZ, 0xc0, !PT ;  /* 0x0000ffff4e4f7812 */ /* 0x000fca00078ec0ff */
[----:B------:R-:W-:Y:S01]  /*4df0*/  IMAD R120, R120, 0x38, R79 ;  /* 0x0000003878787824 */ /* 0x000fe200078e024f */
[----:B------:R0:W-:Y:S01]  /*4e00*/  STL [R1+0x220], R79 ;  /* 0x0002204f01007387 */ /* 0x0001e20000100800 */
[----:B------:R-:W-:-:S06]  /*4e10*/  CS2R R30, SRZ ;  /* 0x00000000001e7805 */ /* 0x000fcc000001ff00 */
[----:B------:R1:W2:Y:S01]  /*4e20*/  @!P6 LDG.E.64 R30, desc[UR10][R76.64] ;  /* 0x0000000a4c1ee981 */ /* 0x0002a2000c1e1b00 */
[----:B0-----:R-:W-:Y:S02]  /*4e30*/  @P0 IMAD.WIDE R78, R120, 0x4, R122 ;  /* 0x00000004784e0825 */ /* 0x001fe400078e027a */
[----:B------:R-:W0:Y:S01]  /*4e40*/  LDC.64 R122, c[0x0][0x3a8] ;  /* 0x0000ea00ff7a7b82 */ /* 0x000e220000000a00 */
[----:B-1----:R-:W-:-:S06]  /*4e50*/  CS2R R76, SRZ ;  /* 0x00000000004c7805 */ /* 0x002fcc000001ff00 */
[----:B------:R0:W5:Y:S01]  /*4e60*/  @P0 LDG.E.64 R76, desc[UR10][R78.64] ;  /* 0x0000000a4e4c0981 */ /* 0x000162000c1e1b00 */
[----:B------:R-:W-:-:S03]  /*4e70*/  R2UR UR28, R74 ;  /* 0x000000004a1c72ca */ /* 0x000fc600000e0000 */
[----:B------:R1:W5:Y:S01]  /*4e80*/  LDL R74, [R1+0x264] ;  /* 0x00026400014a7983 */ /* 0x0003620000100800 */
[----:B0-----:R-:W-:-:S03]  /*4e90*/  IMAD.WIDE R78, R120, 0x4, R122 ;  /* 0x00000004784e7825 */ /* 0x001fc600078e027a */
[----:B------:R1:W5:Y:S04]  /*4ea0*/  LDL R120, [R1+0x23c] ;  /* 0x00023c0001787983 */ /* 0x0003680000100800 */
[----:B------:R1:W5:Y:S04]  /*4eb0*/  LDL R122, [R1+0x240] ;  /* 0x00024000017a7983 */ /* 0x0003680000100800 */
[----:B------:R1:W5:Y:S04]  /*4ec0*/  LDL R123, [R1+0x29c] ;  /* 0x00029c00017b7983 */ /* 0x0003680000100800 */
[----:B------:R-:W5:Y:S04]  /*4ed0*/  LDG.E.64 R78, desc[UR10][R78.64] ;  /* 0x0000000a4e4e7981 */ /* 0x000f68000c1e1b00 */
[----:B------:R0:W-:Y:S04]  /*4ee0*/  STL.64 [R1+0x1d8], R6 ;  /* 0x0001d80601007387 */ /* 0x0001e80000100a00 */
[----:B---3--:R3:W-:Y:S01]  /*4ef0*/  STL.64 [R1+0xe8], R12 ;  /* 0x0000e80c01007387 */ /* 0x0087e20000100a00 */
[----:B0-----:R-:W-:-:S02]  /*4f00*/  CS2R R6, SRZ ;  /* 0x0000000000067805 */ /* 0x001fc4000001ff00 */
[----:B------:R-:W-:Y:S02]  /*4f10*/  @!P2 MOV R7, R13 ;  /* 0x0000000d0007a202 */ /* 0x000fe40000000f00 */
[----:B---3--:R-:W-:-:S05]  /*4f20*/  MOV R13, UR28 ;  /* 0x0000001c000d7c02 */ /* 0x008fca0008000f00 */
[----:B------:R-:W-:-:S05]  /*4f30*/  FFMA.FTZ R75, -R13, UR28, R75 ;  /* 0x0000001c0d4b7c23 */ /* 0x000fca000801014b */
[----:B------:R-:W-:-:S13]  /*4f40*/  FSETP.GTU.FTZ.AND P0, PT, R75, RZ, PT ;  /* 0x000000ff4b00720b */ /* 0x000fda0003f1c000 */
[----:B------:R-:W-:-:S05]  /*4f50*/  VOTEU.ANY UP0, P0 ;  /* 0x0000000000ff7886 */ /* 0x000fca0000000100 */
[----:B------:R-:W0:Y:S01]  /*4f60*/  @UP0 LDCU UR5, c[0x0][0x3c0] ;  /* 0x00007800ff0507ac */ /* 0x000e220008000800 */
[----:B------:R-:W-:Y:S01]  /*4f70*/  PLOP3.LUT P0, PT, PT, PT, UP0, 0x80, 0x8 ;  /* 0x000000000008781c */ /* 0x000fe20003f0f008 */
[----:B------:R-:W-:Y:S01]  /*4f80*/  HFMA2 R13, -RZ, RZ, 0, 0 ;  /* 0x00000000ff0d7431 */ /* 0x000fe200000001ff */
[----:B------:R-:W-:Y:S01]  /*4f90*/  @!P2 MOV R6, R12 ;  /* 0x0000000c0006a202 */ /* 0x000fe20000000f00 */
[----:B------:R-:W-:Y:S01]  /*4fa0*/  HFMA2 R12, -RZ, RZ, 0, 0 ;  /* 0x00000000ff0c7431 */ /* 0x000fe200000001ff */
[----:B------:R-:W-:Y:S01]  /*4fb0*/  @!P3 MOV R12, R18 ;  /* 0x00000012000cb202 */ /* 0x000fe20000000f00 */
[----:B------:R3:W-:Y:S01]  /*4fc0*/  STL.64 [R1+0x1f0], R18 ;  /* 0x0001f01201007387 */ /* 0x0007e20000100a00 */
[----:B------:R-:W-:-:S03]  /*4fd0*/  @!P3 MOV R13, R19 ;  /* 0x00000013000db202 */ /* 0x000fc60000000f00 */
[----:B------:R0:W-:Y:S01]  /*4fe0*/  STL.64 [R1+0x100], R24 ;  /* 0x0001001801007387 */ /* 0x0001e20000100a00 */
[----:B---3--:R-:W-:Y:S02]  /*4ff0*/  CS2R R18, SRZ ;  /* 0x0000000000127805 */ /* 0x008fe4000001ff00 */
[----:B------:R-:W-:Y:S01]  /*5000*/  @!P5 MOV R18, R24 ;  /* 0x000000180012d202 */ /* 0x000fe20000000f00 */
[----:B0-----:R-:W-:-:S06]  /*5010*/  @P0 FADD.FTZ R24, R75, UR5 ;  /* 0x000000054b180e21 */ /* 0x001fcc0008010000 */
[----:B------:R-:W0:Y:S01]  /*5020*/  @P0 MUFU.RSQ R24, R24 ;  /* 0x0000001800180308 */ /* 0x000e220000001400 */
[----:B------:R-:W-:Y:S04]  /*5030*/  STL.64 [R1+0x200], R26 ;  /* 0x0002001a01007387 */ /* 0x000fe80000100a00 */
[----:B------:R-:W-:Y:S01]  /*5040*/  STL.64 [R1+0x108], R28 ;  /* 0x0001081c01007387 */ /* 0x000fe20000100a00 */
[----:B------:R-:W-:-:S03]  /*5050*/  UISETP.NE.AND UP1, UPT, UR6, URZ, UPT ;  /* 0x000000ff0600728c */ /* 0x000fc6000bf25270 */
[----:B------:R3:W-:Y:S04]  /*5060*/  STL.64 [R1+0x1d0], R2 ;  /* 0x0001d00201007387 */ /* 0x0007e80000100a00 */
[----:B------:R4:W-:Y:S04]  /*5070*/  STL.64 [R1+0xd8], R4 ;  /* 0x0000d80401007387 */ /* 0x0009e80000100a00 */
[----:B------:R1:W-:Y:S01]  /*5080*/  STL.64 [R1+0xe0], R8 ;  /* 0x0000e00801007387 */ /* 0x0003e20000100a00 */
[----:B0-----:R-:W-:Y:S02]  /*5090*/  @P0 R2UR UR5, R24 ;  /* 0x00000000180502ca */ /* 0x001fe400000e0000 */
[----:B---3--:R-:W-:Y:S01]  /*50a0*/  CS2R R2, SRZ ;  /* 0x0000000000027805 */ /* 0x008fe2000001ff00 */
[----:B------:R0:W-:Y:S01]  /*50b0*/  STL.64 [R1+0x1e0], R10 ;  /* 0x0001e00a01007387 */ /* 0x0001e20000100a00 */
[----:B------:R-:W-:-:S02]  /*50c0*/  @!P1 MOV R2, R8 ;  /* 0x0000000800029202 */ /* 0x000fc40000000f00 */
[----:B----4-:R-:W-:Y:S02]  /*50d0*/  CS2R R4, SRZ ;  /* 0x0000000000047805 */ /* 0x010fe4000001ff00 */
[----:B------:R-:W-:Y:S02]  /*50e0*/  @!P1 MOV R3, R9 ;  /* 0x0000000900039202 */ /* 0x000fe40000000f00 */
[----:B------:R-:W-:Y:S02]  /*50f0*/  @!P1 MOV R4, R10 ;  /* 0x0000000a00049202 */ /* 0x000fe40000000f00 */
[----:B-1----:R-:W-:Y:S02]  /*5100*/  CS2R R8, SRZ ;  /* 0x0000000000087805 */ /* 0x002fe4000001ff00 */
[----:B------:R-:W-:Y:S01]  /*5110*/  @!P1 MOV R5, R11 ;  /* 0x0000000b00059202 */ /* 0x000fe20000000f00 */
[----:B------:R1:W-:Y:S01]  /*5120*/  STL.64 [R1+0x1e8], R14 ;  /* 0x0001e80e01007387 */ /* 0x0003e20000100a00 */
[----:B------:R-:W-:-:S02]  /*5130*/  @!P2 MOV R8, R14 ;  /* 0x0000000e0008a202 */ /* 0x000fc40000000f00 */
[----:B0-----:R-:W-:Y:S02]  /*5140*/  CS2R R10, SRZ ;  /* 0x00000000000a7805 */ /* 0x001fe4000001ff00 */
[----:B------:R-:W-:Y:S01]  /*5150*/  @!P2 MOV R9, R15 ;  /* 0x0000000f0009a202 */ /* 0x000fe20000000f00 */
[----:B------:R0:W-:Y:S01]  /*5160*/  STL.64 [R1+0xf0], R16 ;  /* 0x0000f01001007387 */ /* 0x0001e20000100a00 */
[----:B------:R-:W-:Y:S02]  /*5170*/  @!P3 MOV R10, R16 ;  /* 0x00000010000ab202 */ /* 0x000fe40000000f00 */
[----:B------:R-:W-:Y:S01]  /*5180*/  @!P3 MOV R11, R17 ;  /* 0x00000011000bb202 */ /* 0x000fe20000000f00 */
[----:B------:R3:W-:Y:S01]  /*5190*/  STL.64 [R1+0xf8], R20 ;  /* 0x0000f81401007387 */ /* 0x0007e20000100a00 */
[----:B------:R-:W-:Y:S02]  /*51a0*/  @!P5 MOV R19, R25 ;  /* 0x000000190013d202 */ /* 0x000fe40000000f00 */
[----:B-1----:R-:W-:Y:S01]  /*51b0*/  CS2R R14, SRZ ;  /* 0x00000000000e7805 */ /* 0x002fe2000001ff00 */
[----:B------:R1:W-:Y:S01]  /*51c0*/  STL.64 [R1+0x1f8], R22 ;  /* 0x0001f81601007387 */ /* 0x0003e20000100a00 */
[----:B------:R-:W-:-:S02]  /*51d0*/  @!P4 MOV R14, R20 ;  /* 0x00000014000ec202 */ /* 0x000fc40000000f00 */
[----:B0-----:R-:W-:Y:S02]  /*51e0*/  CS2R R16, SRZ ;  /* 0x0000000000107805 */ /* 0x001fe4000001ff00 */
[----:B------:R-:W-:Y:S02]  /*51f0*/  @!P4 MOV R15, R21 ;  /* 0x00000015000fc202 */ /* 0x000fe40000000f00 */
[----:B------:R-:W-:Y:S02]  /*5200*/  CS2R R24, SRZ ;  /* 0x0000000000187805 */ /* 0x000fe4000001ff00 */
[----:B------:R-:W-:Y:S02]  /*5210*/  @!P4 MOV R16, R22 ;  /* 0x000000160010c202 */ /* 0x000fe40000000f00 */
[----:B---3--:R-:W-:Y:S02]  /*5220*/  CS2R R20, SRZ ;  /* 0x0000000000147805 */ /* 0x008fe4000001ff00 */
[----:B------:R-:W-:-:S02]  /*5230*/  @!P4 MOV R17, R23 ;  /* 0x000000170011c202 */ /* 0x000fc40000000f00 */
[----:B-1----:R-:W-:Y:S02]  /*5240*/  CS2R R22, SRZ ;  /* 0x0000000000167805 */ /* 0x002fe4000001ff00 */
[----:B------:R-:W-:Y:S02]  /*5250*/  @!P5 MOV R20, R26 ;  /* 0x0000001a0014d202 */ /* 0x000fe40000000f00 */
[----:B------:R-:W-:Y:S02]  /*5260*/  @!P5 MOV R21, R27 ;  /* 0x0000001b0015d202 */ /* 0x000fe40000000f00 */
[----:B------:R-:W-:Y:S02]  /*5270*/  @!P6 MOV R22, R28 ;  /* 0x0000001c0016e202 */ /* 0x000fe40000000f00 */
[----:B------:R-:W-:Y:S01]  /*5280*/  @!P6 MOV R23, R29 ;  /* 0x0000001d0017e202 */ /* 0x000fe20000000f00 */
[----:B------:R-:W-:Y:S01]  /*5290*/  UMOV UR16, 0x3f800000 ;  /* 0x3f80000000107882 */ /* 0x000fe20000000000 */
[----:B------:R-:W-:Y:S01]  /*52a0*/  @UP0 UMOV UR16, UR5 ;  /* 0x0000000500100c82 */ /* 0x000fe20008000000 */
[----:B--2---:R0:W-:Y:S01]  /*52b0*/  STL.64 [R1+0x208], R30 ;  /* 0x0002081e01007387 */ /* 0x0041e20000100a00 */
[----:B------:R-:W-:-:S02]  /*52c0*/  @!P6 MOV R24, R30 ;  /* 0x0000001e0018e202 */ /* 0x000fc40000000f00 */
[----:B------:R-:W-:Y:S01]  /*52d0*/  @!P6 MOV R25, R31 ;  /* 0x0000001f0019e202 */ /* 0x000fe20000000f00 */
[----:B------:R-:W-:Y:S06]  /*52e0*/  BRA.U UP1, `(.L_x_1415) ;  /* 0x0000001d01507547 */ /* 0x000fec000b800000 */
[----:B------:R-:W2:Y:S04]  /*52f0*/  LDL.LU R26, [R1+0x25c] ;  /* 0x00025c00011a7983 */ /* 0x000ea80000300800 */
[----:B------:R-:W3:Y:S01]  /*5300*/  LDL.LU R75, [R1+0x260] ;  /* 0x00026000014b7983 */ /* 0x000ee20000300800 */
[----:B0----5:R-:W-:Y:S01]  /*5310*/  FMUL.FTZ R30, R78, R81 ;  /* 0x000000514e1e7220 */ /* 0x021fe20000410000 */
[----:B------:R-:W-:Y:S02]  /*5320*/  FMUL.FTZ R28, R79, R82 ;  /* 0x000000524f1c7220 */ /* 0x000fe40000410000 */
[----:B------:R-:W4:Y:S01]  /*5330*/  LDL.LU R31, [R1+0x280] ;  /* 0x00028000011f7983 */ /* 0x000f220000300800 */
[----:B------:R-:W-:-:S04]  /*5340*/  FADD.FTZ R29, RZ, R30 ;  /* 0x0000001eff1d7221 */ /* 0x000fc80000010000 */
[----:B------:R-:W-:Y:S01]  /*5350*/  FADD.FTZ R29, R28, R29 ;  /* 0x0000001d1c1d7221 */ /* 0x000fe20000010000 */
[----:B--2---:R-:W-:Y:S01]  /*5360*/  FADD.FTZ R27, R26, -UR28 ;  /* 0x8000001c1a1b7e21 */ /* 0x004fe20008010000 */
[----:B---3--:R-:W-:-:S03]  /*5370*/  FADD.FTZ R26, R75, -UR28 ;  /* 0x8000001c4b1a7e21 */ /* 0x008fc60008010000 */
[----:B------:R-:W-:Y:S01]  /*5380*/  FMUL.FTZ R27, R27, UR16 ;  /* 0x000000101b1b7c20 */ /* 0x000fe20008410000 */
[----:B------:R-:W2:Y:S01]  /*5390*/  LDL.LU R75, [R1+0x28c] ;  /* 0x00028c00014b7983 */ /* 0x000ea20000300800 */
[----:B------:R-:W-:Y:S02]  /*53a0*/  FMUL.FTZ R26, R26, UR16 ;  /* 0x000000101a1a7c20 */ /* 0x000fe40008410000 */
[----:B------:R-:W-:-:S04]  /*53b0*/  FFMA.FTZ R30, R27, R30, RZ ;  /* 0x0000001e1b1e7223 */ /* 0x000fc800000100ff */
[----:B------:R-:W-:Y:S01]  /*53c0*/  FFMA.FTZ R30, R26, R28, R30 ;  /* 0x0000001c1a1e7223 */ /* 0x000fe2000001001e */
[----:B------:R-:W-:Y:S02]  /*53d0*/  FADD.FTZ R28, R74, -UR28 ;  /* 0x8000001c4a1c7e21 */ /* 0x000fe40008010000 */
[----:B------:R-:W3:Y:S01]  /*53e0*/  LDL.LU R74, [R1+0x284] ;  /* 0x00028400014a7983 */ /* 0x000ee20000300800 */
[----:B------:R-:W-:Y:S01]  /*53f0*/  FFMA.FTZ R27, R27, R81, RZ ;  /* 0x000000511b1b7223 */ /* 0x000fe200000100ff */
[----:B------:R-:W-:Y:S01]  /*5400*/  FADD.FTZ R81, RZ, R81 ;  /* 0x00000051ff517221 */ /* 0x000fe20000010000 */
[----:B------:R-:W-:-:S03]  /*5410*/  FMUL.FTZ R28, R28, UR16 ;  /* 0x000000101c1c7c20 */ /* 0x000fc60008410000 */
[----:B------:R-:W-:Y:S01]  /*5420*/  FADD.FTZ R81, R81, R83 ;  /* 0x0000005351517221 */ /* 0x000fe20000010000 */
[-C--:B------:R-:W-:Y:S01]  /*5430*/  FFMA.FTZ R27, R28, R83.reuse, R27 ;  /* 0x000000531c1b7223 */ /* 0x080fe2000001001b */
[----:B------:R-:W-:-:S04]  /*5440*/  FMUL.FTZ R83, R78, R83 ;  /* 0x000000534e537220 */ /* 0x000fc80000410000 */
[----:B------:R-:W-:Y:S01]  /*5450*/  FFMA.FTZ R30, R28, R83, R30 ;  /* 0x000000531c1e7223 */ /* 0x000fe2000001001e */
[----:B------:R-:W-:Y:S01]  /*5460*/  FADD.FTZ R28, R125, -UR28 ;  /* 0x8000001c7d1c7e21 */ /* 0x000fe20008010000 */
[----:B------:R-:W-:Y:S01]  /*5470*/  FFMA.FTZ R26, R26, R82, RZ ;  /* 0x000000521a1a7223 */ /* 0x000fe200000100ff */
[----:B------:R-:W-:Y:S01]  /*5480*/  FADD.FTZ R82, RZ, R82 ;  /* 0x00000052ff527221 */ /* 0x000fe20000010000 */
[----:B------:R-:W-:Y:S01]  /*5490*/  FADD.FTZ R29, R29, R83 ;  /* 0x000000531d1d7221 */ /* 0x000fe20000010000 */
[----:B------:R-:W-:Y:S01]  /*54a0*/  FMUL.FTZ R28, R28, UR16 ;  /* 0x000000101c1c7c20 */ /* 0x000fe20008410000 */
[----:B------:R-:W2:Y:S01]  /*54b0*/  LDL.LU R83, [R1+0x290] ;  /* 0x0002900001537983 */ /* 0x000ea20000300800 */
[----:B------:R-:W-:Y:S02]  /*54c0*/  FADD.FTZ R82, R82, R84 ;  /* 0x0000005452527221 */ /* 0x000fe40000010000 */
[CC--:B------:R-:W-:Y:S01]  /*54d0*/  FFMA.FTZ R26, R28.reuse, R84.reuse, R26 ;  /* 0x000000541c1a7223 */ /* 0x0c0fe2000001001a */
[----:B------:R-:W-:Y:S01]  /*54e0*/  FMUL.FTZ R84, R79, R84 ;  /* 0x000000544f547220 */ /* 0x000fe20000410000 */
[----:B------:R-:W-:Y:S01]  /*54f0*/  FADD.FTZ R81, R81, R85 ;  /* 0x0000005551517221 */ /* 0x000fe20000010000 */
[----:B------:R-:W2:Y:S02]  /*5500*/  LDL.LU R125, [R1+0x27c] ;  /* 0x00027c00017d7983 */ /* 0x000ea40000300800 */
[----:B------:R-:W-:Y:S01]  /*5510*/  FFMA.FTZ R30, R28, R84, R30 ;  /* 0x000000541c1e7223 */ /* 0x000fe2000001001e */
[----:B------:R-:W-:-:S02]  /*5520*/  FADD.FTZ R28, R124, -UR28 ;  /* 0x8000001c7c1c7e21 */ /* 0x000fc40008010000 */
[----:B------:R-:W2:Y:S02]  /*5530*/  LDL.LU R124, [R1+0x288] ;  /* 0x00028800017c7983 */ /* 0x000ea40000300800 */
[----:B------:R-:W-:-:S04]  /*5540*/  FMUL.FTZ R28, R28, UR16 ;  /* 0x000000101c1c7c20 */ /* 0x000fc80008410000 */
[-C--:B------:R-:W-:Y:S01]  /*5550*/  FFMA.FTZ R27, R28, R85.reuse, R27 ;  /* 0x000000551c1b7223 */ /* 0x080fe2000001001b */
[----:B------:R-:W-:-:S04]  /*5560*/  FMUL.FTZ R85, R78, R85 ;  /* 0x000000554e557220 */ /* 0x000fc80000410000 */
[----:B------:R-:W-:Y:S01]  /*5570*/  FFMA.FTZ R30, R28, R85, R30 ;  /* 0x000000551c1e7223 */ /* 0x000fe2000001001e */
[----:B---3--:R-:W-:Y:S02]  /*5580*/  FADD.FTZ R28, R74, -UR28 ;  /* 0x8000001c4a1c7e21 */ /* 0x008fe40008010000 */
[----:B------:R-:W3:Y:S01]  /*5590*/  LDL.LU R74, [R1+0x298] ;  /* 0x00029800014a7983 */ /* 0x000ee20000300800 */
[----:B----4-:R-:W-:-:S04]  /*55a0*/  FADD.FTZ R31, R31, -UR28 ;  /* 0x8000001c1f1f7e21 */ /* 0x010fc80008010000 */
[----:B------:R-:W-:Y:S01]  /*55b0*/  FMUL.FTZ R31, R31, UR16 ;  /* 0x000000101f1f7c20 */ /* 0x000fe20008410000 */
[----:B------:R-:W-:Y:S01]  /*55c0*/  FADD.FTZ R82, R82, R86 ;  /* 0x0000005652527221 */ /* 0x000fe20000010000 */
[----:B------:R-:W-:Y:S02]  /*55d0*/  FMUL.FTZ R28, R28, UR16 ;  /* 0x000000101c1c7c20 */ /* 0x000fe40008410000 */
[-C--:B------:R-:W-:Y:S01]  /*55e0*/  FFMA.FTZ R26, R31, R86.reuse, R26 ;  /* 0x000000561f1a7223 */ /* 0x080fe2000001001a */
[----:B------:R-:W-:Y:S01]  /*55f0*/  FMUL.FTZ R86, R79, R86 ;  /* 0x000000564f567220 */ /* 0x000fe20000410000 */
[----:B------:R-:W-:Y:S01]  /*5600*/  FADD.FTZ R29, R84, R29 ;  /* 0x0000001d541d7221 */ /* 0x000fe20000010000 */
[----:B------:R-:W-:Y:S01]  /*5610*/  FADD.FTZ R81, R81, R40 ;  /* 0x0000002851517221 */ /* 0x000fe20000010000 */
[----:B------:R-:W-:Y:S01]  /*5620*/  FFMA.FTZ R27, R28, R40, R27 ;  /* 0x000000281c1b7223 */ /* 0x000fe2000001001b */
[----:B------:R-:W-:Y:S01]  /*5630*/  FFMA.FTZ R30, R31, R86, R30 ;  /* 0x000000561f1e7223 */ /* 0x000fe2000001001e */
[----:B------:R-:W-:Y:S01]  /*5640*/  FMUL.FTZ R40, R78, R40 ;  /* 0x000000284e287220 */ /* 0x000fe20000410000 */
[----:B--2---:R-:W-:Y:S01]  /*5650*/  FADD.FTZ R31, R75, -UR28 ;  /* 0x8000001c4b1f7e21 */ /* 0x004fe20008010000 */
[----:B------:R-:W-:Y:S01]  /*5660*/  FADD.FTZ R29, R29, R85 ;  /* 0x000000551d1d7221 */ /* 0x000fe20000010000 */
[----:B------:R-:W2:Y:S01]  /*5670*/  LDL.LU R75, [R1+0x274] ;  /* 0x00027400014b7983 */ /* 0x000ea20000300800 */
[----:B------:R-:W-:Y:S01]  /*5680*/  FFMA.FTZ R30, R28, R40, R30 ;  /* 0x000000281c1e7223 */ /* 0x000fe2000001001e */
[----:B------:R-:W-:Y:S01]  /*5690*/  FMUL.FTZ R31, R31, UR16 ;  /* 0x000000101f1f7c20 */ /* 0x000fe20008410000 */
[----:B------:R-:W-:Y:S01]  /*56a0*/  FADD.FTZ R29, R86, R29 ;  /* 0x0000001d561d7221 */ /* 0x000fe20000010000 */
[----:B------:R-:W-:Y:S01]  /*56b0*/  FADD.FTZ R82, R82, R41 ;  /* 0x0000002952527221 */ /* 0x000fe20000010000 */
[----:B------:R-:W4:Y:S01]  /*56c0*/  LDL.LU R84, [R1+0x258] ;  /* 0x0002580001547983 */ /* 0x000f220000300800 */
[----:B------:R-:W-:-:S03]  /*56d0*/  FADD.FTZ R28, R124, -UR28 ;  /* 0x8000001c7c1c7e21 */ /* 0x000fc60008010000 */
[----:B------:R-:W4:Y:S01]  /*56e0*/  LDL.LU R124, [R1+0x294] ;  /* 0x00029400017c7983 */ /* 0x000f220000300800 */
[-C--:B------:R-:W-:Y:S01]  /*56f0*/  FFMA.FTZ R26, R31, R41.reuse, R26 ;  /* 0x000000291f1a7223 */ /* 0x080fe2000001001a */
[----:B------:R-:W-:Y:S01]  /*5700*/  FADD.FTZ R29, R29, R40 ;  /* 0x000000281d1d7221 */ /* 0x000fe20000010000 */
[----:B------:R-:W-:Y:S01]  /*5710*/  FMUL.FTZ R41, R79, R41 ;  /* 0x000000294f297220 */ /* 0x000fe20000410000 */
[----:B------:R-:W-:Y:S02]  /*5720*/  FADD.FTZ R40, R83, -UR28 ;  /* 0x8000001c53287e21 */ /* 0x000fe40008010000 */
[----:B------:R-:W4:Y:S01]  /*5730*/  LDL.LU R83, [R1+0x268] ;  /* 0x0002680001537983 */ /* 0x000f220000300800 */
[----:B------:R-:W-:Y:S01]  /*5740*/  FFMA.FTZ R30, R31, R41, R30 ;  /* 0x000000291f1e7223 */ /* 0x000fe2000001001e */
[----:B------:R-:W-:Y:S01]  /*5750*/  FADD.FTZ R29, R41, R29 ;  /* 0x0000001d291d7221 */ /* 0x000fe20000010000 */
[----:B------:R-:W-:Y:S01]  /*5760*/  FMUL.FTZ R31, R78, R42 ;  /* 0x0000002a4e1f7220 */ /* 0x000fe20000410000 */
[----:B------:R-:W-:Y:S01]  /*5770*/  FMUL.FTZ R28, R28, UR16 ;  /* 0x000000101c1c7c20 */ /* 0x000fe20008410000 */
[----:B------:R-:W-:-:S02]  /*5780*/  FADD.FTZ R41, R125, -UR28 ;  /* 0x8000001c7d297e21 */ /* 0x000fc40008010000 */
[----:B------:R-:W4:Y:S01]  /*5790*/  LDL.LU R125, [R1+0x270] ;  /* 0x00027000017d7983 */ /* 0x000f220000300800 */
[C---:B------:R-:W-:Y:S01]  /*57a0*/  FFMA.FTZ R30, R28.reuse, R31, R30 ;  /* 0x0000001f1c1e7223 */ /* 0x040fe2000001001e */
[----:B------:R-:W-:Y:S01]  /*57b0*/  FFMA.FTZ R27, R28, R42, R27 ;  /* 0x0000002a1c1b7223 */ /* 0x000fe2000001001b */
[----:B---3--:R-:W-:Y:S02]  /*57c0*/  FADD.FTZ R28, R74, -UR28 ;  /* 0x8000001c4a1c7e21 */ /* 0x008fe40008010000 */
[----:B------:R-:W3:Y:S01]  /*57d0*/  LDL.LU R74, [R1+0x254] ;  /* 0x00025400014a7983 */ /* 0x000ee20000300800 */
[----:B------:R-:W-:Y:S01]  /*57e0*/  FADD.FTZ R29, R29, R31 ;  /* 0x0000001f1d1d7221 */ /* 0x000fe20000010000 */
[----:B------:R-:W-:Y:S01]  /*57f0*/  FMUL.FTZ R31, R79, R43 ;  /* 0x0000002b4f1f7220 */ /* 0x000fe20000410000 */
[----:B------:R-:W-:Y:S01]  /*5800*/  FMUL.FTZ R40, R40, UR16 ;  /* 0x0000001028287c20 */ /* 0x000fe20008410000 */
[----:B------:R-:W-:Y:S02]  /*5810*/  FMUL.FTZ R41, R41, UR16 ;  /* 0x0000001029297c20 */ /* 0x000fe40008410000 */
[----:B------:R-:W-:Y:S01]  /*5820*/  FADD.FTZ R29, R31, R29 ;  /* 0x0000001d1f1d7221 */ /* 0x000fe20000010000 */
[----:B------:R-:W-:Y:S01]  /*5830*/  FFMA.FTZ R30, R40, R31, R30 ;  /* 0x0000001f281e7223 */ /* 0x000fe2000001001e */
[----:B------:R-:W-:Y:S01]  /*5840*/  FMUL.FTZ R31, R78, R44 ;  /* 0x0000002c4e1f7220 */ /* 0x000fe20000410000 */
[----:B------:R-:W-:Y:S01]  /*5850*/  FADD.FTZ R82, R82, R43 ;  /* 0x0000002b52527221 */ /* 0x000fe20000010000 */
[----:B------:R-:W-:Y:S01]  /*5860*/  FMUL.FTZ R28, R28, UR16 ;  /* 0x000000101c1c7c20 */ /* 0x000fe20008410000 */
[----:B------:R-:W-:Y:S01]  /*5870*/  FFMA.FTZ R43, R40, R43, R26 ;  /* 0x0000002b282b7223 */ /* 0x000fe2000001001a */
[----:B------:R-:W-:Y:S01]  /*5880*/  FADD.FTZ R29, R29, R31 ;  /* 0x0000001f1d1d7221 */ /* 0x000fe20000010000 */
[----:B------:R-:W-:Y:S01]  /*5890*/  FFMA.FTZ R30, R41, R31, R30 ;  /* 0x0000001f291e7223 */ /* 0x000fe2000001001e */
[----:B------:R-:W-:Y:S01]  /*58a0*/  FMUL.FTZ R31, R79, R45 ;  /* 0x0000002d4f1f7220 */ /* 0x000fe20000410000 */
[----:B--2---:R-:W-:Y:S01]  /*58b0*/  FADD.FTZ R26, R75, -UR28 ;  /* 0x8000001c4b1a7e21 */ /* 0x004fe20008010000 */
[----:B------:R-:W-:-:S02]  /*58c0*/  FADD.FTZ R81, R81, R42 ;  /* 0x0000002a51517221 */ /* 0x000fc40000010000 */
[----:B------:R-:W-:Y:S01]  /*58d0*/  FADD.FTZ R29, R31, R29 ;  /* 0x0000001d1f1d7221 */ /* 0x000fe20000010000 */
[----:B------:R-:W-:Y:S01]  /*58e0*/  FFMA.FTZ R30, R28, R31, R30 ;  /* 0x0000001f1c1e7223 */ /* 0x000fe2000001001e */
[----:B------:R-:W-:Y:S01]  /*58f0*/  FMUL.FTZ R31, R78, R46 ;  /* 0x0000002e4e1f7220 */ /* 0x000fe20000410000 */
[----:B------:R-:W-:Y:S01]  /*5900*/  FMUL.FTZ R75, R26, UR16 ;  /* 0x000000101a4b7c20 */ /* 0x000fe20008410000 */
[----:B------:R-:W-:Y:S01]  /*5910*/  FADD.FTZ R81, R81, R44 ;  /* 0x0000002c51517221 */ /* 0x000fe20000010000 */
[----:B------:R-:W-:Y:S01]  /*5920*/  FFMA.FTZ R44, R41, R44, R27 ;  /* 0x0000002c292c7223 */ /* 0x000fe2000001001b */
[----:B------:R-:W-:Y:S01]  /*5930*/  FADD.FTZ R29, R29, R31 ;  /* 0x0000001f1d1d7221 */ /* 0x000fe20000010000 */
[----:B----4-:R-:W-:Y:S02]  /*5940*/  FADD.FTZ R26, R124, -UR28 ;  /* 0x8000001c7c1a7e21 */ /* 0x010fe40008010000 */
[----:B------:R-:W2:Y:S01]  /*5950*/  LDL.LU R124, [R1+0x24c] ;  /* 0x00024c00017c7983 */ /* 0x000ea20000300800 */
[----:B------:R-:W-:Y:S01]  /*5960*/  FFMA.FTZ R30, R75, R31, R30 ;  /* 0x0000001f4b1e7223 */ /* 0x000fe2000001001e */
[----:B------:R-:W-:Y:S01]  /*5970*/  FMUL.FTZ R27, R79, R47 ;  /* 0x0000002f4f1b7220 */ /* 0x000fe20000410000 */
[----:B------:R-:W-:Y:S01]  /*5980*/  FMUL.FTZ R31, R26, UR16 ;  /* 0x000000101a1f7c20 */ /* 0x000fe20008410000 */
[----:B------:R-:W-:-:S02]  /*5990*/  FADD.FTZ R40, R83, -UR28 ;  /* 0x8000001c53287e21 */ /* 0x000fc40008010000 */
[----:B------:R-:W4:Y:S01]  /*59a0*/  LDL.LU R83, [R1+0x250] ;  /* 0x0002500001537983 */ /* 0x000f220000300800 */
[----:B------:R-:W-:Y:S01]  /*59b0*/  FADD.FTZ R29, R27, R29 ;  /* 0x0000001d1b1d7221 */ /* 0x000fe20000010000 */
[----:B------:R-:W-:Y:S01]  /*59c0*/  FFMA.FTZ R30, R31, R27, R30 ;  /* 0x0000001b1f1e7223 */ /* 0x000fe2000001001e */
[----:B------:R-:W-:Y:S01]  /*59d0*/  FMUL.FTZ R27, R40, UR16 ;  /* 0x00000010281b7c20 */ /* 0x000fe20008410000 */
[----:B------:R-:W-:Y:S01]  /*59e0*/  FMUL.FTZ R26, R78, R48 ;  /* 0x000000304e1a7220 */ /* 0x000fe20000410000 */
[----:B------:R-:W-:Y:S02]  /*59f0*/  FADD.FTZ R40, R125, -UR28 ;  /* 0x8000001c7d287e21 */ /* 0x000fe40008010000 */
[----:B------:R-:W4:Y:S01]  /*5a00*/  LDL.LU R125, [R1+0x244] ;  /* 0x00024400017d7983 */ /* 0x000f220000300800 */
[----:B------:R-:W-:Y:S01]  /*5a10*/  FFMA.FTZ R41, R27, R26, R30 ;  /* 0x0000001a1b297223 */ /* 0x000fe2000001001e */
[----:B---3--:R-:W-:Y:S02]  /*5a20*/  FADD.FTZ R30, R74, -UR28 ;  /* 0x8000001c4a1e7e21 */ /* 0x008fe40008010000 */
[----:B------:R-:W3:Y:S01]  /*5a30*/  LDL.LU R74, [R1+0x248] ;  /* 0x00024800014a7983 */ /* 0x000ee20000300800 */
[----:B------:R-:W-:Y:S01]  /*5a40*/  FFMA.FTZ R28, R28, R45, R43 ;  /* 0x0000002d1c1c7223 */ /* 0x000fe2000001002b */
[----:B------:R-:W-:Y:S01]  /*5a50*/  FADD.FTZ R42, R29, R26 ;  /* 0x0000001a1d2a7221 */ /* 0x000fe20000010000 */
[----:B------:R-:W-:Y:S01]  /*5a60*/  FMUL.FTZ R29, R79, R49 ;  /* 0x000000314f1d7220 */ /* 0x000fe20000410000 */
[----:B------:R-:W-:Y:S01]  /*5a70*/  FMUL.FTZ R26, R40, UR16 ;  /* 0x00000010281a7c20 */ /* 0x000fe20008410000 */
[----:B------:R-:W-:Y:S01]  /*5a80*/  FFMA.FTZ R44, R75, R46, R44 ;  /* 0x0000002e4b2c7223 */ /* 0x000fe2000001002c */
[----:B------:R-:W-:Y:S01]  /*5a90*/  FFMA.FTZ R31, R31, R47, R28 ;  /* 0x0000002f1f1f7223 */ /* 0x000fe2000001001c */
[----:B------:R-:W-:Y:S01]  /*5aa0*/  FADD.FTZ R42, R29, R42 ;  /* 0x0000002a1d2a7221 */ /* 0x000fe20000010000 */
[----:B------:R-:W-:Y:S01]  /*5ab0*/  FFMA.FTZ R28, R26, R29, R41 ;  /* 0x0000001d1a1c7223 */ /* 0x000fe20000010029 */
[----:B------:R-:W-:Y:S01]  /*5ac0*/  FMUL.FTZ R41, R78, R50 ;  /* 0x000000324e297220 */ /* 0x000fe20000410000 */
[----:B------:R-:W-:Y:S01]  /*5ad0*/  FMUL.FTZ R29, R30, UR16 ;  /* 0x000000101e1d7c20 */ /* 0x000fe20008410000 */
[----:B------:R-:W-:Y:S01]  /*5ae0*/  FFMA.FTZ R44, R27, R48, R44 ;  /* 0x000000301b2c7223 */ /* 0x000fe2000001002c */
[----:B------:R-:W-:Y:S01]  /*5af0*/  FADD.FTZ R27, R84, -UR28 ;  /* 0x8000001c541b7e21 */ /* 0x000fe20008010000 */
[----:B------:R-:W-:Y:S01]  /*5b00*/  FADD.FTZ R42, R42, R41 ;  /* 0x000000292a2a7221 */ /* 0x000fe20000010000 */
[----:B------:R-:W-:Y:S01]  /*5b10*/  FFMA.FTZ R43, R29, R41, R28 ;  /* 0x000000291d2b7223 */ /* 0x000fe2000001001c */
[----:B------:R-:W-:Y:S01]  /*5b20*/  FMUL.FTZ R41, R79, R51 ;  /* 0x000000334f297220 */ /* 0x000fe20000410000 */
[----:B------:R-:W-:Y:S01]  /*5b30*/  FMUL.FTZ R28, R27, UR16 ;  /* 0x000000101b1c7c20 */ /* 0x000fe20008410000 */
[----:B------:R-:W-:-:S02]  /*5b40*/  FFMA.FTZ R31, R26, R49, R31 ;  /* 0x000000311a1f7223 */ /* 0x000fc4000001001f */
[----:B------:R-:W-:Y:S01]  /*5b50*/  FADD.FTZ R42, R41, R42 ;  /* 0x0000002a292a7221 */ /* 0x000fe20000010000 */
[----:B------:R-:W-:Y:S01]  /*5b60*/  FFMA.FTZ R26, R28, R41, R43 ;  /* 0x000000291c1a7223 */ /* 0x000fe2000001002b */
[----:B------:R-:W-:Y:S01]  /*5b70*/  FMUL.FTZ R41, R78, R52 ;  /* 0x000000344e297220 */ /* 0x000fe20000410000 */
[----:B------:R-:W-:Y:S01]  /*5b80*/  FFMA.FTZ R44, R29, R50, R44 ;  /* 0x000000321d2c7223 */ /* 0x000fe2000001002c */
[----:B--2---:R-:W-:-:S04]  /*5b90*/  FADD.FTZ R27, R124, -UR28 ;  /* 0x8000001c7c1b7e21 */ /* 0x004fc80008010000 */
[----:B------:R-:W-:Y:S01]  /*5ba0*/  FMUL.FTZ R27, R27, UR16 ;  /* 0x000000101b1b7c20 */ /* 0x000fe20008410000 */
[----:B----4-:R-:W-:Y:S01]  /*5bb0*/  FADD.FTZ R29, R83, -UR28 ;  /* 0x8000001c531d7e21 */ /* 0x010fe20008010000 */
[----:B------:R-:W-:Y:S02]  /*5bc0*/  FADD.FTZ R42, R42, R41 ;  /* 0x000000292a2a7221 */ /* 0x000fe40000010000 */
[----:B------:R-:W-:Y:S01]  /*5bd0*/  FFMA.FTZ R43, R27, R41, R26 ;  /* 0x000000291b2b7223 */ /* 0x000fe2000001001a */
[----:B------:R-:W-:Y:S01]  /*5be0*/  FMUL.FTZ R41, R79, R53 ;  /* 0x000000354f297220 */ /* 0x000fe20000410000 */
[----:B------:R-:W-:Y:S01]  /*5bf0*/  FFMA.FTZ R31, R28, R51, R31 ;  /* 0x000000331c1f7223 */ /* 0x000fe2000001001f */
[----:B------:R-:W-:Y:S01]  /*5c00*/  FMUL.FTZ R26, R29, UR16 ;  /* 0x000000101d1a7c20 */ /* 0x000fe20008410000 */
[----:B------:R-:W-:Y:S01]  /*5c10*/  FADD.FTZ R28, R125, -UR28 ;  /* 0x8000001c7d1c7e21 */ /* 0x000fe20008010000 */
[----:B------:R-:W-:Y:S01]  /*5c20*/  FADD.FTZ R42, R41, R42 ;  /* 0x0000002a292a7221 */ /* 0x000fe20000010000 */
[----:B------:R-:W-:Y:S01]  /*5c30*/  FMUL.FTZ R29, R78, R54 ;  /* 0x000000364e1d7220 */ /* 0x000fe20000410000 */
[----:B------:R-:W-:Y:S01]  /*5c40*/  FFMA.FTZ R43, R26, R41, R43 ;  /* 0x000000291a2b7223 */ /* 0x000fe2000001002b */
[----:B------:R-:W-:-:S02]  /*5c50*/  FMUL.FTZ R30, R28, UR16 ;  /* 0x000000101c1e7c20 */ /* 0x000fc40008410000 */
[----:B------:R-:W-:Y:S01]  /*5c60*/  FADD.FTZ R41, R42, R29 ;  /* 0x0000001d2a297221 */ /* 0x000fe20000010000 */
[----:B------:R-:W-:Y:S01]  /*5c70*/  FMUL.FTZ R40, R79, R55 ;  /* 0x000000374f287220 */ /* 0x000fe20000410000 */
[----:B------:R-:W-:Y:S01]  /*5c80*/  FFMA.FTZ R42, R30, R29, R43 ;  /* 0x0000001d1e2a7223 */ /* 0x000fe2000001002b */
[----:B------:R-:W-:Y:S01]  /*5c90*/  FFMA.FTZ R26, R26, R53, R31 ;  /* 0x000000351a1a7223 */ /* 0x000fe2000001001f */
[----:B------:R-:W-:Y:S01]  /*5ca0*/  FFMA.FTZ R27, R27, R52, R44 ;  /* 0x000000341b1b7223 */ /* 0x000fe2000001002c */
[----:B------:R-:W-:Y:S01]  /*5cb0*/  FADD.FTZ R41, R40, R41 ;  /* 0x0000002928297221 */ /* 0x000fe20000010000 */
[----:B------:R-:W-:Y:S02]  /*5cc0*/  FADD.FTZ R117, R117, -UR28 ;  /* 0x8000001c75757e21 */ /* 0x000fe40008010000 */
[----:B------:R-:W-:Y:S01]  /*5cd0*/  FFMA.FTZ R27, R30, R54, R27 ;  /* 0x000000361e1b7223 */ /* 0x000fe2000001001b */
[----:B------:R-:W-:Y:S01]  /*5ce0*/  FMUL.FTZ R30, R79, R57 ;  /* 0x000000394f1e7220 */ /* 0x000fe20000410000 */
[----:B------:R-:W-:Y:S01]  /*5cf0*/  FMUL.FTZ R117, R117, UR16 ;  /* 0x0000001075757c20 */ /* 0x000fe20008410000 */
[----:B------:R-:W-:Y:S01]  /*5d00*/  FADD.FTZ R118, R118, -UR28 ;  /* 0x8000001c76767e21 */ /* 0x000fe20008010000 */
[----:B------:R-:W-:Y:S01]  /*5d10*/  FADD.FTZ R119, R119, -UR28 ;  /* 0x8000001c77777e21 */ /* 0x000fe20008010000 */
[----:B------:R-:W-:-:S03]  /*5d20*/  FADD.FTZ R111, R111, -UR28 ;  /* 0x8000001c6f6f7e21 */ /* 0x000fc60008010000 */
[----:B------:R-:W-:Y:S01]  /*5d30*/  FMUL.FTZ R119, R119, UR16 ;  /* 0x0000001077777c20 */ /* 0x000fe20008410000 */
[----:B------:R-:W-:Y:S01]  /*5d40*/  FMUL.FTZ R111, R111, UR16 ;  /* 0x000000106f6f7c20 */ /* 0x000fe20008410000 */
[----:B------:R-:W-:Y:S01]  /*5d50*/  FADD.FTZ R112, R112, -UR28 ;  /* 0x8000001c70707e21 */ /* 0x000fe20008010000 */
[----:B------:R-:W-:Y:S01]  /*5d60*/  FADD.FTZ R109, R109, -UR28 ;  /* 0x8000001c6d6d7e21 */ /* 0x000fe20008010000 */
[----:B------:R-:W-:-:S03]  /*5d70*/  FADD.FTZ R110, R110, -UR28 ;  /* 0x8000001c6e6e7e21 */ /* 0x000fc60008010000 */
[----:B------:R-:W-:Y:S01]  /*5d80*/  FMUL.FTZ R109, R109, UR16 ;  /* 0x000000106d6d7c20 */ /* 0x000fe20008410000 */
[----:B------:R-:W-:Y:S01]  /*5d90*/  FADD.FTZ R81, R81, R46 ;  /* 0x0000002e51517221 */ /* 0x000fe20000010000 */
[----:B------:R-:W-:-:S03]  /*5da0*/  FADD.FTZ R107, R107, -UR28 ;  /* 0x8000001c6b6b7e21 */ /* 0x000fc60008010000 */
[----:B------:R-:W-:Y:S01]  /*5db0*/  FADD.FTZ R81, R81, R48 ;  /* 0x0000003051517221 */ /* 0x000fe20000010000 */
[----:B------:R-:W-:Y:S01]  /*5dc0*/  FMUL.FTZ R107, R107, UR16 ;  /* 0x000000106b6b7c20 */ /* 0x000fe20008410000 */
[----:B------:R-:W-:Y:S01]  /*5dd0*/  FADD.FTZ R108, R108, -UR28 ;  /* 0x8000001c6c6c7e21 */ /* 0x000fe20008010000 */
[----:B------:R-:W-:Y:S01]  /*5de0*/  FADD.FTZ R82, R82, R45 ;  /* 0x0000002d52527221 */ /* 0x000fe20000010000 */
[----:B------:R-:W-:Y:S01]  /*5df0*/  FADD.FTZ R81, R81, R50 ;  /* 0x0000003251517221 */ /* 0x000fe20000010000 */
[----:B------:R-:W-:Y:S02]  /*5e00*/  FADD.FTZ R105, R105, -UR28 ;  /* 0x8000001c69697e21 */ /* 0x000fe40008010000 */
[----:B------:R-:W-:Y:S01]  /*5e10*/  FADD.FTZ R82, R82, R47 ;  /* 0x0000002f52527221 */ /* 0x000fe20000010000 */
[----:B------:R-:W-:Y:S01]  /*5e20*/  FADD.FTZ R81, R81, R52 ;  /* 0x0000003451517221 */ /* 0x000fe20000010000 */
[----:B------:R-:W-:Y:S01]  /*5e30*/  FMUL.FTZ R105, R105, UR16 ;  /* 0x0000001069697c20 */ /* 0x000fe20008410000 */
[----:B------:R-:W-:Y:S01]  /*5e40*/  FADD.FTZ R106, R106, -UR28 ;  /* 0x8000001c6a6a7e21 */ /* 0x000fe20008010000 */
[----:B------:R-:W-:Y:S01]  /*5e50*/  FADD.FTZ R82, R82, R49 ;  /* 0x0000003152527221 */ /* 0x000fe20000010000 */
[----:B------:R-:W-:Y:S01]  /*5e60*/  FADD.FTZ R81, R81, R54 ;  /* 0x0000003651517221 */ /* 0x000fe20000010000 */
[----:B------:R-:W-:-:S02]  /*5e70*/  FADD.FTZ R103, R103, -UR28 ;  /* 0x8000001c67677e21 */ /* 0x000fc40008010000 */
[----:B------:R-:W-:Y:S01]  /*5e80*/  FADD.FTZ R82, R82, R51 ;  /* 0x0000003352527221 */ /* 0x000fe20000010000 */
[----:B------:R-:W-:Y:S01]  /*5e90*/  FADD.FTZ R81, R81, R56 ;  /* 0x0000003851517221 */ /* 0x000fe20000010000 */
[----:B------:R-:W-:Y:S01]  /*5ea0*/  FMUL.FTZ R103, R103, UR16 ;  /* 0x0000001067677c20 */ /* 0x000fe20008410000 */
[----:B------:R-:W-:Y:S01]  /*5eb0*/  FADD.FTZ R104, R104, -UR28 ;  /* 0x8000001c68687e21 */ /* 0x000fe20008010000 */
[----:B------:R-:W-:Y:S01]  /*5ec0*/  FADD.FTZ R82, R82, R53 ;  /* 0x0000003552527221 */ /* 0x000fe20000010000 */
[----:B------:R-:W-:Y:S01]  /*5ed0*/  FADD.FTZ R81, R81, R58 ;  /* 0x0000003a51517221 */ /* 0x000fe20000010000 */
[----:B------:R-:W-:Y:S01]  /*5ee0*/  FADD.FTZ R94, R94, -UR28 ;  /* 0x8000001c5e5e7e21 */ /* 0x000fe20008010000 */
[----:B------:R-:W-:Y:S01]  /*5ef0*/  FMUL.FTZ R104, R104, UR16 ;  /* 0x0000001068687c20 */ /* 0x000fe20008410000 */
[----:B------:R-:W-:Y:S01]  /*5f00*/  FADD.FTZ R82, R82, R55 ;  /* 0x0000003752527221 */ /* 0x000fe20000010000 */
[----:B------:R-:W-:Y:S01]  /*5f10*/  FADD.FTZ R81, R81, R60 ;  /* 0x0000003c51517221 */ /* 0x000fe20000010000 */
[----:B------:R-:W-:-:S02]  /*5f20*/  FMUL.FTZ R94, R94, UR16 ;  /* 0x000000105e5e7c20 */ /* 0x000fc40008410000 */
[----:B------:R-:W-:Y:S01]  /*5f30*/  FADD.FTZ R82, R82, R57 ;  /* 0x0000003952527221 */ /* 0x000fe20000010000 */
[----:B------:R-:W-:Y:S01]  /*5f40*/  FADD.FTZ R81, R81, R62 ;  /* 0x0000003e51517221 */ /* 0x000fe20000010000 */
[----:B------:R-:W-:Y:S02]  /*5f50*/  FADD.FTZ R99, R99, -UR28 ;  /* 0x8000001c63637e21 */ /* 0x000fe40008010000 */
        /* <DEDUP_REMOVED lines=8> */
[----:B------:R-:W-:-:S03]  /*5fe0*/  FADD.FTZ R33, R33, -UR28 ;  /* 0x8000001c21217e21 */ /* 0x000fc60008010000 */
[----:B------:R-:W-:Y:S01]  /*5ff0*/  FADD.FTZ R82, R82, R65 ;  /* 0x0000004152527221 */ /* 0x000fe20000010000 */
[----:B------:R-:W-:-:S03]  /*6000*/  FADD.FTZ R87, R87, -UR28 ;  /* 0x8000001c57577e21 */ /* 0x000fc60008010000 */
[----:B------:R-:W-:Y:S01]  /*6010*/  FADD.FTZ R82, R82, R71 ;  /* 0x0000004752527221 */ /* 0x000fe20000010000 */
[----:B------:R-:W-:Y:S01]  /*6020*/  FADD.FTZ R88, R88, -UR28 ;  /* 0x8000001c58587e21 */ /* 0x000fe20008010000 */
[----:B------:R-:W-:-:S03]  /*6030*/  FADD.FTZ R89, R89, -UR28 ;  /* 0x8000001c59597e21 */ /* 0x000fc60008010000 */
[----:B------:R-:W-:Y:S01]  /*6040*/  FMUL.FTZ R88, R88, UR16 ;  /* 0x0000001058587c20 */ /* 0x000fe20008410000 */
[----:B------:R-:W-:Y:S01]  /*6050*/  FMUL.FTZ R89, R89, UR16 ;  /* 0x0000001059597c20 */ /* 0x000fe20008410000 */
[----:B------:R-:W-:Y:S01]  /*6060*/  FADD.FTZ R95, R95, -UR28 ;  /* 0x8000001c5f5f7e21 */ /* 0x000fe20008010000 */
[----:B------:R-:W-:-:S03]  /*6070*/  FADD.FTZ R96, R96, -UR28 ;  /* 0x8000001c60607e21 */ /* 0x000fc60008010000 */
[----:B------:R-:W-:Y:S01]  /*6080*/  FMUL.FTZ R95, R95, UR16 ;  /* 0x000000105f5f7c20 */ /* 0x000fe20008410000 */
[----:B------:R-:W-:Y:S01]  /*6090*/  FMUL.FTZ R96, R96, UR16 ;  /* 0x0000001060607c20 */ /* 0x000fe20008410000 */
[----:B------:R-:W-:-:S04]  /*60a0*/  FADD.FTZ R100, R100, -UR28 ;  /* 0x8000001c64647e21 */ /* 0x000fc80008010000 */
[----:B------:R-:W-:Y:S01]  /*60b0*/  FMUL.FTZ R100, R100, UR16 ;  /* 0x0000001064647c20 */ /* 0x000fe20008410000 */
[----:B------:R-:W-:Y:S01]  /*60c0*/  FADD.FTZ R116, R116, -UR28 ;  /* 0x8000001c74747e21 */ /* 0x000fe20008010000 */
[----:B------:R-:W-:-:S03]  /*60d0*/  FADD.FTZ R115, R115, -UR28 ;  /* 0x8000001c73737e21 */ /* 0x000fc60008010000 */
[----:B------:R-:W-:Y:S01]  /*60e0*/  FMUL.FTZ R116, R116, UR16 ;  /* 0x0000001074747c20 */ /* 0x000fe20008410000 */
[----:B------:R-:W-:Y:S01]  /*60f0*/  FMUL.FTZ R115, R115, UR16 ;  /* 0x0000001073737c20 */ /* 0x000fe20008410000 */
[----:B------:R-:W-:Y:S01]  /*6100*/  FADD.FTZ R2, R2, -UR28 ;  /* 0x8000001c02027e21 */ /* 0x000fe20008010000 */
[----:B------:R-:W-:Y:S01]  /*6110*/  FADD.FTZ R3, R3, -UR28 ;  /* 0x8000001c03037e21 */ /* 0x000fe20008010000 */
[----:B---3--:R-:W-:-:S04]  /*6120*/  FADD.FTZ R28, R74, -UR28 ;  /* 0x8000001c4a1c7e21 */ /* 0x008fc80008010000 */
[----:B------:R-:W-:Y:S01]  /*6130*/  FMUL.FTZ R29, R28, UR16 ;  /* 0x000000101c1d7c20 */ /* 0x000fe20008410000 */
[----:B------:R-:W-:-:S03]  /*6140*/  FADD.FTZ R28, R120, -UR28 ;  /* 0x8000001c781c7e21 */ /* 0x000fc60008010000 */
[----:B------:R-:W-:Y:S01]  /*6150*/  FFMA.FTZ R42, R29, R40, R42 ;  /* 0x000000281d2a7223 */ /* 0x000fe2000001002a */
[----:B------:R-:W-:Y:S01]  /*6160*/  FMUL.FTZ R40, R78, R56 ;  /* 0x000000384e287220 */ /* 0x000fe20000410000 */
[----:B------:R-:W-:Y:S01]  /*6170*/  FMUL.FTZ R31, R28, UR16 ;  /* 0x000000101c1f7c20 */ /* 0x000fe20008410000 */
[----:B------:R-:W-:Y:S02]  /*6180*/  FADD.FTZ R28, R122, -UR28 ;  /* 0x8000001c7a1c7e21 */ /* 0x000fe40008010000 */
[----:B------:R-:W-:Y:S01]  /*6190*/  FADD.FTZ R43, R41, R40 ;  /* 0x00000028292b7221 */ /* 0x000fe20000010000 */
[----:B------:R-:W-:Y:S01]  /*61a0*/  FFMA.FTZ R42, R31, R40, R42 ;  /* 0x000000281f2a7223 */ /* 0x000fe2000001002a */
[----:B------:R-:W-:Y:S02]  /*61b0*/  FMUL.FTZ R41, R28, UR16 ;  /* 0x000000101c297c20 */ /* 0x000fe40008410000 */
[----:B------:R-:W-:Y:S02]  /*61c0*/  FADD.FTZ R43, R30, R43 ;  /* 0x0000002b1e2b7221 */ /* 0x000fe40000010000 */
[----:B------:R-:W-:Y:S01]  /*61d0*/  FFMA.FTZ R42, R41, R30, R42 ;  /* 0x0000001e292a7223 */ /* 0x000fe2000001002a */
[----:B------:R-:W-:Y:S01]  /*61e0*/  FMUL.FTZ R30, R78, R58 ;  /* 0x0000003a4e1e7220 */ /* 0x000fe20000410000 */
[----:B------:R-:W-:Y:S01]  /*61f0*/  FADD.FTZ R28, R121, -UR28 ;  /* 0x8000001c791c7e21 */ /* 0x000fe20008010000 */
[----:B------:R-:W-:-:S02]  /*6200*/  FFMA.FTZ R26, R29, R55, R26 ;  /* 0x000000371d1a7223 */ /* 0x000fc4000001001a */
[----:B------:R-:W-:Y:S01]  /*6210*/  FADD.FTZ R43, R43, R30 ;  /* 0x0000001e2b2b7221 */ /* 0x000fe20000010000 */
[----:B------:R-:W-:Y:S01]  /*6220*/  FFMA.FTZ R42, R117, R30, R42 ;  /* 0x0000001e752a7223 */ /* 0x000fe2000001002a */
[----:B------:R-:W-:Y:S01]  /*6230*/  FMUL.FTZ R30, R79, R59 ;  /* 0x0000003b4f1e7220 */ /* 0x000fe20000410000 */
[----:B------:R-:W-:Y:S01]  /*6240*/  FMUL.FTZ R29, R28, UR16 ;  /* 0x000000101c1d7c20 */ /* 0x000fe20008410000 */
[----:B------:R-:W-:Y:S01]  /*6250*/  FFMA.FTZ R27, R31, R56, R27 ;  /* 0x000000381f1b7223 */ /* 0x000fe2000001001b */
[----:B------:R-:W-:Y:S01]  /*6260*/  FMUL.FTZ R28, R78, R60 ;  /* 0x0000003c4e1c7220 */ /* 0x000fe20000410000 */
[----:B------:R-:W-:Y:S01]  /*6270*/  FADD.FTZ R43, R30, R43 ;  /* 0x0000002b1e2b7221 */ /* 0x000fe20000010000 */
[----:B------:R-:W-:Y:S01]  /*6280*/  FFMA.FTZ R42, R29, R30, R42 ;  /* 0x0000001e1d2a7223 */ /* 0x000fe2000001002a */
[----:B------:R-:W-:Y:S02]  /*6290*/  FMUL.FTZ R31, R118, UR16 ;  /* 0x00000010761f7c20 */ /* 0x000fe40008410000 */
[----:B------:R-:W-:-:S02]  /*62a0*/  FADD.FTZ R43, R43, R28 ;  /* 0x0000001c2b2b7221 */ /* 0x000fc40000010000 */
[----:B------:R-:W-:Y:S01]  /*62b0*/  FFMA.FTZ R42, R31, R28, R42 ;  /* 0x0000001c1f2a7223 */ /* 0x000fe2000001002a */
[----:B------:R-:W-:Y:S01]  /*62c0*/  FMUL.FTZ R28, R79, R61 ;  /* 0x0000003d4f1c7220 */ /* 0x000fe20000410000 */
[----:B------:R-:W-:-:S03]  /*62d0*/  FFMA.FTZ R26, R41, R57, R26 ;  /* 0x00000039291a7223 */ /* 0x000fc6000001001a */
[----:B------:R-:W-:Y:S01]  /*62e0*/  FADD.FTZ R43, R28, R43 ;  /* 0x0000002b1c2b7221 */ /* 0x000fe20000010000 */
[----:B------:R-:W-:Y:S01]  /*62f0*/  FFMA.FTZ R42, R119, R28, R42 ;  /* 0x0000001c772a7223 */ /* 0x000fe2000001002a */
[----:B------:R-:W-:Y:S01]  /*6300*/  FMUL.FTZ R28, R78, R62 ;  /* 0x0000003e4e1c7220 */ /* 0x000fe20000410000 */
[----:B------:R-:W-:Y:S01]  /*6310*/  FFMA.FTZ R26, R29, R59, R26 ;  /* 0x0000003b1d1a7223 */ /* 0x000fe2000001001a */
[----:B------:R-:W-:Y:S02]  /*6320*/  FMUL.FTZ R29, R112, UR16 ;  /* 0x00000010701d7c20 */ /* 0x000fe40008410000 */
[----:B------:R-:W-:Y:S01]  /*6330*/  FADD.FTZ R43, R43, R28 ;  /* 0x0000001c2b2b7221 */ /* 0x000fe20000010000 */
        /* <DEDUP_REMOVED lines=19> */
[----:B------:R-:W-:-:S04]  /*6470*/  FMUL.FTZ R28, R79, R71 ;  /* 0x000000474f1c7220 */ /* 0x000fc80000410000 */
        /* <DEDUP_REMOVED lines=8> */
[----:B------:R-:W-:-:S03]  /*6500*/  FMUL.FTZ R30, R78, R39 ;  /* 0x000000274e1e7220 */ /* 0x000fc60000410000 */
[----:B------:R-:W-:Y:S01]  /*6510*/  FADD.FTZ R43, R28, R43 ;  /* 0x0000002b1c2b7221 */ /* 0x000fe20000010000 */
[----:B------:R-:W-:Y:S01]  /*6520*/  FFMA.FTZ R42, R31, R28, R42 ;  /* 0x0000001c1f2a7223 */ /* 0x000fe2000001002a */
[----:B------:R-:W-:Y:S01]  /*6530*/  FFMA.FTZ R26, R29, R71, R26 ;  /* 0x000000471d1a7223 */ /* 0x000fe2000001001a */
[----:B------:R-:W-:Y:S01]  /*6540*/  FMUL.FTZ R29, R79, R38 ;  /* 0x000000264f1d7220 */ /* 0x000fe20000410000 */
[----:B------:R-:W-:Y:S01]  /*6550*/  FADD.FTZ R40, R43, R30 ;  /* 0x0000001e2b287221 */ /* 0x000fe20000010000 */
[----:B------:R-:W-:Y:S01]  /*6560*/  FFMA.FTZ R41, R103, R30, R42 ;  /* 0x0000001e67297223 */ /* 0x000fe2000001002a */
[----:B------:R-:W-:Y:S02]  /*6570*/  FFMA.FTZ R27, R111, R62, R27 ;  /* 0x0000003e6f1b7223 */ /* 0x000fe4000001001b */
[----:B------:R-:W-:Y:S01]  /*6580*/  FADD.FTZ R40, R29, R40 ;  /* 0x000000281d287221 */ /* 0x000fe20000010000 */
[----:B------:R-:W-:Y:S01]  /*6590*/  FFMA.FTZ R41, R104, R29, R41 ;  /* 0x0000001d68297223 */ /* 0x000fe20000010029 */
[----:B------:R-:W-:Y:S01]  /*65a0*/  FMUL.FTZ R29, R78, R37 ;  /* 0x000000254e1d7220 */ /* 0x000fe20000410000 */
[----:B------:R-:W-:Y:S01]  /*65b0*/  FFMA.FTZ R27, R109, R64, R27 ;  /* 0x000000406d1b7223 */ /* 0x000fe2000001001b */
[----:B------:R-:W-:Y:S01]  /*65c0*/  FFMA.FTZ R31, R31, R73, R26 ;  /* 0x000000491f1f7223 */ /* 0x000fe2000001001a */
[----:B------:R-:W-:Y:S01]  /*65d0*/  FMUL.FTZ R26, R99, UR16 ;  /* 0x00000010631a7c20 */ /* 0x000fe20008410000 */
[----:B------:R-:W-:Y:S01]  /*65e0*/  FADD.FTZ R40, R40, R29 ;  /* 0x0000001d28287221 */ /* 0x000fe20000010000 */
[----:B------:R-:W-:Y:S01]  /*65f0*/  FFMA.FTZ R41, R94, R29, R41 ;  /* 0x0000001d5e297223 */ /* 0x000fe20000010029 */
[----:B------:R-:W-:Y:S01]  /*6600*/  FMUL.FTZ R29, R79, R36 ;  /* 0x000000244f1d7220 */ /* 0x000fe20000410000 */
[----:B------:R-:W-:Y:S01]  /*6610*/  FFMA.FTZ R27, R107, R70, R27 ;  /* 0x000000466b1b7223 */ /* 0x000fe2000001001b */
[----:B------:R-:W-:-:S02]  /*6620*/  FADD.FTZ R28, R81, R72 ;  /* 0x00000048511c7221 */ /* 0x000fc40000010000 */
[----:B------:R-:W-:Y:S01]  /*6630*/  FADD.FTZ R40, R29, R40 ;  /* 0x000000281d287221 */ /* 0x000fe20000010000 */
        /* <DEDUP_REMOVED lines=9> */
[----:B------:R-:W-:Y:S01]  /*66d0*/  FMUL.FTZ R30, R93, UR16 ;  /* 0x000000105d1e7c20 */ /* 0x000fe20008410000 */
        /* <DEDUP_REMOVED lines=11> */
[----:B------:R-:W-:Y:S01]  /*6790*/  FMUL.FTZ R33, R79, R0 ;  /* 0x000000004f217220 */ /* 0x000fe20000410000 */
        /* <DEDUP_REMOVED lines=13> */
[----:B------:R-:W-:-:S03]  /*6870*/  FADD.FTZ R27, R27, R34 ;  /* 0x000000221b1b7221 */ /* 0x000fc60000010000 */
[----:B------:R-:W-:Y:S01]  /*6880*/  FADD.FTZ R37, R30, R37 ;  /* 0x000000251e257221 */ /* 0x000fe20000010000 */
[----:B------:R-:W-:Y:S01]  /*6890*/  FFMA.FTZ R32, R89, R30, R32 ;  /* 0x0000001e59207223 */ /* 0x000fe20000010020 */
[----:B------:R-:W-:Y:S01]  /*68a0*/  FMUL.FTZ R30, R78, R97 ;  /* 0x000000614e1e7220 */ /* 0x000fe20000410000 */
[----:B------:R-:W-:Y:S01]  /*68b0*/  FADD.FTZ R26, R27, R0 ;  /* 0x000000001b1a7221 */ /* 0x000fe20000010000 */
[----:B------:R-:W-:Y:S01]  /*68c0*/  FFMA.FTZ R0, R28, R0, R31 ;  /* 0x000000001c007223 */ /* 0x000fe2000001001f */
[----:B------:R-:W-:Y:S01]  /*68d0*/  FADD.FTZ R28, R29, R90 ;  /* 0x0000005a1d1c7221 */ /* 0x000fe20000010000 */
[----:B------:R-:W-:Y:S01]  /*68e0*/  FADD.FTZ R34, R37, R30 ;  /* 0x0000001e25227221 */ /* 0x000fe20000010000 */
[----:B------:R-:W-:Y:S01]  /*68f0*/  FFMA.FTZ R31, R95, R30, R32 ;  /* 0x0000001e5f1f7223 */ /* 0x000fe20000010020 */
[----:B------:R-:W-:Y:S01]  /*6900*/  FMUL.FTZ R29, R79, R98 ;  /* 0x000000624f1d7220 */ /* 0x000fe20000410000 */
[----:B------:R-:W-:Y:S01]  /*6910*/  FFMA.FTZ R89, R89, R91, R0 ;  /* 0x0000005b59597223 */ /* 0x000fe20000010000 */
[----:B------:R-:W-:-:S02]  /*6920*/  FADD.FTZ R0, R123, -UR28 ;  /* 0x8000001c7b007e21 */ /* 0x000fc40008010000 */
[----:B------:R-:W-:Y:S01]  /*6930*/  FADD.FTZ R34, R29, R34 ;  /* 0x000000221d227221 */ /* 0x000fe20000010000 */
[----:B------:R-:W-:Y:S01]  /*6940*/  FFMA.FTZ R31, R96, R29, R31 ;  /* 0x0000001d601f7223 */ /* 0x000fe2000001001f */
[----:B------:R-:W-:Y:S01]  /*6950*/  FMUL.FTZ R29, R78, R101 ;  /* 0x000000654e1d7220 */ /* 0x000fe20000410000 */
[----:B------:R-:W-:-:S03]  /*6960*/  FMUL.FTZ R0, R0, UR16 ;  /* 0x0000001000007c20 */ /* 0x000fc60008410000 */
[----:B------:R-:W-:Y:S01]  /*6970*/  FADD.FTZ R34, R34, R29 ;  /* 0x0000001d22227221 */ /* 0x000fe20000010000 */
[----:B------:R-:W-:Y:S01]  /*6980*/  FFMA.FTZ R31, R100, R29, R31 ;  /* 0x0000001d641f7223 */ /* 0x000fe2000001001f */
[----:B------:R-:W-:Y:S01]  /*6990*/  FMUL.FTZ R29, R79, R102 ;  /* 0x000000664f1d7220 */ /* 0x000fe20000410000 */
[----:B------:R-:W-:Y:S01]  /*69a0*/  FADD.FTZ R28, R28, R97 ;  /* 0x000000611c1c7221 */ /* 0x000fe20000010000 */
[----:B------:R-:W-:Y:S01]  /*69b0*/  FADD.FTZ R27, R26, R91 ;  /* 0x0000005b1a1b7221 */ /* 0x000fe20000010000 */
[----:B------:R-:W-:Y:S01]  /*69c0*/  FMUL.FTZ R33, R78, R114 ;  /* 0x000000724e217220 */ /* 0x000fe20000410000 */
[----:B------:R-:W-:Y:S01]  /*69d0*/  FADD.FTZ R34, R29, R34 ;  /* 0x000000221d227221 */ /* 0x000fe20000010000 */
[----:B------:R-:W-:Y:S01]  /*69e0*/  FFMA.FTZ R31, R0, R29, R31 ;  /* 0x0000001d001f7223 */ /* 0x000fe2000001001f */
[----:B------:R-:W-:Y:S01]  /*69f0*/  FFMA.FTZ R88, R88, R90, R35 ;  /* 0x0000005a58587223 */ /* 0x000fe20000010023 */
[----:B------:R-:W-:Y:S01]  /*6a00*/  FADD.FTZ R29, R28, R101 ;  /* 0x000000651c1d7221 */ /* 0x000fe20000010000 */
[----:B------:R-:W-:Y:S01]  /*6a10*/  FADD.FTZ R27, R27, R98 ;  /* 0x000000621b1b7221 */ /* 0x000fe20000010000 */
[----:B------:R-:W-:Y:S01]  /*6a20*/  FADD.FTZ R35, R34, R33 ;  /* 0x0000002122237221 */ /* 0x000fe20000010000 */
[----:B------:R-:W-:Y:S01]  /*6a30*/  FFMA.FTZ R30, R116, R33, R31 ;  /* 0x00000021741e7223 */ /* 0x000fe2000001001f */
[----:B------:R-:W-:Y:S01]  /*6a40*/  FMUL.FTZ R28, R79, R113 ;  /* 0x000000714f1c7220 */ /* 0x000fe20000410000 */
[----:B------:R-:W-:Y:S01]  /*6a50*/  FADD.FTZ R26, R27, R102 ;  /* 0x000000661b1a7221 */ /* 0x000fe20000010000 */
[----:B------:R-:W-:-:S02]  /*6a60*/  FMUL.FTZ R27, R2, UR16 ;  /* 0x00000010021b7c20 */ /* 0x000fc40008410000 */
[----:B------:R-:W-:Y:S01]  /*6a70*/  FADD.FTZ R35, R28, R35 ;  /* 0x000000231c237221 */ /* 0x000fe20000010000 */
[----:B------:R-:W-:Y:S01]  /*6a80*/  FFMA.FTZ R30, R115, R28, R30 ;  /* 0x0000001c731e7223 */ /* 0x000fe2000001001e */
[----:B------:R-:W-:Y:S01]  /*6a90*/  FMUL.FTZ R28, R78, R4 ;  /* 0x000000044e1c7220 */ /* 0x000fe20000410000 */
[----:B------:R-:W-:Y:S01]  /*6aa0*/  FMUL.FTZ R2, R79, R5 ;  /* 0x000000054f027220 */ /* 0x000fe20000410000 */
[----:B------:R-:W-:Y:S01]  /*6ab0*/  FMUL.FTZ R3, R3, UR16 ;  /* 0x0000001003037c20 */ /* 0x000fe20008410000 */
[----:B------:R-:W-:Y:S01]  /*6ac0*/  FADD.FTZ R6, R6, -UR28 ;  /* 0x8000001c06067e21 */ /* 0x000fe20008010000 */
[----:B------:R-:W-:Y:S01]  /*6ad0*/  FADD.FTZ R35, R35, R28 ;  /* 0x0000001c23237221 */ /* 0x000fe20000010000 */
[----:B------:R-:W-:Y:S01]  /*6ae0*/  FFMA.FTZ R30, R27, R28, R30 ;  /* 0x0000001c1b1e7223 */ /* 0x000fe2000001001e */
[----:B------:R-:W-:Y:S01]  /*6af0*/  FFMA.FTZ R89, R96, R98, R89 ;  /* 0x0000006260597223 */ /* 0x000fe20000010059 */
[----:B------:R-:W-:Y:S01]  /*6b00*/  FMUL.FTZ R31, R6, UR16 ;  /* 0x00000010061f7c20 */ /* 0x000fe20008410000 */
[----:B------:R-:W-:Y:S01]  /*6b10*/  FADD.FTZ R35, R2, R35 ;  /* 0x0000002302237221 */ /* 0x000fe20000010000 */
[----:B------:R-:W-:Y:S01]  /*6b20*/  FFMA.FTZ R30, R3, R2, R30 ;  /* 0x00000002031e7223 */ /* 0x000fe2000001001e */
[----:B------:R-:W-:Y:S01]  /*6b30*/  FMUL.FTZ R2, R78, R8 ;  /* 0x000000084e027220 */ /* 0x000fe20000410000 */
[----:B------:R-:W-:Y:S01]  /*6b40*/  FFMA.FTZ R0, R0, R102, R89 ;  /* 0x0000006600007223 */ /* 0x000fe20000010059 */
[----:B------:R-:W-:-:S02]  /*6b50*/  FADD.FTZ R7, R7, -UR28 ;  /* 0x8000001c07077e21 */ /* 0x000fc40008010000 */
[----:B------:R-:W-:Y:S01]  /*6b60*/  FADD.FTZ R35, R35, R2 ;  /* 0x0000000223237221 */ /* 0x000fe20000010000 */
[----:B------:R-:W-:Y:S01]  /*6b70*/  FFMA.FTZ R30, R31, R2, R30 ;  /* 0x000000021f1e7223 */ /* 0x000fe2000001001e */
[----:B------:R-:W-:Y:S01]  /*6b80*/  FFMA.FTZ R0, R115, R113, R0 ;  /* 0x0000007173007223 */ /* 0x000fe20000010000 */
[----:B------:R-:W-:Y:S01]  /*6b90*/  FMUL.FTZ R2, R79, R9 ;  /* 0x000000094f027220 */ /* 0x000fe20000410000 */
[----:B------:R-:W-:Y:S01]  /*6ba0*/  FMUL.FTZ R7, R7, UR16 ;  /* 0x0000001007077c20 */ /* 0x000fe20008410000 */
[----:B------:R-:W-:Y:S01]  /*6bb0*/  FADD.FTZ R10, R10, -UR28 ;  /* 0x8000001c0a0a7e21 */ /* 0x000fe20008010000 */
[----:B------:R-:W-:Y:S01]  /*6bc0*/  FFMA.FTZ R88, R95, R97, R88 ;  /* 0x000000615f587223 */ /* 0x000fe20000010058 */
[----:B------:R-:W-:Y:S01]  /*6bd0*/  FFMA.FTZ R0, R3, R5, R0 ;  /* 0x0000000503007223 */ /* 0x000fe20000010000 */
[----:B------:R-:W-:Y:S01]  /*6be0*/  FADD.FTZ R35, R2, R35 ;  /* 0x0000002302237221 */ /* 0x000fe20000010000 */
[----:B------:R-:W-:Y:S01]  /*6bf0*/  FFMA.FTZ R30, R7, R2, R30 ;  /* 0x00000002071e7223 */ /* 0x000fe2000001001e */
[----:B------:R-:W-:Y:S01]  /*6c00*/  FMUL.FTZ R2, R78, R12 ;  /* 0x0000000c4e027220 */ /* 0x000fe20000410000 */
[----:B------:R-:W-:Y:S01]  /*6c10*/  FMUL.FTZ R3, R10, UR16 ;  /* 0x000000100a037c20 */ /* 0x000fe20008410000 */
[----:B------:R-:W-:Y:S01]  /*6c20*/  FADD.FTZ R11, R11, -UR28 ;  /* 0x8000001c0b0b7e21 */ /* 0x000fe20008010000 */
[----:B------:R-:W-:Y:S01]  /*6c30*/  FFMA.FTZ R101, R100, R101, R88 ;  /* 0x0000006564657223 */ /* 0x000fe20000010058 */
[----:B------:R-:W-:Y:S01]  /*6c40*/  FADD.FTZ R35, R35, R2 ;  /* 0x0000000223237221 */ /* 0x000fe20000010000 */
[----:B------:R-:W-:Y:S01]  /*6c50*/  FFMA.FTZ R30, R3, R2, R30 ;  /* 0x00000002031e7223 */ /* 0x000fe2000001001e */
[----:B------:R-:W-:Y:S01]  /*6c60*/  FADD.FTZ R26, R26, R113 ;  /* 0x000000711a1a7221 */ /* 0x000fe20000010000 */
[----:B------:R-:W-:Y:S01]  /*6c70*/  FMUL.FTZ R2, R79, R13 ;  /* 0x0000000d4f027220 */ /* 0x000fe20000410000 */
[----:B------:R-:W-:Y:S01]  /*6c80*/  FMUL.FTZ R11, R11, UR16 ;  /* 0x000000100b0b7c20 */ /* 0x000fe20008410000 */
[----:B------:R-:W-:Y:S01]  /*6c90*/  FADD.FTZ R14, R14, -UR28 ;  /* 0x8000001c0e0e7e21 */ /* 0x000fe20008010000 */
[----:B------:R-:W-:Y:S01]  /*6ca0*/  FFMA.FTZ R101, R116, R114, R101 ;  /* 0x0000007274657223 */ /* 0x000fe20000010065 */
[----:B------:R-:W-:Y:S01]  /*6cb0*/  FADD.FTZ R26, R26, R5 ;  /* 0x000000051a1a7221 */ /* 0x000fe20000010000 */
        /* <DEDUP_REMOVED lines=8> */
[----:B------:R-:W-:Y:S01]  /*6d40*/  FFMA.FTZ R101, R31, R8, R101 ;  /* 0x000000081f657223 */ /* 0x000fe20000010065 */
[----:B------:R-:W-:Y:S01]  /*6d50*/  FMUL.FTZ R2, R79, R17 ;  /* 0x000000114f027220 */ /* 0x000fe20000410000 */
[----:B------:R-:W-:Y:S01]  /*6d60*/  FMUL.FTZ R15, R15, UR16 ;  /* 0x000000100f0f7c20 */ /* 0x000fe20008410000 */
[----:B------:R-:W-:Y:S01]  /*6d70*/  FADD.FTZ R29, R29, R114 ;  /* 0x000000721d1d7221 */ /* 0x000fe20000010000 */
        /* <DEDUP_REMOVED lines=8> */
[----:B------:R-:W-:Y:S01]  /*6e00*/  FADD.FTZ R29, R29, R8 ;  /* 0x000000081d1d7221 */ /* 0x000fe20000010000 */
[----:B------:R-:W-:Y:S01]  /*6e10*/  FADD.FTZ R26, R26, R9 ;  /* 0x000000091a1a7221 */ /* 0x000fe20000010000 */
[----:B------:R-:W-:Y:S01]  /*6e20*/  FFMA.FTZ R0, R7, R9, R0 ;  /* 0x0000000907007223 */ /* 0x000fe20000010000 */
[----:B------:R-:W-:Y:S01]  /*6e30*/  FADD.FTZ R35, R35, R2 ;  /* 0x0000000223237221 */ /* 0x000fe20000010000 */
[----:B------:R-:W-:Y:S01]  /*6e40*/  FFMA.FTZ R30, R3, R2, R30 ;  /* 0x00000002031e7223 */ /* 0x000fe2000001001e */
[----:B------:R-:W-:Y:S01]  /*6e50*/  FMUL.FTZ R2, R79, R21 ;  /* 0x000000154f027220 */ /* 0x000fe20000410000 */
[----:B------:R-:W-:Y:S01]  /*6e60*/  FMUL.FTZ R19, R19, UR16 ;  /* 0x0000001013137c20 */ /* 0x000fe20008410000 */
[----:B------:R-:W-:Y:S01]  /*6e70*/  FADD.FTZ R22, R22, -UR28 ;  /* 0x8000001c16167e21 */ /* 0x000fe20008010000 */
[----:B------:R-:W-:Y:S01]  /*6e80*/  FADD.FTZ R29, R29, R12 ;  /* 0x0000000c1d1d7221 */ /* 0x000fe20000010000 */
        /* <DEDUP_REMOVED lines=9> */
[----:B------:R-:W-:Y:S01]  /*6f20*/  FFMA.FTZ R0, R15, R17, R0 ;  /* 0x000000110f007223 */ /* 0x000fe20000010000 */
[----:B------:R-:W-:Y:S01]  /*6f30*/  FADD.FTZ R23, R23, -UR28 ;  /* 0x8000001c17177e21 */ /* 0x000fe20008010000 */
[----:B------:R-:W-:Y:S01]  /*6f40*/  FADD.FTZ R35, R35, R2 ;  /* 0x0000000223237221 */ /* 0x000fe20000010000 */
[----:B------:R-:W-:Y:S01]  /*6f50*/  FFMA.FTZ R30, R5, R2, R30 ;  /* 0x00000002051e7223 */ /* 0x000fe2000001001e */
        /* <DEDUP_REMOVED lines=13> */
.L_x_1415:
[----:B------:R-:W2:Y:S04]  /*7030*/  LDL.LU R26, [R1+0x25c] ;  /* 0x00025c00011a7983 */ /* 0x000ea80000300800 */
[----:B------:R-:W3:Y:S01]  /*7040*/  LDL.LU R29, [R1+0x260] ;  /* 0x00026000011d7983 */ /* 0x000ee20000300800 */
[----:B-----5:R-:W-:-:S03]  /*7050*/  FADD.FTZ R74, R74, -UR28 ;  /* 0x8000001c4a4a7e21 */ /* 0x020fc60008010000 */
[----:B------:R1:W-:Y:S01]  /*7060*/  STL [R1+0x2a8], R68 ;  /* 0x0002a84401007387 */ /* 0x0003e20000100800 */
[----:B------:R-:W-:-:S03]  /*7070*/  FMUL.FTZ R74, R74, UR16 ;  /* 0x000000104a4a7c20 */ /* 0x000fc60008410000 */
[----:B------:R4:W-:Y:S04]  /*7080*/  STL [R1+0x2b0], R80 ;  /* 0x0002b05001007387 */ /* 0x0009e80000100800 */
[----:B------:R0:W-:Y:S04]  /*7090*/  STL [R1+0x2ac], R69 ;  /* 0x0002ac4501007387 */ /* 0x0001e80000100800 */
[----:B-1----:R-:W3:Y:S04]  /*70a0*/  LDL.LU R68, [R1+0x280] ;  /* 0x0002800001447983 */ /* 0x002ee80000300800 */
[----:B----4-:R-:W4:Y:S04]  /*70b0*/  LDL.LU R80, [R1+0x284] ;  /* 0x0002840001507983 */ /* 0x010f280000300800 */
[----:B0-----:R-:W4:Y:S04]  /*70c0*/  LDL.LU R69, [R1+0x28c] ;  /* 0x00028c0001457983 */ /* 0x001f280000300800 */
[----:B------:R0:W-:Y:S04]  /*70d0*/  STL [R1+0x2a4], R67 ;  /* 0x0002a44301007387 */ /* 0x0001e80000100800 */
[----:B------:R1:W-:Y:S04]  /*70e0*/  STL [R1+0x2a0], R66 ;  /* 0x0002a04201007387 */ /* 0x0003e80000100800 */
[----:B0-----:R-:W4:Y:S04]  /*70f0*/  LDL.LU R67, [R1+0x274] ;  /* 0x0002740001437983 */ /* 0x001f280000300800 */
[----:B-1----:R-:W4:Y:S01]  /*7100*/  LDL.LU R66, [R1+0x294] ;  /* 0x0002940001427983 */ /* 0x002f220000300800 */
[----:B--2---:R-:W-:-:S04]  /*7110*/  FADD.FTZ R26, R26, -UR28 ;  /* 0x8000001c1a1a7e21 */ /* 0x004fc80008010000 */
[----:B------:R-:W-:Y:S01]  /*7120*/  FMUL.FTZ R26, R26, UR16 ;  /* 0x000000101a1a7c20 */ /* 0x000fe20008410000 */
[----:B---3--:R-:W-:-:S03]  /*7130*/  FADD.FTZ R29, R29, -UR28 ;  /* 0x8000001c1d1d7e21 */ /* 0x008fc60008010000 */
[----:B------:R-:W-:-:S04]  /*7140*/  FFMA.FTZ R27, R78, R26, R76 ;  /* 0x0000001a4e1b7223 */ /* 0x000fc8000001004c */
[----:B------:R-:W-:-:S06]  /*7150*/  FMUL.FTZ R28, R27, -1.4426950216293334961 ;  /* 0xbfb8aa3b1b1c7820 */ /* 0x000fcc0000410000 */
[----:B------:R-:W0:Y:S02]  /*7160*/  MUFU.EX2 R28, R28 ;  /* 0x0000001c001c7308 */ /* 0x000e240000000800 */
[----:B0-----:R-:W-:-:S06]  /*7170*/  FADD.FTZ R28, R28, 1 ;  /* 0x3f8000001c1c7421 */ /* 0x001fcc0000010000 */
[----:B------:R-:W0:Y:S02]  /*7180*/  MUFU.RCP R28, R28 ;  /* 0x0000001c001c7308 */ /* 0x000e240000001000 */
[C---:B0-----:R-:W-:Y:S01]  /*7190*/  FMUL.FTZ R81, R28.reuse, R81 ;  /* 0x000000511c517220 */ /* 0x041fe20000410000 */
[----:B------:R-:W-:-:S04]  /*71a0*/  FADD.FTZ R28, -R28, 1 ;  /* 0x3f8000001c1c7421 */ /* 0x000fc80000010100 */
[----:B------:R-:W-:Y:S01]  /*71b0*/  FFMA.FTZ R28, R27, R28, 1 ;  /* 0x3f8000001b1c7423 */ /* 0x000fe2000001001c */
[----:B------:R-:W-:-:S03]  /*71c0*/  FMUL.FTZ R27, R29, UR16 ;  /* 0x000000101d1b7c20 */ /* 0x000fc60008410000 */
[----:B------:R-:W-:Y:S01]  /*71d0*/  FMUL.FTZ R28, R81, R28 ;  /* 0x0000001c511c7220 */ /* 0x000fe20000410000 */
[----:B------:R-:W-:-:S03]  /*71e0*/  FFMA.FTZ R29, R79, R27, R77 ;  /* 0x0000001b4f1d7223 */ /* 0x000fc6000001004d */
[----:B------:R-:W-:Y:S01]  /*71f0*/  FMUL.FTZ R31, R78, R28 ;  /* 0x0000001c4e1f7220 */ /* 0x000fe20000410000 */
[----:B------:R-:W-:-:S06]  /*7200*/  FMUL.FTZ R30, R29, -1.4426950216293334961 ;  /* 0xbfb8aa3b1d1e7820 */ /* 0x000fcc0000410000 */
[----:B------:R-:W0:Y:S02]  /*7210*/  MUFU.EX2 R30, R30 ;  /* 0x0000001e001e7308 */ /* 0x000e240000000800 */
[----:B0-----:R-:W-:-:S06]  /*7220*/  FADD.FTZ R30, R30, 1 ;  /* 0x3f8000001e1e7421 */ /* 0x001fcc0000010000 */
[----:B------:R-:W0:Y:S02]  /*7230*/  MUFU.RCP R30, R30 ;  /* 0x0000001e001e7308 */ /* 0x000e240000001000 */
[C---:B0-----:R-:W-:Y:S01]  /*7240*/  FMUL.FTZ R82, R30.reuse, R82 ;  /* 0x000000521e527220 */ /* 0x041fe20000410000 */
[----:B------:R-:W-:-:S04]  /*7250*/  FADD.FTZ R30, -R30, 1 ;  /* 0x3f8000001e1e7421 */ /* 0x000fc80000010100 */
[----:B------:R-:W-:Y:S01]  /*7260*/  FFMA.FTZ R29, R29, R30, 1 ;  /* 0x3f8000001d1d7423 */ /* 0x000fe2000001001e */
[C---:B------:R-:W-:Y:S01]  /*7270*/  FFMA.FTZ R30, R26.reuse, R31, RZ ;  /* 0x0000001f1a1e7223 */ /* 0x040fe200000100ff */
[----:B------:R-:W-:Y:S01]  /*7280*/  FADD.FTZ R31, RZ, R31 ;  /* 0x0000001fff1f7221 */ /* 0x000fe20000010000 */
[----:B------:R-:W-:Y:S01]  /*7290*/  FFMA.FTZ R26, R26, R28, RZ ;  /* 0x0000001c1a1a7223 */ /* 0x000fe200000100ff */
[----:B------:R-:W-:Y:S01]  /*72a0*/  FMUL.FTZ R29, R82, R29 ;  /* 0x0000001d521d7220 */ /* 0x000fe20000410000 */
[----:B------:R-:W-:Y:S01]  /*72b0*/  FADD.FTZ R28, RZ, R28 ;  /* 0x0000001cff1c7221 */ /* 0x000fe20000010000 */
[----:B------:R-:W2:Y:S02]  /*72c0*/  LDL.LU R82, [R1+0x270] ;  /* 0x0002700001527983 */ /* 0x000ea40000300800 */
        /* <DEDUP_REMOVED lines=11> */
[----:B------:R-:W-:-:S03]  /*7380*/  FADD.FTZ R75, R125, -UR28 ;  /* 0x8000001c7d4b7e21 */ /* 0x000fc60008010000 */
[----:B------:R-:W-:Y:S01]  /*7390*/  FMUL.FTZ R81, R83, R81 ;  /* 0x0000005153517220 */ /* 0x000fe20000410000 */
[----:B------:R-:W-:Y:S01]  /*73a0*/  FMUL.FTZ R75, R75, UR16 ;  /* 0x000000104b4b7c20 */ /* 0x000fe20008410000 */
[----:B------:R-:W-:Y:S01]  /*73b0*/  FFMA.FTZ R27, R27, R29, RZ ;  /* 0x0000001d1b1b7223 */ /* 0x000fe200000100ff */
[----:B------:R-:W3:Y:S01]  /*73c0*/  LDL.LU R83, [R1+0x254] ;  /* 0x0002540001537983 */ /* 0x000ee20000300800 */
[----:B------:R-:W-:Y:S01]  /*73d0*/  FFMA.FTZ R26, R74, R81, R26 ;  /* 0x000000514a1a7223 */ /* 0x000fe2000001001a */
[----:B------:R-:W-:-:S04]  /*73e0*/  FADD.FTZ R28, R28, R81 ;  /* 0x000000511c1c7221 */ /* 0x000fc80000010000 */
[----:B------:R0:W-:Y:S04]  /*73f0*/  STL [R1+0x230], R26 ;  /* 0x0002301a01007387 */ /* 0x0001e80000100800 */
[----:B------:R1:W-:Y:S01]  /*7400*/  STL [R1+0x234], R28 ;  /* 0x0002341c01007387 */ /* 0x0003e20000100800 */
[----:B0-----:R-:W-:-:S04]  /*7410*/  FFMA.FTZ R26, R79, R75, R77 ;  /* 0x0000004b4f1a7223 */ /* 0x001fc8000001004d */
[----:B-1----:R-:W-:-:S06]  /*7420*/  FMUL.FTZ R28, R26, -1.4426950216293334961 ;  /* 0xbfb8aa3b1a1c7820 */ /* 0x002fcc0000410000 */
[----:B------:R-:W0:Y:S02]  /*7430*/  MUFU.EX2 R28, R28 ;  /* 0x0000001c001c7308 */ /* 0x000e240000000800 */
[----:B0-----:R-:W-:-:S06]  /*7440*/  FADD.FTZ R28, R28, 1 ;  /* 0x3f8000001c1c7421 */ /* 0x001fcc0000010000 */
[----:B------:R-:W0:Y:S02]  /*7450*/  MUFU.RCP R28, R28 ;  /* 0x0000001c001c7308 */ /* 0x000e240000001000 */
[C---:B0-----:R-:W-:Y:S01]  /*7460*/  FMUL.FTZ R84, R28.reuse, R84 ;  /* 0x000000541c547220 */ /* 0x041fe20000410000 */
[----:B------:R-:W-:-:S04]  /*7470*/  FADD.FTZ R28, -R28, 1 ;  /* 0x3f8000001c1c7421 */ /* 0x000fc80000010100 */
[----:B------:R-:W-:Y:S01]  /*7480*/  FFMA.FTZ R28, R26, R28, 1 ;  /* 0x3f8000001a1c7423 */ /* 0x000fe2000001001c */
[----:B------:R-:W-:Y:S01]  /*7490*/  FADD.FTZ R26, RZ, R29 ;  /* 0x0000001dff1a7221 */ /* 0x000fe20000010000 */
[----:B------:R-:W-:-:S04]  /*74a0*/  FADD.FTZ R29, R124, -UR28 ;  /* 0x8000001c7c1d7e21 */ /* 0x000fc80008010000 */
[----:B------:R-:W-:Y:S01]  /*74b0*/  FMUL.FTZ R124, R29, UR16 ;  /* 0x000000101d7c7c20 */ /* 0x000fe20008410000 */
[----:B------:R-:W-:Y:S02]  /*74c0*/  FADD.FTZ R29, R68, -UR28 ;  /* 0x8000001c441d7e21 */ /* 0x000fe40008010000 */
[----:B------:R-:W2:Y:S01]  /*74d0*/  LDL.LU R68, [R1+0x288] ;  /* 0x0002880001447983 */ /* 0x000ea20000300800 */
[----:B------:R-:W-:Y:S01]  /*74e0*/  FMUL.FTZ R81, R78, R81 ;  /* 0x000000514e517220 */ /* 0x000fe20000410000 */
[----:B------:R-:W-:Y:S02]  /*74f0*/  FMUL.FTZ R28, R84, R28 ;  /* 0x0000001c541c7220 */ /* 0x000fe40000410000 */
[----:B------:R-:W3:Y:S01]  /*7500*/  LDL.LU R84, [R1+0x258] ;  /* 0x0002580001547983 */ /* 0x000ee20000300800 */
[----:B------:R-:W-:Y:S01]  /*7510*/  FADD.FTZ R125, R31, R81 ;  /* 0x000000511f7d7221 */ /* 0x000fe20000010000 */
[----:B------:R-:W-:Y:S01]  /*7520*/  FADD.FTZ R31, R26, R28 ;  /* 0x0000001c1a1f7221 */ /* 0x000fe20000010000 */
[----:B------:R-:W-:Y:S01]  /*7530*/  FFMA.FTZ R30, R74, R81, R30 ;  /* 0x000000514a1e7223 */ /* 0x000fe2000001001e */
[-C--:B------:R-:W-:Y:S01]  /*7540*/  FFMA.FTZ R27, R75, R28.reuse, R27 ;  /* 0x0000001c4b1b7223 */ /* 0x080fe2000001001b */
[----:B------:R-:W-:Y:S01]  /*7550*/  FMUL.FTZ R26, R79, R28 ;  /* 0x0000001c4f1a7220 */ /* 0x000fe20000410000 */
[----:B------:R-:W3:Y:S03]  /*7560*/  LDL.LU R74, [R1+0x268] ;  /* 0x00026800014a7983 */ /* 0x000ee60000300800 */
[----:B------:R-:W-:Y:S01]  /*7570*/  FFMA.FTZ R28, R75, R26, R30 ;  /* 0x0000001a4b1c7223 */ /* 0x000fe2000001001e */
[----:B------:R0:W-:Y:S04]  /*7580*/  STL [R1+0x228], R27 ;  /* 0x0002281b01007387 */ /* 0x0001e80000100800 */
[----:B------:R1:W-:Y:S01]  /*7590*/  STL [R1+0x224], R28 ;  /* 0x0002241c01007387 */ /* 0x0003e20000100800 */
[----:B0-----:R-:W-:-:S04]  /*75a0*/  FFMA.FTZ R27, R78, R124, R76 ;  /* 0x0000007c4e1b7223 */ /* 0x001fc8000001004c */
[----:B-1----:R-:W-:-:S06]  /*75b0*/  FMUL.FTZ R28, R27, -1.4426950216293334961 ;  /* 0xbfb8aa3b1b1c7820 */ /* 0x002fcc0000410000 */
[----:B------:R-:W0:Y:S02]  /*75c0*/  MUFU.EX2 R28, R28 ;  /* 0x0000001c001c7308 */ /* 0x000e240000000800 */
[----:B0-----:R-:W-:-:S06]  /*75d0*/  FADD.FTZ R28, R28, 1 ;  /* 0x3f8000001c1c7421 */ /* 0x001fcc0000010000 */
[----:B------:R-:W0:Y:S01]  /*75e0*/  MUFU.RCP R28, R28 ;  /* 0x0000001c001c7308 */ /* 0x000e220000001000 */
[----:B------:R-:W-:-:S05]  /*75f0*/  FMUL.FTZ R30, R29, UR16 ;  /* 0x000000101d1e7c20 */ /* 0x000fca0008410000 */
[----:B------:R4:W-:Y:S01]  /*7600*/  STL [R1+0x21c], R30 ;  /* 0x00021c1e01007387 */ /* 0x0009e20000100800 */
[C---:B0-----:R-:W-:Y:S01]  /*7610*/  FMUL.FTZ R85, R28.reuse, R85 ;  /* 0x000000551c557220 */ /* 0x041fe20000410000 */
[----:B------:R-:W-:-:S04]  /*7620*/  FADD.FTZ R28, -R28, 1 ;  /* 0x3f8000001c1c7421 */ /* 0x000fc80000010100 */
[----:B------:R-:W-:Y:S01]  /*7630*/  FFMA.FTZ R27, R27, R28, 1 ;  /* 0x3f8000001b1b7423 */ /* 0x000fe2000001001c */
[----:B------:R-:W-:Y:S01]  /*7640*/  FFMA.FTZ R28, R79, R30, R77 ;  /* 0x0000001e4f1c7223 */ /* 0x000fe2000001004d */
[----:B----4-:R-:W-:Y:S02]  /*7650*/  FADD.FTZ R30, R80, -UR28 ;  /* 0x8000001c501e7e21 */ /* 0x010fe40008010000 */
[----:B------:R-:W4:Y:S01]  /*7660*/  LDL.LU R80, [R1+0x290] ;  /* 0x0002900001507983 */ /* 0x000f220000300800 */
[----:B------:R-:W-:-:S06]  /*7670*/  FMUL.FTZ R29, R28, -1.4426950216293334961 ;  /* 0xbfb8aa3b1c1d7820 */ /* 0x000fcc0000410000 */
[----:B------:R-:W0:Y:S02]  /*7680*/  MUFU.EX2 R29, R29 ;  /* 0x0000001d001d7308 */ /* 0x000e240000000800 */
[----:B0-----:R-:W-:-:S06]  /*7690*/  FADD.FTZ R29, R29, 1 ;  /* 0x3f8000001d1d7421 */ /* 0x001fcc0000010000 */
[----:B------:R-:W0:Y:S01]  /*76a0*/  MUFU.RCP R29, R29 ;  /* 0x0000001d001d7308 */ /* 0x000e220000001000 */
[----:B------:R1:W-:Y:S02]  /*76b0*/  STL [R1+0x22c], R31 ;  /* 0x00022c1f01007387 */ /* 0x0003e40000100800 */
[----:B-1----:R-:W-:Y:S01]  /*76c0*/  FMUL.FTZ R31, R30, UR16 ;  /* 0x000000101e1f7c20 */ /* 0x002fe20008410000 */
[C---:B0-----:R-:W-:Y:S01]  /*76d0*/  FMUL.FTZ R86, R29.reuse, R86 ;  /* 0x000000561d567220 */ /* 0x041fe20000410000 */
[----:B------:R-:W-:-:S04]  /*76e0*/  FADD.FTZ R29, -R29, 1 ;  /* 0x3f8000001d1d7421 */ /* 0x000fc80000010100 */
[----:B------:R-:W-:Y:S01]  /*76f0*/  FFMA.FTZ R28, R28, R29, 1 ;  /* 0x3f8000001c1c7423 */ /* 0x000fe2000001001d */
[----:B------:R-:W-:Y:S01]  /*7700*/  FFMA.FTZ R29, R78, R31, R76 ;  /* 0x0000001f4e1d7223 */ /* 0x000fe2000001004c */
[----:B------:R0:W-:Y:S03]  /*7710*/  STL [R1+0x218], R31 ;  /* 0x0002181f01007387 */ /* 0x0001e60000100800 */
[----:B------:R-:W-:Y:S01]  /*7720*/  FMUL.FTZ R30, R29, -1.4426950216293334961 ;  /* 0xbfb8aa3b1d1e7820 */ /* 0x000fe20000410000 */
[----:B0-----:R-:W-:Y:S02]  /*7730*/  FADD.FTZ R31, R69, -UR28 ;  /* 0x8000001c451f7e21 */ /* 0x001fe40008010000 */
[----:B------:R-:W3:Y:S03]  /*7740*/  LDL.LU R69, [R1+0x27c] ;  /* 0x00027c0001457983 */ /* 0x000ee60000300800 */
[----:B------:R-:W0:Y:S02]  /*7750*/  MUFU.EX2 R30, R30 ;  /* 0x0000001e001e7308 */ /* 0x000e240000000800 */
[----:B0-----:R-:W-:-:S06]  /*7760*/  FADD.FTZ R30, R30, 1 ;  /* 0x3f8000001e1e7421 */ /* 0x001fcc0000010000 */
[----:B------:R-:W0:Y:S02]  /*7770*/  MUFU.RCP R30, R30 ;  /* 0x0000001e001e7308 */ /* 0x000e240000001000 */
[C---:B0-----:R-:W-:Y:S01]  /*7780*/  FMUL.FTZ R40, R30.reuse, R40 ;  /* 0x000000281e287220 */ /* 0x041fe20000410000 */
[----:B------:R-:W-:-:S04]  /*7790*/  FADD.FTZ R30, -R30, 1 ;  /* 0x3f8000001e1e7421 */ /* 0x000fc80000010100 */
[----:B------:R-:W-:-:S04]  /*77a0*/  FFMA.FTZ R29, R29, R30, 1 ;  /* 0x3f8000001d1d7423 */ /* 0x000fc8000001001e */
[----:B------:R-:W-:Y:S01]  /*77b0*/  FMUL.FTZ R29, R40, R29 ;  /* 0x0000001d281d7220 */ /* 0x000fe20000410000 */
[----:B------:R-:W-:-:S05]  /*77c0*/  FMUL.FTZ R28, R86, R28 ;  /* 0x0000001c561c7220 */ /* 0x000fca0000410000 */
[----:B------:R0:W-:Y:S02]  /*77d0*/  STL [R1+0x2bc], R28 ;  /* 0x0002bc1c01007387 */ /* 0x0001e40000100800 */
[----:B0-----:R-:W-:Y:S01]  /*77e0*/  FMUL.FTZ R28, R31, UR16 ;  /* 0x000000101f1c7c20 */ /* 0x001fe20008410000 */
[----:B--2---:R-:W-:Y:S02]  /*77f0*/  FADD.FTZ R40, R68, -UR28 ;  /* 0x8000001c44287e21 */ /* 0x004fe40008010000 */
[----:B------:R-:W2:Y:S01]  /*7800*/  LDL.LU R68, [R1+0x298] ;  /* 0x0002980001447983 */ /* 0x000ea20000300800 */
[----:B------:R-:W-:-:S04]  /*7810*/  FFMA.FTZ R30, R79, R28, R77 ;  /* 0x0000001c4f1e7223 */ /* 0x000fc8000001004d */
        /* <DEDUP_REMOVED lines=9> */
[----:B------:R-:W-:-:S04]  /*78b0*/  FFMA.FTZ R31, R78, R28, R76 ;  /* 0x0000001c4e1f7223 */ /* 0x000fc8000001004c */
[----:B------:R-:W-:-:S06]  /*78c0*/  FMUL.FTZ R40, R31, -1.4426950216293334961 ;  /* 0xbfb8aa3b1f287820 */ /* 0x000fcc0000410000 */
[----:B------:R-:W0:Y:S02]  /*78d0*/  MUFU.EX2 R40, R40 ;  /* 0x0000002800287308 */ /* 0x000e240000000800 */
[----:B0-----:R-:W-:-:S06]  /*78e0*/  FADD.FTZ R40, R40, 1 ;  /* 0x3f80000028287421 */ /* 0x001fcc0000010000 */
[----:B------:R-:W0:Y:S01]  /*78f0*/  MUFU.RCP R40, R40 ;  /* 0x0000002800287308 */ /* 0x000e220000001000 */
[----:B------:R-:W-:Y:S01]  /*7900*/  FMUL.FTZ R30, R41, R30 ;  /* 0x0000001e291e7220 */ /* 0x000fe20000410000 */
[----:B----4-:R-:W-:-:S04]  /*7910*/  FADD.FTZ R41, R80, -UR28 ;  /* 0x8000001c50297e21 */ /* 0x010fc80008010000 */
[----:B------:R-:W-:Y:S01]  /*7920*/  FMUL.FTZ R80, R41, UR16 ;  /* 0x0000001029507c20 */ /* 0x000fe20008410000 */
        /* <DEDUP_REMOVED lines=9> */
[----:B---3--:R-:W-:-:S04]  /*79c0*/  FADD.FTZ R42, R69, -UR28 ;  /* 0x8000001c452a7e21 */ /* 0x008fc80008010000 */
        /* <DEDUP_REMOVED lines=10> */
[C---:B0-----:R-:W-:Y:S01]  /*7a70*/  FMUL.FTZ R44, R42.reuse, R44 ;  /* 0x0000002c2a2c7220 */ /* 0x041fe20000410000 */
[----:B------:R-:W-:-:S04]  /*7a80*/  FADD.FTZ R42, -R42, 1 ;  /* 0x3f8000002a2a7421 */ /* 0x000fc80000010100 */
[----:B------:R-:W-:-:S04]  /*7a90*/  FFMA.FTZ R41, R41, R42, 1 ;  /* 0x3f80000029297423 */ /* 0x000fc8000001002a */
[----:B------:R-:W-:Y:S01]  /*7aa0*/  FMUL.FTZ R41, R44, R41 ;  /* 0x000000292c297220 */ /* 0x000fe20000410000 */
[----:B------:R-:W-:-:S04]  /*7ab0*/  FADD.FTZ R44, R67, -UR28 ;  /* 0x8000001c432c7e21 */ /* 0x000fc80008010000 */
[----:B------:R-:W-:Y:S01]  /*7ac0*/  FMUL.FTZ R67, R44, UR16 ;  /* 0x000000102c437c20 */ /* 0x000fe20008410000 */
[----:B--2---:R-:W-:-:S04]  /*7ad0*/  FADD.FTZ R43, R68, -UR28 ;  /* 0x8000001c442b7e21 */ /* 0x004fc80008010000 */
[----:B------:R-:W-:-:S04]  /*7ae0*/  FMUL.FTZ R68, R43, UR16 ;  /* 0x000000102b447c20 */ /* 0x000fc80008410000 */
        /* <DEDUP_REMOVED lines=14> */
[----:B------:R-:W-:-:S04]  /*7bd0*/  FADD.FTZ R45, R66, -UR28 ;  /* 0x8000001c422d7e21 */ /* 0x000fc80008010000 */
        /* <DEDUP_REMOVED lines=10> */
[----:B------:R-:W-:Y:S01]  /*7c80*/  FADD.FTZ R46, R74, -UR28 ;  /* 0x8000001c4a2e7e21 */ /* 0x000fe20008010000 */
[C---:B0-----:R-:W-:Y:S01]  /*7c90*/  FMUL.FTZ R47, R45.reuse, R47 ;  /* 0x0000002f2d2f7220 */ /* 0x041fe20000410000 */
        /* <DEDUP_REMOVED lines=9> */
[----:B------:R-:W-:Y:S02]  /*7d30*/  FADD.FTZ R74, R82, -UR28 ;  /* 0x8000001c524a7e21 */ /* 0x000fe40008010000 */
[----:B------:R-:W2:Y:S01]  /*7d40*/  LDL.LU R82, [R1+0x24c] ;  /* 0x00024c0001527983 */ /* 0x000ea20000300800 */
[C---:B0-----:R-:W-:Y:S01]  /*7d50*/  FMUL.FTZ R48, R47.reuse, R48 ;  /* 0x000000302f307220 */ /* 0x041fe20000410000 */
        /* <DEDUP_REMOVED lines=10> */
[----:B------:R-:W-:Y:S02]  /*7e00*/  FADD.FTZ R49, R83, -UR28 ;  /* 0x8000001c53317e21 */ /* 0x000fe40008010000 */
[----:B------:R-:W3:Y:S01]  /*7e10*/  LDL.LU R83, [R1+0x250] ;  /* 0x0002500001537983 */ /* 0x000ee20000300800 */
[----:B------:R-:W-:-:S03]  /*7e20*/  FADD.FTZ R81, R84, -UR28 ;  /* 0x8000001c54517e21 */ /* 0x000fc60008010000 */
[----:B------:R-:W4:Y:S01]  /*7e30*/  LDL.LU R84, [R1+0x244] ;  /* 0x0002440001547983 */ /* 0x000f220000300800 */
[----:B------:R-:W-:-:S03]  /*7e40*/  FMUL.FTZ R27, R85, R27 ;  /* 0x0000001b551b7220 */ /* 0x000fc60000410000 */
[----:B------:R-:W4:Y:S01]  /*7e50*/  LDL.LU R85, [R1+0x248] ;  /* 0x0002480001557983 */ /* 0x000f220000300800 */
        /* <DEDUP_REMOVED lines=19> */
[C---:B0-----:R-:W-:Y:S01]  /*7f90*/  FMUL.FTZ R51, R81.reuse, R51 ;  /* 0x0000003351337220 */ /* 0x041fe20000410000 */
[----:B------:R-:W-:-:S04]  /*7fa0*/  FADD.FTZ R81, -R81, 1 ;  /* 0x3f80000051517421 */ /* 0x000fc80000010100 */
[----:B------:R-:W-:-:S04]  /*7fb0*/  FFMA.FTZ R81, R75, R81, 1 ;  /* 0x3f8000004b517423 */ /* 0x000fc80000010051 */
[----:B------:R-:W-:Y:S01]  /*7fc0*/  FMUL.FTZ R51, R51, R81 ;  /* 0x0000005133337220 */ /* 0x000fe20000410000 */
        /* <DEDUP_REMOVED lines=11> */
[----:B---3--:R-:W-:-:S04]  /*8080*/  FADD.FTZ R83, R83, -UR28 ;  /* 0x8000001c53537e21 */ /* 0x008fc80008010000 */
[----:B------:R-:W-:-:S04]  /*8090*/  FMUL.FTZ R81, R83, UR16 ;  /* 0x0000001053517c20 */ /* 0x000fc80008410000 */
[----:B------:R-:W-:-:S04]  /*80a0*/  FFMA.FTZ R82, R79, R81, R77 ;  /* 0x000000514f527223 */ /* 0x000fc8000001004d */
[----:B------:R-:W-:-:S06]  /*80b0*/  FMUL.FTZ R83, R82, -1.4426950216293334961 ;  /* 0xbfb8aa3b52537820 */ /* 0x000fcc0000410000 */
[----:B------:R-:W0:Y:S02]  /*80c0*/  MUFU.EX2 R83, R83 ;  /* 0x0000005300537308 */ /* 0x000e240000000800 */
[----:B0-----:R-:W-:-:S06]  /*80d0*/  FADD.FTZ R83, R83, 1 ;  /* 0x3f80000053537421 */ /* 0x001fcc0000010000 */
[----:B------:R-:W0:Y:S01]  /*80e0*/  MUFU.RCP R83, R83 ;  /* 0x0000005300537308 */ /* 0x000e220000001000 */
[----:B----4-:R-:W-:Y:S01]  /*80f0*/  FADD.FTZ R84, R84, -UR28 ;  /* 0x8000001c54547e21 */ /* 0x010fe20008010000 */
        /* <DEDUP_REMOVED lines=10> */
[----:B------:R-:W-:Y:S01]  /*81a0*/  FADD.FTZ R85, R85, -UR28 ;  /* 0x8000001c55557e21 */ /* 0x000fe20008010000 */
        /* <DEDUP_REMOVED lines=54> */
[----:B------:R-:W-:-:S04]  /*8510*/  FADD.FTZ R118, R118, -UR28 ;  /* 0x8000001c76767e21 */ /* 0x000fc80008010000 */
[----:B------:R-:W-:Y:S01]  /*8520*/  FMUL.FTZ R118, R118, UR16 ;  /* 0x0000001076767c20 */ /* 0x000fe20008410000 */
[C---:B0-----:R-:W-:Y:S01]  /*8530*/  FMUL.FTZ R59, R121.reuse, R59 ;  /* 0x0000003b793b7220 */ /* 0x041fe20000410000 */
        /* <DEDUP_REMOVED lines=174> */
[----:B------:R-:W-:Y:S01]  /*9020*/  FADD.FTZ R34, R33, -UR28 ;  /* 0x8000001c21227e21 */ /* 0x000fe20008010000 */
[----:B------:R-:W-:-:S03]  /*9030*/  FADD.FTZ R121, -R121, 1 ;  /* 0x3f80000079797421 */ /* 0x000fc60000010100 */
[----:B------:R-:W-:Y:S01]  /*9040*/  FMUL.FTZ R34, R34, UR16 ;  /* 0x0000001022227c20 */ /* 0x000fe20008410000 */
[----:B------:R-:W-:-:S03]  /*9050*/  FFMA.FTZ R33, R120, R121, 1 ;  /* 0x3f80000078217423 */ /* 0x000fc60000010079 */
        /* <DEDUP_REMOVED lines=27> */
[----:B------:R-:W-:Y:S01]  /*9210*/  FMUL.FTZ R33, R122, R33 ;  /* 0x000000217a217220 */ /* 0x000fe20000410000 */
        /* <DEDUP_REMOVED lines=22> */
[C---:B0-----:R-:W-:Y:S01]  /*9380*/  FMUL.FTZ R122, R121.reuse, R97 ;  /* 0x00000061797a7220 */ /* 0x041fe20000410000 */
        /* <DEDUP_REMOVED lines=185> */
[----:B------:R1:W-:Y:S04]  /*9f20*/  STL [R1+0x210], R28 ;  /* 0x0002101c01007387 */ /* 0x0003e80000100800 */
[----:B-1----:R-:W2:Y:S01]  /*9f30*/  LDL.LU R28, [R1+0x224] ;  /* 0x00022400011c7983 */ /* 0x002ea20000300800 */
[C---:B0-----:R-:W-:Y:S01]  /*9f40*/  FMUL.FTZ R25, R122.reuse, R25 ;  /* 0x000000197a197220 */ /* 0x041fe20000410000 */
[----:B------:R-:W-:-:S04]  /*9f50*/  FADD.FTZ R122, -R122, 1 ;  /* 0x3f8000007a7a7421 */ /* 0x000fc80000010100 */
[----:B------:R-:W-:Y:S02]  /*9f60*/  FFMA.FTZ R122, R121, R122, 1 ;  /* 0x3f800000797a7423 */ /* 0x000fe4000001007a */
[----:B------:R-:W3:Y:S02]  /*9f70*/  LDL.LU R121, [R1+0x230] ;  /* 0x0002300001797983 */ /* 0x000ee40000300800 */
[----:B------:R-:W-:Y:S02]  /*9f80*/  FMUL.FTZ R25, R25, R122 ;  /* 0x0000007a19197220 */ /* 0x000fe40000410000 */
[----:B------:R-:W4:Y:S01]  /*9f90*/  LDL.LU R122, [R1+0x234] ;  /* 0x00023400017a7983 */ /* 0x000f220000300800 */
[----:B------:R-:W-:Y:S01]  /*9fa0*/  FMUL.FTZ R23, R123, R23 ;  /* 0x000000177b177220 */ /* 0x000fe20000410000 */
[----:B------:R-:W-:Y:S02]  /*9fb0*/  FADD.FTZ R125, R26, R125 ;  /* 0x0000007d1a7d7221 */ /* 0x000fe40000010000 */
[----:B------:R0:W-:Y:S04]  /*9fc0*/  STL [R1+0x2b8], R29 ;  /* 0x0002b81d01007387 */ /* 0x0001e80000100800 */
[----:B------:R-:W2:Y:S04]  /*9fd0*/  LDL.LU R123, [R1+0x228] ;  /* 0x00022800017b7983 */ /* 0x000ea80000300800 */
[----:B------:R-:W2:Y:S04]  /*9fe0*/  LDL.LU R26, [R1+0x22c] ;  /* 0x00022c00011a7983 */ /* 0x000ea80000300800 */
[----:B0-----:R-:W2:Y:S01]  /*9ff0*/  LDL.LU R29, [R1+0x21c] ;  /* 0x00021c00011d7983 */ /* 0x001ea20000300800 */
[-C--:B---3--:R-:W-:Y:S01]  /*a000*/  FFMA.FTZ R121, R124, R27.reuse, R121 ;  /* 0x0000001b7c797223 */ /* 0x088fe20000010079 */
[----:B----4-:R-:W-:Y:S01]  /*a010*/  FADD.FTZ R122, R122, R27 ;  /* 0x0000001b7a7a7221 */ /* 0x010fe20000010000 */
[----:B------:R-:W-:-:S04]  /*a020*/  FMUL.FTZ R27, R78, R27 ;  /* 0x0000001b4e1b7220 */ /* 0x000fc80000410000 */
[----:B--2---:R-:W-:Y:S02]  /*a030*/  FFMA.FTZ R124, R124, R27, R28 ;  /* 0x0000001b7c7c7223 */ /* 0x004fe4000001001c */
[----:B------:R-:W2:Y:S04]  /*a040*/  LDL.LU R28, [R1+0x2bc] ;  /* 0x0002bc00011c7983 */ /* 0x000ea80000300800 */
[----:B------:R0:W-:Y:S04]  /*a050*/  STL [R1+0x2b4], R30 ;  /* 0x0002b41e01007387 */ /* 0x0001e80000100800 */
[----:B0-----:R-:W3:Y:S01]  /*a060*/  LDL.LU R30, [R1+0x218] ;  /* 0x00021800011e7983 */ /* 0x001ee20000300800 */
[----:B--2---:R-:W-:Y:S01]  /*a070*/  FADD.FTZ R26, R26, R28 ;  /* 0x0000001c1a1a7221 */ /* 0x004fe20000010000 */
[-C--:B------:R-:W-:Y:S01]  /*a080*/  FFMA.FTZ R123, R29, R28.reuse, R123 ;  /* 0x0000001c1d7b7223 */ /* 0x080fe2000001007b */
[----:B------:R-:W-:-:S04]  /*a090*/  FMUL.FTZ R28, R79, R28 ;  /* 0x0000001c4f1c7220 */ /* 0x000fc80000410000 */
[----:B------:R-:W-:Y:S02]  /*a0a0*/  FFMA.FTZ R124, R29, R28, R124 ;  /* 0x0000001c1d7c7223 */ /* 0x000fe4000001007c */
[----:B------:R-:W2:Y:S01]  /*a0b0*/  LDL.LU R29, [R1+0x2b8] ;  /* 0x0002b800011d7983 */ /* 0x000ea20000300800 */
[----:B------:R-:W-:-:S03]  /*a0c0*/  FADD.FTZ R125, R125, R27 ;  /* 0x0000001b7d7d7221 */ /* 0x000fc60000010000 */
[----:B------:R-:W4:Y:S01]  /*a0d0*/  LDL.LU R27, [R1+0x214] ;  /* 0x00021400011b7983 */ /* 0x000f220000300800 */
[----:B------:R-:W-:-:S03]  /*a0e0*/  FADD.FTZ R125, R28, R125 ;  /* 0x0000007d1c7d7221 */ /* 0x000fc60000010000 */
[----:B------:R-:W4:Y:S01]  /*a0f0*/  LDL.LU R28, [R1+0x210] ;  /* 0x00021000011c7983 */ /* 0x000f220000300800 */
[----:B--2---:R-:W-:Y:S01]  /*a100*/  FADD.FTZ R122, R122, R29 ;  /* 0x0000001d7a7a7221 */ /* 0x004fe20000010000 */
[-C--:B---3--:R-:W-:Y:S01]  /*a110*/  FFMA.FTZ R121, R30, R29.reuse, R121 ;  /* 0x0000001d1e797223 */ /* 0x088fe20000010079 */
[----:B------:R-:W-:-:S04]  /*a120*/  FMUL.FTZ R29, R78, R29 ;  /* 0x0000001d4e1d7220 */ /* 0x000fc80000410000 */
[----:B------:R-:W-:Y:S02]  /*a130*/  FFMA.FTZ R124, R30, R29, R124 ;  /* 0x0000001d1e7c7223 */ /* 0x000fe4000001007c */
[----:B------:R-:W2:Y:S01]  /*a140*/  LDL.LU R30, [R1+0x2b4] ;  /* 0x0002b400011e7983 */ /* 0x000ea20000300800 */
[----:B------:R-:W-:Y:S01]  /*a150*/  FADD.FTZ R125, R125, R29 ;  /* 0x0000001d7d7d7221 */ /* 0x000fe20000010000 */
[----:B----4-:R-:W-:Y:S01]  /*a160*/  FFMA.FTZ R121, R28, R31, R121 ;  /* 0x0000001f1c797223 */ /* 0x010fe20000010079 */
[----:B------:R-:W-:Y:S01]  /*a170*/  FMUL.FTZ R29, R79, R42 ;  /* 0x0000002a4f1d7220 */ /* 0x000fe20000410000 */
[----:B------:R-:W-:-:S04]  /*a180*/  FADD.FTZ R122, R122, R31 ;  /* 0x0000001f7a7a7221 */ /* 0x000fc80000010000 */
[----:B------:R-:W-:Y:S01]  /*a190*/  FADD.FTZ R122, R122, R41 ;  /* 0x000000297a7a7221 */ /* 0x000fe20000010000 */
[----:B--2---:R-:W-:Y:S01]  /*a1a0*/  FADD.FTZ R26, R26, R30 ;  /* 0x0000001e1a1a7221 */ /* 0x004fe20000010000 */
[-C--:B------:R-:W-:Y:S01]  /*a1b0*/  FFMA.FTZ R123, R27, R30.reuse, R123 ;  /* 0x0000001e1b7b7223 */ /* 0x080fe2000001007b */
[----:B------:R-:W-:-:S04]  /*a1c0*/  FMUL.FTZ R30, R79, R30 ;  /* 0x0000001e4f1e7220 */ /* 0x000fc80000410000 */
[----:B------:R-:W-:Y:S01]  /*a1d0*/  FFMA.FTZ R124, R27, R30, R124 ;  /* 0x0000001e1b7c7223 */ /* 0x000fe2000001007c */
[----:B------:R-:W-:Y:S01]  /*a1e0*/  FMUL.FTZ R27, R78, R31 ;  /* 0x0000001f4e1b7220 */ /* 0x000fe20000410000 */
[----:B------:R-:W-:-:S03]  /*a1f0*/  FADD.FTZ R125, R30, R125 ;  /* 0x0000007d1e7d7221 */ /* 0x000fc60000010000 */
[----:B------:R-:W-:Y:S01]  /*a200*/  FFMA.FTZ R124, R28, R27, R124 ;  /* 0x0000001b1c7c7223 */ /* 0x000fe2000001007c */
[----:B------:R-:W-:Y:S01]  /*a210*/  FMUL.FTZ R28, R79, R40 ;  /* 0x000000284f1c7220 */ /* 0x000fe20000410000 */
[----:B------:R-:W-:Y:S01]  /*a220*/  FADD.FTZ R125, R125, R27 ;  /* 0x0000001b7d7d7221 */ /* 0x000fe20000010000 */
[----:B------:R-:W-:Y:S02]  /*a230*/  FMUL.FTZ R27, R78, R41 ;  /* 0x000000294e1b7220 */ /* 0x000fe40000410000 */
[----:B------:R-:W-:Y:S01]  /*a240*/  FFMA.FTZ R124, R80, R28, R124 ;  /* 0x0000001c507c7223 */ /* 0x000fe2000001007c */
[----:B------:R-:W-:-:S03]  /*a250*/  FADD.FTZ R28, R28, R125 ;  /* 0x0000007d1c1c7221 */ /* 0x000fc60000010000 */
[----:B------:R-:W-:Y:S01]  /*a260*/  FFMA.FTZ R124, R69, R27, R124 ;  /* 0x0000001b457c7223 */ /* 0x000fe2000001007c */
        /* <DEDUP_REMOVED lines=20> */
[-C--:B------:R-:W-:Y:S01]  /*a3b0*/  FMUL.FTZ R29, R78, R46.reuse ;  /* 0x0000002e4e1d7220 */ /* 0x080fe20000410000 */
[----:B------:R-:W-:Y:S01]  /*a3c0*/  FADD.FTZ R27, R26, R27 ;  /* 0x0000001b1a1b7221 */ /* 0x000fe20000010000 */
[----:B------:R-:W-:Y:S01]  /*a3d0*/  FFMA.FTZ R30, R45, R46, R30 ;  /* 0x0000002e2d1e7223 */ /* 0x000fe2000001001e */
[-C--:B------:R-:W-:Y:S01]  /*a3e0*/  FMUL.FTZ R26, R79, R48.reuse ;  /* 0x000000304f1a7220 */ /* 0x080fe20000410000 */
[----:B------:R-:W-:Y:S01]  /*a3f0*/  FFMA.FTZ R45, R45, R29, R40 ;  /* 0x0000001d2d2d7223 */ /* 0x000fe20000010028 */
[----:B------:R-:W-:Y:S01]  /*a400*/  FADD.FTZ R29, R27, R29 ;  /* 0x0000001d1b1d7221 */ /* 0x000fe20000010000 */
[----:B------:R-:W-:Y:S01]  /*a410*/  FADD.FTZ R31, R31, R44 ;  /* 0x0000002c1f1f7221 */ /* 0x000fe20000010000 */
[C---:B------:R-:W-:Y:S01]  /*a420*/  FFMA.FTZ R27, R47.reuse, R48, R28 ;  /* 0x000000302f1b7223 */ /* 0x040fe2000001001c */
[----:B------:R-:W-:Y:S01]  /*a430*/  FFMA.FTZ R28, R47, R26, R45 ;  /* 0x0000001a2f1c7223 */ /* 0x000fe2000001002d */
[-C--:B------:R-:W-:Y:S01]  /*a440*/  FMUL.FTZ R41, R78, R50.reuse ;  /* 0x000000324e297220 */ /* 0x080fe20000410000 */
[----:B------:R-:W-:Y:S01]  /*a450*/  FADD.FTZ R48, R31, R48 ;  /* 0x000000301f307221 */ /* 0x000fe20000010000 */
[----:B------:R-:W-:Y:S01]  /*a460*/  FADD.FTZ R29, R26, R29 ;  /* 0x0000001d1a1d7221 */ /* 0x000fe20000010000 */
[----:B------:R-:W-:Y:S01]  /*a470*/  FMUL.FTZ R31, R79, R51 ;  /* 0x000000334f1f7220 */ /* 0x000fe20000410000 */
[C---:B------:R-:W-:Y:S01]  /*a480*/  FFMA.FTZ R28, R49.reuse, R41, R28 ;  /* 0x00000029311c7223 */ /* 0x040fe2000001001c */
[----:B------:R-:W-:Y:S01]  /*a490*/  FFMA.FTZ R30, R49, R50, R30 ;  /* 0x00000032311e7223 */ /* 0x000fe2000001001e */
[----:B------:R-:W-:Y:S01]  /*a4a0*/  FADD.FTZ R40, R29, R41 ;  /* 0x000000291d287221 */ /* 0x000fe20000010000 */
[-C--:B------:R-:W-:Y:S01]  /*a4b0*/  FMUL.FTZ R29, R78, R52.reuse ;  /* 0x000000344e1d7220 */ /* 0x080fe20000410000 */
[C---:B------:R-:W-:Y:S01]  /*a4c0*/  FFMA.FTZ R28, R74.reuse, R31, R28 ;  /* 0x0000001f4a1c7223 */ /* 0x040fe2000001001c */
[----:B------:R-:W-:Y:S01]  /*a4d0*/  FFMA.FTZ R26, R74, R51, R27 ;  /* 0x000000334a1a7223 */ /* 0x000fe2000001001b */
[----:B------:R-:W-:Y:S01]  /*a4e0*/  FFMA.FTZ R27, R75, R52, R30 ;  /* 0x000000344b1b7223 */ /* 0x000fe2000001001e */
[----:B------:R-:W-:Y:S01]  /*a4f0*/  FADD.FTZ R40, R31, R40 ;  /* 0x000000281f287221 */ /* 0x000fe20000010000 */
[----:B------:R-:W-:Y:S01]  /*a500*/  FFMA.FTZ R75, R75, R29, R28 ;  /* 0x0000001d4b4b7223 */ /* 0x000fe2000001001c */
[----:B------:R-:W-:Y:S01]  /*a510*/  FMUL.FTZ R28, R79, R53 ;  /* 0x000000354f1c7220 */ /* 0x000fe20000410000 */
[----:B------:R-:W-:Y:S01]  /*a520*/  FMUL.FTZ R30, R78, R54 ;  /* 0x000000364e1e7220 */ /* 0x000fe20000410000 */
[----:B------:R-:W-:-:S02]  /*a530*/  FADD.FTZ R29, R40, R29 ;  /* 0x0000001d281d7221 */ /* 0x000fc40000010000 */
[----:B------:R-:W-:Y:S02]  /*a540*/  FFMA.FTZ R75, R81, R28, R75 ;  /* 0x0000001c514b7223 */ /* 0x000fe4000001004b */
[----:B------:R-:W-:Y:S01]  /*a550*/  FADD.FTZ R29, R28, R29 ;  /* 0x0000001d1c1d7221 */ /* 0x000fe20000010000 */
[----:B------:R-:W-:Y:S01]  /*a560*/  FMUL.FTZ R28, R79, R55 ;  /* 0x000000374f1c7220 */ /* 0x000fe20000410000 */
[----:B------:R-:W-:Y:S02]  /*a570*/  FFMA.FTZ R75, R82, R30, R75 ;  /* 0x0000001e524b7223 */ /* 0x000fe4000001004b */
[----:B------:R-:W-:Y:S01]  /*a580*/  FADD.FTZ R29, R29, R30 ;  /* 0x0000001e1d1d7221 */ /* 0x000fe20000010000 */
[----:B------:R-:W-:Y:S01]  /*a590*/  FMUL.FTZ R30, R78, R56 ;  /* 0x000000384e1e7220 */ /* 0x000fe20000410000 */
[----:B------:R-:W-:Y:S02]  /*a5a0*/  FFMA.FTZ R75, R83, R28, R75 ;  /* 0x0000001c534b7223 */ /* 0x000fe4000001004b */
[----:B------:R-:W-:Y:S01]  /*a5b0*/  FADD.FTZ R29, R28, R29 ;  /* 0x0000001d1c1d7221 */ /* 0x000fe20000010000 */
[----:B------:R-:W-:Y:S01]  /*a5c0*/  FMUL.FTZ R28, R79, R57 ;  /* 0x000000394f1c7220 */ /* 0x000fe20000410000 */
[----:B------:R-:W-:Y:S01]  /*a5d0*/  FFMA.FTZ R75, R84, R30, R75 ;  /* 0x0000001e544b7223 */ /* 0x000fe2000001004b */
[----:B------:R-:W-:Y:S01]  /*a5e0*/  FFMA.FTZ R26, R81, R53, R26 ;  /* 0x00000035511a7223 */ /* 0x000fe2000001001a */
[----:B------:R-:W-:Y:S01]  /*a5f0*/  FADD.FTZ R29, R29, R30 ;  /* 0x0000001e1d1d7221 */ /* 0x000fe20000010000 */
[----:B------:R-:W-:Y:S01]  /*a600*/  FMUL.FTZ R30, R78, R58 ;  /* 0x0000003a4e1e7220 */ /* 0x000fe20000410000 */
[----:B------:R-:W-:Y:S01]  /*a610*/  FFMA.FTZ R75, R85, R28, R75 ;  /* 0x0000001c554b7223 */ /* 0x000fe2000001004b */
[----:B------:R-:W-:Y:S01]  /*a620*/  FFMA.FTZ R27, R82, R54, R27 ;  /* 0x00000036521b7223 */ /* 0x000fe2000001001b */
[----:B------:R-:W-:Y:S01]  /*a630*/  FFMA.FTZ R26, R83, R55, R26 ;  /* 0x00000037531a7223 */ /* 0x000fe2000001001a */
[----:B------:R-:W-:Y:S01]  /*a640*/  FADD.FTZ R29, R28, R29 ;  /* 0x0000001d1c1d7221 */ /* 0x000fe20000010000 */
[----:B------:R-:W-:Y:S01]  /*a650*/  FFMA.FTZ R75, R86, R30, R75 ;  /* 0x0000001e564b7223 */ /* 0x000fe2000001004b */
[----:B------:R-:W-:Y:S01]  /*a660*/  FMUL.FTZ R28, R79, R59 ;  /* 0x0000003b4f1c7220 */ /* 0x000fe20000410000 */
[----:B------:R-:W-:Y:S01]  /*a670*/  FFMA.FTZ R27, R84, R56, R27 ;  /* 0x00000038541b7223 */ /* 0x000fe2000001001b */
[----:B------:R-:W-:Y:S01]  /*a680*/  FFMA.FTZ R26, R85, R57, R26 ;  /* 0x00000039551a7223 */ /* 0x000fe2000001001a */
[----:B------:R-:W-:Y:S01]  /*a690*/  FADD.FTZ R29, R29, R30 ;  /* 0x0000001e1d1d7221 */ /* 0x000fe20000010000 */
[C---:B------:R-:W-:Y:S01]  /*a6a0*/  FFMA.FTZ R75, R117.reuse, R28, R75 ;  /* 0x0000001c754b7223 */ /* 0x040fe2000001004b */
[----:B------:R-:W-:Y:S01]  /*a6b0*/  FMUL.FTZ R30, R78, R60 ;  /* 0x0000003c4e1e7220 */ /* 0x000fe20000410000 */
[----:B------:R-:W-:Y:S01]  /*a6c0*/  FFMA.FTZ R27, R86, R58, R27 ;  /* 0x0000003a561b7223 */ /* 0x000fe2000001001b */
[----:B------:R-:W-:Y:S01]  /*a6d0*/  FFMA.FTZ R26, R117, R59, R26 ;  /* 0x0000003b751a7223 */ /* 0x000fe2000001001a */
[----:B------:R-:W-:Y:S01]  /*a6e0*/  FADD.FTZ R29, R28, R29 ;  /* 0x0000001d1c1d7221 */ /* 0x000fe20000010000 */
[C---:B------:R-:W-:Y:S01]  /*a6f0*/  FFMA.FTZ R75, R118.reuse, R30, R75 ;  /* 0x0000001e764b7223 */ /* 0x040fe2000001004b */
[-C--:B------:R-:W-:Y:S01]  /*a700*/  FMUL.FTZ R40, R79, R61.reuse ;  /* 0x0000003d4f287220 */ /* 0x080fe20000410000 */
        /* <DEDUP_REMOVED lines=53> */
[----:B------:R-:W-:Y:S01]  /*aa60*/  FFMA.FTZ R29, R103, R39, R28 ;  /* 0x00000027671d7223 */ /* 0x000fe2000001001c */
[----:B------:R-:W-:Y:S01]  /*aa70*/  FADD.FTZ R43, R43, R60 ;  /* 0x0000003c2b2b7221 */ /* 0x000fe20000010000 */
[----:B------:R-:W-:Y:S01]  /*aa80*/  FADD.FTZ R48, R48, R71 ;  /* 0x0000004730307221 */ /* 0x000fe20000010000 */
[----:B------:R-:W-:Y:S01]  /*aa90*/  FFMA.FTZ R28, R103, R41, R26 ;  /* 0x00000029671c7223 */ /* 0x000fe2000001001a */
[-C--:B------:R-:W-:Y:S01]  /*aaa0*/  FMUL.FTZ R31, R79, R38.reuse ;  /* 0x000000264f1f7220 */ /* 0x080fe20000410000 */
        /* <DEDUP_REMOVED lines=28> */
[C---:B------:R-:W-:Y:S01]  /*ac70*/  FFMA.FTZ R37, R34.reuse, R28, R27 ;  /* 0x0000001c22257223 */ /* 0x040fe2000001001b */
[----:B------:R-:W-:Y:S01]  /*ac80*/  FMUL.FTZ R30, R79, R0 ;  /* 0x000000004f1e7220 */ /* 0x000fe20000410000 */
[----:B------:R-:W-:Y:S01]  /*ac90*/  FFMA.FTZ R26, R93, R33, R26 ;  /* 0x000000215d1a7223 */ /* 0x000fe2000001001a */
[----:B------:R-:W-:Y:S01]  /*aca0*/  FADD.FTZ R36, R73, R36 ;  /* 0x0000002449247221 */ /* 0x000fe20000010000 */
[----:B------:R-:W-:Y:S01]  /*acb0*/  FFMA.FTZ R29, R34, R32, R29 ;  /* 0x00000020221d7223 */ /* 0x000fe2000001001d */
        /* <DEDUP_REMOVED lines=10> */
[----:B------:R-:W-:Y:S01]  /*ad60*/  FADD.FTZ R30, R31, R28 ;  /* 0x0000001c1f1e7221 */ /* 0x000fe20000010000 */
[-C--:B------:R-:W-:Y:S01]  /*ad70*/  FMUL.FTZ R31, R78, R96.reuse ;  /* 0x000000604e1f7220 */ /* 0x080fe20000410000 */
[C---:B------:R-:W-:Y:S01]  /*ad80*/  FFMA.FTZ R88, R90.reuse, R29, R88 ;  /* 0x0000001d5a587223 */ /* 0x040fe20000010058 */
        /* <DEDUP_REMOVED lines=38> */
[----:B------:R-:W-:Y:S01]  /*aff0*/  FADD.FTZ R26, R31, R33 ;  /* 0x000000211f1a7221 */ /* 0x000fe20000010000 */
[----:B------:R-:W-:Y:S01]  /*b000*/  FFMA.FTZ R3, R4, R35, R0 ;  /* 0x0000002304037223 */ /* 0x000fe20000010000 */
[----:B------:R-:W-:Y:S01]  /*b010*/  FADD.FTZ R91, R91, R102 ;  /* 0x000000665b5b7221 */ /* 0x000fe20000010000 */
[-C--:B------:R-:W-:Y:S01]  /*b020*/  FMUL.FTZ R0, R78, R7.reuse ;  /* 0x000000074e007220 */ /* 0x080fe20000410000 */
[----:B------:R-:W-:Y:S01]  /*b030*/  FADD.FTZ R26, R35, R26 ;  /* 0x0000001a231a7221 */ /* 0x000fe20000010000 */
[C---:B------:R-:W-:Y:S01]  /*b040*/  FFMA.FTZ R29, R6.reuse, R7, R29 ;  /* 0x00000007061d7223 */ /* 0x040fe2000001001d */
[----:B------:R-:W-:Y:S01]  /*b050*/  FADD.FTZ R2, R91, R2 ;  /* 0x000000025b027221 */ /* 0x000fe20000010000 */
[----:B------:R-:W-:Y:S01]  /*b060*/  FFMA.FTZ R6, R6, R0, R3 ;  /* 0x0000000006067223 */ /* 0x000fe20000010003 */
[----:B------:R-:W-:Y:S01]  /*b070*/  FMUL.FTZ R3, R79, R9 ;  /* 0x000000094f037220 */ /* 0x000fe20000410000 */
[----:B------:R-:W-:Y:S01]  /*b080*/  FADD.FTZ R26, R26, R0 ;  /* 0x000000001a1a7221 */ /* 0x000fe20000010000 */
[----:B------:R-:W-:Y:S01]  /*b090*/  FFMA.FTZ R27, R4, R5, R27 ;  /* 0x00000005041b7223 */ /* 0x000fe2000001001b */
[----:B------:R-:W-:Y:S01]  /*b0a0*/  FADD.FTZ R2, R2, R5 ;  /* 0x0000000502027221 */ /* 0x000fe20000010000 */
[----:B------:R-:W-:Y:S01]  /*b0b0*/  FFMA.FTZ R5, R8, R3, R6 ;  /* 0x0000000308057223 */ /* 0x000fe20000010006 */
[-C--:B------:R-:W-:Y:S01]  /*b0c0*/  FMUL.FTZ R0, R78, R11.reuse ;  /* 0x0000000b4e007220 */ /* 0x080fe20000410000 */
[----:B------:R-:W-:Y:S01]  /*b0d0*/  FADD.FTZ R26, R3, R26 ;  /* 0x0000001a031a7221 */ /* 0x000fe20000010000 */
[C---:B------:R-:W-:Y:S01]  /*b0e0*/  FFMA.FTZ R29, R10.reuse, R11, R29 ;  /* 0x0000000b0a1d7223 */ /* 0x040fe2000001001d */
[----:B------:R-:W-:Y:S01]  /*b0f0*/  FMUL.FTZ R3, R79, R13 ;  /* 0x0000000d4f037220 */ /* 0x000fe20000410000 */
[----:B------:R-:W-:Y:S01]  /*b100*/  FFMA.FTZ R10, R10, R0, R5 ;  /* 0x000000000a0a7223 */ /* 0x000fe20000010005 */
[----:B------:R-:W-:Y:S01]  /*b110*/  FADD.FTZ R26, R26, R0 ;  /* 0x000000001a1a7221 */ /* 0x000fe20000010000 */
[----:B------:R-:W-:-:S02]  /*b120*/  FMUL.FTZ R4, R78, R15 ;  /* 0x0000000f4e047220 */ /* 0x000fc40000410000 */
[----:B------:R-:W-:Y:S01]  /*b130*/  FFMA.FTZ R5, R12, R3, R10 ;  /* 0x000000030c057223 */ /* 0x000fe2000001000a */
[----:B------:R-:W-:Y:S01]  /*b140*/  FADD.FTZ R26, R3, R26 ;  /* 0x0000001a031a7221 */ /* 0x000fe20000010000 */
[C---:B------:R-:W-:Y:S01]  /*b150*/  FFMA.FTZ R0, R14.reuse, R15, R29 ;  /* 0x0000000f0e007223 */ /* 0x040fe2000001001d */
[----:B------:R-:W-:Y:S01]  /*b160*/  FMUL.FTZ R3, R79, R17 ;  /* 0x000000114f037220 */ /* 0x000fe20000410000 */
[----:B------:R-:W-:Y:S01]  /*b170*/  FFMA.FTZ R14, R14, R4, R5 ;  /* 0x000000040e0e7223 */ /* 0x000fe20000010005 */
[----:B------:R-:W-:Y:S01]  /*b180*/  FADD.FTZ R26, R26, R4 ;  /* 0x000000041a1a7221 */ /* 0x000fe20000010000 */
        /* <DEDUP_REMOVED lines=30> */
[----:B0-----:R-:W-:-:S07]  /*b370*/  FADD.FTZ R11, R0, R25 ;  /* 0x00000019000b7221 */ /* 0x001fce0000010000 */
.L_x_1416:
        /* <DEDUP_REMOVED lines=48> */
.L_x_1418:
[----:B------:R-:W-:Y:S05]  /*b680*/  BSYNC.RECONVERGENT B0 ;  /* 0x0000000000007941 */ /* 0x000fea0003800200 */
.L_x_1417:
        /* <DEDUP_REMOVED lines=37> */
.L_x_1420:
[----:B------:R-:W-:Y:S05]  /*b8e0*/  BSYNC.RECONVERGENT B0 ;  /* 0x0000000000007941 */ /* 0x000fea0003800200 */
.L_x_1419:
        /* <DEDUP_REMOVED lines=15> */
[----:B------:R-:W-:Y:S01]  /*b9e0*/  FADD.FTZ R6, R9, R45 ;  /* 0x0000002d09067221 */ /* 0x000fe20000010000 */
[----:B-1----:R-:W-:Y:S01]  /*b9f0*/  FADD.FTZ R7, R10, R46 ;  /* 0x0000002e0a077221 */ /* 0x002fe20000010000 */
[----:B----4-:R-:W-:Y:S01]  /*ba00*/  FADD.FTZ R5, R5, R48 ;  /* 0x0000003005057221 */ /* 0x010fe20000010000 */
[----:B0-----:R-:W0:Y:S01]  /*ba10*/  LDS.128 R8, [R0+0x1340] ;  /* 0x0013400000087984 */ /* 0x001e220000000c00 */
        /* <DEDUP_REMOVED lines=59> */
.L_x_1422:
[----:B------:R-:W-:Y:S05]  /*bdd0*/  BSYNC.RECONVERGENT B0 ;  /* 0x0000000000007941 */ /* 0x000fea0003800200 */
.L_x_1421:
        /* <DEDUP_REMOVED lines=30> */
.L_x_1424:
[----:B------:R-:W-:Y:S05]  /*bfc0*/  BSYNC.RECONVERGENT B0 ;  /* 0x0000000000007941 */ /* 0x000fea0003800200 */
.L_x_1423:
        /* <DEDUP_REMOVED lines=13> */
[----:B------:R-:W0:Y:S01]  /*c0a0*/  LDC.64 R8, c[0x0][0x3c8] ;  /* 0x0000f200ff087b82 */ /* 0x000e220000000a00 */
        /* <DEDUP_REMOVED lines=20> */
.L_x_1428:
[----:B------:R-:W3:Y:S04]  /*c1f0*/  LDG.E.STRONG.GPU R0, desc[UR10][R10.64] ;  /* 0x0000000a0a007981 */ /* 0x000ee8000c1ef900 */
[----:B---3--:R-:W-:Y:S04]  /*c200*/  CCTL.IVALL ;  /* 0x00000000ff00798f */ /* 0x008fe80002000000 */
[----:B------:R0:W-:Y:S01]  /*c210*/  STL [R1], R0 ;  /* 0x0000000001007387 */ /* 0x0001e20000100800 */
[----:B------:R-:W-:-:S13]  /*c220*/  ISETP.NE.AND P0, PT, R0, UR5, PT ;  /* 0x0000000500007c0c */ /* 0x000fda000bf05270 */
[----:B0-----:R-:W-:Y:S05]  /*c230*/  @P0 BRA `(.L_x_1428) ;  /* 0xfffffffc00ec0947 */ /* 0x001fea000383ffff */
.L_x_1427:
[----:B------:R-:W-:Y:S05]  /*c240*/  BSYNC.RECONVERGENT B0 ;  /* 0x0000000000007941 */ /* 0x000fea0003800200 */
.L_x_1426:
        /* <DEDUP_REMOVED lines=15> */
.L_x_1430:
[----:B------:R-:W-:Y:S02]  /*c340*/  ISETP.NE.AND P1, PT, RZ, UR23, PT ;  /* 0x00000017ff007c0c */ /* 0x000fe4000bf25270 */
[----:B------:R-:W-:Y:S02]  /*c350*/  MOV R9, UR6 ;  /* 0x0000000600097c02 */ /* 0x000fe40008000f00 */
[----:B------:R-:W-:-:S13]  /*c360*/  ISETP.NE.OR P1, PT, R4, RZ, !P1 ;  /* 0x000000ff0400720c */ /* 0x000fda0004f25670 */
[----:B------:R-:W-:-:S06]  /*c370*/  @!P1 IMAD.WIDE.U32 R8, R9, 0x8, R6 ;  /* 0x0000000809089825 */ /* 0x000fcc00078e0006 */
[----:B------:R-:W3:Y:S01]  /*c380*/  @!P1 LDG.E.64 R8, desc[UR10][R8.64] ;  /* 0x0000000a08089981 */ /* 0x000ee2000c1e1b00 */
[----:B------:R-:W-:Y:S01]  /*c390*/  UIADD3 UR24, UPT, UPT, UR5, 0x1, URZ ;  /* 0x0000000105187890 */ /* 0x000fe2000fffe0ff */
[----:B------:R-:W-:Y:S01]  /*c3a0*/  MOV R11, UR18 ;  /* 0x00000012000b7c02 */ /* 0x000fe20008000f00 */
[----:B------:R-:W-:Y:S01]  /*c3b0*/  UIADD3 UR25, UPT, UPT, UR5, 0x2, URZ ;  /* 0x0000000205197890 */ /* 0x000fe2000fffe0ff */
[----:B------:R-:W0:Y:S01]  /*c3c0*/  S2R R0, SR_CTAID.X ;  /* 0x0000000000007919 */ /* 0x000e220000002500 */
[----:B------:R-:W-:Y:S01]  /*c3d0*/  UIADD3 UR26, UPT, UPT, UR5, 0x3, URZ ;  /* 0x00000003051a7890 */ /* 0x000fe2000fffe0ff */
[----:B--2---:R-:W-:Y:S01]  /*c3e0*/  MOV R13, UR17 ;  /* 0x00000011000d7c02 */ /* 0x004fe20008000f00 */
        /* <DEDUP_REMOVED lines=18> */
[----:B------:R0:W2:Y:S01]  /*c510*/  @!P4 LDG.E.64 R20, desc[UR10][R10.64] ;  /* 0x0000000a0a14c981 */ /* 0x0000a2000c1e1b00 */
        /* <DEDUP_REMOVED lines=9> */
[----:B---3--:R-:W-:Y:S01]  /*c5b0*/  @!P1 FADD.FTZ R3, R3, R9 ;  /* 0x0000000903039221 */ /* 0x008fe20000010000 */
[----:B------:R-:W-:Y:S01]  /*c5c0*/  MOV R9, UR22 ;  /* 0x0000001600097c02 */ /* 0x000fe20008000f00 */
[----:B------:R-:W-:Y:S01]  /*c5d0*/  @!P1 FADD.FTZ R2, R2, R8 ;  /* 0x0000000802029221 */ /* 0x000fe20000010000 */
[----:B------:R-:W-:-:S03]  /*c5e0*/  ISETP.NE.AND P1, PT, R0, UR24, PT ;  /* 0x0000001800007c0c */ /* 0x000fc6000bf25270 */
[----:B------:R-:W-:Y:S01]  /*c5f0*/  @!P0 IMAD.WIDE.U32 R8, R9, 0x8, R6 ;  /* 0x0000000809088825 */ /* 0x000fe200078e0006 */
[----:B------:R-:W-:-:S04]  /*c600*/  ISETP.NE.OR P1, PT, R4, RZ, !P1 ;  /* 0x000000ff0400720c */ /* 0x000fc80004f25670 */
[----:B------:R0:W3:Y:S09]  /*c610*/  @!P0 LDG.E.64 R18, desc[UR10][R8.64] ;  /* 0x0000000a08128981 */ /* 0x0000f2000c1e1b00 */
        /* <DEDUP_REMOVED lines=15> */
[----:B---3--:R-:W-:Y:S01]  /*c710*/  @!P0 FADD.FTZ R2, R2, R18 ;  /* 0x0000001202028221 */ /* 0x008fe20000010000 */
[----:B------:R-:W-:-:S03]  /*c720*/  @!P0 FADD.FTZ R3, R3, R19 ;  /* 0x0000001303038221 */ /* 0x000fc60000010000 */
[----:B--2---:R-:W-:Y:S01]  /*c730*/  @!P4 FADD.FTZ R2, R2, R20 ;  /* 0x000000140202c221 */ /* 0x004fe20000010000 */
        /* <DEDUP_REMOVED lines=13> */
.L_x_1429:
        /* <DEDUP_REMOVED lines=32> */
[----:B------:R-:W-:Y:S01]  /*ca10*/  MOV R9, UR17 ;  /* 0x0000001100097c02 */ /* 0x000fe20008000f00 */
[----:B------:R-:W-:-:S04]  /*ca20*/  @!UP1 UIMAD UR7, UR7, UR9, UR14 ;  /* 0x00000009070792a4 */ /* 0x000fc8000f8e020e */
[----:B------:R-:W-:Y:S02]  /*ca30*/  @!P0 IMAD.WIDE.U32 R8, R9, 0x8, R6 ;  /* 0x0000000809088825 */ /* 0x000fe400078e0006 */
[----:B--2---:R-:W-:-:S04]  /*ca40*/  MOV R13, UR7 ;  /* 0x00000007000d7c02 */ /* 0x004fc80008000f00 */
        /* <DEDUP_REMOVED lines=16> */
.L_x_1431:
        /* <DEDUP_REMOVED lines=19> */
[----:B------:R-:W3:Y:S04]  /*cc80*/  @!P0 LDG.E.64 R8, desc[UR10][R8.64] ;  /* 0x0000000a08088981 */ /* 0x000ee8000c1e1b00 */
[----:B------:R-:W4:Y:S01]  /*cc90*/  @!P1 LDG.E.64 R10, desc[UR10][R10.64] ;  /* 0x0000000a0a0a9981 */ /* 0x000f22000c1e1b00 */
[----:B------:R-:W-:-:S04]  /*cca0*/  IADD3 R0, PT, PT, R0, 0x2, RZ ;  /* 0x0000000200007810 */ /* 0x000fc80007ffe0ff */
[----:B------:R-:W-:Y:S01]  /*ccb0*/  R2UR UR5, R0 ;  /* 0x00000000000572ca */ /* 0x000fe200000e0000 */
[----:B----4-:R-:W-:Y:S01]  /*ccc0*/  @!P1 FADD.FTZ R2, R2, R10 ;  /* 0x0000000a02029221 */ /* 0x010fe20000010000 */
[----:B------:R-:W-:-:S03]  /*ccd0*/  @!P1 FADD.FTZ R3, R3, R11 ;  /* 0x0000000b03039221 */ /* 0x000fc60000010000 */
[----:B---3--:R-:W-:Y:S01]  /*cce0*/  @!P0 FADD.FTZ R2, R2, R8 ;  /* 0x0000000802028221 */ /* 0x008fe20000010000 */
[----:B------:R-:W-:-:S09]  /*ccf0*/  @!P0 FADD.FTZ R3, R3, R9 ;  /* 0x0000000903038221 */ /* 0x000fd20000010000 */
.L_x_1432:
        /* <DEDUP_REMOVED lines=12> */
.L_x_1433:
[----:B------:R-:W-:Y:S05]  /*cdc0*/  BSYNC.RECONVERGENT B0 ;  /* 0x0000000000007941 */ /* 0x000fea0003800200 */
.L_x_1425:
        /* <DEDUP_REMOVED lines=17> */
.L_x_1439:
[----:B------:R-:W-:-:S05]  /*cee0*/  LEA R14, R15, UR15, 0x3 ;  /* 0x0000000f0f0e7c11 */ /* 0x000fca000f8e18ff */
[----:B0-----:R-:W2:Y:S04]  /*cef0*/  LDL.128 R8, [R14+0x10] ;  /* 0x000010000e087983 */ /* 0x001ea80000100c00 */
[----:B-1----:R0:W3:Y:S01]  /*cf00*/  LDL.128 R4, [R14+0x110] ;  /* 0x000110000e047983 */ /* 0x0020e20000100c00 */
[----:B-----5:R-:W-:Y:S01]  /*cf10*/  LEA R21, R15, R80, 0x4 ;  /* 0x000000500f157211 */ /* 0x020fe200078e20ff */
[----:B------:R-:W-:Y:S03]  /*cf20*/  BSSY.RECONVERGENT B0, `(.L_x_1434) ;  /* 0x0000035000007945 */ /* 0x000fe60003800200 */
[C---:B------:R-:W-:Y:S02]  /*cf30*/  ISETP.GE.U32.AND P0, PT, R21.reuse, UR18, PT ;  /* 0x0000001215007c0c */ /* 0x040fe4000bf06070 */
[----:B------:R-:W-:-:S04]  /*cf40*/  IADD3 R23, PT, PT, R21, 0x10, RZ ;  /* 0x0000001015177810 */ /* 0x000fc80007ffe0ff */
[----:B------:R-:W-:Y:S01]  /*cf50*/  ISETP.GE.U32.AND P1, PT, R23, UR18, PT ;  /* 0x0000001217007c0c */ /* 0x000fe2000bf26070 */
[----:B--2---:R-:W-:Y:S01]  /*cf60*/  FADD.FTZ R8, R8, -UR28 ;  /* 0x8000001c08087e21 */ /* 0x004fe20008010000 */
[----:B------:R-:W-:Y:S01]  /*cf70*/  FADD.FTZ R9, R9, -UR28 ;  /* 0x8000001c09097e21 */ /* 0x000fe20008010000 */
[----:B------:R-:W-:Y:S01]  /*cf80*/  FADD.FTZ R10, R10, -UR28 ;  /* 0x8000001c0a0a7e21 */ /* 0x000fe20008010000 */
[----:B------:R-:W-:Y:S01]  /*cf90*/  FADD.FTZ R11, R11, -UR28 ;  /* 0x8000001c0b0b7e21 */ /* 0x000fe20008010000 */
[----:B------:R-:W-:Y:S01]  /*cfa0*/  FMUL.FTZ R19, R8, UR16 ;  /* 0x0000001008137c20 */ /* 0x000fe20008410000 */
[----:B------:R-:W-:Y:S01]  /*cfb0*/  FMUL.FTZ R18, R9, UR16 ;  /* 0x0000001009127c20 */ /* 0x000fe20008410000 */
[----:B------:R-:W-:Y:S02]  /*cfc0*/  FMUL.FTZ R10, R10, UR16 ;  /* 0x000000100a0a7c20 */ /* 0x000fe40008410000 */
[----:B------:R-:W-:Y:S01]  /*cfd0*/  @P2 FFMA.FTZ R2, R78, R19, R76 ;  /* 0x000000134e022223 */ /* 0x000fe2000001004c */
[----:B------:R-:W-:-:S03]  /*cfe0*/  @P2 FFMA.FTZ R3, R79, R18, R77 ;  /* 0x000000124f032223 */ /* 0x000fc6000001004d */
[----:B------:R-:W-:Y:S01]  /*cff0*/  @P2 FMUL.FTZ R8, R2, -1.4426950216293334961 ;  /* 0xbfb8aa3b02082820 */ /* 0x000fe20000410000 */
[----:B------:R-:W-:-:S05]  /*d000*/  @P2 FMUL.FTZ R12, R3, -1.4426950216293334961 ;  /* 0xbfb8aa3b030c2820 */ /* 0x000fca0000410000 */
[----:B------:R-:W1:Y:S04]  /*d010*/  @P2 MUFU.EX2 R8, R8 ;  /* 0x0000000800082308 */ /* 0x000e680000000800 */
[----:B------:R-:W0:Y:S01]  /*d020*/  @P2 MUFU.EX2 R12, R12 ;  /* 0x0000000c000c2308 */ /* 0x000e220000000800 */
[----:B-1----:R-:W-:Y:S01]  /*d030*/  @P2 FADD.FTZ R9, R8, 1 ;  /* 0x3f80000008092421 */ /* 0x002fe20000010000 */
[----:B0-----:R-:W-:Y:S01]  /*d040*/  @P2 FADD.FTZ R14, R12, 1 ;  /* 0x3f8000000c0e2421 */ /* 0x001fe20000010000 */
[----:B------:R-:W-:-:S04]  /*d050*/  FMUL.FTZ R12, R11, UR16 ;  /* 0x000000100b0c7c20 */ /* 0x000fc80008410000 */
[----:B------:R-:W0:Y:S08]  /*d060*/  @P2 MUFU.RCP R9, R9 ;  /* 0x0000000900092308 */ /* 0x000e300000001000 */
[----:B------:R-:W1:Y:S01]  /*d070*/  @P2 MUFU.RCP R14, R14 ;  /* 0x0000000e000e2308 */ /* 0x000e620000001000 */
[----:B0-----:R-:W-:Y:S01]  /*d080*/  @P2 FADD.FTZ R17, -R9, 1 ;  /* 0x3f80000009112421 */ /* 0x001fe20000010100 */
[----:B---3--:R-:W-:-:S03]  /*d090*/  @P2 FMUL.FTZ R16, R4, R9 ;  /* 0x0000000904102220 */ /* 0x008fc60000410000 */
[----:B------:R-:W-:-:S04]  /*d0a0*/  @P2 FFMA.FTZ R17, R2, R17, 1 ;  /* 0x3f80000002112423 */ /* 0x000fc80000010011 */
[----:B------:R-:W-:Y:S01]  /*d0b0*/  @P2 FMUL.FTZ R4, R16, R17 ;  /* 0x0000001110042220 */ /* 0x000fe20000410000 */
[----:B------:R-:W-:Y:S01]  /*d0c0*/  FFMA.FTZ R17, R0, R19, R13 ;  /* 0x0000001300117223 */ /* 0x000fe2000001000d */
[----:B-1----:R-:W-:Y:S01]  /*d0d0*/  @P2 FADD.FTZ R2, -R14, 1 ;  /* 0x3f8000000e022421 */ /* 0x002fe20000010100 */
[----:B------:R-:W-:Y:S01]  /*d0e0*/  @P2 FMUL.FTZ R14, R5, R14 ;  /* 0x0000000e050e2220 */ /* 0x000fe20000410000 */
[----:B------:R-:W-:Y:S01]  /*d0f0*/  SHF.R.S32.HI R16, RZ, 0x1f, R23 ;  /* 0x0000001fff107819 */ /* 0x000fe20000011417 */
[----:B------:R-:W-:Y:S01]  /*d100*/  FFMA.FTZ R17, R78, R4, -R17 ;  /* 0x000000044e117223 */ /* 0x000fe20000010811 */
[----:B------:R-:W-:Y:S01]  /*d110*/  SHF.R.S32.HI R4, RZ, 0x1f, R21 ;  /* 0x0000001fff047819 */ /* 0x000fe20000011415 */
[----:B------:R-:W-:Y:S01]  /*d120*/  @P2 FFMA.FTZ R3, R3, R2, 1 ;  /* 0x3f80000003032423 */ /* 0x000fe20000010002 */
[--C-:B------:R-:W-:Y:S01]  /*d130*/  FFMA.FTZ R2, R0, R18, R13.reuse ;  /* 0x0000001200027223 */ /* 0x100fe2000001000d */
[----:B------:R-:W-:Y:S01]  /*d140*/  ISETP.GE.AND.EX P1, PT, R16, UR19, PT, P1 ;  /* 0x0000001310007c0c */ /* 0x000fe2000bf26310 */
[--C-:B------:R-:W-:Y:S01]  /*d150*/  FFMA.FTZ R19, R0, R10, R13.reuse ;  /* 0x0000000a00137223 */ /* 0x100fe2000001000d */
[----:B------:R-:W-:Y:S01]  /*d160*/  ISETP.GE.AND.EX P0, PT, R4, UR19, PT, P0 ;  /* 0x0000001304007c0c */ /* 0x000fe2000bf06300 */
[----:B------:R-:W-:Y:S01]  /*d170*/  @P2 FMUL.FTZ R5, R14, R3 ;  /* 0x000000030e052220 */ /* 0x000fe20000410000 */
[----:B------:R-:W-:Y:S01]  /*d180*/  ISETP.NE.AND P2, PT, RZ, UR12, PT ;  /* 0x0000000cff007c0c */ /* 0x000fe2000bf45270 */
[----:B------:R-:W-:-:S02]  /*d190*/  FFMA.FTZ R14, R0, R12, R13 ;  /* 0x0000000c000e7223 */ /* 0x000fc4000001000d */
[----:B------:R-:W-:-:S08]  /*d1a0*/  FFMA.FTZ R9, R79, R5, -R2 ;  /* 0x000000054f097223 */ /* 0x000fd00000010802 */
        /* <DEDUP_REMOVED lines=10> */
[----:B------:R-:W-:-:S05]  /*d250*/  LEA.HI.X R5, R2, UR7, R3, 0x2, P0 ;  /* 0x0000000702057c11 */ /* 0x000fca00080f1403 */
[----:B------:R0:W-:Y:S04]  /*d260*/  STG.E.64 desc[UR10][R4.64], R8 ;  /* 0x0000000804007986 */ /* 0x0001e8000c101b0a */
.L_x_1435:
[----:B------:R-:W-:Y:S05]  /*d270*/  BSYNC.RECONVERGENT B0 ;  /* 0x0000000000007941 */ /* 0x000fea0003800200 */
.L_x_1434:
[----:B------:R-:W-:Y:S05]  /*d280*/  @!P2 BRA `(.L_x_1436) ;  /* 0x000000000048a947 */ /* 0x000fea0003800000 */
        /* <DEDUP_REMOVED lines=18> */
.L_x_1436:
[----:B------:R-:W-:Y:S01]  /*d3b0*/  BSSY.RECONVERGENT B0, `(.L_x_1437) ;  /* 0x000000f000007945 */ /* 0x000fe20003800200 */
[----:B------:R-:W-:Y:S01]  /*d3c0*/  FFMA.FTZ R19, R78, R6, -R19 ;  /* 0x000000064e137223 */ /* 0x000fe20000010813 */
[----:B------:R-:W-:Y:S02]  /*d3d0*/  FFMA.FTZ R7, R79, R7, -R14 ;  /* 0x000000074f077223 */ /* 0x000fe4000001080e */
[----:B------:R-:W-:Y:S05]  /*d3e0*/  @P1 BRA `(.L_x_1438) ;  /* 0x00000000002c1947 */ /* 0x000fea0003800000 */
[----:B------:R-:W-:Y:S01]  /*d3f0*/  MOV R2, R68 ;  /* 0x0000004400027202 */ /* 0x000fe20000000f00 */
[----:B0-----:R-:W-:Y:S01]  /*d400*/  IMAD R4, R16, UR20, RZ ;  /* 0x0000001410047c24 */ /* 0x001fe2000f8e02ff */
        /* <DEDUP_REMOVED lines=9> */
.L_x_1438:
[----:B------:R-:W-:Y:S05]  /*d4a0*/  BSYNC.RECONVERGENT B0 ;  /* 0x0000000000007941 */ /* 0x000fea0003800200 */
.L_x_1437:
[----:B------:R-:W-:-:S04]  /*d4b0*/  IADD3 R15, PT, PT, R15, 0x2, RZ ;  /* 0x000000020f0f7810 */ /* 0x000fc80007ffe0ff */
[----:B------:R-:W-:-:S13]  /*d4c0*/  ISETP.NE.AND P0, PT, R15, 0x20, PT ;  /* 0x000000200f00780c */ /* 0x000fda0003f05270 */
[----:B------:R-:W-:Y:S05]  /*d4d0*/  @P0 BRA `(.L_x_1439) ;  /* 0xfffffff800800947 */ /* 0x000fea000383ffff */
[----:B------:R-:W2:Y:S01]  /*d4e0*/  LDCU UR5, c[0x0][0x410] ;  /* 0x00008200ff0577ac */ /* 0x000ea20008000800 */
[----:B------:R-:W2:Y:S01]  /*d4f0*/  LDCU UR6, c[0x0][0x3e0] ;  /* 0x00007c00ff0677ac */ /* 0x000ea20008000800 */
[----:B------:R-:W-:Y:S02]  /*d500*/  UIADD3 UR8, UPT, UPT, UR9, UR8, URZ ;  /* 0x0000000809087290 */ /* 0x000fe4000fffe0ff */
[----:B------:R-:W-:Y:S02]  /*d510*/  UIADD3 UR4, UPT, UPT, UR4, 0x1, URZ ;  /* 0x0000000104047890 */ /* 0x000fe4000fffe0ff */
[----:B--2---:R-:W-:-:S04]  /*d520*/  UIMAD UR5, UR5, UR6, URZ ;  /* 0x00000006050572a4 */ /* 0x004fc8000f8e02ff */
[----:B------:R-:W-:-:S09]  /*d530*/  UISETP.GE.AND UP0, UPT, UR8, UR5, UPT ;  /* 0x000000050800728c */ /* 0x000fd2000bf06270 */
[----:B------:R-:W-:Y:S05]  /*d540*/  BRA.U !UP0, `(.L_x_1440) ;  /* 0xffffff2d08147547 */ /* 0x000fea000b83ffff */
.L_x_1414:
[----:B0-----:R-:W0:Y:S01]  /*d550*/  S2R R9, SR_TID.X ;  /* 0x0000000000097919 */ /* 0x001e220000002100 */
[----:B-1----:R-:W1:Y:S01]  /*d560*/  LDC R4, c[0x0][0x370] ;  /* 0x0000dc00ff047b82 */ /* 0x002e620000000800 */
        /* <DEDUP_REMOVED lines=14> */
.L_x_1442:
[----:B------:R-:W-:Y:S05]  /*d650*/  BSYNC.RECONVERGENT B0 ;  /* 0x0000000000007941 */ /* 0x000fea0003800200 */
.L_x_1441:
        /* <DEDUP_REMOVED lines=11> */
.L_x_1444:
[----:B------:R-:W2:Y:S04]  /*d710*/  LDG.E.STRONG.GPU R5, desc[UR10][R2.64] ;  /* 0x0000000a02057981 */ /* 0x000ea8000c1ef900 */
[----:B--2---:R-:W-:Y:S01]  /*d720*/  CCTL.IVALL ;  /* 0x00000000ff00798f */ /* 0x004fe20002000000 */
[----:B------:R-:W-:Y:S05]  /*d730*/  YIELD ;  /* 0x0000000000007946 */ /* 0x000fea0003800000 */
[----:B------:R-:W-:-:S13]  /*d740*/  ISETP.NE.AND P0, PT, R5, R0, PT ;  /* 0x000000000500720c */ /* 0x000fda0003f05270 */
[----:B------:R-:W-:Y:S05]  /*d750*/  @P0 BRA `(.L_x_1444) ;  /* 0xfffffffc00ec0947 */ /* 0x000fea000383ffff */
.L_x_1443:
        /* <DEDUP_REMOVED lines=76> */
.L_x_1447:
        /* <DEDUP_REMOVED lines=29> */
.L_x_1446:
[----:B------:R-:W-:Y:S05]  /*ddf0*/  BSYNC.RECONVERGENT B0 ;  /* 0x0000000000007941 */ /* 0x000fea0003800200 */
.L_x_1445:
        /* <DEDUP_REMOVED lines=10> */
.L_x_1448:
        /* <DEDUP_REMOVED lines=82> */
.L_x_1449:
        /* <DEDUP_REMOVED lines=12> */
.L_x_4520:


//--------------------- .text._Z35group_norm_nhwc_bwd_one_pass_kernelI11Fp32IOBf16WLi64ELi56ELi448EEv26Group_norm_nhwc_bwd_params --------------------------
	.section	.text._Z35group_norm_nhwc_bwd_one_pass_kernelI11Fp32IOBf16WLi64ELi56ELi448EEv26Group_norm_nhwc_bwd_params,"ax",@progbits
	.align	128
        .global         _Z35group_norm_nhwc_bwd_one_pass_kernelI11Fp32IOBf16WLi64ELi56ELi448EEv26Group_norm_nhwc_bwd_params
        .type           _Z35group_norm_nhwc_bwd_one_pass_kernelI11Fp32IOBf16WLi64ELi56ELi448EEv26Group_norm_nhwc_bwd_params,@function
        .size           _Z35group_norm_nhwc_bwd_one_pass_kernelI11Fp32IOBf16WLi64ELi56ELi448EEv26Group_norm_nhwc_bwd_params,(.L_x_4521 - _Z35group_norm_nhwc_bwd_one_pass_kernelI11Fp32IOBf16WLi64ELi56ELi448EEv26Group_norm_nhwc_bwd_params)
        .other          _Z35group_norm_nhwc_bwd_one_pass_kernelI11Fp32IOBf16WLi64ELi56ELi448EEv26Group_norm_nhwc_bwd_params,@"STO_CUDA_ENTRY STV_DEFAULT"
_Z35group_norm_nhwc_bwd_one_pass_kernelI11Fp32IOBf16WLi64ELi56ELi448EEv26Group_norm_nhwc_bwd_params:
.text._Z35group_norm_nhwc_bwd_one_pass_kernelI11Fp32IOBf16WLi64ELi56ELi448EEv26Group_norm_nhwc_bwd_params:
        /* <DEDUP_REMOVED lines=36> */
[----:B------:R-:W-:Y:S02]  /*0240*/  SHF.L.U32 R41, R0, 0x1, RZ ;  /* 0x0000000100297819 */ /* 0x000fe400000006ff */
[CC--:B----4-:R-:W-:Y:S01]  /*0250*/  LEA R51, R44.reuse, R45.reuse, 0x2 ;  /* 0x0000002d2c337211 */ /* 0x0d0fe200078e10ff */
[C---:B------:R-:W-:Y:S01]  /*0260*/  IMAD R50, R44.reuse, 0x3, R45 ;  /* 0x000000032c327824 */ /* 0x040fe200078e022d */
[----:B------:R-:W-:-:S02]  /*0270*/  LEA R49, R44, R45, 0x1 ;  /* 0x0000002d2c317211 */ /* 0x000fc400078e08ff */
[----:B------:R-:W-:Y:S02]  /*0280*/  LEA R57, R46, UR6, 0x4 ;  /* 0x000000062e397c11 */ /* 0x000fe4000f8e20ff */
[----:B------:R-:W-:Y:S02]  /*0290*/  SHF.R.S32.HI R40, RZ, 0x1f, R58 ;  /* 0x0000001fff287819 */ /* 0x000fe4000001143a */
[----:B-----5:R-:W-:Y:S02]  /*02a0*/  LOP3.LUT R55, R42, 0x7, RZ, 0xc0, !PT ;  /* 0x000000072a377812 */ /* 0x020fe400078ec0ff */
[----:B------:R-:W-:Y:S02]  /*02b0*/  SHF.R.S32.HI R0, RZ, 0x1f, R54 ;  /* 0x0000001fff007819 */ /* 0x000fe40000011436 */
[----:B------:R-:W-:Y:S02]  /*02c0*/  SHF.R.S32.HI R4, RZ, 0x1f, R53 ;  /* 0x0000001fff047819 */ /* 0x000fe40000011435 */
[----:B------:R-:W-:-:S02]  /*02d0*/  SHF.R.S32.HI R5, RZ, 0x1f, R52 ;  /* 0x0000001fff057819 */ /* 0x000fc40000011434 */
[----:B-1-3--:R-:W-:-:S07]  /*02e0*/  LOP3.LUT R41, R41, 0xffff, RZ, 0xc0, !PT ;  /* 0x0000ffff29297812 */ /* 0x00afce00078ec0ff */
.L_x_1481:
[----:B0-----:R-:W0:Y:S01]  /*02f0*/  LDC R10, c[0x0][0x410] ;  /* 0x00010400ff0a7b82 */ /* 0x001e220000000800 */
[----:B-1----:R-:W1:Y:S01]  /*0300*/  LDCU.128 UR12, c[0x0][0x400] ;  /* 0x00008000ff0c77ac */ /* 0x002e620008000c00 */
[----:B------:R-:W-:-:S06]  /*0310*/  ISETP.GE.AND P0, PT, R47, RZ, PT ;  /* 0x000000ff2f00720c */ /* 0x000fcc0003f06270 */
[----:B------:R-:W2:Y:S01]  /*0320*/  LDC.64 R20, c[0x0][0x3b8] ;  /* 0x0000ee00ff147b82 */ /* 0x000ea20000000a00 */
[----:B-1----:R-:W-:-:S04]  /*0330*/  ISETP.GE.U32.AND P1, PT, R54, UR12, PT ;  /* 0x0000000c36007c0c */ /* 0x002fc8000bf26070 */
[----:B------:R-:W-:Y:S02]  /*0340*/  ISETP.GE.AND.EX P1, PT, R0, UR13, PT, P1 ;  /* 0x0000000d00007c0c */ /* 0x000fe4000bf26310 */
[----:B0-----:R-:W-:-:S04]  /*0350*/  IABS R7, R10 ;  /* 0x0000000a00077213 */ /* 0x001fc80000000000 */
[----:B------:R-:W0:Y:S01]  /*0360*/  I2F.RP R6, R7 ;  /* 0x0000000700067306 */ /* 0x000e220000209400 */
[----:B--2---:R-:W-:-:S06]  /*0370*/  IMAD.WIDE R20, R47, 0x8, R20 ;  /* 0x000000082f147825 */ /* 0x004fcc00078e0214 */
[----:B------:R-:W1:Y:S01]  /*0380*/  @!P1 LDC.64 R30, c[0x0][0x3a0] ;  /* 0x0000e800ff1e9b82 */ /* 0x000e620000000a00 */
[----:B0-----:R-:W0:Y:S07]  /*0390*/  MUFU.RCP R6, R6 ;  /* 0x0000000600067308 */ /* 0x001e2e0000001000 */
[----:B------:R-:W2:Y:S01]  /*03a0*/  @!P1 LDC.64 R28, c[0x0][0x398] ;  /* 0x0000e600ff1c9b82 */ /* 0x000ea20000000a00 */
[----:B0-----:R-:W-:-:S04]  /*03b0*/  IADD3 R2, PT, PT, R6, 0xffffffe, RZ ;  /* 0x0ffffffe06027810 */ /* 0x001fc80007ffe0ff */
[----:B------:R0:W3:Y:S02]  /*03c0*/  F2I.FTZ.U32.TRUNC.NTZ R3, R2 ;  /* 0x0000000200037305 */ /* 0x0000e4000021f000 */
[----:B0-----:R-:W-:Y:S02]  /*03d0*/  MOV R2, RZ ;  /* 0x000000ff00027202 */ /* 0x001fe40000000f00 */
[----:B---3--:R-:W-:-:S05]  /*03e0*/  IADD3 R8, PT, PT, RZ, -R3, RZ ;  /* 0x80000003ff087210 */ /* 0x008fca0007ffe0ff */
[----:B------:R-:W-:Y:S01]  /*03f0*/  IMAD R9, R8, R7, RZ ;  /* 0x0000000708097224 */ /* 0x000fe200078e02ff */
[----:B------:R-:W-:-:S03]  /*0400*/  IABS R8, R47 ;  /* 0x0000002f00087213 */ /* 0x000fc60000000000 */
[----:B------:R-:W-:Y:S01]  /*0410*/  IMAD.HI.U32 R3, R3, R9, R2 ;  /* 0x0000000903037227 */ /* 0x000fe200078e0002 */
[----:B------:R-:W-:-:S04]  /*0420*/  LOP3.LUT R2, R47, R10, RZ, 0x3c, !PT ;  /* 0x0000000a2f027212 */ /* 0x000fc800078e3cff */
[----:B------:R-:W-:Y:S01]  /*0430*/  ISETP.GE.AND P2, PT, R2, RZ, PT ;  /* 0x000000ff0200720c */ /* 0x000fe20003f46270 */
[----:B------:R-:W-:-:S05]  /*0440*/  IMAD.HI.U32 R3, R3, R8, RZ ;  /* 0x0000000803037227 */ /* 0x000fca00078e00ff */
[----:B------:R-:W-:-:S05]  /*0450*/  IADD3 R6, PT, PT, -R3, RZ, RZ ;  /* 0x000000ff03067210 */ /* 0x000fca0007ffe1ff */
[----:B------:R-:W-:-:S05]  /*0460*/  IMAD R6, R7, R6, R8 ;  /* 0x0000000607067224 */ /* 0x000fca00078e0208 */
        /* <DEDUP_REMOVED lines=11> */
[----:B------:R-:W-:-:S02]  /*0520*/  MOV R8, R3 ;  /* 0x0000000300087202 */ /* 0x000fc40000000f00 */
[----:B------:R-:W-:Y:S01]  /*0530*/  SEL R63, R7, R6, !P3 ;  /* 0x00000006073f7207 */ /* 0x000fe20005800000 */
[----:B------:R-:W0:Y:S01]  /*0540*/  @!P1 LDC.64 R2, c[0x0][0x3f8] ;  /* 0x0000fe00ff029b82 */ /* 0x000e220000000a00 */
[----:B------:R-:W-:Y:S02]  /*0550*/  @!P2 IADD3 R8, PT, PT, -R8, RZ, RZ ;  /* 0x000000ff0808a210 */ /* 0x000fe40007ffe1ff */
[----:B------:R-:W-:Y:S01]  /*0560*/  ISETP.GE.U32.AND P2, PT, R53, UR12, PT ;  /* 0x0000000c35007c0c */ /* 0x000fe2000bf46070 */
[----:B------:R-:W-:Y:S01]  /*0570*/  IMAD R23, R63, 0x38, RZ ;  /* 0x000000383f177824 */ /* 0x000fe200078e02ff */
[----:B------:R-:W-:Y:S02]  /*0580*/  SEL R7, R7, R8, !P3 ;  /* 0x0000000807077207 */ /* 0x000fe40005800000 */
[----:B------:R-:W-:Y:S02]  /*0590*/  ISETP.GE.AND.EX P2, PT, R4, UR13, PT, P2 ;  /* 0x0000000d04007c0c */ /* 0x000fe4000bf46320 */
[----:B------:R-:W-:-:S02]  /*05a0*/  IADD3 R66, P0, PT, R23, R41, RZ ;  /* 0x0000002917427210 */ /* 0x000fc40007f1e0ff */
[----:B------:R-:W-:Y:S02]  /*05b0*/  SHF.R.S32.HI R6, RZ, 0x1f, R7 ;  /* 0x0000001fff067819 */ /* 0x000fe40000011407 */
[----:B------:R-:W-:Y:S02]  /*05c0*/  LEA.HI.X.SX32 R67, R23, RZ, 0x1, P0 ;  /* 0x000000ff17437211 */ /* 0x000fe400000f0eff */
[----:B------:R-:W-:Y:S01]  /*05d0*/  ISETP.GE.U32.AND P0, PT, R58, UR12, PT ;  /* 0x0000000c3a007c0c */ /* 0x000fe2000bf06070 */
[----:B------:R-:W-:Y:S01]  /*05e0*/  IMAD R6, R6, UR14, RZ ;  /* 0x0000000e06067c24 */ /* 0x000fe2000f8e02ff */
[----:B------:R-:W-:Y:S01]  /*05f0*/  ISETP.GE.U32.AND P3, PT, R52, UR12, PT ;  /* 0x0000000c34007c0c */ /* 0x000fe2000bf66070 */
[----:B------:R-:W-:Y:S01]  /*0600*/  IMAD.WIDE.U32 R66, R7, UR14, R66 ;  /* 0x0000000e07427c25 */ /* 0x000fe2000f8e0042 */
[----:B------:R-:W-:Y:S01]  /*0610*/  ISETP.GE.AND.EX P0, PT, R40, UR13, PT, P0 ;  /* 0x0000000d28007c0c */ /* 0x000fe2000bf06300 */
[----:B------:R-:W3:Y:S01]  /*0620*/  @!P2 LDC.64 R8, c[0x0][0x3f8] ;  /* 0x0000fe00ff08ab82 */ /* 0x000ee20000000a00 */
[----:B------:R-:W-:Y:S01]  /*0630*/  ISETP.GE.AND.EX P3, PT, R5, UR13, PT, P3 ;  /* 0x0000000d05007c0c */ /* 0x000fe2000bf66330 */
[----:B------:R-:W-:Y:S01]  /*0640*/  IMAD R65, R7, UR15, R6 ;  /* 0x0000000f07417c24 */ /* 0x000fe2000f8e0206 */
[----:B------:R-:W-:Y:S01]  /*0650*/  @!P1 MOV R64, R66 ;  /* 0x0000004200409202 */ /* 0x000fe20000000f00 */
[----:B0-----:R-:W-:Y:S01]  /*0660*/  @!P1 IMAD R6, R0, R2, RZ ;  /* 0x0000000200069224 */ /* 0x001fe200078e02ff */
[----:B------:R-:W-:-:S02]  /*0670*/  ISETP.NE.AND P4, PT, RZ, UR11, PT ;  /* 0x0000000bff007c0c */ /* 0x000fc4000bf85270 */
[----:B------:R-:W-:Y:S01]  /*0680*/  IADD3 R65, PT, PT, R67, R65, RZ ;  /* 0x0000004143417210 */ /* 0x000fe20007ffe0ff */
[C---:B------:R-:W-:Y:S01]  /*0690*/  @!P1 IMAD R11, R54.reuse, R3, R6 ;  /* 0x00000003360b9224 */ /* 0x040fe200078e0206 */
[----:B------:R-:W0:Y:S01]  /*06a0*/  @!P2 LDC.64 R18, c[0x0][0x398] ;  /* 0x0000e600ff12ab82 */ /* 0x000e220000000a00 */
[----:B------:R-:W-:Y:S02]  /*06b0*/  @!P1 IMAD.WIDE.U32 R2, R54, R2, R64 ;  /* 0x0000000236029225 */ /* 0x000fe400078e0040 */
[----:B------:R-:W-:Y:S02]  /*06c0*/  @!P0 MOV R24, R66 ;  /* 0x0000004200188202 */ /* 0x000fe40000000f00 */
[----:B------:R-:W-:-:S03]  /*06d0*/  @!P0 MOV R25, R65 ;  /* 0x0000004100198202 */ /* 0x000fc60000000f00 */
[----:B------:R-:W4:Y:S01]  /*06e0*/  @!P0 LDC.64 R6, c[0x0][0x3f8] ;  /* 0x0000fe00ff068b82 */ /* 0x000f220000000a00 */
[----:B------:R-:W-:Y:S02]  /*06f0*/  @!P1 IADD3 R11, PT, PT, R3, R11, RZ ;  /* 0x0000000b030b9210 */ /* 0x000fe40007ffe0ff */
[C---:B------:R-:W-:Y:S02]  /*0700*/  @!P1 SHF.L.U32 R3, R2.reuse, 0x2, RZ ;  /* 0x0000000202039819 */ /* 0x040fe400000006ff */
[----:B------:R-:W-:Y:S01]  /*0710*/  @!P1 SHF.L.U64.HI R12, R2, 0x2, R11 ;  /* 0x00000002020c9819 */ /* 0x000fe2000001020b */
[----:B---3--:R-:W-:Y:S01]  /*0720*/  @!P2 IMAD R10, R4, R8, RZ ;  /* 0x00000008040aa224 */ /* 0x008fe200078e02ff */
[----:B------:R-:W-:Y:S01]  /*0730*/  @!P2 MOV R11, R65 ;  /* 0x00000041000ba202 */ /* 0x000fe20000000f00 */
[----:B------:R-:W3:Y:S01]  /*0740*/  @!P3 LDC.64 R16, c[0x0][0x3f8] ;  /* 0x0000fe00ff10bb82 */ /* 0x000ee20000000a00 */
[----:B-1----:R-:W-:Y:S01]  /*0750*/  @!P1 IADD3 R30, P5, PT, R3, R30, RZ ;  /* 0x0000001e031e9210 */ /* 0x002fe20007fbe0ff */
[----:B------:R-:W-:Y:S01]  /*0760*/  @!P2 IMAD R13, R53, R9, R10 ;  /* 0x00000009350da224 */ /* 0x000fe200078e020a */
[----:B------:R-:W-:-:S02]  /*0770*/  @!P2 MOV R10, R66 ;  /* 0x00000042000aa202 */ /* 0x000fc40000000f00 */
[----:B--2---:R-:W-:Y:S02]  /*0780*/  @!P1 IADD3 R28, P6, PT, R3, R28, RZ ;  /* 0x0000001c031c9210 */ /* 0x004fe40007fde0ff */
[C---:B------:R-:W-:Y:S01]  /*0790*/  @!P1 IADD3.X R31, PT, PT, R12.reuse, R31, RZ, P5, !PT ;  /* 0x0000001f0c1f9210 */ /* 0x040fe20002ffe4ff */
[----:B------:R-:W-:Y:S01]  /*07a0*/  @!P2 IMAD.WIDE.U32 R8, R53, R8, R10 ;  /* 0x000000083508a225 */ /* 0x000fe200078e000a */
[----:B------:R-:W1:Y:S01]  /*07b0*/  @!P2 LDC.64 R2, c[0x0][0x3a0] ;  /* 0x0000e800ff02ab82 */ /* 0x000e620000000a00 */
[----:B------:R-:W-:-:S03]  /*07c0*/  @!P1 IADD3.X R29, PT, PT, R12, R29, RZ, P6, !PT ;  /* 0x0000001d0c1d9210 */ /* 0x000fc600037fe4ff */
[----:B------:R-:W-:Y:S01]  /*07d0*/  @!P2 IADD3 R9, PT, PT, R9, R13, RZ ;  /* 0x0000000d0909a210 */ /* 0x000fe20007ffe0ff */
[-C--:B----4-:R-:W-:Y:S01]  /*07e0*/  @!P0 IMAD R10, R40, R6.reuse, RZ ;  /* 0x00000006280a8224 */ /* 0x090fe200078e02ff */
[----:B------:R-:W-:Y:S01]  /*07f0*/  @!P2 SHF.L.U32 R27, R8, 0x2, RZ ;  /* 0x00000002081ba819 */ /* 0x000fe200000006ff */
[----:B------:R-:W-:Y:S01]  /*0800*/  @!P0 IMAD.WIDE.U32 R24, R58, R6, R24 ;  /* 0x000000063a188225 */ /* 0x000fe200078e0018 */
[----:B------:R-:W2:Y:S01]  /*0810*/  @!P0 LDC.64 R14, c[0x0][0x3a0] ;  /* 0x0000e800ff0e8b82 */ /* 0x000ea20000000a00 */
[----:B------:R-:W-:Y:S02]  /*0820*/  @!P2 SHF.L.U64.HI R22, R8, 0x2, R9 ;  /* 0x000000020816a819 */ /* 0x000fe40000010209 */
[----:B------:R-:W-:Y:S02]  /*0830*/  @!P0 IMAD R35, R58, R7, R10 ;  /* 0x000000073a238224 */ /* 0x000fe400078e020a */
[----:B------:R1:W4:Y:S03]  /*0840*/  LDG.E.64 R6, desc[UR8][R20.64] ;  /* 0x0000000814067981 */ /* 0x000326000c1e1b00 */
[----:B------:R-:W2:Y:S01]  /*0850*/  @!P0 LDC.64 R12, c[0x0][0x398] ;  /* 0x0000e600ff0c8b82 */ /* 0x000ea20000000a00 */
[----:B------:R-:W-:-:S07]  /*0860*/  @!P0 IADD3 R25, PT, PT, R25, R35, RZ ;  /* 0x0000002319198210 */ /* 0x000fce0007ffe0ff */
[----:B------:R-:W2:Y:S01]  /*0870*/  @!P3 LDC.64 R8, c[0x0][0x3a0] ;  /* 0x0000e800ff08bb82 */ /* 0x000ea20000000a00 */
[----:B-1----:R-:W-:-:S07]  /*0880*/  @!P2 IADD3 R20, P5, PT, R27, R2, RZ ;  /* 0x000000021b14a210 */ /* 0x002fce0007fbe0ff */
[----:B------:R-:W1:Y:S01]  /*0890*/  @!P3 LDC.64 R10, c[0x0][0x398] ;  /* 0x0000e600ff0abb82 */ /* 0x000e620000000a00 */
[----:B0-----:R-:W-:Y:S01]  /*08a0*/  @!P2 IADD3 R2, P6, PT, R27, R18, RZ ;  /* 0x000000121b02a210 */ /* 0x001fe20007fde0ff */
[----:B---3--:R-:W-:Y:S01]  /*08b0*/  @!P3 IMAD R18, R5, R16, RZ ;  /* 0x000000100512b224 */ /* 0x008fe200078e02ff */
[----:B------:R-:W-:-:S05]  /*08c0*/  @!P0 SHF.L.U32 R27, R24, 0x2, RZ ;  /* 0x00000002181b8819 */ /* 0x000fca00000006ff */
[----:B------:R-:W0:Y:S01]  /*08d0*/  @P4 LDC.64 R32, c[0x0][0x3b0] ;  /* 0x0000ec00ff204b82 */ /* 0x000e220000000a00 */
[----:B------:R-:W-:-:S07]  /*08e0*/  @!P0 SHF.L.U64.HI R26, R24, 0x2, R25 ;  /* 0x00000002181a8819 */ /* 0x000fce0000010219 */
[----:B------:R-:W3:Y:S01]  /*08f0*/  LDC.64 R34, c[0x0][0x3a8] ;  /* 0x0000ea00ff227b82 */ /* 0x000ee20000000a00 */
[----:B------:R-:W-:Y:S02]  /*0900*/  @!P3 MOV R24, R66 ;  /* 0x000000420018b202 */ /* 0x000fe40000000f00 */
[----:B------:R-:W-:Y:S01]  /*0910*/  @!P3 MOV R25, R65 ;  /* 0x000000410019b202 */ /* 0x000fe20000000f00 */
[----:B------:R-:W-:Y:S01]  /*0920*/  @!P3 IMAD R37, R52, R17, R18 ;  /* 0x000000113425b224 */ /* 0x000fe200078e0212 */
[----:B------:R-:W-:Y:S02]  /*0930*/  @!P2 IADD3.X R21, PT, PT, R22, R3, RZ, P5, !PT ;  /* 0x000000031615a210 */ /* 0x000fe40002ffe4ff */
[C---:B--2---:R-:W-:Y:S01]  /*0940*/  @!P0 IADD3 R18, P5, PT, R27.reuse, R14, RZ ;  /* 0x0000000e1b128210 */ /* 0x044fe20007fbe0ff */
[----:B------:R-:W-:Y:S01]  /*0950*/  @!P3 IMAD.WIDE.U32 R16, R52, R16, R24 ;  /* 0x000000103410b225 */ /* 0x000fe200078e0018 */
[----:B------:R-:W-:Y:S02]  /*0960*/  @!P2 IADD3.X R3, PT, PT, R22, R19, RZ, P6, !PT ;  /* 0x000000131603a210 */ /* 0x000fe400037fe4ff */
[----:B------:R-:W-:-:S02]  /*0970*/  @!P0 IADD3 R22, P6, PT, R27, R12, RZ ;  /* 0x0000000c1b168210 */ /* 0x000fc40007fde0ff */
[----:B------:R-:W-:Y:S02]  /*0980*/  @!P0 IADD3.X R19, PT, PT, R26, R15, RZ, P5, !PT ;  /* 0x0000000f1a138210 */ /* 0x000fe40002ffe4ff */
[----:B------:R-:W-:Y:S02]  /*0990*/  @!P3 IADD3 R15, PT, PT, R17, R37, RZ ;  /* 0x00000025110fb210 */ /* 0x000fe40007ffe0ff */
[----:B------:R-:W-:Y:S02]  /*09a0*/  @!P3 SHF.L.U32 R25, R16, 0x2, RZ ;  /* 0x000000021019b819 */ /* 0x000fe400000006ff */
[----:B------:R-:W-:Y:S02]  /*09b0*/  IADD3 R17, PT, PT, R23, R41, RZ ;  /* 0x0000002917117210 */ /* 0x000fe40007ffe0ff */
[----:B------:R-:W-:Y:S02]  /*09c0*/  @!P0 IADD3.X R23, PT, PT, R26, R13, RZ, P6, !PT ;  /* 0x0000000d1a178210 */ /* 0x000fe400037fe4ff */
[----:B------:R-:W-:-:S02]  /*09d0*/  @!P3 SHF.L.U64.HI R16, R16, 0x2, R15 ;  /* 0x000000021010b819 */ /* 0x000fc4000001020f */
[C---:B------:R-:W-:Y:S02]  /*09e0*/  @!P3 IADD3 R26, P5, PT, R25.reuse, R8, RZ ;  /* 0x00000008191ab210 */ /* 0x040fe40007fbe0ff */
[----:B-1----:R-:W-:Y:S01]  /*09f0*/  @!P3 IADD3 R24, P6, PT, R25, R10, RZ ;  /* 0x0000000a1918b210 */ /* 0x002fe20007fde0ff */
[C---:B0-----:R-:W-:Y:S01]  /*0a00*/  @P4 IMAD.WIDE R32, R17.reuse, 0x2, R32 ;  /* 0x0000000211204825 */ /* 0x041fe200078e0220 */
[C---:B------:R-:W-:Y:S02]  /*0a10*/  @!P3 IADD3.X R27, PT, PT, R16.reuse, R9, RZ, P5, !PT ;  /* 0x00000009101bb210 */ /* 0x040fe40002ffe4ff */
[----:B------:R-:W-:Y:S02]  /*0a20*/  CS2R R12, SRZ ;  /* 0x00000000000c7805 */ /* 0x000fe4000001ff00 */
[----:B------:R-:W-:Y:S01]  /*0a30*/  @!P3 IADD3.X R25, PT, PT, R16, R11, RZ, P6, !PT ;  /* 0x0000000b1019b210 */ /* 0x000fe200037fe4ff */
[----:B---3--:R-:W-:Y:S01]  /*0a40*/  IMAD.WIDE R34, R17, 0x2, R34 ;  /* 0x0000000211227825 */ /* 0x008fe200078e0222 */
[----:B------:R-:W-:-:S02]  /*0a50*/  CS2R R14, SRZ ;  /* 0x00000000000e7805 */ /* 0x000fc4000001ff00 */
[----:B------:R-:W-:Y:S01]  /*0a60*/  CS2R R16, SRZ ;  /* 0x0000000000107805 */ /* 0x000fe2000001ff00 */
[----:B------:R-:W2:Y:S04]  /*0a70*/  @P4 LDG.E.U16 R36, desc[UR8][R32.64] ;  /* 0x0000000820244981 */ /* 0x000ea8000c1e1500 */
[----:B------:R0:W5:Y:S04]  /*0a80*/  @!P2 LDG.E.64 R12, desc[UR8][R20.64] ;  /* 0x00000008140ca981 */ /* 0x000168000c1e1b00 */
[----:B------:R1:W5:Y:S04]  /*0a90*/  @!P2 LDG.E.64 R14, desc[UR8][R2.64] ;  /* 0x00000008020ea981 */ /* 0x000368000c1e1b00 */
[----:B------:R3:W5:Y:S01]  /*0aa0*/  @!P0 LDG.E.64 R16, desc[UR8][R18.64] ;  /* 0x0000000812108981 */ /* 0x000762000c1e1b00 */
[----:B0-----:R-:W-:-:S03]  /*0ab0*/  CS2R R20, SRZ ;  /* 0x0000000000147805 */ /* 0x001fc6000001ff00 */
[----:B------:R-:W2:Y:S01]  /*0ac0*/  @P4 LDG.E.U16 R32, desc[UR8][R32.64+0x2] ;  /* 0x0000020820204981 */ /* 0x000ea2000c1e1500 */
[----:B-1----:R-:W-:Y:S02]  /*0ad0*/  MOV R3, RZ ;  /* 0x000000ff00037202 */ /* 0x002fe40000000f00 */
[----:B------:R-:W-:Y:S01]  /*0ae0*/  MOV R2, RZ ;  /* 0x000000ff00027202 */ /* 0x000fe20000000f00 */
[----:B------:R-:W2:Y:S01]  /*0af0*/  LDG.E.U16 R59, desc[UR8][R34.64] ;  /* 0x00000008223b7981 */ /* 0x000ea2000c1e1500 */
[----:B---3--:R-:W-:-:S03]  /*0b00*/  CS2R R18, SRZ ;  /* 0x0000000000127805 */ /* 0x008fc6000001ff00 */
[----:B------:R-:W3:Y:S04]  /*0b10*/  LDG.E.U16 R37, desc[UR8][R34.64+0x2] ;  /* 0x0000020822257981 */ /* 0x000ee8000c1e1500 */
[----:B------:R-:W5:Y:S04]  /*0b20*/  @!P0 LDG.E.64 R2, desc[UR8][R22.64] ;  /* 0x0000000816028981 */ /* 0x000f68000c1e1b00 */
[----:B------:R-:W5:Y:S04]  /*0b30*/  @!P3 LDG.E.64 R18, desc[UR8][R26.64] ;  /* 0x000000081a12b981 */ /* 0x000f68000c1e1b00 */
[----:B------:R-:W5:Y:S01]  /*0b40*/  @!P3 LDG.E.64 R20, desc[UR8][R24.64] ;  /* 0x000000081814b981 */ /* 0x000f62000c1e1b00 */
[----:B------:R-:W-:-:S02]  /*0b50*/  CS2R R8, SRZ ;  /* 0x0000000000087805 */ /* 0x000fc4000001ff00 */
[----:B------:R-:W-:-:S04]  /*0b60*/  CS2R R10, SRZ ;  /* 0x00000000000a7805 */ /* 0x000fc8000001ff00 */
[----:B------:R-:W5:Y:S04]  /*0b70*/  @!P1 LDG.E.64 R8, desc[UR8][R30.64] ;  /* 0x000000081e089981 */ /* 0x000f68000c1e1b00 */
[----:B------:R0:W5:Y:S01]  /*0b80*/  @!P1 LDG.E.64 R10, desc[UR8][R28.64] ;  /* 0x000000081c0a9981 */ /* 0x000162000c1e1b00 */
[----:B------:R-:W-:Y:S01]  /*0b90*/  MOV R62, 0x3f800000 ;  /* 0x3f800000003e7802 */ /* 0x000fe20000000f00 */
[----:B------:R-:W-:Y:S01]  /*0ba0*/  UISETP.NE.AND UP0, UPT, UR11, URZ, UPT ;  /* 0x000000ff0b00728c */ /* 0x000fe2000bf05270 */
[----:B------:R-:W-:Y:S01]  /*0bb0*/  CS2R R60, SRZ ;  /* 0x00000000003c7805 */ /* 0x000fe2000001ff00 */
[----:B----4-:R-:W-:-:S05]  /*0bc0*/  FFMA.FTZ R7, -R6, R6, R7 ;  /* 0x0000000606077223 */ /* 0x010fca0000010107 */
[----:B------:R-:W-:-:S13]  /*0bd0*/  FSETP.GTU.FTZ.AND P1, PT, R7, RZ, PT ;  /* 0x000000ff0700720b */ /* 0x000fda0003f3c000 */
[----:B0-----:R-:W0:Y:S02]  /*0be0*/  @P1 LDC R28, c[0x0][0x3c0] ;  /* 0x0000f000ff1c1b82 */ /* 0x001e240000000800 */
[----:B0-----:R-:W-:-:S04]  /*0bf0*/  @P1 FADD.FTZ R28, R7, R28 ;  /* 0x0000001c071c1221 */ /* 0x001fc80000010000 */
[----:B------:R0:W1:Y:S01]  /*0c00*/  @P1 MUFU.RSQ R62, R28 ;  /* 0x0000001c003e1308 */ /* 0x0000620000001400 */
[----:B--2---:R-:W-:Y:S02]  /*0c10*/  @P4 SHF.L.U32 R61, R36, 0x10, RZ ;  /* 0x00000010243d4819 */ /* 0x004fe400000006ff */
[----:B------:R-:W-:Y:S02]  /*0c20*/  @P4 SHF.L.U32 R60, R32, 0x10, RZ ;  /* 0x00000010203c4819 */ /* 0x000fe400000006ff */
[----:B------:R-:W-:Y:S02]  /*0c30*/  SHF.L.U32 R59, R59, 0x10, RZ ;  /* 0x000000103b3b7819 */ /* 0x000fe400000006ff */
[----:B---3--:R-:W-:Y:S01]  /*0c40*/  SHF.L.U32 R7, R37, 0x10, RZ ;  /* 0x0000001025077819 */ /* 0x008fe200000006ff */
[----:B01----:R-:W-:Y:S06]  /*0c50*/  BRA.U UP0, `(.L_x_1451) ;  /* 0x0000000100e47547 */ /* 0x003fec000b800000 */
[C---:B-----5:R-:W-:Y:S01]  /*0c60*/  FADD.FTZ R23, -R6.reuse, R16 ;  /* 0x0000001006177221 */ /* 0x060fe20000010100 */
[----:B------:R-:W-:Y:S01]  /*0c70*/  FADD.FTZ R25, -R6, R17 ;  /* 0x0000001106197221 */ /* 0x000fe20000010100 */
[----:B------:R-:W-:Y:S01]  /*0c80*/  FMUL.FTZ R24, R2, R59 ;  /* 0x0000003b02187220 */ /* 0x000fe20000410000 */
[----:B------:R-:W-:Y:S01]  /*0c90*/  FMUL.FTZ R27, R3, R7 ;  /* 0x00000007031b7220 */ /* 0x000fe20000410000 */
[-C--:B------:R-:W-:Y:S01]  /*0ca0*/  FMUL.FTZ R23, R23, R62.reuse ;  /* 0x0000003e17177220 */ /* 0x080fe20000410000 */
[----:B------:R-:W-:Y:S01]  /*0cb0*/  FMUL.FTZ R22, R25, R62 ;  /* 0x0000003e19167220 */ /* 0x000fe20000410000 */
[----:B------:R-:W-:Y:S01]  /*0cc0*/  FADD.FTZ R26, RZ, R24 ;  /* 0x00000018ff1a7221 */ /* 0x000fe20000010000 */
[----:B------:R-:W-:Y:S01]  /*0cd0*/  FADD.FTZ R29, -R6, R8 ;  /* 0x00000008061d7221 */ /* 0x000fe20000010100 */
[----:B------:R-:W-:Y:S01]  /*0ce0*/  FFMA.FTZ R25, R23, R24, RZ ;  /* 0x0000001817197223 */ /* 0x000fe200000100ff */
[----:B------:R-:W-:Y:S01]  /*0cf0*/  FMUL.FTZ R31, R10, R59 ;  /* 0x0000003b0a1f7220 */ /* 0x000fe20000410000 */
[----:B------:R-:W-:Y:S01]  /*0d00*/  FADD.FTZ R26, R27, R26 ;  /* 0x0000001a1b1a7221 */ /* 0x000fe20000010000 */
[-C--:B------:R-:W-:Y:S01]  /*0d10*/  FMUL.FTZ R24, R29, R62.reuse ;  /* 0x0000003e1d187220 */ /* 0x080fe20000410000 */
[----:B------:R-:W-:Y:S01]  /*0d20*/  FFMA.FTZ R25, R22, R27, R25 ;  /* 0x0000001b16197223 */ /* 0x000fe20000010019 */
[----:B------:R-:W-:Y:S01]  /*0d30*/  FADD.FTZ R27, -R6, R9 ;  /* 0x00000009061b7221 */ /* 0x000fe20000010100 */
[----:B------:R-:W-:Y:S01]  /*0d40*/  FADD.FTZ R28, R26, R31 ;  /* 0x0000001f1a1c7221 */ /* 0x000fe20000010000 */
[----:B------:R-:W-:Y:S01]  /*0d50*/  FFMA.FTZ R23, R2, R23, RZ ;  /* 0x0000001702177223 */ /* 0x000fe200000100ff */
        /* <DEDUP_REMOVED lines=21> */
[----:B------:R-:W-:Y:S01]  /*0eb0*/  FFMA.FTZ R26, R15, R27, R22 ;  /* 0x0000001b0f1a7223 */ /* 0x000fe20000010016 */
[----:B------:R-:W-:Y:S01]  /*0ec0*/  FADD.FTZ R29, -R6, R19 ;  /* 0x00000013061d7221 */ /* 0x000fe20000010100 */
[----:B------:R-:W-:Y:S01]  /*0ed0*/  FADD.FTZ R27, RZ, R2 ;  /* 0x00000002ff1b7221 */ /* 0x000fe20000010000 */
[----:B------:R-:W-:Y:S01]  /*0ee0*/  FADD.FTZ R22, RZ, R3 ;  /* 0x00000003ff167221 */ /* 0x000fe20000010000 */
[----:B------:R-:W-:Y:S01]  /*0ef0*/  FADD.FTZ R33, R33, R28 ;  /* 0x0000001c21217221 */ /* 0x000fe20000010000 */
[----:B------:R-:W-:Y:S01]  /*0f00*/  FFMA.FTZ R30, R25, R28, R30 ;  /* 0x0000001c191e7223 */ /* 0x000fe2000001001e */
[----:B------:R-:W-:Y:S01]  /*0f10*/  FMUL.FTZ R28, R21, R7 ;  /* 0x00000007151c7220 */ /* 0x000fe20000410000 */
[----:B------:R-:W-:Y:S01]  /*0f20*/  FFMA.FTZ R23, R14, R24, R23 ;  /* 0x000000180e177223 */ /* 0x000fe20000010017 */
[----:B------:R-:W-:Y:S01]  /*0f30*/  FMUL.FTZ R29, R29, R62 ;  /* 0x0000003e1d1d7220 */ /* 0x000fe20000410000 */
[----:B------:R-:W-:Y:S01]  /*0f40*/  FADD.FTZ R27, R10, R27 ;  /* 0x0000001b0a1b7221 */ /* 0x000fe20000010000 */
[----:B------:R-:W-:Y:S01]  /*0f50*/  FADD.FTZ R24, R11, R22 ;  /* 0x000000160b187221 */ /* 0x000fe20000010000 */
[----:B------:R-:W-:Y:S01]  /*0f60*/  FADD.FTZ R22, R28, R33 ;  /* 0x000000211c167221 */ /* 0x000fe20000010000 */
[----:B------:R-:W-:Y:S01]  /*0f70*/  FFMA.FTZ R28, R29, R28, R30 ;  /* 0x0000001c1d1c7223 */ /* 0x000fe2000001001e */
[----:B------:R-:W-:Y:S01]  /*0f80*/  FADD.FTZ R27, R14, R27 ;  /* 0x0000001b0e1b7221 */ /* 0x000fe20000010000 */
[----:B------:R-:W-:Y:S01]  /*0f90*/  FADD.FTZ R30, R15, R24 ;  /* 0x000000180f1e7221 */ /* 0x000fe20000010000 */
[C---:B------:R-:W-:Y:S01]  /*0fa0*/  FFMA.FTZ R24, R20.reuse, R25, R23 ;  /* 0x0000001914187223 */ /* 0x040fe20000010017 */
[C---:B------:R-:W-:Y:S01]  /*0fb0*/  FFMA.FTZ R25, R21.reuse, R29, R26 ;  /* 0x0000001d15197223 */ /* 0x040fe2000001001a */
[----:B------:R-:W-:Y:S01]  /*0fc0*/  FADD.FTZ R26, R20, R27 ;  /* 0x0000001b141a7221 */ /* 0x000fe20000010000 */
[----:B------:R-:W-:Y:S01]  /*0fd0*/  FADD.FTZ R27, R21, R30 ;  /* 0x0000001e151b7221 */ /* 0x000fe20000010000 */
[----:B------:R-:W-:Y:S06]  /*0fe0*/  BRA `(.L_x_1452) ;  /* 0x0000000800007947 */ /* 0x000fec0003800000 */
.L_x_1451:
[C---:B-----5:R-:W-:Y:S01]  /*0ff0*/  FADD.FTZ R23, -R6.reuse, R16 ;  /* 0x0000001006177221 */ /* 0x060fe20000010100 */
[C---:B------:R-:W-:Y:S01]  /*1000*/  FADD.FTZ R25, -R6.reuse, R17 ;  /* 0x0000001106197221 */ /* 0x040fe20000010100 */
[----:B------:R-:W-:Y:S02]  /*1010*/  FADD.FTZ R33, -R6, R8 ;  /* 0x0000000806217221 */ /* 0x000fe40000010100 */
[-C--:B------:R-:W-:Y:S01]  /*1020*/  FMUL.FTZ R24, R23, R62.reuse ;  /* 0x0000003e17187220 */ /* 0x080fe20000410000 */
[----:B------:R-:W-:-:S03]  /*1030*/  FMUL.FTZ R22, R25, R62 ;  /* 0x0000003e19167220 */ /* 0x000fc60000410000 */
[----:B------:R-:W-:Y:S01]  /*1040*/  FFMA.FTZ R23, R59, R24, R61 ;  /* 0x000000183b177223 */ /* 0x000fe2000001003d */
[----:B------:R-:W-:-:S03]  /*1050*/  FFMA.FTZ R27, R7, R22, R60 ;  /* 0x00000016071b7223 */ /* 0x000fc6000001003c */
[----:B------:R-:W-:Y:S01]  /*1060*/  FMUL.FTZ R25, R23, -1.4426950216293334961 ;  /* 0xbfb8aa3b17197820 */ /* 0x000fe20000410000 */
[----:B------:R-:W-:-:S05]  /*1070*/  FMUL.FTZ R28, R27, -1.4426950216293334961 ;  /* 0xbfb8aa3b1b1c7820 */ /* 0x000fca0000410000 */
[----:B------:R-:W0:Y:S04]  /*1080*/  MUFU.EX2 R25, R25 ;  /* 0x0000001900197308 */ /* 0x000e280000000800 */
[----:B------:R-:W1:Y:S01]  /*1090*/  MUFU.EX2 R28, R28 ;  /* 0x0000001c001c7308 */ /* 0x000e620000000800 */
[----:B0-----:R-:W-:Y:S01]  /*10a0*/  FADD.FTZ R26, R25, 1 ;  /* 0x3f800000191a7421 */ /* 0x001fe20000010000 */
[----:B------:R-:W-:-:S03]  /*10b0*/  FADD.FTZ R25, -R6, R12 ;  /* 0x0000000c06197221 */ /* 0x000fc60000010100 */
[----:B------:R0:W2:Y:S01]  /*10c0*/  MUFU.RCP R29, R26 ;  /* 0x0000001a001d7308 */ /* 0x0000a20000001000 */
[----:B-1----:R-:W-:-:S07]  /*10d0*/  FADD.FTZ R36, R28, 1 ;  /* 0x3f8000001c247421 */ /* 0x002fce0000010000 */
[----:B------:R-:W1:Y:S01]  /*10e0*/  MUFU.RCP R36, R36 ;  /* 0x0000002400247308 */ /* 0x000e620000001000 */
[----:B0-----:R-:W-:Y:S01]  /*10f0*/  FMUL.FTZ R26, R25, R62 ;  /* 0x0000003e191a7220 */ /* 0x001fe20000410000 */
[----:B--2---:R-:W-:Y:S01]  /*1100*/  FADD.FTZ R30, -R29, 1 ;  /* 0x3f8000001d1e7421 */ /* 0x004fe20000010100 */
[----:B------:R-:W-:Y:S01]  /*1110*/  FMUL.FTZ R31, R2, R29 ;  /* 0x0000001d021f7220 */ /* 0x000fe20000410000 */
[C---:B------:R-:W-:Y:S02]  /*1120*/  FADD.FTZ R29, -R6.reuse, R13 ;  /* 0x0000000d061d7221 */ /* 0x040fe40000010100 */
[----:B------:R-:W-:Y:S01]  /*1130*/  FFMA.FTZ R32, R23, R30, 1 ;  /* 0x3f80000017207423 */ /* 0x000fe2000001001e */
[-C--:B------:R-:W-:Y:S01]  /*1140*/  FMUL.FTZ R30, R33, R62.reuse ;  /* 0x0000003e211e7220 */ /* 0x080fe20000410000 */
[----:B------:R-:W-:Y:S01]  /*1150*/  FADD.FTZ R23, -R6, R9 ;  /* 0x0000000906177221 */ /* 0x000fe20000010100 */
[----:B------:R-:W-:Y:S01]  /*1160*/  FMUL.FTZ R25, R29, R62 ;  /* 0x0000003e1d197220 */ /* 0x000fe20000410000 */
[----:B-1----:R-:W-:Y:S01]  /*1170*/  FADD.FTZ R34, -R36, 1 ;  /* 0x3f80000024227421 */ /* 0x002fe20000010100 */
[--C-:B------:R-:W-:Y:S01]  /*1180*/  FFMA.FTZ R37, R59, R30, R61.reuse ;  /* 0x0000001e3b257223 */ /* 0x100fe2000001003d */
[----:B------:R-:W-:Y:S01]  /*1190*/  FMUL.FTZ R23, R23, R62 ;  /* 0x0000003e17177220 */ /* 0x000fe20000410000 */
[----:B------:R-:W-:Y:S01]  /*11a0*/  FFMA.FTZ R29, R59, R26, R61 ;  /* 0x0000001a3b1d7223 */ /* 0x000fe2000001003d */
[----:B------:R-:W-:Y:S01]  /*11b0*/  FFMA.FTZ R27, R27, R34, 1 ;  /* 0x3f8000001b1b7423 */ /* 0x000fe20000010022 */
[----:B------:R-:W-:Y:S01]  /*11c0*/  FMUL.FTZ R39, R37, -1.4426950216293334961 ;  /* 0xbfb8aa3b25277820 */ /* 0x000fe20000410000 */
[--C-:B------:R-:W-:Y:S01]  /*11d0*/  FFMA.FTZ R28, R7, R23, R60.reuse ;  /* 0x00000017071c7223 */ /* 0x100fe2000001003c */
[----:B------:R-:W-:Y:S01]  /*11e0*/  FMUL.FTZ R38, R29, -1.4426950216293334961 ;  /* 0xbfb8aa3b1d267820 */ /* 0x000fe20000410000 */
[----:B------:R-:W-:Y:S01]  /*11f0*/  FMUL.FTZ R31, R31, R32 ;  /* 0x000000201f1f7220 */ /* 0x000fe20000410000 */
[----:B------:R-:W-:Y:S01]  /*1200*/  FFMA.FTZ R32, R7, R25, R60 ;  /* 0x0000001907207223 */ /* 0x000fe2000001003c */
[----:B------:R-:W-:Y:S01]  /*1210*/  FMUL.FTZ R68, R28, -1.4426950216293334961 ;  /* 0xbfb8aa3b1c447820 */ /* 0x000fe20000410000 */
[----:B------:R-:W0:Y:S01]  /*1220*/  MUFU.EX2 R39, R39 ;  /* 0x0000002700277308 */ /* 0x000e220000000800 */
[----:B------:R-:W-:Y:S01]  /*1230*/  FMUL.FTZ R36, R3, R36 ;  /* 0x0000002403247220 */ /* 0x000fe20000410000 */
[----:B------:R-:W-:-:S02]  /*1240*/  FMUL.FTZ R35, R32, -1.4426950216293334961 ;  /* 0xbfb8aa3b20237820 */ /* 0x000fc40000410000 */
[----:B------:R-:W1:Y:S01]  /*1250*/  MUFU.EX2 R34, R68 ;  /* 0x0000004400227308 */ /* 0x000e620000000800 */
[----:B------:R-:W-:-:S03]  /*1260*/  FMUL.FTZ R27, R36, R27 ;  /* 0x0000001b241b7220 */ /* 0x000fc60000410000 */
[----:B------:R-:W2:Y:S04]  /*1270*/  MUFU.EX2 R38, R38 ;  /* 0x0000002600267308 */ /* 0x000ea80000000800 */
[----:B------:R-:W3:Y:S01]  /*1280*/  MUFU.EX2 R35, R35 ;  /* 0x0000002300237308 */ /* 0x000ee20000000800 */
[----:B0-----:R-:W-:Y:S01]  /*1290*/  FADD.FTZ R33, R39, 1 ;  /* 0x3f80000027217421 */ /* 0x001fe20000010000 */
[----:B-1----:R-:W-:-:S05]  /*12a0*/  FADD.FTZ R34, R34, 1 ;  /* 0x3f80000022227421 */ /* 0x002fca0000010000 */
[----:B------:R-:W0:Y:S01]  /*12b0*/  MUFU.RCP R33, R33 ;  /* 0x0000002100217308 */ /* 0x000e220000001000 */
[----:B--2---:R-:W-:Y:S01]  /*12c0*/  FADD.FTZ R39, R38, 1 ;  /* 0x3f80000026277421 */ /* 0x004fe20000010000 */
[----:B---3--:R-:W-:-:S06]  /*12d0*/  FADD.FTZ R38, R35, 1 ;  /* 0x3f80000023267421 */ /* 0x008fcc0000010000 */
[----:B------:R-:W1:Y:S08]  /*12e0*/  MUFU.RCP R34, R34 ;  /* 0x0000002200227308 */ /* 0x000e700000001000 */
[----:B------:R-:W2:Y:S01]  /*12f0*/  MUFU.RCP R39, R39 ;  /* 0x0000002700277308 */ /* 0x000ea20000001000 */
[----:B0-----:R-:W-:-:S04]  /*1300*/  FADD.FTZ R36, -R33, 1 ;  /* 0x3f80000021247421 */ /* 0x001fc80000010100 */
[----:B------:R-:W-:-:S03]  /*1310*/  FFMA.FTZ R35, R37, R36, 1 ;  /* 0x3f80000025237423 */ /* 0x000fc60000010024 */
[----:B------:R0:W3:Y:S01]  /*1320*/  MUFU.RCP R36, R38 ;  /* 0x0000002600247308 */ /* 0x0000e20000001000 */
[----:B-1----:R-:W-:Y:S01]  /*1330*/  FADD.FTZ R37, -R34, 1 ;  /* 0x3f80000022257421 */ /* 0x002fe20000010100 */
[----:B------:R-:W-:-:S03]  /*1340*/  FMUL.FTZ R34, R11, R34 ;  /* 0x000000220b227220 */ /* 0x000fc60000410000 */
[----:B------:R-:W-:Y:S01]  /*1350*/  FFMA.FTZ R37, R28, R37, 1 ;  /* 0x3f8000001c257423 */ /* 0x000fe20000010025 */
[----:B------:R-:W-:-:S04]  /*1360*/  FMUL.FTZ R28, R10, R33 ;  /* 0x000000210a1c7220 */ /* 0x000fc80000410000 */
[----:B------:R-:W-:Y:S01]  /*1370*/  FMUL.FTZ R35, R28, R35 ;  /* 0x000000231c237220 */ /* 0x000fe20000410000 */
[----:B------:R-:W-:Y:S01]  /*1380*/  FMUL.FTZ R28, R34, R37 ;  /* 0x00000025221c7220 */ /* 0x000fe20000410000 */
[----:B--2---:R-:W-:Y:S01]  /*1390*/  FADD.FTZ R34, -R39, 1 ;  /* 0x3f80000027227421 */ /* 0x004fe20000010100 */
[----:B------:R-:W-:Y:S01]  /*13a0*/  FADD.FTZ R37, -R6, R18 ;  /* 0x0000001206257221 */ /* 0x000fe20000010100 */
[----:B0-----:R-:W-:Y:S02]  /*13b0*/  FMUL.FTZ R38, R59, R35 ;  /* 0x000000233b267220 */ /* 0x001fe40000410000 */
[----:B------:R-:W-:Y:S01]  /*13c0*/  FFMA.FTZ R34, R29, R34, 1 ;  /* 0x3f8000001d227423 */ /* 0x000fe20000010022 */
[----:B---3--:R-:W-:-:S04]  /*13d0*/  FADD.FTZ R29, -R36, 1 ;  /* 0x3f800000241d7421 */ /* 0x008fc80000010100 */
[----:B------:R-:W-:Y:S01]  /*13e0*/  FFMA.FTZ R33, R32, R29, 1 ;  /* 0x3f80000020217423 */ /* 0x000fe2000001001d */
[----:B------:R-:W-:Y:S01]  /*13f0*/  FMUL.FTZ R29, R14, R39 ;  /* 0x000000270e1d7220 */ /* 0x000fe20000410000 */
[----:B------:R-:W-:-:S03]  /*1400*/  FMUL.FTZ R32, R15, R36 ;  /* 0x000000240f207220 */ /* 0x000fc60000410000 */
[----:B------:R-:W-:Y:S01]  /*1410*/  FMUL.FTZ R29, R29, R34 ;  /* 0x000000221d1d7220 */ /* 0x000fe20000410000 */
[----:B------:R-:W-:Y:S01]  /*1420*/  FMUL.FTZ R34, R37, R62 ;  /* 0x0000003e25227220 */ /* 0x000fe20000410000 */
[----:B------:R-:W-:Y:S01]  /*1430*/  FMUL.FTZ R32, R32, R33 ;  /* 0x0000002120207220 */ /* 0x000fe20000410000 */
[C---:B------:R-:W-:Y:S02]  /*1440*/  FMUL.FTZ R33, R59.reuse, R31 ;  /* 0x0000001f3b217220 */ /* 0x040fe40000410000 */
[----:B------:R-:W-:Y:S02]  /*1450*/  FFMA.FTZ R37, R59, R34, R61 ;  /* 0x000000223b257223 */ /* 0x000fe4000001003d */
[----:B------:R-:W-:Y:S01]  /*1460*/  FFMA.FTZ R69, R24, R33, RZ ;  /* 0x0000002118457223 */ /* 0x000fe200000100ff */
[----:B------:R-:W-:Y:S01]  /*1470*/  FADD.FTZ R36, RZ, R33 ;  /* 0x00000021ff247221 */ /* 0x000fe20000010000 */
[----:B------:R-:W-:Y:S01]  /*1480*/  FMUL.FTZ R68, R37, -1.4426950216293334961 ;  /* 0xbfb8aa3b25447820 */ /* 0x000fe20000410000 */
[----:B------:R-:W-:-:S04]  /*1490*/  FMUL.FTZ R33, R7, R27 ;  /* 0x0000001b07217220 */ /* 0x000fc80000410000 */
[----:B------:R-:W-:Y:S01]  /*14a0*/  FFMA.FTZ R69, R22, R33, R69 ;  /* 0x0000002116457223 */ /* 0x000fe20000010045 */
[----:B------:R-:W0:Y:S01]  /*14b0*/  MUFU.EX2 R68, R68 ;  /* 0x0000004400447308 */ /* 0x000e220000000800 */
[----:B------:R-:W-:Y:S01]  /*14c0*/  FADD.FTZ R33, R33, R36 ;  /* 0x0000002421217221 */ /* 0x000fe20000010000 */
[----:B------:R-:W-:Y:S01]  /*14d0*/  FFMA.FTZ R36, R24, R31, RZ ;  /* 0x0000001f18247223 */ /* 0x000fe200000100ff */
[----:B------:R-:W-:Y:S01]  /*14e0*/  FADD.FTZ R24, RZ, R31 ;  /* 0x0000001fff187221 */ /* 0x000fe20000010000 */
[----:B------:R-:W-:Y:S01]  /*14f0*/  FFMA.FTZ R22, R22, R27, RZ ;  /* 0x0000001b16167223 */ /* 0x000fe200000100ff */
[----:B------:R-:W-:Y:S01]  /*1500*/  FADD.FTZ R33, R33, R38 ;  /* 0x0000002621217221 */ /* 0x000fe20000010000 */
[C---:B------:R-:W-:Y:S01]  /*1510*/  FFMA.FTZ R31, R30.reuse, R35, R36 ;  /* 0x000000231e1f7223 */ /* 0x040fe20000010024 */
[----:B------:R-:W-:Y:S01]  /*1520*/  FFMA.FTZ R36, R30, R38, R69 ;  /* 0x000000261e247223 */ /* 0x000fe20000010045 */
[----:B------:R-:W-:Y:S01]  /*1530*/  FADD.FTZ R24, R24, R35 ;  /* 0x0000002318187221 */ /* 0x000fe20000010000 */
[----:B------:R-:W-:Y:S01]  /*1540*/  FFMA.FTZ R22, R23, R28, R22 ;  /* 0x0000001c17167223 */ /* 0x000fe20000010016 */
[----:B------:R-:W-:Y:S01]  /*1550*/  FFMA.FTZ R31, R26, R29, R31 ;  /* 0x0000001d1a1f7223 */ /* 0x000fe2000001001f */
[----:B0-----:R-:W-:-:S06]  /*1560*/  FADD.FTZ R39, R68, 1 ;  /* 0x3f80000044277421 */ /* 0x001fcc0000010000 */
[----:B------:R-:W0:Y:S02]  /*1570*/  MUFU.RCP R39, R39 ;  /* 0x0000002700277308 */ /* 0x000e240000001000 */
[----:B0-----:R-:W-:Y:S01]  /*1580*/  FADD.FTZ R30, -R39, 1 ;  /* 0x3f800000271e7421 */ /* 0x001fe20000010100 */
[----:B------:R-:W-:Y:S01]  /*1590*/  FMUL.FTZ R35, R20, R39 ;  /* 0x0000002714237220 */ /* 0x000fe20000410000 */
[----:B------:R-:W-:Y:S02]  /*15a0*/  FMUL.FTZ R39, R7, R28 ;  /* 0x0000001c07277220 */ /* 0x000fe40000410000 */
[----:B------:R-:W-:Y:S01]  /*15b0*/  FFMA.FTZ R30, R37, R30, 1 ;  /* 0x3f800000251e7423 */ /* 0x000fe2000001001e */
[----:B------:R-:W-:Y:S01]  /*15c0*/  FADD.FTZ R37, -R6, R19 ;  /* 0x0000001306257221 */ /* 0x000fe20000010100 */
[----:B------:R-:W-:Y:S01]  /*15d0*/  FFMA.FTZ R23, R23, R39, R36 ;  /* 0x0000002717177223 */ /* 0x000fe20000010024 */
[----:B------:R-:W-:Y:S01]  /*15e0*/  FADD.FTZ R33, R39, R33 ;  /* 0x0000002127217221 */ /* 0x000fe20000010000 */
[----:B------:R-:W-:Y:S01]  /*15f0*/  FMUL.FTZ R35, R35, R30 ;  /* 0x0000001e23237220 */ /* 0x000fe20000410000 */
[----:B------:R-:W-:Y:S01]  /*1600*/  FMUL.FTZ R30, R37, R62 ;  /* 0x0000003e251e7220 */ /* 0x000fe20000410000 */
[----:B------:R-:W-:Y:S01]  /*1610*/  FADD.FTZ R37, RZ, R27 ;  /* 0x0000001bff257221 */ /* 0x000fe20000010000 */
[----:B------:R-:W-:Y:S01]  /*1620*/  FADD.FTZ R36, R24, R29 ;  /* 0x0000001d18247221 */ /* 0x000fe20000010000 */
[C---:B------:R-:W-:Y:S01]  /*1630*/  FMUL.FTZ R24, R7.reuse, R32 ;  /* 0x0000002007187220 */ /* 0x040fe20000410000 */
[----:B------:R-:W-:Y:S01]  /*1640*/  FFMA.FTZ R38, R7, R30, R60 ;  /* 0x0000001e07267223 */ /* 0x000fe2000001003c */
[----:B------:R-:W-:Y:S01]  /*1650*/  FADD.FTZ R37, R37, R28 ;  /* 0x0000001c25257221 */ /* 0x000fe20000010000 */
[----:B------:R-:W-:-:S02]  /*1660*/  FMUL.FTZ R28, R59, R29 ;  /* 0x0000001d3b1c7220 */ /* 0x000fc40000410000 */
[----:B------:R-:W-:Y:S02]  /*1670*/  FMUL.FTZ R69, R38, -1.4426950216293334961 ;  /* 0xbfb8aa3b26457820 */ /* 0x000fe40000410000 */
[----:B------:R-:W-:Y:S01]  /*1680*/  FFMA.FTZ R26, R26, R28, R23 ;  /* 0x0000001c1a1a7223 */ /* 0x000fe20000010017 */
[----:B------:R-:W-:-:S03]  /*1690*/  FADD.FTZ R33, R33, R28 ;  /* 0x0000001c21217221 */ /* 0x000fc60000010000 */
[----:B------:R-:W0:Y:S01]  /*16a0*/  MUFU.EX2 R69, R69 ;  /* 0x0000004500457308 */ /* 0x000e220000000800 */
[----:B------:R-:W-:Y:S01]  /*16b0*/  FFMA.FTZ R23, R25, R24, R26 ;  /* 0x0000001819177223 */ /* 0x000fe2000001001a */
[----:B------:R-:W-:Y:S01]  /*16c0*/  FADD.FTZ R33, R24, R33 ;  /* 0x0000002118217221 */ /* 0x000fe20000010000 */
[----:B------:R-:W-:Y:S01]  /*16d0*/  FMUL.FTZ R24, R59, R35 ;  /* 0x000000233b187220 */ /* 0x000fe20000410000 */
[----:B------:R-:W-:Y:S01]  /*16e0*/  FFMA.FTZ R25, R25, R32, R22 ;  /* 0x0000002019197223 */ /* 0x000fe20000010016 */
[----:B------:R-:W-:Y:S01]  /*16f0*/  FADD.FTZ R32, R37, R32 ;  /* 0x0000002025207221 */ /* 0x000fe20000010000 */
[----:B------:R-:W-:Y:S01]  /*1700*/  FADD.FTZ R26, R36, R35 ;  /* 0x00000023241a7221 */ /* 0x000fe20000010000 */
[----:B------:R-:W-:Y:S01]  /*1710*/  FFMA.FTZ R29, R34, R24, R23 ;  /* 0x00000018221d7223 */ /* 0x000fe20000010017 */
[----:B------:R-:W-:Y:S01]  /*1720*/  FADD.FTZ R24, R33, R24 ;  /* 0x0000001821187221 */ /* 0x000fe20000010000 */
[----:B0-----:R-:W-:-:S06]  /*1730*/  FADD.FTZ R68, R69, 1 ;  /* 0x3f80000045447421 */ /* 0x001fcc0000010000 */
[----:B------:R-:W0:Y:S02]  /*1740*/  MUFU.RCP R68, R68 ;  /* 0x0000004400447308 */ /* 0x000e240000001000 */
[----:B0-----:R-:W-:-:S04]  /*1750*/  FADD.FTZ R27, -R68, 1 ;  /* 0x3f800000441b7421 */ /* 0x001fc80000010100 */
[----:B------:R-:W-:Y:S01]  /*1760*/  FFMA.FTZ R38, R38, R27, 1 ;  /* 0x3f80000026267423 */ /* 0x000fe2000001001b */
[----:B------:R-:W-:-:S04]  /*1770*/  FMUL.FTZ R27, R21, R68 ;  /* 0x00000044151b7220 */ /* 0x000fc80000410000 */
[----:B------:R-:W-:-:S04]  /*1780*/  FMUL.FTZ R27, R27, R38 ;  /* 0x000000261b1b7220 */ /* 0x000fc80000410000 */
[-C--:B------:R-:W-:Y:S01]  /*1790*/  FMUL.FTZ R23, R7, R27.reuse ;  /* 0x0000001b07177220 */ /* 0x080fe20000410000 */
[----:B------:R-:W-:Y:S01]  /*17a0*/  FFMA.FTZ R25, R30, R27, R25 ;  /* 0x0000001b1e197223 */ /* 0x000fe20000010019 */
[----:B------:R-:W-:Y:S02]  /*17b0*/  FADD.FTZ R27, R32, R27 ;  /* 0x0000001b201b7221 */ /* 0x000fe40000010000 */
[----:B------:R-:W-:Y:S01]  /*17c0*/  FADD.FTZ R22, R23, R24 ;  /* 0x0000001817167221 */ /* 0x000fe20000010000 */
[----:B------:R-:W-:Y:S01]  /*17d0*/  FFMA.FTZ R28, R30, R23, R29 ;  /* 0x000000171e1c7223 */ /* 0x000fe2000001001d */
[----:B------:R-:W-:-:S07]  /*17e0*/  FFMA.FTZ R24, R34, R35, R31 ;  /* 0x0000002322187223 */ /* 0x000fce000001001f */
.L_x_1452:
        /* <DEDUP_REMOVED lines=37> */
.L_x_1454:
[----:B------:R-:W-:Y:S05]  /*1a40*/  BSYNC.RECONVERGENT B0 ;  /* 0x0000000000007941 */ /* 0x000fea0003800200 */
.L_x_1453:
        /* <DEDUP_REMOVED lines=39> */
.L_x_1456:
[----:B------:R-:W-:Y:S05]  /*1cc0*/  BSYNC.RECONVERGENT B0 ;  /* 0x0000000000007941 */ /* 0x000fea0003800200 */
.L_x_1455:
        /* <DEDUP_REMOVED lines=78> */
.L_x_1458:
[----:B------:R-:W-:Y:S05]  /*21b0*/  BSYNC.RECONVERGENT B0 ;  /* 0x0000000000007941 */ /* 0x000fea0003800200 */
.L_x_1457:
[----:B------:R-:W-:Y:S04]  /*21c0*/  BSSY.RECONVERGENT B0, `(.L_x_1459) ;  /* 0x000001d000007945 */ /* 0x000fe80003800200 */
[----:B------:R-:W-:Y:S05]  /*21d0*/  @P1 BRA `(.L_x_1460) ;  /* 0x00000000006c1947 */ /* 0x000fea0003800000 */
[----:B-12---:R-:W1:Y:S01]  /*21e0*/  LDC.64 R28, c[0x0][0x3f8] ;  /* 0x0000fe00ff1c7b82 */ /* 0x006e620000000a00 */
        /* <DEDUP_REMOVED lines=26> */
.L_x_1460:
[----:B------:R-:W-:Y:S05]  /*2390*/  BSYNC.RECONVERGENT B0 ;  /* 0x0000000000007941 */ /* 0x000fea0003800200 */
.L_x_1459:
        /* <DEDUP_REMOVED lines=11> */
[----:B-1----:R-:W-:Y:S01]  /*2450*/  IMAD R29, R44, UR10, R45 ;  /* 0x0000000a2c1d7c24 */ /* 0x002fe2000f8e022d */
[----:B------:R-:W-:Y:S02]  /*2460*/  IADD3 R27, PT, PT, R27, R45, RZ ;  /* 0x0000002d1b1b7210 */ /* 0x000fe40007ffe0ff */
[----:B------:R-:W-:-:S04]  /*2470*/  SEL R31, R42, RZ, !P1 ;  /* 0x000000ff2a1f7207 */ /* 0x000fc80004800000 */
        /* <DEDUP_REMOVED lines=10> */
.L_x_1463:
[----:B----4-:R-:W2:Y:S04]  /*2520*/  LDG.E.STRONG.GPU R26, desc[UR8][R24.64] ;  /* 0x00000008181a7981 */ /* 0x010ea8000c1ef900 */
[----:B--2---:R-:W-:Y:S01]  /*2530*/  CCTL.IVALL ;  /* 0x00000000ff00798f */ /* 0x004fe20002000000 */
[----:B------:R-:W-:Y:S05]  /*2540*/  YIELD ;  /* 0x0000000000007946 */ /* 0x000fea0003800000 */
[----:B------:R-:W-:-:S13]  /*2550*/  ISETP.NE.AND P1, PT, R26, R31, PT ;  /* 0x0000001f1a00720c */ /* 0x000fda0003f25270 */
[----:B------:R-:W-:Y:S05]  /*2560*/  @P1 BRA `(.L_x_1463) ;  /* 0xfffffffc00ec1947 */ /* 0x000fea000383ffff */
.L_x_1462:
[----:B------:R-:W-:Y:S05]  /*2570*/  WARPSYNC.ALL ;  /* 0x0000000000007948 */ /* 0x000fea0003800000 */
[----:B------:R-:W-:Y:S01]  /*2580*/  BAR.SYNC.DEFER_BLOCKING 0x0 ;  /* 0x0000000000007b1d */ /* 0x000fe20000010000 */
[----:B------:R-:W-:-:S05]  /*2590*/  HFMA2 R30, -RZ, RZ, 0, 0 ;  /* 0x00000000ff1e7431 */ /* 0x000fca00000001ff */
[----:B------:R-:W-:Y:S05]  /*25a0*/  @!P3 BRA `(.L_x_1464) ;  /* 0x000000040018b947 */ /* 0x000fea0003800000 */
        /* <DEDUP_REMOVED lines=8> */
[----:B--2---:R-:W-:Y:S02]  /*2630*/  MOV R28, R50 ;  /* 0x00000032001c7202 */ /* 0x004fe40000000f00 */
[----:B-1--4-:R-:W-:-:S02]  /*2640*/  MOV R29, R51 ;  /* 0x00000033001d7202 */ /* 0x012fc40000000f00 */
[----:B------:R-:W-:-:S07]  /*2650*/  LOP3.LUT R30, R42, 0x7ffffff8, RZ, 0xc0, !PT ;  /* 0x7ffffff82a1e7812 */ /* 0x000fce00078ec0ff */
.L_x_1465:
        /* <DEDUP_REMOVED lines=59> */
.L_x_1464:
[----:B------:R-:W-:-:S13]  /*2a10*/  ISETP.NE.AND P1, PT, R55, RZ, PT ;  /* 0x000000ff3700720c */ /* 0x000fda0003f25270 */
[----:B------:R-:W-:Y:S05]  /*2a20*/  @!P1 BRA `(.L_x_1461) ;  /* 0x0000000000f09947 */ /* 0x000fea0003800000 */
[----:B----4-:R-:W-:Y:S02]  /*2a30*/  IADD3 R24, PT, PT, R55, -0x1, RZ ;  /* 0xffffffff37187810 */ /* 0x010fe40007ffe0ff */
        /* <DEDUP_REMOVED lines=8> */
[C---:B-1----:R-:W-:Y:S02]  /*2ac0*/  IADD3 R29, PT, PT, R30.reuse, 0x2, RZ ;  /* 0x000000021e1d7810 */ /* 0x042fe40007ffe0ff */
        /* <DEDUP_REMOVED lines=22> */
.L_x_1466:
        /* <DEDUP_REMOVED lines=18> */
.L_x_1467:
        /* <DEDUP_REMOVED lines=9> */
.L_x_1468:
[----:B------:R-:W-:Y:S05]  /*2de0*/  BSYNC.RECONVERGENT B0 ;  /* 0x0000000000007941 */ /* 0x000fea0003800200 */
.L_x_1461:
        /* <DEDUP_REMOVED lines=8> */
[C---:B-1----:R-:W-:Y:S01]  /*2e70*/  FADD.FTZ R29, -R6.reuse, R13 ;  /* 0x0000000d061d7221 */ /* 0x042fe20000010100 */
[C---:B------:R-:W-:Y:S01]  /*2e80*/  FADD.FTZ R31, -R6.reuse, R18 ;  /* 0x00000012061f7221 */ /* 0x040fe20000010100 */
[----:B------:R-:W-:Y:S01]  /*2e90*/  FADD.FTZ R19, -R6, R19 ;  /* 0x0000001306137221 */ /* 0x000fe20000010100 */
[-C--:B------:R-:W-:Y:S01]  /*2ea0*/  FMUL.FTZ R26, R33, R62.reuse ;  /* 0x0000003e211a7220 */ /* 0x080fe20000410000 */
[----:B------:R-:W-:Y:S01]  /*2eb0*/  FMUL.FTZ R6, R35, R62 ;  /* 0x0000003e23067220 */ /* 0x000fe20000410000 */
[----:B-----5:R-:W-:-:S09]  /*2ec0*/  ULEA UR6, UR7, UR6, 0x18 ;  /* 0x0000000607067291 */ /* 0x020fd2000f8ec0ff */
[----:B------:R-:W-:Y:S01]  /*2ed0*/  @!P2 STS.64 [UR6+0x88], R22 ;  /* 0x00008816ff00a988 */ /* 0x000fe20008000a06 */
[----:B------:R-:W-:Y:S06]  /*2ee0*/  BAR.SYNC.DEFER_BLOCKING 0x0 ;  /* 0x0000000000007b1d */ /* 0x000fec0000010000 */
[----:B0--3--:R-:W0:Y:S01]  /*2ef0*/  LDS.64 R22, [UR6+0x88] ;  /* 0x00008806ff167984 */ /* 0x009e220008000a00 */
[----:B------:R-:W0:Y:S02]  /*2f00*/  LDCU UR6, c[0x0][0x42c] ;  /* 0x00008580ff0677ac */ /* 0x000e240008000800 */
[----:B0-----:R-:W-:Y:S01]  /*2f10*/  FMUL.FTZ R22, R22, UR6 ;  /* 0x0000000616167c20 */ /* 0x001fe20008410000 */
[----:B------:R-:W-:Y:S01]  /*2f20*/  FMUL.FTZ R23, R23, UR6 ;  /* 0x0000000617177c20 */ /* 0x000fe20008410000 */
[----:B----4-:R-:W-:Y:S06]  /*2f30*/  @!P4 BRA `(.L_x_1469) ;  /* 0x000000000048c947 */ /* 0x010fec0003800000 */
        /* <DEDUP_REMOVED lines=18> */
.L_x_1469:
[----:B------:R-:W-:Y:S04]  /*3060*/  BSSY.RECONVERGENT B0, `(.L_x_1470) ;  /* 0x0000013000007945 */ /* 0x000fe80003800200 */
[----:B------:R-:W-:Y:S05]  /*3070*/  @P0 BRA `(.L_x_1471) ;  /* 0x0000000000440947 */ /* 0x000fea0003800000 */
[----:B------:R-:W0:Y:S01]  /*3080*/  LDCU.64 UR12, c[0x0][0x3f8] ;  /* 0x00007f00ff0c77ac */ /* 0x000e220008000a00 */
[----:B------:R-:W-:Y:S01]  /*3090*/  MOV R8, R66 ;  /* 0x0000004200087202 */ /* 0x000fe20000000f00 */
[C-C-:B------:R-:W-:Y:S01]  /*30a0*/  FFMA.FTZ R12, R22.reuse, R26, R23.reuse ;  /* 0x0000001a160c7223 */ /* 0x140fe20000010017 */
[----:B------:R-:W-:Y:S01]  /*30b0*/  MOV R9, R65 ;  /* 0x0000004100097202 */ /* 0x000fe20000000f00 */
[----:B------:R-:W1:Y:S01]  /*30c0*/  LDCU.64 UR6, c[0x0][0x380] ;  /* 0x00007000ff0677ac */ /* 0x000e620008000a00 */
[----:B------:R-:W-:-:S04]  /*30d0*/  FFMA.FTZ R6, R22, R6, R23 ;  /* 0x0000000616067223 */ /* 0x000fc80000010017 */
[----:B------:R-:W-:-:S04]  /*30e0*/  FFMA.FTZ R3, R7, R3, -R6 ;  /* 0x0000000307037223 */ /* 0x000fc80000010806 */
[----:B------:R-:W-:Y:S01]  /*30f0*/  FMUL.FTZ R3, R3, R62 ;  /* 0x0000003e03037220 */ /* 0x000fe20000410000 */
[----:B0-----:R-:W-:Y:S02]  /*3100*/  IMAD R13, R40, UR12, RZ ;  /* 0x0000000c280d7c24 */ /* 0x001fe4000f8e02ff */
[----:B------:R-:W-:-:S04]  /*3110*/  IMAD.WIDE.U32 R8, R58, UR12, R8 ;  /* 0x0000000c3a087c25 */ /* 0x000fc8000f8e0008 */
[----:B------:R-:W-:Y:S02]  /*3120*/  IMAD R33, R58, UR13, R13 ;  /* 0x0000000d3a217c24 */ /* 0x000fe4000f8e020d */
[----:B------:R-:W-:Y:S01]  /*3130*/  FFMA.FTZ R13, R59, R2, -R12 ;  /* 0x000000023b0d7223 */ /* 0x000fe2000001080c */
[----:B-1----:R-:W-:Y:S02]  /*3140*/  LEA R12, P0, R8, UR6, 0x2 ;  /* 0x00000006080c7c11 */ /* 0x002fe4000f8010ff */
[----:B------:R-:W-:Y:S01]  /*3150*/  IADD3 R33, PT, PT, R9, R33, RZ ;  /* 0x0000002109217210 */ /* 0x000fe20007ffe0ff */
[----:B------:R-:W-:-:S03]  /*3160*/  FMUL.FTZ R2, R13, R62 ;  /* 0x0000003e0d027220 */ /* 0x000fc60000410000 */
[----:B------:R-:W-:-:S05]  /*3170*/  LEA.HI.X R13, R8, UR7, R33, 0x2, P0 ;  /* 0x00000007080d7c11 */ /* 0x000fca00080f1421 */
[----:B------:R0:W-:Y:S02]  /*3180*/  STG.E.64 desc[UR8][R12.64], R2 ;  /* 0x000000020c007986 */ /* 0x0001e4000c101b08 */
.L_x_1471:
[----:B------:R-:W-:Y:S05]  /*3190*/  BSYNC.RECONVERGENT B0 ;  /* 0x0000000000007941 */ /* 0x000fea0003800200 */
.L_x_1470:
[----:B------:R-:W-:Y:S01]  /*31a0*/  UISETP.NE.AND UP0, UPT, UR11, URZ, UPT ;  /* 0x000000ff0b00728c */ /* 0x000fe2000bf05270 */
[-C--:B0-----:R-:W-:Y:S01]  /*31b0*/  FMUL.FTZ R2, R17, R62.reuse ;  /* 0x0000003e11027220 */ /* 0x081fe20000410000 */
        /* <DEDUP_REMOVED lines=10> */
[C-C-:B--2---:R-:W-:Y:S01]  /*3260*/  FFMA.FTZ R28, R22.reuse, R24, R23.reuse ;  /* 0x00000018161c7223 */ /* 0x144fe20000010017 */
        /* <DEDUP_REMOVED lines=24> */
.L_x_1472:
        /* <DEDUP_REMOVED lines=14> */
[----:B------:R-:W-:-:S04]  /*34d0*/  IADD3 R13, PT, PT, R3, R13, RZ ;  /* 0x0000000d030d7210 */ /* 0x000fc80007ffe0ff */
[----:B------:R-:W-:-:S05]  /*34e0*/  LEA.HI.X R9, R2, UR13, R13, 0x2, P0 ;  /* 0x0000000d02097c11 */ /* 0x000fca00080f140d */
[----:B------:R0:W-:Y:S02]  /*34f0*/  STG.E.64 desc[UR8][R8.64], R10 ;  /* 0x0000000a08007986 */ /* 0x0001e4000c101b08 */
.L_x_1474:
[----:B------:R-:W-:Y:S05]  /*3500*/  BSYNC.RECONVERGENT B0 ;  /* 0x0000000000007941 */ /* 0x000fea0003800200 */
.L_x_1473:
[----:B------:R-:W-:Y:S05]  /*3510*/  BRA.U !UP0, `(.L_x_1475) ;  /* 0x0000000108487547 */ /* 0x000fea000b800000 */
        /* <DEDUP_REMOVED lines=18> */
.L_x_1475:
        /* <DEDUP_REMOVED lines=17> */
.L_x_1477:
[----:B------:R-:W-:Y:S05]  /*3750*/  BSYNC.RECONVERGENT B0 ;  /* 0x0000000000007941 */ /* 0x000fea0003800200 */
.L_x_1476:
        /* <DEDUP_REMOVED lines=19> */
.L_x_1478:
        /* <DEDUP_REMOVED lines=8> */
[----:B------:R-:W-:Y:S01]  /*3910*/  MOV R64, R66 ;  /* 0x0000004200407202 */ /* 0x000fe20000000f00 */
[----:B------:R-:W2:Y:S01]  /*3920*/  LDCU.64 UR12, c[0x0][0x380] ;  /* 0x00007000ff0c77ac */ /* 0x000ea20008000a00 */
[----:B-1----:R-:W-:-:S03]  /*3930*/  IMAD R3, R5, UR6, RZ ;  /* 0x0000000605037c24 */ /* 0x002fc6000f8e02ff */
[----:B------:R-:W-:-:S04]  /*3940*/  IMAD.WIDE.U32 R64, R52, UR6, R64 ;  /* 0x0000000634407c25 */ /* 0x000fc8000f8e0040 */
[----:B------:R-:W-:Y:S01]  /*3950*/  IMAD R3, R52, UR7, R3 ;  /* 0x0000000734037c24 */ /* 0x000fe2000f8e0203 */
[----:B--2---:R-:W-:-:S04]  /*3960*/  LEA R2, P0, R64, UR12, 0x2 ;  /* 0x0000000c40027c11 */ /* 0x004fc8000f8010ff */
[----:B------:R-:W-:-:S04]  /*3970*/  IADD3 R3, PT, PT, R65, R3, RZ ;  /* 0x0000000341037210 */ /* 0x000fc80007ffe0ff */
[----:B------:R-:W-:-:S05]  /*3980*/  LEA.HI.X R3, R64, UR13, R3, 0x2, P0 ;  /* 0x0000000d40037c11 */ /* 0x000fca00080f1403 */
[----:B------:R1:W-:Y:S02]  /*3990*/  STG.E.64 desc[UR8][R2.64], R6 ;  /* 0x0000000602007986 */ /* 0x0003e4000c101b08 */
.L_x_1480:
[----:B------:R-:W-:Y:S05]  /*39a0*/  BSYNC.RECONVERGENT B0 ;  /* 0x0000000000007941 */ /* 0x000fea0003800200 */
.L_x_1479:
[----:B------:R-:W-:Y:S02]  /*39b0*/  IADD3 R47, PT, PT, R44, R47, RZ ;  /* 0x0000002f2c2f7210 */ /* 0x000fe40007ffe0ff */
[----:B------:R-:W-:Y:S02]  /*39c0*/  IADD3 R48, PT, PT, R48, 0x1, RZ ;  /* 0x0000000130307810 */ /* 0x000fe40007ffe0ff */
[----:B------:R-:W-:-:S13]  /*39d0*/  ISETP.GE.AND P0, PT, R47, UR4, PT ;  /* 0x000000042f007c0c */ /* 0x000fda000bf06270 */
[----:B------:R-:W-:Y:S05]  /*39e0*/  @!P0 BRA `(.L_x_1481) ;  /* 0xffffffc800408947 */ /* 0x000fea000383ffff */
.L_x_1450:
[----:B------:R-:W2:Y:S01]  /*39f0*/  LDC R4, c[0x0][0x370] ;  /* 0x0000dc00ff047b82 */ /* 0x000ea20000000800 */
[----:B------:R-:W-:Y:S01]  /*3a00*/  ISETP.NE.AND P2, PT, R46, RZ, PT ;  /* 0x000000ff2e00720c */ /* 0x000fe20003f45270 */
[----:B------:R-:W-:Y:S06]  /*3a10*/  BSSY.RECONVERGENT B0, `(.L_x_1482) ;  /* 0x0000011000007945 */ /* 0x000fec0003800200 */
[----:B-1----:R-:W1:Y:S08]  /*3a20*/  LDC R7, c[0x0][0x374] ;  /* 0x0000dd00ff077b82 */ /* 0x002e700000000800 */
[----:B------:R-:W3:Y:S01]  /*3a30*/  LDC.64 R2, c[0x0][0x3c8] ;  /* 0x0000f200ff027b82 */ /* 0x000ee20000000a00 */
[----:B--2---:R-:W-:-:S02]  /*3a40*/  IADD3 R5, PT, PT, R4, -0x1, RZ ;  /* 0xffffffff04057810 */ /* 0x004fc40007ffe0ff */
[----:B------:R-:W-:Y:S02]  /*3a50*/  ISETP.NE.AND P1, PT, R4, 0x1, PT ;  /* 0x000000010400780c */ /* 0x000fe40003f25270 */
[----:B-1----:R-:W-:-:S04]  /*3a60*/  IADD3 R0, PT, PT, R7, -0x1, RZ ;  /* 0xffffffff07007810 */ /* 0x002fc80007ffe0ff */
[----:B------:R-:W-:Y:S02]  /*3a70*/  ISETP.NE.AND P0, PT, R45, R0, PT ;  /* 0x000000002d00720c */ /* 0x000fe40003f05270 */
[----:B------:R-:W-:Y:S02]  /*3a80*/  SHF.L.U32 R0, R7, 0x1, RZ ;  /* 0x0000000107007819 */ /* 0x000fe400000006ff */
[----:B------:R-:W-:Y:S02]  /*3a90*/  ISETP.NE.OR P0, PT, R5, UR10, P0 ;  /* 0x0000000a05007c0c */ /* 0x000fe40008705670 */
[----:B------:R-:W-:-:S05]  /*3aa0*/  SEL R5, R0, RZ, P1 ;  /* 0x000000ff00057207 */ /* 0x000fca0000800000 */
[----:B---3--:R-:W-:Y:S01]  /*3ab0*/  IMAD.WIDE.U32 R2, R5, 0x4, R2 ;  /* 0x0000000405027825 */ /* 0x008fe200078e0002 */
[----:B------:R-:W-:Y:S06]  /*3ac0*/  @P2 BRA `(.L_x_1483) ;  /* 0x0000000000142947 */ /* 0x000fec0003800000 */
[----:B------:R-:W-:Y:S01]  /*3ad0*/  HFMA2 R5, -RZ, RZ, 0, 5.9604644775390625e-08 ;  /* 0x00000001ff057431 */ /* 0x000fe200000001ff */
[----:B------:R-:W-:Y:S06]  /*3ae0*/  MEMBAR.ALL.GPU ;  /* 0x0000000000007992 */ /* 0x000fec000000a000 */
[----:B------:R-:W-:-:S00]  /*3af0*/  ERRBAR ;  /* 0x00000000000079ab */ /* 0x000fc00000000000 */
[----:B------:R-:W-:Y:S06]  /*3b00*/  CGAERRBAR ;  /* 0x00000000000075ab */ /* 0x000fec0000000000 */
[----:B------:R1:W-:Y:S02]  /*3b10*/  REDG.E.ADD.S32.STRONG.GPU desc[UR8][R2.64], R5 ;  /* 0x000000050200798e */ /* 0x0003e4000c12e308 */
.L_x_1483:
[----:B------:R-:W-:Y:S05]  /*3b20*/  BSYNC.RECONVERGENT B0 ;  /* 0x0000000000007941 */ /* 0x000fea0003800200 */
.L_x_1482:
[----:B------:R-:W-:Y:S05]  /*3b30*/  @P0 EXIT ;  /* 0x000000000000094d */ /* 0x000fea0003800000 */
[----:B------:R-:W-:Y:S05]  /*3b40*/  @P2 BRA `(.L_x_1484) ;  /* 0x0000000000202947 */ /* 0x000fea0003800000 */
[----:B------:R-:W-:-:S05]  /*3b50*/  IMAD R0, R4, R7, RZ ;  /* 0x0000000704007224 */ /* 0x000fca00078e02ff */
[----:B------:R-:W-:-:S13]  /*3b60*/  ISETP.NE.AND P0, PT, R0, -0x1, PT ;  /* 0xffffffff0000780c */ /* 0x000fda0003f05270 */
[----:B------:R-:W-:Y:S05]  /*3b70*/  @!P0 BRA `(.L_x_1484) ;  /* 0x0000000000148947 */ /* 0x000fea0003800000 */
.L_x_1485:
[----:B-1----:R-:W2:Y:S04]  /*3b80*/  LDG.E.STRONG.GPU R5, desc[UR8][R2.64] ;  /* 0x0000000802057981 */ /* 0x002ea8000c1ef900 */
[----:B--2---:R-:W-:Y:S01]  /*3b90*/  CCTL.IVALL ;  /* 0x00000000ff00798f */ /* 0x004fe20002000000 */
[----:B------:R-:W-:Y:S05]  /*3ba0*/  YIELD ;  /* 0x0000000000007946 */ /* 0x000fea0003800000 */
[----:B------:R-:W-:-:S13]  /*3bb0*/  ISETP.NE.AND P0, PT, R5, R0, PT ;  /* 0x000000000500720c */ /* 0x000fda0003f05270 */
[----:B------:R-:W-:Y:S05]  /*3bc0*/  @P0 BRA `(.L_x_1485) ;  /* 0xfffffffc00ec0947 */ /* 0x000fea000383ffff */
.L_x_1484:
[----:B------:R-:W-:Y:S05]  /*3bd0*/  WARPSYNC.ALL ;  /* 0x0000000000007948 */ /* 0x000fea0003800000 */
[----:B0-----:R-:W1:Y:S08]  /*3be0*/  LDC.64 R10, c[0x0][0x3f8] ;  /* 0x0000fe00ff0a7b82 */ /* 0x001e700000000a00 */
        /* <DEDUP_REMOVED lines=49> */
[C---:B------:R-:W-:Y:S01]  /*3f00*/  SHF.L.U32 R20, R46.reuse, 0x2, RZ ;  /* 0x000000022e147819 */ /* 0x040fe200000006ff */
[----:B------:R-:W1:Y:S01]  /*3f10*/  LDCU.64 UR6, c[0x0][0x3d8] ;  /* 0x00007b00ff0677ac */ /* 0x000e620008000a00 */
[----:B------:R-:W-:Y:S02]  /*3f20*/  LOP3.LUT R7, R7, 0x3, RZ, 0xc0, !PT ;  /* 0x0000000307077812 */ /* 0x000fe400078ec0ff */
[--C-:B------:R-:W-:Y:S01]  /*3f30*/  SHF.L.U64.HI R21, R46, 0x2, R47.reuse ;  /* 0x000000022e157819 */ /* 0x100fe2000001022f */
[----:B------:R-:W2:Y:S01]  /*3f40*/  LDCU.64 UR12, c[0x0][0x388] ;  /* 0x00007100ff0c77ac */ /* 0x000ea20008000a00 */
[----:B------:R-:W-:Y:S01]  /*3f50*/  SHF.L.U64.HI R30, R3, 0x2, R0 ;  /* 0x00000002031e7819 */ /* 0x000fe20000010200 */
[----:B------:R-:W-:Y:S01]  /*3f60*/  IMAD.WIDE.U32 R4, R7, 0x1c0, R46 ;  /* 0x000001c007047825 */ /* 0x000fe200078e002e */
[----:B------:R-:W-:Y:S01]  /*3f70*/  SHF.L.U64.HI R26, R27, 0x2, R32 ;  /* 0x000000021b1a7819 */ /* 0x000fe20000010220 */
[----:B------:R-:W-:-:S03]  /*3f80*/  UMOV UR4, URZ ;  /* 0x000000ff00047c82 */ /* 0x000fc60008000000 */
        /* <DEDUP_REMOVED lines=13> */
.L_x_1488:
        /* <DEDUP_REMOVED lines=31> */
.L_x_1487:
[----:B------:R-:W-:Y:S05]  /*4250*/  BSYNC.RECONVERGENT B0 ;  /* 0x0000000000007941 */ /* 0x000fea0003800200 */
.L_x_1486:
[----:B------:R-:W-:Y:S05]  /*4260*/  @!P0 EXIT ;  /* 0x000000000000894d */ /* 0x000fea0003800000 */
[C---:B------:R-:W-:Y:S01]  /*4270*/  SHF.L.U64.HI R11, R10.reuse, 0x2, R11 ;  /* 0x000000020a0b7819 */ /* 0x040fe2000001020b */
[----:B------:R-:W1:Y:S01]  /*4280*/  LDCU.64 UR4, c[0x0][0x3d8] ;  /* 0x00007b00ff0477ac */ /* 0x000e620008000a00 */
[----:B0-----:R-:W-:Y:S02]  /*4290*/  SHF.L.U32 R17, R10, 0x2, RZ ;  /* 0x000000020a117819 */ /* 0x001fe400000006ff */
[C---:B------:R-:W-:Y:S01]  /*42a0*/  SHF.L.U64.HI R19, R27.reuse, 0x2, R32 ;  /* 0x000000021b137819 */ /* 0x040fe20000010220 */
[----:B------:R-:W0:Y:S01]  /*42b0*/  LDCU.64 UR6, c[0x0][0x388] ;  /* 0x00007100ff0677ac */ /* 0x000e220008000a00 */
[----:B------:R-:W-:Y:S02]  /*42c0*/  SHF.L.U32 R21, R27, 0x2, RZ ;  /* 0x000000021b157819 */ /* 0x000fe400000006ff */
[C---:B------:R-:W-:Y:S01]  /*42d0*/  SHF.L.U64.HI R13, R3.reuse, 0x2, R0 ;  /* 0x00000002030d7819 */ /* 0x040fe20000010200 */
[----:B------:R-:W2:Y:S01]  /*42e0*/  LDCU.64 UR10, c[0x0][0x390] ;  /* 0x00007200ff0a77ac */ /* 0x000ea20008000a00 */
[----:B------:R-:W-:-:S07]  /*42f0*/  SHF.L.U32 R15, R3, 0x2, RZ ;  /* 0x00000002030f7819 */ /* 0x000fce00000006ff */
.L_x_1489:
[C---:B------:R-:W-:Y:S02]  /*4300*/  SHF.L.U32 R10, R46.reuse, 0x2, RZ ;  /* 0x000000022e0a7819 */ /* 0x040fe400000006ff */
[----:B------:R-:W-:Y:S02]  /*4310*/  SHF.L.U64.HI R2, R46, 0x2, R47 ;  /* 0x000000022e027819 */ /* 0x000fe4000001022f */
[----:B-1----:R-:W-:-:S04]  /*4320*/  IADD3 R4, P0, PT, R10, UR4, RZ ;  /* 0x000000040a047c10 */ /* 0x002fc8000ff1e0ff */
[----:B---3--:R-:W-:Y:S02]  /*4330*/  IADD3.X R5, PT, PT, R2, UR5, RZ, P0, !PT ;  /* 0x0000000502057c10 */ /* 0x008fe400087fe4ff */
[C---:B------:R-:W-:Y:S02]  /*4340*/  IADD3 R6, P0, PT, R4.reuse, R15, RZ ;  /* 0x0000000f04067210 */ /* 0x040fe40007f1e0ff */
[C---:B------:R-:W-:Y:S02]  /*4350*/  IADD3 R22, P2, PT, R4.reuse, R21, RZ ;  /* 0x0000001504167210 */ /* 0x040fe40007f5e0ff */
[C---:B------:R-:W-:Y:S02]  /*4360*/  IADD3.X R7, PT, PT, R5.reuse, R13, RZ, P0, !PT ;  /* 0x0000000d05077210 */ /* 0x040fe400007fe4ff */
[----:B------:R-:W-:Y:S02]  /*4370*/  IADD3 R8, P1, PT, R4, R17, RZ ;  /* 0x0000001104087210 */ /* 0x000fe40007f3e0ff */
[C---:B------:R-:W-:Y:S01]  /*4380*/  IADD3.X R23, PT, PT, R5.reuse, R19, RZ, P2, !PT ;  /* 0x0000001305177210 */ /* 0x040fe200017fe4ff */
        /* <DEDUP_REMOVED lines=56> */
[----:B------:R-:W4:Y:S04]  /*4710*/  LDG.E R4, desc[UR8][R4.64+0x1500] ;  /* 0x0015000804047981 */ /* 0x000f28000c1e1900 */
        /* <DEDUP_REMOVED lines=15> */
[----:B----4-:R-:W-:Y:S02]  /*4810*/  F2FP.BF16.F32.PACK_AB R23, R23, R4 ;  /* 0x000000041717723e */ /* 0x010fe400000010ff */
[----:B-----5:R-:W-:-:S03]  /*4820*/  F2FP.BF16.F32.PACK_AB R5, R7, R8 ;  /* 0x000000080705723e */ /* 0x020fc600000010ff */
[----:B------:R3:W-:Y:S04]  /*4830*/  STG.E desc[UR8][R28.64], R23 ;  /* 0x000000171c007986 */ /* 0x0007e8000c101908 */
[----:B------:R3:W-:Y:S02]  /*4840*/  STG.E desc[UR8][R26.64], R5 ;  /* 0x000000051a007986 */ /* 0x0007e4000c101908 */
[----:B------:R-:W-:Y:S05]  /*4850*/  @P0 BRA `(.L_x_1489) ;  /* 0xfffffff800a80947 */ /* 0x000fea000383ffff */
[----:B------:R-:W-:Y:S05]  /*4860*/  EXIT ;  /* 0x000000000000794d */ /* 0x000fea0003800000 */
.L_x_1490:
        /* <DEDUP_REMOVED lines=9> */
.L_x_4521:


//--------------------- .text._Z35group_norm_nhwc_bwd_one_pass_kernelI11Fp32IOBf16WLi128ELi56ELi448EEv26Group_norm_nhwc_bwd_params --------------------------
	.section	.text._Z35group_norm_nhwc_bwd_one_pass_kernelI11Fp32IOBf16WLi128ELi56ELi448EEv26Group_norm_nhwc_bwd_params,"ax",@progbits
	.align	128
        .global         _Z35group_norm_nhwc_bwd_one_pass_kernelI11Fp32IOBf16WLi128ELi56ELi448EEv26Group_norm_nhwc_bwd_params
        .type           _Z35group_norm_nhwc_bwd_one_pass_kernelI11Fp32IOBf16WLi128ELi56ELi448EEv26Group_norm_nhwc_bwd_params,@function
        .size           _Z35group_norm_nhwc_bwd_one_pass_kernelI11Fp32IOBf16WLi128ELi56ELi448EEv26Group_norm_nhwc_bwd_params,(.L_x_4522 - _Z35group_norm_nhwc_bwd_one_pass_kernelI11Fp32IOBf16WLi128ELi56ELi448EEv26Group_norm_nhwc_bwd_params)
        .other          _Z35group_norm_nhwc_bwd_one_pass_kernelI11Fp32IOBf16WLi128ELi56ELi448EEv26Group_norm_nhwc_bwd_params,@"STO_CUDA_ENTRY STV_DEFAULT"
_Z35group_norm_nhwc_bwd_one_pass_kernelI11Fp32IOBf16WLi128ELi56ELi448EEv26Group_norm_nhwc_bwd_params:
.text._Z35group_norm_nhwc_bwd_one_pass_kernelI11Fp32IOBf16WLi128ELi56ELi448EEv26Group_norm_nhwc_bwd_params:
        /* <DEDUP_REMOVED lines=25> */
.L_x_1534:
[----:B0-----:R-:W0:Y:S01]  /*0190*/  LDC R8, c[0x0][0x410] ;  /* 0x00010400ff087b82 */ /* 0x001e220000000800 */
[----:B------:R-:W2:Y:S01]  /*01a0*/  LDCU.128 UR12, c[0x0][0x400] ;  /* 0x00008000ff0c77ac */ /* 0x000ea20008000c00 */
[----:B------:R-:W-:Y:S02]  /*01b0*/  ISETP.GE.AND P0, PT, R61, RZ, PT ;  /* 0x000000ff3d00720c */ /* 0x000fe40003f06270 */
[----:B------:R-:W-:Y:S02]  /*01c0*/  CS2R R48, SRZ ;  /* 0x0000000000307805 */ /* 0x000fe4000001ff00 */
[----:B------:R-:W-:Y:S02]  /*01d0*/  CS2R R46, SRZ ;  /* 0x00000000002e7805 */ /* 0x000fe4000001ff00 */
[----:B------:R-:W3:Y:S01]  /*01e0*/  LDC R6, c[0x0][0x41c] ;  /* 0x00010700ff067b82 */ /* 0x000ee20000000800 */
[----:B0-----:R-:W-:-:S04]  /*01f0*/  IABS R5, R8 ;  /* 0x0000000800057213 */ /* 0x001fc80000000000 */
[----:B------:R-:W0:Y:S01]  /*0200*/  I2F.RP R0, R5 ;  /* 0x0000000500007306 */ /* 0x000e220000209400 */
[----:B---3--:R-:W-:-:S05]  /*0210*/  IMAD R15, R6, UR10, R63 ;  /* 0x0000000a060f7c24 */ /* 0x008fca000f8e023f */
[C---:B--2---:R-:W-:Y:S02]  /*0220*/  ISETP.GE.U32.AND P3, PT, R15.reuse, UR12, PT ;  /* 0x0000000c0f007c0c */ /* 0x044fe4000bf66070 */
[----:B------:R-:W-:Y:S02]  /*0230*/  SHF.R.S32.HI R11, RZ, 0x1f, R15 ;  /* 0x0000001fff0b7819 */ /* 0x000fe4000001140f */
[----:B------:R-:W-:Y:S01]  /*0240*/  IADD3 R27, PT, PT, R15, 0x10, RZ ;  /* 0x000000100f1b7810 */ /* 0x000fe20007ffe0ff */
[----:B0-----:R-:W0:Y:S01]  /*0250*/  MUFU.RCP R0, R0 ;  /* 0x0000000000007308 */ /* 0x001e220000001000 */
[----:B------:R-:W-:Y:S02]  /*0260*/  ISETP.GE.AND.EX P3, PT, R11, UR13, PT, P3 ;  /* 0x0000000d0b007c0c */ /* 0x000fe4000bf66330 */
[----:B------:R-:W-:Y:S02]  /*0270*/  SHF.R.S32.HI R13, RZ, 0x1f, R27 ;  /* 0x0000001fff0d7819 */ /* 0x000fe4000001141b */
[----:B------:R-:W-:-:S02]  /*0280*/  IADD3 R22, PT, PT, R15, 0x20, RZ ;  /* 0x000000200f167810 */ /* 0x000fc40007ffe0ff */
[----:B------:R-:W-:Y:S02]  /*0290*/  IADD3 R14, PT, PT, R15, 0x30, RZ ;  /* 0x000000300f0e7810 */ /* 0x000fe40007ffe0ff */
[----:B------:R-:W-:Y:S02]  /*02a0*/  SHF.R.S32.HI R29, RZ, 0x1f, R22 ;  /* 0x0000001fff1d7819 */ /* 0x000fe40000011416 */
[----:B------:R-:W-:-:S03]  /*02b0*/  SHF.R.S32.HI R25, RZ, 0x1f, R14 ;  /* 0x0000001fff197819 */ /* 0x000fc6000001140e */
        /* <DEDUP_REMOVED lines=8> */
[----:B------:R-:W-:Y:S01]  /*0340*/  LOP3.LUT R2, R61, R8, RZ, 0x3c, !PT ;  /* 0x000000083d027212 */ /* 0x000fe200078e3cff */
[----:B------:R-:W0:Y:S03]  /*0350*/  @!P3 LDC.64 R6, c[0x0][0x3f8] ;  /* 0x0000fe00ff06bb82 */ /* 0x000e260000000a00 */
        /* <DEDUP_REMOVED lines=12> */
[----:B------:R-:W-:Y:S02]  /*0420*/  ISETP.GE.U32.AND P5, PT, R27, UR12, PT ;  /* 0x0000000c1b007c0c */ /* 0x000fe4000bfa6070 */
[----:B------:R-:W-:Y:S01]  /*0430*/  LOP3.LUT R5, RZ, R8, RZ, 0x33, !PT ;  /* 0x00000008ff057212 */ /* 0x000fe200078e33ff */
[----:B0-----:R-:W-:Y:S01]  /*0440*/  @!P3 IMAD R8, R11, R6, RZ ;  /* 0x000000060b08b224 */ /* 0x001fe200078e02ff */
[----:B------:R-:W-:Y:S02]  /*0450*/  @P2 IADD3 R3, PT, PT, R3, 0x1, RZ ;  /* 0x0000000103032810 */ /* 0x000fe40007ffe0ff */
[----:B------:R-:W-:Y:S01]  /*0460*/  ISETP.GE.AND.EX P5, PT, R13, UR13, PT, P5 ;  /* 0x0000000d0d007c0c */ /* 0x000fe2000bfa6350 */
[----:B------:R-:W-:Y:S01]  /*0470*/  @!P3 IMAD R11, R15, R7, R8 ;  /* 0x000000070f0bb224 */ /* 0x000fe200078e0208 */
[----:B------:R-:W-:-:S02]  /*0480*/  @!P0 IADD3 R0, PT, PT, -R0, RZ, RZ ;  /* 0x000000ff00008210 */ /* 0x000fc40007ffe1ff */
[----:B------:R-:W-:Y:S02]  /*0490*/  @!P1 IADD3 R3, PT, PT, -R3, RZ, RZ ;  /* 0x000000ff03039210 */ /* 0x000fe40007ffe1ff */
[C---:B------:R-:W-:Y:S02]  /*04a0*/  SEL R53, R5.reuse, R0, !P4 ;  /* 0x0000000005357207 */ /* 0x040fe40006000000 */
[----:B------:R-:W-:Y:S02]  /*04b0*/  SEL R5, R5, R3, !P4 ;  /* 0x0000000305057207 */ /* 0x000fe40006000000 */
[----:B------:R-:W-:Y:S01]  /*04c0*/  ISETP.GE.U32.AND P4, PT, R22, UR12, PT ;  /* 0x0000000c16007c0c */ /* 0x000fe2000bf86070 */
[----:B------:R-:W-:Y:S01]  /*04d0*/  IMAD R9, R53, 0x38, RZ ;  /* 0x0000003835097824 */ /* 0x000fe200078e02ff */
[----:B------:R-:W-:Y:S01]  /*04e0*/  SHF.R.S32.HI R0, RZ, 0x1f, R5 ;  /* 0x0000001fff007819 */ /* 0x000fe20000011405 */
[----:B------:R-:W0:Y:S01]  /*04f0*/  @!P5 LDC.64 R2, c[0x0][0x3f8] ;  /* 0x0000fe00ff02db82 */ /* 0x000e220000000a00 */
[----:B------:R-:W-:-:S02]  /*0500*/  ISETP.GE.AND.EX P4, PT, R29, UR13, PT, P4 ;  /* 0x0000000d1d007c0c */ /* 0x000fc4000bf86340 */
[----:B------:R-:W-:Y:S01]  /*0510*/  IADD3 R66, P0, PT, R9, R54, RZ ;  /* 0x0000003609427210 */ /* 0x000fe20007f1e0ff */
[----:B------:R-:W-:-:S03]  /*0520*/  IMAD R0, R0, UR14, RZ ;  /* 0x0000000e00007c24 */ /* 0x000fc6000f8e02ff */
[----:B------:R-:W-:Y:S01]  /*0530*/  LEA.HI.X.SX32 R67, R9, RZ, 0x1, P0 ;  /* 0x000000ff09437211 */ /* 0x000fe200000f0eff */
[----:B------:R-:W-:Y:S01]  /*0540*/  IMAD R69, R5, UR15, R0 ;  /* 0x0000000f05457c24 */ /* 0x000fe2000f8e0200 */
[----:B------:R-:W-:Y:S02]  /*0550*/  ISETP.GE.U32.AND P0, PT, R14, UR12, PT ;  /* 0x0000000c0e007c0c */ /* 0x000fe4000bf06070 */
[----:B------:R-:W-:Y:S01]  /*0560*/  IADD3 R0, PT, PT, R15, 0x40, RZ ;  /* 0x000000400f007810 */ /* 0x000fe20007ffe0ff */
[----:B------:R-:W-:Y:S01]  /*0570*/  IMAD.WIDE.U32 R66, R5, UR14, R66 ;  /* 0x0000000e05427c25 */ /* 0x000fe2000f8e0042 */
[----:B------:R-:W-:Y:S01]  /*0580*/  ISETP.GE.AND.EX P0, PT, R25, UR13, PT, P0 ;  /* 0x0000000d19007c0c */ /* 0x000fe2000bf06300 */
[----:B------:R-:W3:Y:S01]  /*0590*/  @!P4 LDC.64 R20, c[0x0][0x3f8] ;  /* 0x0000fe00ff14cb82 */ /* 0x000ee20000000a00 */
[----:B------:R-:W-:Y:S02]  /*05a0*/  ISETP.GE.U32.AND P1, PT, R0, UR12, PT ;  /* 0x0000000c00007c0c */ /* 0x000fe4000bf26070 */
[----:B------:R-:W-:-:S02]  /*05b0*/  IADD3 R69, PT, PT, R67, R69, RZ ;  /* 0x0000004543457210 */ /* 0x000fc40007ffe0ff */
[----:B------:R-:W-:Y:S02]  /*05c0*/  @!P3 MOV R68, R66 ;  /* 0x000000420044b202 */ /* 0x000fe40000000f00 */
[----:B------:R-:W-:Y:S01]  /*05d0*/  SHF.R.S32.HI R23, RZ, 0x1f, R0 ;  /* 0x0000001fff177819 */ /* 0x000fe20000011400 */
[----:B------:R-:W4:Y:S02]  /*05e0*/  @!P3 LDC.64 R4, c[0x0][0x398] ;  /* 0x0000e600ff04bb82 */ /* 0x000f240000000a00 */
[----:B------:R-:W-:Y:S01]  /*05f0*/  @!P3 IMAD.WIDE.U32 R8, R15, R6, R68 ;  /* 0x000000060f08b225 */ /* 0x000fe200078e0044 */
[----:B------:R-:W-:-:S03]  /*0600*/  ISETP.GE.AND.EX P1, PT, R23, UR13, PT, P1 ;  /* 0x0000000d17007c0c */ /* 0x000fc6000bf26310 */
[----:B0-----:R-:W-:Y:S01]  /*0610*/  @!P5 IMAD R10, R13, R2, RZ ;  /* 0x000000020d0ad224 */ /* 0x001fe200078e02ff */
[----:B------:R-:W-:Y:S01]  /*0620*/  @!P3 IADD3 R9, PT, PT, R9, R11, RZ ;  /* 0x0000000b0909b210 */ /* 0x000fe20007ffe0ff */
[----:B------:R-:W0:Y:S01]  /*0630*/  @!P5 LDC.64 R6, c[0x0][0x398] ;  /* 0x0000e600ff06db82 */ /* 0x000e220000000a00 */
[----:B------:R-:W-:Y:S01]  /*0640*/  @!P5 MOV R11, R69 ;  /* 0x00000045000bd202 */ /* 0x000fe20000000f00 */
[----:B------:R-:W-:Y:S01]  /*0650*/  @!P5 IMAD R31, R27, R3, R10 ;  /* 0x000000031b1fd224 */ /* 0x000fe200078e020a */
[----:B------:R-:W-:Y:S02]  /*0660*/  @!P5 MOV R10, R66 ;  /* 0x00000042000ad202 */ /* 0x000fe40000000f00 */
[----:B------:R-:W-:-:S03]  /*0670*/  @!P3 SHF.L.U64.HI R28, R8, 0x2, R9 ;  /* 0x00000002081cb819 */ /* 0x000fc60000010209 */
[----:B------:R-:W1:Y:S01]  /*0680*/  @!P0 LDC.64 R16, c[0x0][0x3f8] ;  /* 0x0000fe00ff108b82 */ /* 0x000e620000000a00 */
[----:B------:R-:W-:Y:S01]  /*0690*/  @!P5 IMAD.WIDE.U32 R2, R27, R2, R10 ;  /* 0x000000021b02d225 */ /* 0x000fe200078e000a */
[----:B------:R-:W-:-:S03]  /*06a0*/  @!P3 SHF.L.U32 R27, R8, 0x2, RZ ;  /* 0x00000002081bb819 */ /* 0x000fc600000006ff */
[----:B---3--:R-:W-:Y:S01]  /*06b0*/  @!P4 IMAD R26, R29, R20, RZ ;  /* 0x000000141d1ac224 */ /* 0x008fe200078e02ff */
[----:B------:R-:W-:Y:S02]  /*06c0*/  @!P5 IADD3 R3, PT, PT, R3, R31, RZ ;  /* 0x0000001f0303d210 */ /* 0x000fe40007ffe0ff */
[----:B------:R-:W3:Y:S01]  /*06d0*/  @!P4 LDC.64 R10, c[0x0][0x3a0] ;  /* 0x0000e800ff0acb82 */ /* 0x000ee20000000a00 */
[C---:B--2---:R-:W-:Y:S01]  /*06e0*/  @!P3 IADD3 R18, P6, PT, R27.reuse, R18, RZ ;  /* 0x000000121b12b210 */ /* 0x044fe20007fde0ff */
[----:B------:R-:W-:Y:S01]  /*06f0*/  @!P4 IMAD R31, R22, R21, R26 ;  /* 0x00000015161fc224 */ /* 0x000fe200078e021a */
[----:B----4-:R-:W-:Y:S02]  /*0700*/  @!P3 IADD3 R4, P2, PT, R27, R4, RZ ;  /* 0x000000041b04b210 */ /* 0x010fe40007f5e0ff */
[----:B------:R-:W-:Y:S02]  /*0710*/  @!P4 MOV R26, R66 ;  /* 0x00000042001ac202 */ /* 0x000fe40000000f00 */
[----:B------:R-:W-:Y:S01]  /*0720*/  @!P4 MOV R27, R69 ;  /* 0x00000045001bc202 */ /* 0x000fe20000000f00 */
[----:B------:R-:W2:Y:S01]  /*0730*/  @!P5 LDC.64 R12, c[0x0][0x3a0] ;  /* 0x0000e800ff0cdb82 */ /* 0x000ea20000000a00 */
[----:B------:R-:W-:-:S02]  /*0740*/  @!P5 SHF.L.U32 R29, R2, 0x2, RZ ;  /* 0x00000002021dd819 */ /* 0x000fc400000006ff */
[----:B------:R-:W-:Y:S01]  /*0750*/  @!P5 SHF.L.U64.HI R24, R2, 0x2, R3 ;  /* 0x000000020218d819 */ /* 0x000fe20000010203 */
[----:B------:R-:W-:Y:S01]  /*0760*/  @!P4 IMAD.WIDE.U32 R20, R22, R20, R26 ;  /* 0x000000141614c225 */ /* 0x000fe200078e001a */
[----:B------:R-:W-:Y:S02]  /*0770*/  @!P3 IADD3.X R5, PT, PT, R28, R5, RZ, P2, !PT ;  /* 0x000000051c05b210 */ /* 0x000fe400017fe4ff */
[----:B0-----:R-:W-:Y:S01]  /*0780*/  @!P5 IADD3 R6, P2, PT, R29, R6, RZ ;  /* 0x000000061d06d210 */ /* 0x001fe20007f5e0ff */
[----:B------:R-:W0:Y:S01]  /*0790*/  @!P4 LDC.64 R8, c[0x0][0x398] ;  /* 0x0000e600ff08cb82 */ /* 0x000e220000000a00 */
[----:B------:R-:W-:Y:S01]  /*07a0*/  @!P4 IADD3 R21, PT, PT, R21, R31, RZ ;  /* 0x0000001f1515c210 */ /* 0x000fe20007ffe0ff */
[----:B-1----:R-:W-:Y:S01]  /*07b0*/  @!P0 IMAD R26, R25, R16, RZ ;  /* 0x00000010191a8224 */ /* 0x002fe200078e02ff */
[C---:B------:R-:W-:Y:S01]  /*07c0*/  @!P4 SHF.L.U32 R25, R20.reuse, 0x2, RZ ;  /* 0x000000021419c819 */ /* 0x040fe200000006ff */
[----:B------:R-:W5:Y:S01]  /*07d0*/  @!P3 LDG.E.64 R46, desc[UR8][R4.64] ;  /* 0x00000008042eb981 */ /* 0x000f62000c1e1b00 */
[----:B------:R-:W-:Y:S01]  /*07e0*/  @!P4 SHF.L.U64.HI R22, R20, 0x2, R21 ;  /* 0x000000021416c819 */ /* 0x000fe20000010215 */
[----:B------:R-:W-:Y:S01]  /*07f0*/  @!P0 IMAD R27, R14, R17, R26 ;  /* 0x000000110e1b8224 */ /* 0x000fe200078e021a */
[----:B------:R-:W-:Y:S01]  /*0800*/  @!P0 MOV R20, R66 ;  /* 0x0000004200148202 */ /* 0x000fe20000000f00 */
[----:B------:R-:W1:Y:S01]  /*0810*/  @!P1 LDC.64 R2, c[0x0][0x3f8] ;  /* 0x0000fe00ff029b82 */ /* 0x000e620000000a00 */
[----:B------:R-:W-:-:S02]  /*0820*/  @!P0 MOV R21, R69 ;  /* 0x0000004500158202 */ /* 0x000fc40000000f00 */
[----:B------:R-:W-:Y:S02]  /*0830*/  @!P5 IADD3.X R7, PT, PT, R24, R7, RZ, P2, !PT ;  /* 0x000000071807d210 */ /* 0x000fe400017fe4ff */
[----:B------:R-:W-:Y:S01]  /*0840*/  @!P3 IADD3.X R19, PT, PT, R28, R19, RZ, P6, !PT ;  /* 0x000000131c13b210 */ /* 0x000fe200037fe4ff */
[----:B------:R-:W-:Y:S01]  /*0850*/  @!P0 IMAD.WIDE.U32 R16, R14, R16, R20 ;  /* 0x000000100e108225 */ /* 0x000fe200078e0014 */
[----:B---3--:R-:W-:Y:S01]  /*0860*/  @!P4 IADD3 R10, P2, PT, R25, R10, RZ ;  /* 0x0000000a190ac210 */ /* 0x008fe20007f5e0ff */
[----:B------:R-:W3:Y:S01]  /*0870*/  @!P0 LDC.64 R38, c[0x0][0x3a0] ;  /* 0x0000e800ff268b82 */ /* 0x000ee20000000a00 */
[----:B------:R-:W-:Y:S01]  /*0880*/  IADD3 R28, PT, PT, R15, 0x50, RZ ;  /* 0x000000500f1c7810 */ /* 0x000fe20007ffe0ff */
[----:B------:R4:W5:Y:S01]  /*0890*/  @!P3 LDG.E.64 R48, desc[UR8][R18.64] ;  /* 0x000000081230b981 */ /* 0x000962000c1e1b00 */
[----:B------:R-:W-:Y:S02]  /*08a0*/  @!P4 IADD3.X R11, PT, PT, R22, R11, RZ, P2, !PT ;  /* 0x0000000b160bc210 */ /* 0x000fe400017fe4ff */
[----:B------:R-:W-:-:S02]  /*08b0*/  ISETP.GE.U32.AND P2, PT, R28, UR12, PT ;  /* 0x0000000c1c007c0c */ /* 0x000fc4000bf46070 */
[----:B------:R-:W-:Y:S01]  /*08c0*/  SHF.R.S32.HI R31, RZ, 0x1f, R28 ;  /* 0x0000001fff1f7819 */ /* 0x000fe2000001141c */
[----:B------:R-:W3:Y:S01]  /*08d0*/  @!P0 LDC.64 R20, c[0x0][0x398] ;  /* 0x0000e600ff148b82 */ /* 0x000ee20000000a00 */
[----:B--2---:R-:W-:Y:S02]  /*08e0*/  @!P5 IADD3 R12, P6, PT, R29, R12, RZ ;  /* 0x0000000c1d0cd210 */ /* 0x004fe40007fde0ff */
[----:B------:R-:W-:Y:S02]  /*08f0*/  ISETP.GE.AND.EX P2, PT, R31, UR13, PT, P2 ;  /* 0x0000000d1f007c0c */ /* 0x000fe4000bf46320 */
[----:B------:R-:W-:Y:S02]  /*0900*/  @!P5 IADD3.X R13, PT, PT, R24, R13, RZ, P6, !PT ;  /* 0x0000000d180dd210 */ /* 0x000fe400037fe4ff */
[----:B0-----:R-:W-:Y:S01]  /*0910*/  @!P4 IADD3 R8, P6, PT, R25, R8, RZ ;  /* 0x000000081908c210 */ /* 0x001fe20007fde0ff */
[----:B-1----:R-:W-:Y:S01]  /*0920*/  @!P1 IMAD R14, R23, R2, RZ ;  /* 0x00000002170e9224 */ /* 0x002fe200078e02ff */
[----:B------:R-:W-:Y:S01]  /*0930*/  @!P0 IADD3 R17, PT, PT, R17, R27, RZ ;  /* 0x0000001b11118210 */ /* 0x000fe20007ffe0ff */
[----:B----4-:R-:W0:Y:S01]  /*0940*/  @!P1 LDC.64 R18, c[0x0][0x398] ;  /* 0x0000e600ff129b82 */ /* 0x010e220000000a00 */
[----:B------:R-:W-:Y:S01]  /*0950*/  @!P0 SHF.L.U32 R23, R16, 0x2, RZ ;  /* 0x0000000210178819 */ /* 0x000fe200000006ff */
[----:B------:R-:W-:Y:S01]  /*0960*/  @!P1 IMAD R27, R0, R3, R14 ;  /* 0x00000003001b9224 */ /* 0x000fe200078e020e */
[----:B------:R-:W-:-:S02]  /*0970*/  @!P4 IADD3.X R9, PT, PT, R22, R9, RZ, P6, !PT ;  /* 0x000000091609c210 */ /* 0x000fc400037fe4ff */
[----:B------:R-:W-:Y:S02]  /*0980*/  @!P0 SHF.L.U64.HI R22, R16, 0x2, R17 ;  /* 0x0000000210168819 */ /* 0x000fe40000010211 */
[----:B---3--:R-:W-:Y:S01]  /*0990*/  @!P0 IADD3 R38, P6, PT, R23, R38, RZ ;  /* 0x0000002617268210 */ /* 0x008fe20007fde0ff */
[----:B------:R-:W1:Y:S01]  /*09a0*/  @!P1 LDC.64 R16, c[0x0][0x3a0] ;  /* 0x0000e800ff109b82 */ /* 0x000e620000000a00 */
[----:B------:R-:W-:Y:S02]  /*09b0*/  @!P1 MOV R4, R66 ;  /* 0x0000004200049202 */ /* 0x000fe40000000f00 */
[----:B------:R-:W-:Y:S02]  /*09c0*/  @!P0 IADD3.X R39, PT, PT, R22, R39, RZ, P6, !PT ;  /* 0x0000002716278210 */ /* 0x000fe400037fe4ff */
[----:B------:R-:W-:-:S03]  /*09d0*/  @!P1 MOV R5, R69 ;  /* 0x0000004500059202 */ /* 0x000fc60000000f00 */
[----:B------:R-:W2:Y:S01]  /*09e0*/  @!P2 LDC.64 R24, c[0x0][0x3f8] ;  /* 0x0000fe00ff18ab82 */ /* 0x000ea20000000a00 */
[----:B------:R-:W-:Y:S02]  /*09f0*/  @!P0 IADD3 R20, P6, PT, R23, R20, RZ ;  /* 0x0000001417148210 */ /* 0x000fe40007fde0ff */
[----:B------:R-:W-:Y:S02]  /*0a00*/  CS2R R44, SRZ ;  /* 0x00000000002c7805 */ /* 0x000fe4000001ff00 */
[----:B------:R-:W-:Y:S02]  /*0a10*/  IADD3 R14, PT, PT, R15, 0x60, RZ ;  /* 0x000000600f0e7810 */ /* 0x000fe40007ffe0ff */
[----:B------:R-:W-:Y:S02]  /*0a20*/  @!P0 IADD3.X R21, PT, PT, R22, R21, RZ, P6, !PT ;  /* 0x0000001516158210 */ /* 0x000fe400037fe4ff */
[----:B------:R-:W3:Y:S01]  /*0a30*/  LDC.64 R22, c[0x0][0x3b8] ;  /* 0x0000ee00ff167b82 */ /* 0x000ee20000000a00 */
[----:B------:R-:W-:Y:S01]  /*0a40*/  @!P1 IMAD.WIDE.U32 R2, R0, R2, R4 ;  /* 0x0000000200029225 */ /* 0x000fe200078e0004 */
[----:B------:R4:W5:Y:S04]  /*0a50*/  @!P5 LDG.E.64 R44, desc[UR8][R12.64] ;  /* 0x000000080c2cd981 */ /* 0x000968000c1e1b00 */
[----:B------:R-:W-:-:S02]  /*0a60*/  @!P1 IADD3 R3, PT, PT, R3, R27, RZ ;  /* 0x0000001b03039210 */ /* 0x000fc40007ffe0ff */
[C---:B------:R-:W-:Y:S01]  /*0a70*/  @!P1 SHF.L.U32 R33, R2.reuse, 0x2, RZ ;  /* 0x0000000202219819 */ /* 0x040fe200000006ff */
[----:B------:R-:W3:Y:S01]  /*0a80*/  @!P2 LDC.64 R26, c[0x0][0x3a0] ;  /* 0x0000e800ff1aab82 */ /* 0x000ee20000000a00 */
[----:B------:R-:W-:Y:S02]  /*0a90*/  @!P1 SHF.L.U64.HI R30, R2, 0x2, R3 ;  /* 0x00000002021e9819 */ /* 0x000fe40000010203 */
[----:B----4-:R-:W-:Y:S02]  /*0aa0*/  @!P2 MOV R12, R66 ;  /* 0x00000042000ca202 */ /* 0x010fe40000000f00 */
[----:B------:R-:W-:Y:S02]  /*0ab0*/  @!P2 MOV R13, R69 ;  /* 0x00000045000da202 */ /* 0x000fe40000000f00 */
[----:B-1----:R-:W-:Y:S01]  /*0ac0*/  @!P1 IADD3 R16, P6, PT, R33, R16, RZ ;  /* 0x0000001021109210 */ /* 0x002fe20007fde0ff */
[----:B--2---:R-:W-:Y:S01]  /*0ad0*/  @!P2 IMAD R31, R31, R24, RZ ;  /* 0x000000181f1fa224 */ /* 0x004fe200078e02ff */
[----:B------:R-:W-:-:S02]  /*0ae0*/  MOV R3, RZ ;  /* 0x000000ff00037202 */ /* 0x000fc40000000f00 */
[----:B------:R-:W-:Y:S01]  /*0af0*/  MOV R2, RZ ;  /* 0x000000ff00027202 */ /* 0x000fe20000000f00 */
[----:B------:R-:W-:Y:S01]  /*0b00*/  @!P2 IMAD R31, R28, R25, R31 ;  /* 0x000000191c1fa224 */ /* 0x000fe200078e021f */
[----:B------:R-:W-:Y:S01]  /*0b10*/  ISETP.GE.U32.AND P3, PT, R14, UR12, PT ;  /* 0x0000000c0e007c0c */ /* 0x000fe2000bf66070 */
[----:B------:R-:W-:Y:S01]  /*0b20*/  @!P2 IMAD.WIDE.U32 R12, R28, R24, R12 ;  /* 0x000000181c0ca225 */ /* 0x000fe200078e000c */
[----:B------:R-:W-:Y:S01]  /*0b30*/  SHF.R.S32.HI R29, RZ, 0x1f, R14 ;  /* 0x0000001fff1d7819 */ /* 0x000fe2000001140e */
[----:B------:R-:W1:Y:S01]  /*0b40*/  @!P2 LDC.64 R24, c[0x0][0x398] ;  /* 0x0000e600ff18ab82 */ /* 0x000e620000000a00 */
[----:B------:R-:W-:Y:S01]  /*0b50*/  @!P1 IADD3.X R17, PT, PT, R30, R17, RZ, P6, !PT ;  /* 0x000000111e119210 */ /* 0x000fe200037fe4ff */
[----:B------:R2:W5:Y:S01]  /*0b60*/  @!P5 LDG.E.64 R2, desc[UR8][R6.64] ;  /* 0x000000080602d981 */ /* 0x000562000c1e1b00 */
[----:B0-----:R-:W-:Y:S02]  /*0b70*/  @!P1 IADD3 R18, P6, PT, R33, R18, RZ ;  /* 0x0000001221129210 */ /* 0x001fe40007fde0ff */
[----:B------:R-:W-:-:S02]  /*0b80*/  ISETP.GE.AND.EX P3, PT, R29, UR13, PT, P3 ;  /* 0x0000000d1d007c0c */ /* 0x000fc4000bf66330 */
[----:B------:R-:W-:Y:S02]  /*0b90*/  @!P1 IADD3.X R19, PT, PT, R30, R19, RZ, P6, !PT ;  /* 0x000000131e139210 */ /* 0x000fe400037fe4ff */
[----:B--2---:R-:W-:Y:S01]  /*0ba0*/  @!P2 IADD3 R7, PT, PT, R13, R31, RZ ;  /* 0x0000001f0d07a210 */ /* 0x004fe20007ffe0ff */
[----:B---3--:R-:W-:Y:S01]  /*0bb0*/  IMAD.WIDE R30, R61, 0x8, R22 ;  /* 0x000000083d1e7825 */ /* 0x008fe200078e0216 */
[----:B------:R-:W-:-:S07]  /*0bc0*/  IADD3 R0, PT, PT, R15, 0x70, RZ ;  /* 0x000000700f007810 */ /* 0x000fce0007ffe0ff */
[----:B------:R-:W0:Y:S01]  /*0bd0*/  @!P3 LDC.64 R4, c[0x0][0x3f8] ;  /* 0x0000fe00ff04bb82 */ /* 0x000e220000000a00 */
[----:B------:R-:W2:Y:S01]  /*0be0*/  LDG.E.64 R30, desc[UR8][R30.64] ;  /* 0x000000081e1e7981 */ /* 0x000ea2000c1e1b00 */
[----:B------:R-:W-:Y:S02]  /*0bf0*/  ISETP.GE.U32.AND P5, PT, R0, UR12, PT ;  /* 0x0000000c00007c0c */ /* 0x000fe4000bfa6070 */
[----:B------:R-:W-:-:S04]  /*0c00*/  SHF.R.S32.HI R15, RZ, 0x1f, R0 ;  /* 0x0000001fff0f7819 */ /* 0x000fc80000011400 */
[----:B------:R-:W-:Y:S01]  /*0c10*/  ISETP.GE.AND.EX P5, PT, R15, UR13, PT, P5 ;  /* 0x0000000d0f007c0c */ /* 0x000fe2000bfa6350 */
[----:B------:R-:W3:Y:S01]  /*0c20*/  @!P3 LDC.64 R22, c[0x0][0x3a0] ;  /* 0x0000e800ff16bb82 */ /* 0x000ee20000000a00 */
[C---:B------:R-:W-:Y:S02]  /*0c30*/  @!P2 SHF.L.U32 R35, R12.reuse, 0x2, RZ ;  /* 0x000000020c23a819 */ /* 0x040fe400000006ff */
[----:B------:R-:W-:Y:S02]  /*0c40*/  @!P2 SHF.L.U64.HI R36, R12, 0x2, R7 ;  /* 0x000000020c24a819 */ /* 0x000fe40000010207 */
[----:B------:R-:W-:-:S03]  /*0c50*/  @!P3 MOV R28, R66 ;  /* 0x00000042001cb202 */ /* 0x000fc60000000f00 */
[----:B------:R-:W4:Y:S08]  /*0c60*/  @!P3 LDC.64 R32, c[0x0][0x398] ;  /* 0x0000e600ff20bb82 */ /* 0x000f300000000a00 */
[----:B------:R-:W3:Y:S01]  /*0c70*/  @!P5 LDC.64 R12, c[0x0][0x3f8] ;  /* 0x0000fe00ff0cdb82 */ /* 0x000ee20000000a00 */
[----:B0-----:R-:W-:Y:S01]  /*0c80*/  @!P3 IMAD R37, R29, R4, RZ ;  /* 0x000000041d25b224 */ /* 0x001fe200078e02ff */
[----:B------:R-:W-:-:S02]  /*0c90*/  @!P3 MOV R29, R69 ;  /* 0x00000045001db202 */ /* 0x000fc40000000f00 */
[----:B------:R-:W-:Y:S02]  /*0ca0*/  CS2R R6, SRZ ;  /* 0x0000000000067805 */ /* 0x000fe4000001ff00 */
[----:B------:R-:W-:Y:S01]  /*0cb0*/  @!P2 IADD3 R26, P6, PT, R35, R26, RZ ;  /* 0x0000001a231aa210 */ /* 0x000fe20007fde0ff */
[C---:B------:R-:W-:Y:S02]  /*0cc0*/  @!P3 IMAD R37, R14.reuse, R5, R37 ;  /* 0x000000050e25b224 */ /* 0x040fe400078e0225 */
[----:B------:R-:W-:Y:S01]  /*0cd0*/  @!P3 IMAD.WIDE.U32 R28, R14, R4, R28 ;  /* 0x000000040e1cb225 */ /* 0x000fe200078e001c */
[----:B------:R-:W-:Y:S02]  /*0ce0*/  CS2R R4, SRZ ;  /* 0x0000000000047805 */ /* 0x000fe4000001ff00 */
[----:B------:R-:W-:Y:S01]  /*0cf0*/  PRMT R14, R63, 0x9910, RZ ;  /* 0x000099103f0e7816 */ /* 0x000fe200000000ff */
[----:B------:R-:W5:Y:S01]  /*0d00*/  @!P4 LDG.E.64 R6, desc[UR8][R8.64] ;  /* 0x000000080806c981 */ /* 0x000f62000c1e1b00 */
[----:B------:R-:W-:-:S02]  /*0d10*/  @!P2 IADD3.X R27, PT, PT, R36, R27, RZ, P6, !PT ;  /* 0x0000001b241ba210 */ /* 0x000fc400037fe4ff */
[----:B------:R-:W-:Y:S01]  /*0d20*/  ISETP.NE.AND P6, PT, RZ, UR11, PT ;  /* 0x0000000bff007c0c */ /* 0x000fe2000bfc5270 */
[----:B------:R0:W5:Y:S01]  /*0d30*/  @!P4 LDG.E.64 R4, desc[UR8][R10.64] ;  /* 0x000000080a04c981 */ /* 0x000162000c1e1b00 */
[----:B-1----:R-:W-:Y:S01]  /*0d40*/  @!P2 IADD3 R24, P4, PT, R35, R24, RZ ;  /* 0x000000182318a210 */ /* 0x002fe20007f9e0ff */
[----:B------:R-:W-:Y:S01]  /*0d50*/  IMAD R14, R14, 0x1c, RZ ;  /* 0x0000001c0e0e7824 */ /* 0x000fe200078e02ff */
[----:B------:R-:W-:Y:S01]  /*0d60*/  @!P3 IADD3 R37, PT, PT, R29, R37, RZ ;  /* 0x000000251d25b210 */ /* 0x000fe20007ffe0ff */
[----:B------:R-:W1:Y:S01]  /*0d70*/  @!P5 LDC.64 R34, c[0x0][0x3a0] ;  /* 0x0000e800ff22db82 */ /* 0x000e620000000a00 */
[----:B------:R-:W-:Y:S02]  /*0d80*/  @!P3 SHF.L.U32 R29, R28, 0x2, RZ ;  /* 0x000000021c1db819 */ /* 0x000fe400000006ff */
[----:B------:R-:W-:Y:S02]  /*0d90*/  @!P2 IADD3.X R25, PT, PT, R36, R25, RZ, P4, !PT ;  /* 0x000000192419a210 */ /* 0x000fe400027fe4ff */
[----:B------:R-:W-:Y:S01]  /*0da0*/  @!P3 SHF.L.U64.HI R28, R28, 0x2, R37 ;  /* 0x000000021c1cb819 */ /* 0x000fe20000010225 */
[----:B---3--:R-:W-:Y:S01]  /*0db0*/  @!P5 IMAD R15, R15, R12, RZ ;  /* 0x0000000c0f0fd224 */ /* 0x008fe200078e02ff */
[----:B------:R-:W-:Y:S01]  /*0dc0*/  IADD3 R14, PT, PT, RZ, -R14, RZ ;  /* 0x8000000eff0e7210 */ /* 0x000fe20007ffe0ff */
[----:B------:R-:W3:Y:S02]  /*0dd0*/  @!P5 LDC.64 R36, c[0x0][0x398] ;  /* 0x0000e600ff24db82 */ /* 0x000ee40000000a00 */
[----:B------:R-:W-:Y:S01]  /*0de0*/  @!P5 IMAD R13, R0, R13, R15 ;  /* 0x0000000d000dd224 */ /* 0x000fe200078e020f */
[----:B------:R-:W-:-:S02]  /*0df0*/  PRMT R41, R14, 0x7710, RZ ;  /* 0x000077100e297816 */ /* 0x000fc400000000ff */
[----:B------:R-:W-:Y:S02]  /*0e00*/  @!P5 MOV R14, R66 ;  /* 0x00000042000ed202 */ /* 0x000fe40000000f00 */
[----:B------:R-:W-:Y:S01]  /*0e10*/  @!P5 MOV R15, R69 ;  /* 0x00000045000fd202 */ /* 0x000fe20000000f00 */
[----:B0-----:R-:W0:Y:S01]  /*0e20*/  @P6 LDC.64 R10, c[0x0][0x3b0] ;  /* 0x0000ec00ff0a6b82 */ /* 0x001e220000000a00 */
[----:B------:R-:W-:Y:S01]  /*0e30*/  @!P3 IADD3 R22, P4, PT, R29, R22, RZ ;  /* 0x000000161d16b210 */ /* 0x000fe20007f9e0ff */
[----:B------:R-:W-:Y:S01]  /*0e40*/  @!P5 IMAD.WIDE.U32 R14, R0, R12, R14 ;  /* 0x0000000c000ed225 */ /* 0x000fe200078e000e */
[----:B------:R-:W-:Y:S02]  /*0e50*/  IADD3 R41, PT, PT, R41, R58, RZ ;  /* 0x0000003a29297210 */ /* 0x000fe40007ffe0ff */
[----:B------:R-:W-:-:S03]  /*0e60*/  @!P3 IADD3.X R23, PT, PT, R28, R23, RZ, P4, !PT ;  /* 0x000000171c17b210 */ /* 0x000fc600027fe4ff */
[----:B------:R-:W0:Y:S01]  /*0e70*/  LDC.64 R8, c[0x0][0x3a8] ;  /* 0x0000ea00ff087b82 */ /* 0x000e220000000a00 */
[----:B----4-:R-:W-:Y:S02]  /*0e80*/  @!P3 IADD3 R32, P4, PT, R29, R32, RZ ;  /* 0x000000201d20b210 */ /* 0x010fe40007f9e0ff */
[----:B------:R-:W-:Y:S02]  /*0e90*/  @!P5 IADD3 R15, PT, PT, R15, R13, RZ ;  /* 0x0000000d0f0fd210 */ /* 0x000fe40007ffe0ff */
[----:B------:R-:W-:Y:S02]  /*0ea0*/  SHF.L.U32 R41, R41, 0x1, RZ ;  /* 0x0000000129297819 */ /* 0x000fe400000006ff */
[----:B------:R-:W-:Y:S02]  /*0eb0*/  @!P5 SHF.L.U32 R13, R14, 0x2, RZ ;  /* 0x000000020e0dd819 */ /* 0x000fe400000006ff */
[----:B------:R-:W-:Y:S02]  /*0ec0*/  @!P3 IADD3.X R33, PT, PT, R28, R33, RZ, P4, !PT ;  /* 0x000000211c21b210 */ /* 0x000fe400027fe4ff */
[----:B------:R-:W-:-:S02]  /*0ed0*/  @!P5 SHF.L.U64.HI R14, R14, 0x2, R15 ;  /* 0x000000020e0ed819 */ /* 0x000fc4000001020f */
[----:B------:R-:W-:Y:S02]  /*0ee0*/  LOP3.LUT R54, R41, 0xffff, RZ, 0xc0, !PT ;  /* 0x0000ffff29367812 */ /* 0x000fe400078ec0ff */
[----:B-1----:R-:W-:-:S03]  /*0ef0*/  @!P5 IADD3 R34, P4, PT, R13, R34, RZ ;  /* 0x000000220d22d210 */ /* 0x002fc60007f9e0ff */
[----:B------:R-:W-:Y:S01]  /*0f00*/  IMAD R43, R53, 0x38, R54 ;  /* 0x00000038352b7824 */ /* 0x000fe200078e0236 */
[C---:B------:R-:W-:Y:S02]  /*0f10*/  @!P5 IADD3.X R35, PT, PT, R14.reuse, R35, RZ, P4, !PT ;  /* 0x000000230e23d210 */ /* 0x040fe400027fe4ff */
[----:B---3--:R-:W-:Y:S01]  /*0f20*/  @!P5 IADD3 R36, P4, PT, R13, R36, RZ ;  /* 0x000000240d24d210 */ /* 0x008fe20007f9e0ff */
[C---:B0-----:R-:W-:Y:S01]  /*0f30*/  @P6 IMAD.WIDE R40, R43.reuse, 0x2, R10 ;  /* 0x000000022b286825 */ /* 0x041fe200078e020a */
[----:B------:R-:W-:Y:S02]  /*0f40*/  CS2R R10, SRZ ;  /* 0x00000000000a7805 */ /* 0x000fe4000001ff00 */
[----:B------:R-:W-:Y:S02]  /*0f50*/  CS2R R12, SRZ ;  /* 0x00000000000c7805 */ /* 0x000fe4000001ff00 */
[----:B------:R-:W-:Y:S02]  /*0f60*/  @!P5 IADD3.X R37, PT, PT, R14, R37, RZ, P4, !PT ;  /* 0x000000250e25d210 */ /* 0x000fe400027fe4ff */
[----:B------:R-:W-:Y:S01]  /*0f70*/  CS2R R14, SRZ ;  /* 0x00000000000e7805 */ /* 0x000fe2000001ff00 */
[----:B------:R-:W-:Y:S01]  /*0f80*/  IMAD.WIDE R42, R43, 0x2, R8 ;  /* 0x000000022b2a7825 */ /* 0x000fe200078e0208 */
[----:B------:R-:W3:Y:S04]  /*0f90*/  @P6 LDG.E.U16 R28, desc[UR8][R40.64] ;  /* 0x00000008281c6981 */ /* 0x000ee8000c1e1500 */
[----:B------:R0:W5:Y:S04]  /*0fa0*/  @!P0 LDG.E.64 R10, desc[UR8][R20.64] ;  /* 0x00000008140a8981 */ /* 0x000168000c1e1b00 */
[----:B------:R1:W5:Y:S04]  /*0fb0*/  @!P1 LDG.E.64 R12, desc[UR8][R16.64] ;  /* 0x00000008100c9981 */ /* 0x000368000c1e1b00 */
[----:B------:R4:W5:Y:S01]  /*0fc0*/  @!P1 LDG.E.64 R14, desc[UR8][R18.64] ;  /* 0x00000008120e9981 */ /* 0x000962000c1e1b00 */
[----:B0-----:R-:W-:-:S03]  /*0fd0*/  CS2R R20, SRZ ;  /* 0x0000000000147805 */ /* 0x001fc6000001ff00 */
[----:B------:R-:W3:Y:S01]  /*0fe0*/  @P6 LDG.E.U16 R29, desc[UR8][R40.64+0x2] ;  /* 0x00000208281d6981 */ /* 0x000ee2000c1e1500 */
[----:B-1----:R-:W-:-:S03]  /*0ff0*/  CS2R R16, SRZ ;  /* 0x0000000000107805 */ /* 0x002fc6000001ff00 */
[----:B------:R0:W5:Y:S01]  /*1000*/  @!P3 LDG.E.64 R20, desc[UR8][R22.64] ;  /* 0x000000081614b981 */ /* 0x000162000c1e1b00 */
[----:B----4-:R-:W-:-:S03]  /*1010*/  CS2R R18, SRZ ;  /* 0x0000000000127805 */ /* 0x010fc6000001ff00 */
[----:B------:R1:W5:Y:S04]  /*1020*/  @!P2 LDG.E.64 R16, desc[UR8][R26.64] ;  /* 0x000000081a10a981 */ /* 0x000368000c1e1b00 */
[----:B------:R4:W5:Y:S01]  /*1030*/  @!P2 LDG.E.64 R18, desc[UR8][R24.64] ;  /* 0x000000081812a981 */ /* 0x000962000c1e1b00 */
[----:B0-----:R-:W-:-:S03]  /*1040*/  CS2R R22, SRZ ;  /* 0x0000000000167805 */ /* 0x001fc6000001ff00 */
[----:B------:R-:W3:Y:S01]  /*1050*/  LDG.E.U16 R52, desc[UR8][R42.64] ;  /* 0x000000082a347981 */ /* 0x000ee2000c1e1500 */
[----:B-1----:R-:W-:-:S03]  /*1060*/  CS2R R26, SRZ ;  /* 0x00000000001a7805 */ /* 0x002fc6000001ff00 */
[----:B------:R-:W3:Y:S01]  /*1070*/  LDG.E.U16 R0, desc[UR8][R42.64+0x2] ;  /* 0x000002082a007981 */ /* 0x000ee2000c1e1500 */
[----:B----4-:R-:W-:-:S03]  /*1080*/  CS2R R24, SRZ ;  /* 0x0000000000187805 */ /* 0x010fc6000001ff00 */
[----:B------:R0:W5:Y:S04]  /*1090*/  @!P3 LDG.E.64 R22, desc[UR8][R32.64] ;  /* 0x000000082016b981 */ /* 0x000168000c1e1b00 */
[----:B------:R0:W5:Y:S04]  /*10a0*/  @!P5 LDG.E.64 R24, desc[UR8][R34.64] ;  /* 0x000000082218d981 */ /* 0x000168000c1e1b00 */
[----:B------:R0:W5:Y:S01]  /*10b0*/  @!P5 LDG.E.64 R26, desc[UR8][R36.64] ;  /* 0x00000008241ad981 */ /* 0x000162000c1e1b00 */
[----:B------:R-:W-:-:S06]  /*10c0*/  CS2R R8, SRZ ;  /* 0x0000000000087805 */ /* 0x000fcc000001ff00 */
[----:B------:R0:W5:Y:S01]  /*10d0*/  @!P0 LDG.E.64 R8, desc[UR8][R38.64] ;  /* 0x0000000826088981 */ /* 0x000162000c1e1b00 */
[----:B------:R-:W-:Y:S01]  /*10e0*/  UISETP.NE.AND UP1, UPT, UR11, URZ, UPT ;  /* 0x000000ff0b00728c */ /* 0x000fe2000bf25270 */
[----:B------:R-:W-:Y:S02]  /*10f0*/  MOV R60, RZ ;  /* 0x000000ff003c7202 */ /* 0x000fe40000000f00 */
[----:B------:R-:W-:Y:S01]  /*1100*/  MOV R59, RZ ;  /* 0x000000ff003b7202 */ /* 0x000fe20000000f00 */
        /* <DEDUP_REMOVED lines=10> */
[----:B-1----:R-:W-:Y:S02]  /*11b0*/  @P0 R2UR UR5, R30 ;  /* 0x000000001e0502ca */ /* 0x002fe400000e0000 */
[----:B---3--:R-:W-:-:S11]  /*11c0*/  @P6 SHF.L.U32 R60, R28, 0x10, RZ ;  /* 0x000000101c3c6819 */ /* 0x008fd600000006ff */
[----:B------:R-:W-:Y:S01]  /*11d0*/  @UP0 UMOV UR7, UR5 ;  /* 0x0000000500070c82 */ /* 0x000fe20008000000 */
[----:B------:R-:W-:Y:S02]  /*11e0*/  @P6 SHF.L.U32 R59, R29, 0x10, RZ ;  /* 0x000000101d3b6819 */ /* 0x000fe400000006ff */
[----:B------:R-:W-:Y:S02]  /*11f0*/  SHF.L.U32 R52, R52, 0x10, RZ ;  /* 0x0000001034347819 */ /* 0x000fe400000006ff */
[----:B------:R-:W-:Y:S01]  /*1200*/  SHF.L.U32 R0, R0, 0x10, RZ ;  /* 0x0000001000007819 */ /* 0x000fe200000006ff */
[----:B0-----:R-:W-:Y:S06]  /*1210*/  BRA.U UP1, `(.L_x_1492) ;  /* 0x0000000501c47547 */ /* 0x001fec000b800000 */
        /* <DEDUP_REMOVED lines=98> */
[----:B------:R-:W-:Y:S01]  /*1840*/  FADD.FTZ R39, R38, R37 ;  /* 0x0000002526277221 */ /* 0x000fe20000010000 */
[----:B------:R-:W-:Y:S01]  /*1850*/  FADD.FTZ R31, R18, R31 ;  /* 0x0000001f121f7221 */ /* 0x000fe20000010000 */
[----:B------:R-:W-:Y:S01]  /*1860*/  FADD.FTZ R34, R19, R32 ;  /* 0x0000002013227221 */ /* 0x000fe20000010000 */
[----:B------:R-:W-:Y:S01]  /*1870*/  FFMA.FTZ R38, R28, R37, R35 ;  /* 0x000000251c267223 */ /* 0x000fe20000010023 */
[----:B------:R-:W-:Y:S01]  /*1880*/  FMUL.FTZ R35, R33, UR7 ;  /* 0x0000000721237c20 */ /* 0x000fe20008410000 */
[----:B------:R-:W-:Y:S01]  /*1890*/  FADD.FTZ R31, R22, R31 ;  /* 0x0000001f161f7221 */ /* 0x000fe20000010000 */
[----:B------:R-:W-:Y:S01]  /*18a0*/  FMUL.FTZ R36, R27, R0 ;  /* 0x000000001b247220 */ /* 0x000fe20000410000 */
[----:B------:R-:W-:Y:S01]  /*18b0*/  FADD.FTZ R34, R23, R34 ;  /* 0x0000002217227221 */ /* 0x000fe20000010000 */
[C---:B------:R-:W-:Y:S01]  /*18c0*/  FFMA.FTZ R28, R26.reuse, R28, R29 ;  /* 0x0000001c1a1c7223 */ /* 0x040fe2000001001d */
[----:B------:R-:W-:Y:S01]  /*18d0*/  FFMA.FTZ R29, R27, R35, R30 ;  /* 0x000000231b1d7223 */ /* 0x000fe2000001001e */
[----:B------:R-:W-:Y:S01]  /*18e0*/  FADD.FTZ R30, R26, R31 ;  /* 0x0000001f1a1e7221 */ /* 0x000fe20000010000 */
[----:B------:R-:W-:Y:S01]  /*18f0*/  FADD.FTZ R32, R36, R39 ;  /* 0x0000002724207221 */ /* 0x000fe20000010000 */
[----:B------:R-:W-:Y:S01]  /*1900*/  FFMA.FTZ R33, R35, R36, R38 ;  /* 0x0000002423217223 */ /* 0x000fe20000010026 */
[----:B------:R-:W-:Y:S01]  /*1910*/  FADD.FTZ R31, R27, R34 ;  /* 0x000000221b1f7221 */ /* 0x000fe20000010000 */
[----:B------:R-:W-:Y:S06]  /*1920*/  BRA `(.L_x_1493) ;  /* 0x0000001000007947 */ /* 0x000fec0003800000 */
.L_x_1492:
        /* <DEDUP_REMOVED lines=8> */
[--C-:B------:R-:W-:Y:S01]  /*19b0*/  FFMA.FTZ R30, R52, R29, R60.reuse ;  /* 0x0000001d341e7223 */ /* 0x100fe2000001003c */
        /* <DEDUP_REMOVED lines=8> */
[----:B0-----:R-:W-:Y:S01]  /*1a40*/  FADD.FTZ R32, R31, 1 ;  /* 0x3f8000001f207421 */ /* 0x001fe20000010000 */
[----:B------:R-:W-:-:S03]  /*1a50*/  FFMA.FTZ R31, R52, R37, R60 ;  /* 0x00000025341f7223 */ /* 0x000fc6000001003c */
[----:B------:R0:W3:Y:S01]  /*1a60*/  MUFU.RCP R33, R32 ;  /* 0x0000002000217308 */ /* 0x0000e20000001000 */
[----:B-1----:R-:W-:Y:S01]  /*1a70*/  FADD.FTZ R38, R34, 1 ;  /* 0x3f80000022267421 */ /* 0x002fe20000010000 */
[----:B------:R-:W-:Y:S01]  /*1a80*/  FMUL.FTZ R50, R31, -1.4426950216293334961 ;  /* 0xbfb8aa3b1f327820 */ /* 0x000fe20000410000 */
[----:B--2---:R-:W-:-:S05]  /*1a90*/  FADD.FTZ R41, R51, 1 ;  /* 0x3f80000033297421 */ /* 0x004fca0000010000 */
[----:B------:R-:W1:Y:S01]  /*1aa0*/  MUFU.RCP R38, R38 ;  /* 0x0000002600267308 */ /* 0x000e620000001000 */
[----:B0-----:R-:W-:-:S04]  /*1ab0*/  FADD.FTZ R32, R5, -UR14 ;  /* 0x8000000e05207e21 */ /* 0x001fc80008010000 */
[----:B------:R-:W-:-:S03]  /*1ac0*/  FMUL.FTZ R32, R32, UR7 ;  /* 0x0000000720207c20 */ /* 0x000fc60008410000 */
[----:B------:R-:W0:Y:S01]  /*1ad0*/  MUFU.EX2 R50, R50 ;  /* 0x0000003200327308 */ /* 0x000e220000000800 */
[--C-:B------:R-:W-:Y:S01]  /*1ae0*/  FFMA.FTZ R34, R0, R32, R59.reuse ;  /* 0x0000002000227223 */ /* 0x100fe2000001003b */
[----:B---3--:R-:W-:Y:S02]  /*1af0*/  FADD.FTZ R35, -R33, 1 ;  /* 0x3f80000021237421 */ /* 0x008fe40000010100 */
[----:B------:R-:W2:Y:S01]  /*1b00*/  MUFU.RCP R41, R41 ;  /* 0x0000002900297308 */ /* 0x000ea20000001000 */
[----:B------:R-:W-:Y:S01]  /*1b10*/  FMUL.FTZ R40, R34, -1.4426950216293334961 ;  /* 0xbfb8aa3b22287820 */ /* 0x000fe20000410000 */
[----:B------:R-:W-:Y:S01]  /*1b20*/  FFMA.FTZ R35, R30, R35, 1 ;  /* 0x3f8000001e237423 */ /* 0x000fe20000010023 */
[----:B------:R-:W-:Y:S01]  /*1b30*/  FMUL.FTZ R30, R46, R33 ;  /* 0x000000212e1e7220 */ /* 0x000fe20000410000 */
[----:B------:R-:W-:Y:S01]  /*1b40*/  FADD.FTZ R33, R45, -UR14 ;  /* 0x8000000e2d217e21 */ /* 0x000fe20008010000 */
[----:B-1----:R-:W-:Y:S02]  /*1b50*/  FADD.FTZ R36, -R38, 1 ;  /* 0x3f80000026247421 */ /* 0x002fe40000010100 */
[----:B------:R-:W-:Y:S01]  /*1b60*/  FMUL.FTZ R30, R30, R35 ;  /* 0x000000231e1e7220 */ /* 0x000fe20000410000 */
[----:B------:R-:W-:Y:S01]  /*1b70*/  FMUL.FTZ R33, R33, UR7 ;  /* 0x0000000721217c20 */ /* 0x000fe20008410000 */
[----:B------:R-:W1:Y:S01]  /*1b80*/  MUFU.EX2 R40, R40 ;  /* 0x0000002800287308 */ /* 0x000e620000000800 */
[----:B------:R-:W-:Y:S01]  /*1b90*/  FFMA.FTZ R39, R39, R36, 1 ;  /* 0x3f80000027277423 */ /* 0x000fe20000010024 */
[----:B0-----:R-:W-:Y:S01]  /*1ba0*/  FADD.FTZ R51, R50, 1 ;  /* 0x3f80000032337421 */ /* 0x001fe20000010000 */
[----:B------:R-:W-:Y:S01]  /*1bb0*/  FFMA.FTZ R35, R0, R33, R59 ;  /* 0x0000002100237223 */ /* 0x000fe2000001003b */
[----:B------:R-:W-:-:S03]  /*1bc0*/  FMUL.FTZ R38, R47, R38 ;  /* 0x000000262f267220 */ /* 0x000fc60000410000 */
[----:B------:R-:W-:Y:S01]  /*1bd0*/  FMUL.FTZ R64, R35, -1.4426950216293334961 ;  /* 0xbfb8aa3b23407820 */ /* 0x000fe20000410000 */
[----:B------:R-:W-:Y:S01]  /*1be0*/  MUFU.RCP R51, R51 ;  /* 0x0000003300337308 */ /* 0x000fe20000001000 */
[----:B------:R-:W-:Y:S01]  /*1bf0*/  FMUL.FTZ R39, R38, R39 ;  /* 0x0000002726277220 */ /* 0x000fe20000410000 */
[----:B--2---:R-:W-:Y:S01]  /*1c00*/  FADD.FTZ R65, -R41, 1 ;  /* 0x3f80000029417421 */ /* 0x004fe20000010100 */
[----:B------:R-:W-:Y:S01]  /*1c10*/  FMUL.FTZ R41, R2, R41 ;  /* 0x0000002902297220 */ /* 0x000fe20000410000 */
[----:B-1----:R-:W-:Y:S02]  /*1c20*/  FADD.FTZ R50, R40, 1 ;  /* 0x3f80000028327421 */ /* 0x002fe40000010000 */
[----:B------:R-:W-:Y:S02]  /*1c30*/  FFMA.FTZ R42, R42, R65, 1 ;  /* 0x3f8000002a2a7423 */ /* 0x000fe40000010041 */
[----:B------:R-:W0:Y:S02]  /*1c40*/  MUFU.EX2 R36, R64 ;  /* 0x0000004000247308 */ /* 0x000e240000000800 */
[----:B------:R-:W-:-:S02]  /*1c50*/  FMUL.FTZ R42, R41, R42 ;  /* 0x0000002a292a7220 */ /* 0x000fc40000410000 */
[----:B------:R-:W-:Y:S01]  /*1c60*/  MUFU.RCP R40, R50 ;  /* 0x0000003200287308 */ /* 0x000fe20000001000 */
[----:B------:R-:W-:Y:S01]  /*1c70*/  FMUL.FTZ R41, R0, R39 ;  /* 0x0000002700297220 */ /* 0x000fe20000410000 */
[----:B------:R-:W-:Y:S01]  /*1c80*/  FMUL.FTZ R65, R52, R42 ;  /* 0x0000002a34417220 */ /* 0x000fe20000410000 */
[----:B0-----:R-:W-:-:S06]  /*1c90*/  FADD.FTZ R36, R36, 1 ;  /* 0x3f80000024247421 */ /* 0x001fcc0000010000 */
[----:B------:R-:W0:Y:S02]  /*1ca0*/  MUFU.RCP R36, R36 ;  /* 0x0000002400247308 */ /* 0x000e240000001000 */
[----:B0-----:R-:W-:-:S04]  /*1cb0*/  FADD.FTZ R38, -R36, 1 ;  /* 0x3f80000024267421 */ /* 0x001fc80000010100 */
[----:B------:R-:W-:Y:S01]  /*1cc0*/  FFMA.FTZ R35, R35, R38, 1 ;  /* 0x3f80000023237423 */ /* 0x000fe20000010026 */
[----:B------:R-:W-:Y:S01]  /*1cd0*/  FMUL.FTZ R38, R3, R36 ;  /* 0x0000002403267220 */ /* 0x000fe20000410000 */
[----:B------:R-:W-:-:S03]  /*1ce0*/  FADD.FTZ R36, -R51, 1 ;  /* 0x3f80000033247421 */ /* 0x000fc60000010100 */
[----:B------:R-:W-:Y:S01]  /*1cf0*/  FMUL.FTZ R38, R38, R35 ;  /* 0x0000002326267220 */ /* 0x000fe20000410000 */
[----:B------:R-:W-:Y:S01]  /*1d00*/  FADD.FTZ R35, -R40, 1 ;  /* 0x3f80000028237421 */ /* 0x000fe20000010100 */
[----:B------:R-:W-:-:S03]  /*1d10*/  FFMA.FTZ R31, R31, R36, 1 ;  /* 0x3f8000001f1f7423 */ /* 0x000fc60000010024 */
[----:B------:R-:W-:Y:S01]  /*1d20*/  FFMA.FTZ R36, R34, R35, 1 ;  /* 0x3f80000022247423 */ /* 0x000fe20000010023 */
[----:B------:R-:W-:Y:S01]  /*1d30*/  FMUL.FTZ R34, R6, R51 ;  /* 0x0000003306227220 */ /* 0x000fe20000410000 */
[----:B------:R-:W-:-:S03]  /*1d40*/  FMUL.FTZ R35, R7, R40 ;  /* 0x0000002807237220 */ /* 0x000fc60000410000 */
[----:B------:R-:W-:Y:S01]  /*1d50*/  FMUL.FTZ R34, R34, R31 ;  /* 0x0000001f22227220 */ /* 0x000fe20000410000 */
[----:B------:R-:W-:Y:S01]  /*1d60*/  FADD.FTZ R31, R8, -UR14 ;  /* 0x8000000e081f7e21 */ /* 0x000fe20008010000 */
[----:B------:R-:W-:Y:S01]  /*1d70*/  FMUL.FTZ R35, R35, R36 ;  /* 0x0000002423237220 */ /* 0x000fe20000410000 */
[C---:B------:R-:W-:Y:S02]  /*1d80*/  FMUL.FTZ R36, R52.reuse, R30 ;  /* 0x0000001e34247220 */ /* 0x040fe40000410000 */
[----:B------:R-:W-:Y:S02]  /*1d90*/  FMUL.FTZ R31, R31, UR7 ;  /* 0x000000071f1f7c20 */ /* 0x000fe40008410000 */
[C---:B------:R-:W-:Y:S01]  /*1da0*/  FFMA.FTZ R51, R29.reuse, R36, RZ ;  /* 0x000000241d337223 */ /* 0x040fe200000100ff */
[----:B------:R-:W-:Y:S01]  /*1db0*/  FADD.FTZ R40, RZ, R36 ;  /* 0x00000024ff287221 */ /* 0x000fe20000010000 */
[----:B------:R-:W-:Y:S01]  /*1dc0*/  FFMA.FTZ R50, R52, R31, R60 ;  /* 0x0000001f34327223 */ /* 0x000fe2000001003c */
[----:B------:R-:W-:Y:S01]  /*1dd0*/  FFMA.FTZ R36, R29, R30, RZ ;  /* 0x0000001e1d247223 */ /* 0x000fe200000100ff */
[----:B------:R-:W-:Y:S01]  /*1de0*/  FFMA.FTZ R64, R28, R41, R51 ;  /* 0x000000291c407223 */ /* 0x000fe20000010033 */
[----:B------:R-:W-:Y:S01]  /*1df0*/  FADD.FTZ R40, R41, R40 ;  /* 0x0000002829287221 */ /* 0x000fe20000010000 */
[----:B------:R-:W-:Y:S01]  /*1e00*/  FMUL.FTZ R51, R50, -1.4426950216293334961 ;  /* 0xbfb8aa3b32337820 */ /* 0x000fe20000410000 */
[----:B------:R-:W-:Y:S01]  /*1e10*/  FADD.FTZ R41, RZ, R30 ;  /* 0x0000001eff297221 */ /* 0x000fe20000010000 */
[----:B------:R-:W-:Y:S01]  /*1e20*/  FFMA.FTZ R36, R43, R42, R36 ;  /* 0x0000002a2b247223 */ /* 0x000fe20000010024 */
[----:B------:R-:W-:Y:S01]  /*1e30*/  FFMA.FTZ R28, R28, R39, RZ ;  /* 0x000000271c1c7223 */ /* 0x000fe200000100ff */
[----:B------:R-:W-:Y:S01]  /*1e40*/  FADD.FTZ R39, RZ, R39 ;  /* 0x00000027ff277221 */ /* 0x000fe20000010000 */
[----:B------:R-:W-:Y:S01]  /*1e50*/  FADD.FTZ R41, R41, R42 ;  /* 0x0000002a29297221 */ /* 0x000fe20000010000 */
[----:B------:R-:W0:Y:S01]  /*1e60*/  MUFU.EX2 R51, R51 ;  /* 0x0000003300337308 */ /* 0x000e220000000800 */
[----:B------:R-:W-:Y:S01]  /*1e70*/  FFMA.FTZ R42, R43, R65, R64 ;  /* 0x000000412b2a7223 */ /* 0x000fe20000010040 */
[----:B------:R-:W-:Y:S01]  /*1e80*/  FADD.FTZ R43, R40, R65 ;  /* 0x00000041282b7221 */ /* 0x000fe20000010000 */
[----:B------:R-:W-:Y:S01]  /*1e90*/  FADD.FTZ R40, R39, R38 ;  /* 0x0000002627287221 */ /* 0x000fe20000010000 */
[----:B------:R-:W-:Y:S01]  /*1ea0*/  FFMA.FTZ R39, R33, R38, R28 ;  /* 0x0000002621277223 */ /* 0x000fe2000001001c */
[----:B------:R-:W-:Y:S01]  /*1eb0*/  FADD.FTZ R41, R41, R34 ;  /* 0x0000002229297221 */ /* 0x000fe20000010000 */
[----:B0-----:R-:W-:-:S06]  /*1ec0*/  FADD.FTZ R51, R51, 1 ;  /* 0x3f80000033337421 */ /* 0x001fcc0000010000 */
[----:B------:R-:W0:Y:S02]  /*1ed0*/  MUFU.RCP R51, R51 ;  /* 0x0000003300337308 */ /* 0x000e240000001000 */
[----:B0-----:R-:W-:Y:S01]  /*1ee0*/  FADD.FTZ R29, -R51, 1 ;  /* 0x3f800000331d7421 */ /* 0x001fe20000010100 */
[----:B------:R-:W-:Y:S01]  /*1ef0*/  FMUL.FTZ R30, R10, R51 ;  /* 0x000000330a1e7220 */ /* 0x000fe20000410000 */
[----:B------:R-:W-:Y:S01]  /*1f00*/  FMUL.FTZ R51, R0, R38 ;  /* 0x0000002600337220 */ /* 0x000fe20000410000 */
[----:B------:R-:W-:Y:S01]  /*1f10*/  FFMA.FTZ R38, R37, R34, R36 ;  /* 0x0000002225267223 */ /* 0x000fe20000010024 */
[----:B------:R-:W-:Y:S01]  /*1f20*/  FFMA.FTZ R29, R50, R29, 1 ;  /* 0x3f800000321d7423 */ /* 0x000fe2000001001d */
[----:B------:R-:W-:Y:S01]  /*1f30*/  FADD.FTZ R36, R13, -UR14 ;  /* 0x8000000e0d247e21 */ /* 0x000fe20008010000 */
[----:B------:R-:W-:Y:S01]  /*1f40*/  FFMA.FTZ R42, R33, R51, R42 ;  /* 0x00000033212a7223 */ /* 0x000fe2000001002a */
[----:B------:R-:W-:Y:S01]  /*1f50*/  FADD.FTZ R43, R51, R43 ;  /* 0x0000002b332b7221 */ /* 0x000fe20000010000 */
[----:B------:R-:W-:Y:S01]  /*1f60*/  FMUL.FTZ R30, R30, R29 ;  /* 0x0000001d1e1e7220 */ /* 0x000fe20000410000 */
[----:B------:R-:W-:Y:S01]  /*1f70*/  FADD.FTZ R29, R9, -UR14 ;  /* 0x8000000e091d7e21 */ /* 0x000fe20008010000 */
[----:B------:R-:W-:-:S02]  /*1f80*/  FMUL.FTZ R36, R36, UR7 ;  /* 0x0000000724247c20 */ /* 0x000fc40008410000 */
[----:B------:R-:W-:Y:S01]  /*1f90*/  FADD.FTZ R41, R41, R30 ;  /* 0x0000001e29297221 */ /* 0x000fe20000010000 */
[----:B------:R-:W-:Y:S01]  /*1fa0*/  FMUL.FTZ R29, R29, UR7 ;  /* 0x000000071d1d7c20 */ /* 0x000fe20008410000 */
[----:B------:R-:W-:-:S03]  /*1fb0*/  FFMA.FTZ R38, R31, R30, R38 ;  /* 0x0000001e1f267223 */ /* 0x000fc60000010026 */
        /* <DEDUP_REMOVED lines=8> */
[----:B------:R-:W-:Y:S01]  /*2040*/  FADD.FTZ R43, R40, R35 ;  /* 0x00000023282b7221 */ /* 0x000fe20000010000 */
[-C--:B------:R-:W-:Y:S01]  /*2050*/  FFMA.FTZ R40, R32, R35.reuse, R39 ;  /* 0x0000002320287223 */ /* 0x080fe20000010027 */
[----:B------:R-:W-:Y:S01]  /*2060*/  FMUL.FTZ R39, R0, R35 ;  /* 0x0000002300277220 */ /* 0x000fe20000410000 */
[----:B------:R-:W-:-:S03]  /*2070*/  FMUL.FTZ R65, R52, R30 ;  /* 0x0000001e34417220 */ /* 0x000fc60000410000 */
[----:B------:R-:W-:Y:S01]  /*2080*/  FFMA.FTZ R32, R32, R39, R37 ;  /* 0x0000002720207223 */ /* 0x000fe20000010025 */
[----:B------:R-:W-:Y:S01]  /*2090*/  FADD.FTZ R37, R16, -UR14 ;  /* 0x8000000e10257e21 */ /* 0x000fe20008010000 */
[----:B------:R-:W-:-:S03]  /*20a0*/  FADD.FTZ R42, R39, R42 ;  /* 0x0000002a272a7221 */ /* 0x000fc60000010000 */
[----:B------:R-:W-:Y:S01]  /*20b0*/  FMUL.FTZ R37, R37, UR7 ;  /* 0x0000000725257c20 */ /* 0x000fe20008410000 */
[----:B------:R-:W-:-:S03]  /*20c0*/  FADD.FTZ R42, R42, R65 ;  /* 0x000000412a2a7221 */ /* 0x000fc60000010000 */
[----:B------:R-:W-:Y:S01]  /*20d0*/  FFMA.FTZ R39, R52, R37, R60 ;  /* 0x0000002534277223 */ /* 0x000fe2000001003c */
[----:B0-----:R-:W-:Y:S01]  /*20e0*/  FADD.FTZ R33, -R64, 1 ;  /* 0x3f80000040217421 */ /* 0x001fe20000010100 */
[----:B------:R-:W-:-:S03]  /*20f0*/  FMUL.FTZ R28, R11, R64 ;  /* 0x000000400b1c7220 */ /* 0x000fc60000410000 */
[----:B------:R-:W-:-:S04]  /*2100*/  FFMA.FTZ R33, R50, R33, 1 ;  /* 0x3f80000032217423 */ /* 0x000fc80000010021 */
        /* <DEDUP_REMOVED lines=21> */
[----:B------:R-:W-:-:S03]  /*2260*/  FMUL.FTZ R64, R39, -1.4426950216293334961 ;  /* 0xbfb8aa3b27407820 */ /* 0x000fc60000410000 */
[----:B------:R-:W-:Y:S01]  /*2270*/  FMUL.FTZ R35, R35, R50 ;  /* 0x0000003223237220 */ /* 0x000fe20000410000 */
[----:B------:R-:W-:Y:S01]  /*2280*/  FFMA.FTZ R50, R31, R65, R32 ;  /* 0x000000411f327223 */ /* 0x000fe20000010020 */
[----:B------:R-:W-:Y:S01]  /*2290*/  FADD.FTZ R32, R43, R28 ;  /* 0x0000001c2b207221 */ /* 0x000fe20000010000 */
[----:B------:R-:W0:Y:S01]  /*22a0*/  MUFU.EX2 R64, R64 ;  /* 0x0000004000407308 */ /* 0x000e220000000800 */
[----:B------:R-:W-:Y:S02]  /*22b0*/  FFMA.FTZ R43, R29, R28, R40 ;  /* 0x0000001c1d2b7223 */ /* 0x000fe40000010028 */
[----:B------:R-:W-:Y:S02]  /*22c0*/  FADD.FTZ R32, R32, R35 ;  /* 0x0000002320207221 */ /* 0x000fe40000010000 */
[----:B------:R-:W-:Y:S01]  /*22d0*/  FFMA.FTZ R43, R36, R35, R43 ;  /* 0x00000023242b7223 */ /* 0x000fe2000001002b */
        /* <DEDUP_REMOVED lines=35> */
[----:B------:R-:W-:Y:S01]  /*2510*/  FADD.FTZ R41, R24, -UR14 ;  /* 0x8000000e18297e21 */ /* 0x000fe20008010000 */
[----:B------:R-:W-:Y:S01]  /*2520*/  FADD.FTZ R42, R64, R42 ;  /* 0x0000002a402a7221 */ /* 0x000fe20000010000 */
[----:B------:R-:W-:Y:S02]  /*2530*/  FMUL.FTZ R64, R0, R29 ;  /* 0x0000001d00407220 */ /* 0x000fe40000410000 */
[----:B------:R-:W-:Y:S01]  /*2540*/  FMUL.FTZ R41, R41, UR7 ;  /* 0x0000000729297c20 */ /* 0x000fe20008410000 */
        /* <DEDUP_REMOVED lines=17> */
[C---:B------:R-:W-:Y:S02]  /*2660*/  FFMA.FTZ R28, R30.reuse, R29, R43 ;  /* 0x0000001d1e1c7223 */ /* 0x040fe4000001002b */
[----:B------:R-:W-:Y:S01]  /*2670*/  FFMA.FTZ R30, R30, R64, R37 ;  /* 0x000000401e1e7223 */ /* 0x000fe20000010025 */
[----:B------:R-:W-:Y:S01]  /*2680*/  FADD.FTZ R42, R64, R42 ;  /* 0x0000002a402a7221 */ /* 0x000fe20000010000 */
[----:B0-----:R-:W-:-:S04]  /*2690*/  FADD.FTZ R35, -R50, 1 ;  /* 0x3f80000032237421 */ /* 0x001fc80000010100 */
[----:B------:R-:W-:Y:S01]  /*26a0*/  FFMA.FTZ R40, R40, R35, 1 ;  /* 0x3f80000028287423 */ /* 0x000fe20000010023 */
[----:B------:R-:W-:-:S04]  /*26b0*/  FMUL.FTZ R35, R23, R50 ;  /* 0x0000003217237220 */ /* 0x000fc80000410000 */
        /* <DEDUP_REMOVED lines=25> */
[----:B------:R-:W-:Y:S01]  /*2850*/  FFMA.FTZ R40, R33, R35, R28 ;  /* 0x0000002321287223 */ /* 0x000fe2000001001c */
[----:B------:R-:W-:Y:S02]  /*2860*/  FFMA.FTZ R28, R41, R36, R38 ;  /* 0x00000024291c7223 */ /* 0x000fe40000010026 */
[----:B------:R-:W-:Y:S01]  /*2870*/  FFMA.FTZ R34, R33, R30, R34 ;  /* 0x0000001e21227223 */ /* 0x000fe20000010022 */
[----:B------:R-:W-:Y:S01]  /*2880*/  FADD.FTZ R29, R30, R29 ;  /* 0x0000001d1e1d7221 */ /* 0x000fe20000010000 */
[----:B------:R-:W-:-:S04]  /*2890*/  FMUL.FTZ R30, R52, R36 ;  /* 0x00000024341e7220 */ /* 0x000fc80000410000 */
[----:B------:R-:W-:Y:S01]  /*28a0*/  FFMA.FTZ R42, R41, R30, R34 ;  /* 0x0000001e292a7223 */ /* 0x000fe20000010022 */
[----:B------:R-:W-:Y:S01]  /*28b0*/  FADD.FTZ R29, R29, R30 ;  /* 0x0000001e1d1d7221 */ /* 0x000fe20000010000 */
[----:B------:R-:W-:Y:S01]  /*28c0*/  FMUL.FTZ R30, R0, R37 ;  /* 0x00000025001e7220 */ /* 0x000fe20000410000 */
[----:B------:R-:W-:-:S03]  /*28d0*/  FADD.FTZ R34, R32, R35 ;  /* 0x0000002320227221 */ /* 0x000fc60000010000 */
[----:B------:R-:W-:Y:S01]  /*28e0*/  FADD.FTZ R32, R30, R29 ;  /* 0x0000001d1e207221 */ /* 0x000fe20000010000 */
[C---:B------:R-:W-:Y:S01]  /*28f0*/  FFMA.FTZ R33, R31.reuse, R30, R42 ;  /* 0x0000001e1f217223 */ /* 0x040fe2000001002a */
[----:B------:R-:W-:Y:S01]  /*2900*/  FFMA.FTZ R29, R31, R37, R40 ;  /* 0x000000251f1d7223 */ /* 0x000fe20000010028 */
[----:B------:R-:W-:Y:S01]  /*2910*/  FADD.FTZ R30, R51, R36 ;  /* 0x00000024331e7221 */ /* 0x000fe20000010000 */
[----:B------:R-:W-:-:S07]  /*2920*/  FADD.FTZ R31, R34, R37 ;  /* 0x00000025221f7221 */ /* 0x000fce0000010000 */
.L_x_1493:
        /* <DEDUP_REMOVED lines=46> */
.L_x_1495:
[----:B------:R-:W-:Y:S05]  /*2c10*/  BSYNC.RECONVERGENT B0 ;  /* 0x0000000000007941 */ /* 0x000fea0003800200 */
.L_x_1494:
        /* <DEDUP_REMOVED lines=37> */
.L_x_1497:
[----:B------:R-:W-:Y:S05]  /*2e70*/  BSYNC.RECONVERGENT B0 ;  /* 0x0000000000007941 */ /* 0x000fea0003800200 */
.L_x_1496:
        /* <DEDUP_REMOVED lines=78> */
.L_x_1499:
[----:B------:R-:W-:Y:S05]  /*3360*/  BSYNC.RECONVERGENT B0 ;  /* 0x0000000000007941 */ /* 0x000fea0003800200 */
.L_x_1498:
[----:B------:R-:W-:Y:S04]  /*3370*/  BSSY.RECONVERGENT B0, `(.L_x_1500) ;  /* 0x000001d000007945 */ /* 0x000fe80003800200 */
[----:B------:R-:W-:Y:S05]  /*3380*/  @P3 BRA `(.L_x_1501) ;  /* 0x00000000006c3947 */ /* 0x000fea0003800000 */
[----:B---3--:R-:W1:Y:S01]  /*3390*/  LDC.64 R32, c[0x0][0x3f8] ;  /* 0x0000fe00ff207b82 */ /* 0x008e620000000a00 */
[----:B------:R-:W-:-:S07]  /*33a0*/  IMAD R53, R53, 0x1c, R58 ;  /* 0x0000001c35357824 */ /* 0x000fce00078e023a */
[----:B------:R-:W3:Y:S01]  /*33b0*/  LDC.64 R38, c[0x0][0x3d8] ;  /* 0x0000f600ff267b82 */ /* 0x000ee20000000a00 */
[----:B-12---:R-:W-:Y:S01]  /*33c0*/  IMAD.WIDE.U32 R34, R32, 0x3, RZ ;  /* 0x0000000320227825 */ /* 0x006fe200078e00ff */
[----:B------:R-:W-:-:S04]  /*33d0*/  LEA R41, R33, R33, 0x1 ;  /* 0x0000002121297211 */ /* 0x000fc800078e08ff */
[----:B------:R-:W-:Y:S01]  /*33e0*/  IADD3 R41, PT, PT, R35, R41, RZ ;  /* 0x0000002923297210 */ /* 0x000fe20007ffe0ff */
[----:B---3--:R-:W-:-:S03]  /*33f0*/  IMAD.WIDE R38, R53, 0x4, R38 ;  /* 0x0000000435267825 */ /* 0x008fc600078e0226 */
        /* <DEDUP_REMOVED lines=20> */
.L_x_1501:
[----:B------:R-:W-:Y:S05]  /*3540*/  BSYNC.RECONVERGENT B0 ;  /* 0x0000000000007941 */ /* 0x000fea0003800200 */
.L_x_1500:
[----:B------:R-:W5:Y:S02]  /*3550*/  LDCU UR5, c[0x0][0x370] ;  /* 0x00006e00ff0577ac */ /* 0x000f640008000800 */
[----:B-----5:R-:W-:-:S09]  /*3560*/  UISETP.GE.U32.AND UP0, UPT, UR5, 0x2, UPT ;  /* 0x000000020500788c */ /* 0x020fd2000bf06070 */
[----:B------:R-:W-:Y:S05]  /*3570*/  BRA.U !UP0, `(.L_x_1502) ;  /* 0x0000000908b87547 */ /* 0x000fea000b800000 */
[----:B----4-:R-:W4:Y:S01]  /*3580*/  LDC R28, c[0x0][0x370] ;  /* 0x0000dc00ff1c7b82 */ /* 0x010f220000000800 */
[----:B------:R-:W-:-:S05]  /*3590*/  LOP3.LUT R29, R62, 0x1, RZ, 0xc0, !PT ;  /* 0x000000013e1d7812 */ /* 0x000fca00078ec0ff */
[----:B------:R-:W-:Y:S02]  /*35a0*/  IMAD R31, R29, R56, RZ ;  /* 0x000000381d1f7224 */ /* 0x000fe400078e02ff */
[----:B------:R-:W5:Y:S02]  /*35b0*/  LDC.64 R64, c[0x0][0x3d0] ;  /* 0x0000f400ff407b82 */ /* 0x000f640000000a00 */
[----:B----4-:R-:W-:-:S05]  /*35c0*/  IMAD R28, R31, R28, RZ ;  /* 0x0000001c1f1c7224 */ /* 0x010fca00078e02ff */
[----:B------:R-:W-:-:S05]  /*35d0*/  SHF.L.U32 R29, R28, 0x1, RZ ;  /* 0x000000011c1d7819 */ /* 0x000fca00000006ff */
[----:B-----5:R-:W-:Y:S01]  /*35e0*/  IMAD.WIDE R64, R29, 0x4, R64 ;  /* 0x000000041d407825 */ /* 0x020fe200078e0240 */
[----:B------:R-:W-:Y:S06]  /*35f0*/  @P1 BRA `(.L_x_1503) ;  /* 0x0000000000541947 */ /* 0x000fec0003800000 */
[----:B------:R-:W4:Y:S01]  /*3600*/  LDC.64 R28, c[0x0][0x3c8] ;  /* 0x0000f200ff1c7b82 */ /* 0x000f220000000a00 */
[----:B------:R-:W-:Y:S01]  /*3610*/  IADD3 R31, PT, PT, R31, R57, RZ ;  /* 0x000000391f1f7210 */ /* 0x000fe20007ffe0ff */
[----:B------:R-:W-:Y:S01]  /*3620*/  IMAD R33, R56, UR10, R57 ;  /* 0x0000000a38217c24 */ /* 0x000fe2000f8e0239 */
[----:B---3--:R-:W-:-:S03]  /*3630*/  LOP3.LUT P0, R32, R62, 0x2, RZ, 0xc0, !PT ;  /* 0x000000023e207812 */ /* 0x008fc6000780c0ff */
        /* <DEDUP_REMOVED lines=12> */
.L_x_1504:
[----:B------:R-:W3:Y:S04]  /*3700*/  LDG.E.STRONG.GPU R30, desc[UR8][R28.64] ;  /* 0x000000081c1e7981 */ /* 0x000ee8000c1ef900 */
[----:B---3--:R-:W-:Y:S01]  /*3710*/  CCTL.IVALL ;  /* 0x00000000ff00798f */ /* 0x008fe20002000000 */
[----:B------:R-:W-:Y:S05]  /*3720*/  YIELD ;  /* 0x0000000000007946 */ /* 0x000fea0003800000 */
[----:B------:R-:W-:-:S13]  /*3730*/  ISETP.NE.AND P0, PT, R30, R35, PT ;  /* 0x000000231e00720c */ /* 0x000fda0003f05270 */
[----:B------:R-:W-:Y:S05]  /*3740*/  @P0 BRA `(.L_x_1504) ;  /* 0xfffffffc00ec0947 */ /* 0x000fea000383ffff */
.L_x_1503:
        /* <DEDUP_REMOVED lines=11> */
[----:B--2---:R-:W-:Y:S01]  /*3800*/  IADD3 R34, PT, PT, R57, R56, RZ ;  /* 0x0000003839227210 */ /* 0x004fe20007ffe0ff */
[----:B------:R-:W-:Y:S01]  /*3810*/  IMAD R38, R56, 0x3, R57 ;  /* 0x0000000338267824 */ /* 0x000fe200078e0239 */
[----:B-1----:R-:W-:Y:S01]  /*3820*/  MOV R35, RZ ;  /* 0x000000ff00237202 */ /* 0x002fe20000000f00 */
[----:B------:R-:W-:Y:S01]  /*3830*/  UIADD3 UR5, UPT, UPT, -UR10, URZ, URZ ;  /* 0x000000ff0a057290 */ /* 0x000fe2000fffe1ff */
[----:B------:R-:W-:-:S11]  /*3840*/  MOV R36, R57 ;  /* 0x0000003900247202 */ /* 0x000fd60000000f00 */
.L_x_1506:
[----:B------:R-:W-:Y:S02]  /*3850*/  ISETP.EQ.OR P3, PT, RZ, UR5, P1 ;  /* 0x00000005ff007c0c */ /* 0x000fe40008f62670 */
[----:B------:R-:W-:-:S04]  /*3860*/  IADD3 R28, PT, PT, R35, 0x1, RZ ;  /* 0x00000001231c7810 */ /* 0x000fc80007ffe0ff */
[----:B------:R-:W-:-:S07]  /*3870*/  ISETP.EQ.OR P4, PT, R28, UR10, P1 ;  /* 0x0000000a1c007c0c */ /* 0x000fce0008f82670 */
[----:B------:R-:W-:-:S06]  /*3880*/  @!P3 IMAD.WIDE.U32 R28, R36, 0x8, R64 ;  /* 0x00000008241cb825 */ /* 0x000fcc00078e0040 */
[----:B------:R-:W0:Y:S01]  /*3890*/  @!P3 LDG.E.64 R28, desc[UR8][R28.64] ;  /* 0x000000081c1cb981 */ /* 0x000e22000c1e1b00 */
[----:B------:R-:W-:Y:S01]  /*38a0*/  @!P4 IMAD.WIDE.U32 R30, R34, 0x8, R64 ;  /* 0x00000008221ec825 */ /* 0x000fe200078e0040 */
[----:B---3--:R-:W-:-:S04]  /*38b0*/  IADD3 R32, PT, PT, R35, 0x2, RZ ;  /* 0x0000000223207810 */ /* 0x008fc80007ffe0ff */
[----:B------:R-:W-:Y:S01]  /*38c0*/  ISETP.EQ.OR P0, PT, R32, UR10, P1 ;  /* 0x0000000a20007c0c */ /* 0x000fe20008f02670 */
[----:B------:R-:W2:Y:S01]  /*38d0*/  @!P4 LDG.E.64 R30, desc[UR8][R30.64] ;  /* 0x000000081e1ec981 */ /* 0x000ea2000c1e1b00 */
[----:B------:R-:W-:-:S04]  /*38e0*/  IADD3 R32, PT, PT, R35, 0x3, RZ ;  /* 0x0000000323207810 */ /* 0x000fc80007ffe0ff */
[----:B------:R-:W-:-:S07]  /*38f0*/  ISETP.EQ.OR P2, PT, R32, UR10, P1 ;  /* 0x0000000a20007c0c */ /* 0x000fce0008f42670 */
[----:B------:R-:W-:-:S06]  /*3900*/  @!P0 IMAD.WIDE.U32 R32, R37, 0x8, R64 ;  /* 0x0000000825208825 */ /* 0x000fcc00078e0040 */
        /* <DEDUP_REMOVED lines=34> */
[----:B------:R-:W-:Y:S02]  /*3b30*/  LEA R36, R56, R36, 0x3 ;  /* 0x0000002438247211 */ /* 0x000fe400078e18ff */
        /* <DEDUP_REMOVED lines=15> */
.L_x_1505:
        /* <DEDUP_REMOVED lines=12> */
[C---:B------:R-:W-:Y:S02]  /*3cf0*/  IADD3 R33, PT, PT, R36.reuse, 0x2, RZ ;  /* 0x0000000224217810 */ /* 0x040fe40007ffe0ff */
[----:B------:R-:W-:Y:S02]  /*3d00*/  ISETP.EQ.OR P2, PT, R31, UR10, P1 ;  /* 0x0000000a1f007c0c */ /* 0x000fe40008f42670 */
[----:B-1----:R-:W-:Y:S02]  /*3d10*/  IADD3 R35, PT, PT, R36, 0x3, RZ ;  /* 0x0000000324237810 */ /* 0x002fe40007ffe0ff */
        /* <DEDUP_REMOVED lines=9> */
[--C-:B---3--:R-:W-:Y:S01]  /*3db0*/  @!P3 IMAD.WIDE.U32 R32, R33, 0x8, R64.reuse ;  /* 0x000000082120b825 */ /* 0x108fe200078e0040 */
        /* <DEDUP_REMOVED lines=13> */
.L_x_1507:
        /* <DEDUP_REMOVED lines=19> */
.L_x_1508:
        /* <DEDUP_REMOVED lines=9> */
.L_x_1509:
[----:B------:R-:W-:Y:S05]  /*4050*/  BSYNC.RECONVERGENT B0 ;  /* 0x0000000000007941 */ /* 0x000fea0003800200 */
.L_x_1502:
        /* <DEDUP_REMOVED lines=19> */
[----:B---3--:R-:W-:Y:S01]  /*4190*/  FFMA.FTZ R32, R52, R33, R60 ;  /* 0x0000002134207223 */ /* 0x008fe2000001003c */
[----:B------:R-:W-:-:S03]  /*41a0*/  FFMA.FTZ R33, R0, R34, R59 ;  /* 0x0000002200217223 */ /* 0x000fc6000001003b */
[----:B-1----:R-:W-:Y:S01]  /*41b0*/  FMUL.FTZ R35, R32, -1.4426950216293334961 ;  /* 0xbfb8aa3b20237820 */ /* 0x002fe20000410000 */
        /* <DEDUP_REMOVED lines=15> */
.L_x_1510:
[----:B------:R-:W-:Y:S01]  /*42b0*/  SHF.R.S32.HI R36, RZ, 0x1f, R28 ;  /* 0x0000001fff247819 */ /* 0x000fe2000001141c */
[----:B------:R-:W-:Y:S01]  /*42c0*/  FFMA.FTZ R48, R52, R46, -R31 ;  /* 0x0000002e34307223 */ /* 0x000fe2000001081f */
[----:B------:R-:W-:Y:S01]  /*42d0*/  IADD3 R43, PT, PT, R28, 0x10, RZ ;  /* 0x000000101c2b7810 */ /* 0x000fe20007ffe0ff */
[----:B------:R-:W-:Y:S01]  /*42e0*/  FADD.FTZ R37, R44, -UR14 ;  /* 0x8000000e2c257e21 */ /* 0x000fe20008010000 */
[----:B------:R-:W-:Y:S01]  /*42f0*/  ISETP.GE.AND.EX P2, PT, R36, UR17, PT, P2 ;  /* 0x0000001124007c0c */ /* 0x000fe2000bf46320 */
[----:B-1----:R-:W-:Y:S01]  /*4300*/  FFMA.FTZ R35, R30, R34, R29 ;  /* 0x000000221e237223 */ /* 0x002fe2000001001d */
[C---:B------:R-:W-:Y:S01]  /*4310*/  IADD3 R31, PT, PT, R28.reuse, 0x20, RZ ;  /* 0x000000201c1f7810 */ /* 0x040fe20007ffe0ff */
[----:B------:R-:W-:Y:S01]  /*4320*/  BSSY.RECONVERGENT B0, `(.L_x_1511) ;  /* 0x0000024000007945 */ /* 0x000fe20003800200 */
[C---:B---3--:R-:W-:Y:S01]  /*4330*/  IADD3 R32, PT, PT, R28.reuse, 0x30, RZ ;  /* 0x000000301c207810 */ /* 0x048fe20007ffe0ff */
[----:B------:R-:W-:Y:S01]  /*4340*/  FADD.FTZ R44, R45, -UR14 ;  /* 0x8000000e2d2c7e21 */ /* 0x000fe20008010000 */
[C---:B------:R-:W-:Y:S01]  /*4350*/  IADD3 R33, PT, PT, R28.reuse, 0x40, RZ ;  /* 0x000000401c217810 */ /* 0x040fe20007ffe0ff */
        /* <DEDUP_REMOVED lines=20> */
[----:B------:R-:W-:Y:S01]  /*44a0*/  MOV R37, R69 ;  /* 0x0000004500257202 */ /* 0x000fe20000000f00 */
[----:B------:R-:W1:Y:S01]  /*44b0*/  LDCU.64 UR12, c[0x0][0x380] ;  /* 0x00007000ff0c77ac */ /* 0x000e620008000a00 */
[----:B0-----:R-:W-:Y:S01]  /*44c0*/  IMAD R35, R36, UR18, RZ ;  /* 0x0000001224237c24 */ /* 0x001fe2000f8e02ff */
[----:B------:R-:W-:-:S03]  /*44d0*/  MOV R36, R66 ;  /* 0x0000004200247202 */ /* 0x000fc60000000f00 */
[C---:B------:R-:W-:Y:S02]  /*44e0*/  IMAD R35, R28.reuse, UR19, R35 ;  /* 0x000000131c237c24 */ /* 0x040fe4000f8e0223 */
[----:B------:R-:W-:-:S05]  /*44f0*/  IMAD.WIDE.U32 R36, R28, UR18, R36 ;  /* 0x000000121c247c25 */ /* 0x000fca000f8e0024 */
[----:B------:R-:W-:Y:S01]  /*4500*/  IADD3 R35, PT, PT, R37, R35, RZ ;  /* 0x0000002325237210 */ /* 0x000fe20007ffe0ff */
[----:B------:R-:W-:Y:S01]  /*4510*/  FMUL.FTZ R37, R47, UR7 ;  /* 0x000000072f257c20 */ /* 0x000fe20008410000 */
[----:B-1----:R-:W-:-:S04]  /*4520*/  LEA R34, P2, R36, UR12, 0x2 ;  /* 0x0000000c24227c11 */ /* 0x002fc8000f8410ff */
[----:B------:R-:W-:Y:S01]  /*4530*/  LEA.HI.X R35, R36, UR13, R35, 0x2, P2 ;  /* 0x0000000d24237c11 */ /* 0x000fe200090f1423 */
[----:B------:R-:W-:-:S05]  /*4540*/  FMUL.FTZ R36, R48, UR7 ;  /* 0x0000000730247c20 */ /* 0x000fca0008410000 */
[----:B------:R0:W-:Y:S03]  /*4550*/  STG.E.64 desc[UR8][R34.64], R36 ;  /* 0x0000002422007986 */ /* 0x0001e6000c101b08 */
.L_x_1512:
[----:B------:R-:W-:Y:S05]  /*4560*/  BSYNC.RECONVERGENT B0 ;  /* 0x0000000000007941 */ /* 0x000fea0003800200 */
.L_x_1511:
        /* <DEDUP_REMOVED lines=21> */
.L_x_1513:
[----:B------:R-:W-:Y:S01]  /*46c0*/  FADD.FTZ R37, R4, -UR14 ;  /* 0x8000000e04257e21 */ /* 0x000fe20008010000 */
[----:B------:R-:W-:Y:S01]  /*46d0*/  FFMA.FTZ R45, R30, R44, R29 ;  /* 0x0000002c1e2d7223 */ /* 0x000fe2000001001d */
        /* <DEDUP_REMOVED lines=19> */
.L_x_1515:
[----:B------:R-:W-:Y:S05]  /*4810*/  BSYNC.RECONVERGENT B0 ;  /* 0x0000000000007941 */ /* 0x000fea0003800200 */
.L_x_1514:
        /* <DEDUP_REMOVED lines=21> */
.L_x_1516:
[----:B------:R-:W-:Y:S01]  /*4970*/  FADD.FTZ R8, R8, -UR14 ;  /* 0x8000000e08087e21 */ /* 0x000fe20008010000 */
[----:B0-----:R-:W-:Y:S01]  /*4980*/  FFMA.FTZ R5, R30, R45, R29 ;  /* 0x0000002d1e057223 */ /* 0x001fe2000001001d */
        /* <DEDUP_REMOVED lines=19> */
.L_x_1518:
[----:B------:R-:W-:Y:S05]  /*4ac0*/  BSYNC.RECONVERGENT B0 ;  /* 0x0000000000007941 */ /* 0x000fea0003800200 */
.L_x_1517:
        /* <DEDUP_REMOVED lines=21> */
.L_x_1519:
[----:B------:R-:W-:Y:S01]  /*4c20*/  FADD.FTZ R12, R12, -UR14 ;  /* 0x8000000e0c0c7e21 */ /* 0x000fe20008010000 */
[----:B------:R-:W-:Y:S01]  /*4c30*/  FFMA.FTZ R3, R30, R36, R29 ;  /* 0x000000241e037223 */ /* 0x000fe2000001001d */
[----:B------:R-:W-:Y:S01]  /*4c40*/  BSSY.RECONVERGENT B0, `(.L_x_1520) ;  /* 0x0000013000007945 */ /* 0x000fe20003800200 */
[----:B0-----:R-:W-:Y:S01]  /*4c50*/  FFMA.FTZ R6, R52, R10, -R31 ;  /* 0x0000000a34067223 */ /* 0x001fe2000001081f */
        /* <DEDUP_REMOVED lines=17> */
.L_x_1521:
[----:B------:R-:W-:Y:S05]  /*4d70*/  BSYNC.RECONVERGENT B0 ;  /* 0x0000000000007941 */ /* 0x000fea0003800200 */
.L_x_1520:
        /* <DEDUP_REMOVED lines=21> */
.L_x_1522:
        /* <DEDUP_REMOVED lines=21> */
.L_x_1524:
[----:B------:R-:W-:Y:S05]  /*5020*/  BSYNC.RECONVERGENT B0 ;  /* 0x0000000000007941 */ /* 0x000fea0003800200 */
.L_x_1523:
        /* <DEDUP_REMOVED lines=21> */
.L_x_1525:
[----:B------:R-:W-:Y:S01]  /*5180*/  FFMA.FTZ R3, R30, R17, R29 ;  /* 0x000000111e037223 */ /* 0x000fe2000001001d */
[----:B------:R-:W-:Y:S01]  /*5190*/  BSSY.RECONVERGENT B0, `(.L_x_1526) ;  /* 0x0000013000007945 */ /* 0x000fe20003800200 */
[----:B------:R-:W-:Y:S01]  /*51a0*/  FFMA.FTZ R11, R52, R18, -R11 ;  /* 0x00000012340b7223 */ /* 0x000fe2000001080b */
[----:B------:R-:W-:Y:S01]  /*51b0*/  FADD.FTZ R20, R20, -UR14 ;  /* 0x8000000e14147e21 */ /* 0x000fe20008010000 */
[----:B------:R-:W-:Y:S01]  /*51c0*/  FADD.FTZ R21, R21, -UR14 ;  /* 0x8000000e15157e21 */ /* 0x000fe20008010000 */
        /* <DEDUP_REMOVED lines=15> */
.L_x_1527:
[----:B------:R-:W-:Y:S05]  /*52c0*/  BSYNC.RECONVERGENT B0 ;  /* 0x0000000000007941 */ /* 0x000fea0003800200 */
.L_x_1526:
        /* <DEDUP_REMOVED lines=10> */
[C---:B------:R-:W-:Y:S01]  /*5370*/  FFMA.FTZ R15, R30.reuse, R5, R29 ;  /* 0x000000051e0f7223 */ /* 0x040fe2000001001d */
[----:B------:R-:W-:Y:S01]  /*5380*/  SHF.R.S32.HI R12, RZ, 0x1f, R19 ;  /* 0x0000001fff0c7819 */ /* 0x000fe20000011413 */
[C-C-:B------:R-:W-:Y:S01]  /*5390*/  FFMA.FTZ R17, R30.reuse, R4, R29.reuse ;  /* 0x000000041e117223 */ /* 0x140fe2000001001d */
[--C-:B0-----:R-:W-:Y:S01]  /*53a0*/  FFMA.FTZ R3, R30, R24, R29.reuse ;  /* 0x000000181e037223 */ /* 0x101fe2000001001d */
        /* <DEDUP_REMOVED lines=22> */
.L_x_1528:
        /* <DEDUP_REMOVED lines=18> */
.L_x_1530:
[----:B------:R-:W-:Y:S05]  /*5630*/  BSYNC.RECONVERGENT B0 ;  /* 0x0000000000007941 */ /* 0x000fea0003800200 */
.L_x_1529:
        /* <DEDUP_REMOVED lines=19> */
.L_x_1531:
        /* <DEDUP_REMOVED lines=17> */
.L_x_1533:
[----:B------:R-:W-:Y:S05]  /*5880*/  BSYNC.RECONVERGENT B0 ;  /* 0x0000000000007941 */ /* 0x000fea0003800200 */
.L_x_1532:
[----:B------:R-:W-:Y:S02]  /*5890*/  IADD3 R61, PT, PT, R56, R61, RZ ;  /* 0x0000003d383d7210 */ /* 0x000fe40007ffe0ff */
[----:B------:R-:W-:Y:S02]  /*58a0*/  IADD3 R62, PT, PT, R62, 0x1, RZ ;  /* 0x000000013e3e7810 */ /* 0x000fe40007ffe0ff */
[----:B------:R-:W-:-:S13]  /*58b0*/  ISETP.GE.AND P0, PT, R61, UR4, PT ;  /* 0x000000043d007c0c */ /* 0x000fda000bf06270 */
[----:B------:R-:W-:Y:S05]  /*58c0*/  @!P0 BRA `(.L_x_1534) ;  /* 0xffffffa800308947 */ /* 0x000fea000383ffff */
.L_x_1491:
        /* <DEDUP_REMOVED lines=19> */
.L_x_1536:
[----:B------:R-:W-:Y:S05]  /*5a00*/  BSYNC.RECONVERGENT B0 ;  /* 0x0000000000007941 */ /* 0x000fea0003800200 */
.L_x_1535:
[----:B------:R-:W-:Y:S05]  /*5a10*/  @P0 EXIT ;  /* 0x000000000000094d */ /* 0x000fea0003800000 */
[----:B------:R-:W-:Y:S05]  /*5a20*/  @P2 BRA `(.L_x_1537) ;  /* 0x0000000000202947 */ /* 0x000fea0003800000 */
[----:B------:R-:W-:-:S05]  /*5a30*/  IMAD R0, R4, R7, RZ ;  /* 0x0000000704007224 */ /* 0x000fca00078e02ff */
[----:B------:R-:W-:-:S13]  /*5a40*/  ISETP.NE.AND P0, PT, R0, -0x1, PT ;  /* 0xffffffff0000780c */ /* 0x000fda0003f05270 */
[----:B------:R-:W-:Y:S05]  /*5a50*/  @!P0 BRA `(.L_x_1537) ;  /* 0x0000000000148947 */ /* 0x000fea0003800000 */
.L_x_1538:
[----:B0-----:R-:W2:Y:S04]  /*5a60*/  LDG.E.STRONG.GPU R5, desc[UR8][R2.64] ;  /* 0x0000000802057981 */ /* 0x001ea8000c1ef900 */
[----:B--2---:R-:W-:Y:S01]  /*5a70*/  CCTL.IVALL ;  /* 0x00000000ff00798f */ /* 0x004fe20002000000 */
[----:B------:R-:W-:Y:S05]  /*5a80*/  YIELD ;  /* 0x0000000000007946 */ /* 0x000fea0003800000 */
[----:B------:R-:W-:-:S13]  /*5a90*/  ISETP.NE.AND P0, PT, R5, R0, PT ;  /* 0x000000000500720c */ /* 0x000fda0003f05270 */
[----:B------:R-:W-:Y:S05]  /*5aa0*/  @P0 BRA `(.L_x_1538) ;  /* 0xfffffffc00ec0947 */ /* 0x000fea000383ffff */
.L_x_1537:
        /* <DEDUP_REMOVED lines=73> */
.L_x_1541:
        /* <DEDUP_REMOVED lines=31> */
.L_x_1540:
[----:B------:R-:W-:Y:S05]  /*6130*/  BSYNC.RECONVERGENT B0 ;  /* 0x0000000000007941 */ /* 0x000fea0003800200 */
.L_x_1539:
        /* <DEDUP_REMOVED lines=10> */
.L_x_1542:
        /* <DEDUP_REMOVED lines=87> */
.L_x_1543:
        /* <DEDUP_REMOVED lines=11> */
.L_x_4522:


//--------------------- .text._Z35group_norm_nhwc_bwd_one_pass_kernelI11Fp32IOBf16WLi256ELi56ELi448EEv26Group_norm_nhwc_bwd_params --------------------------
	.section	.text._Z35group_norm_nhwc_bwd_one_pass_kernelI11Fp32IOBf16WLi256ELi56ELi448EEv26Group_norm_nhwc_bwd_params,"ax",@progbits
	.align	128
        .global         _Z35group_norm_nhwc_bwd_one_pass_kernelI11Fp32IOBf16WLi256ELi56ELi448EEv26Group_norm_nhwc_bwd_params
        .type           _Z35group_norm_nhwc_bwd_one_pass_kernelI11Fp32IOBf16WLi256ELi56ELi448EEv26Group_norm_nhwc_bwd_params,@function
        .size           _Z35group_norm_nhwc_bwd_one_pass_kernelI11Fp32IOBf16WLi256ELi56ELi448EEv26Group_norm_nhwc_bwd_params,(.L_x_4523 - _Z35group_norm_nhwc_bwd_one_pass_kernelI11Fp32IOBf16WLi256ELi56ELi448EEv26Group_norm_nhwc_bwd_params)
        .other          _Z35group_norm_nhwc_bwd_one_pass_kernelI11Fp32IOBf16WLi256ELi56ELi448EEv26Group_norm_nhwc_bwd_params,@"STO_CUDA_ENTRY STV_DEFAULT"
_Z35group_norm_nhwc_bwd_one_pass_kernelI11Fp32IOBf16WLi256ELi56ELi448EEv26Group_norm_nhwc_bwd_params:
.text._Z35group_norm_nhwc_bwd_one_pass_kernelI11Fp32IOBf16WLi256ELi56ELi448EEv26Group_norm_nhwc_bwd_params:
        /* <DEDUP_REMOVED lines=12> */
[----:B------:R-:W1:Y:S01]  /*00c0*/  S2R R93, SR_LANEID ;  /* 0x00000000005d7919 */ /* 0x000e620000000000 */
[----:B------:R-:W-:Y:S01]  /*00d0*/  UMOV UR5, 0x400 ;  /* 0x0000040000057882 */ /* 0x000fe20000000000 */
[----:B------:R-:W-:Y:S01]  /*00e0*/  SHF.R.U32.HI R111, RZ, 0x2, R96 ;  /* 0x00000002ff6f7819 */ /* 0x000fe20000011660 */
[----:B------:R-:W-:Y:S01]  /*00f0*/  UIADD3 UR6, UPT, UPT, UR5, 0x90, URZ ;  /* 0x0000009005067890 */ /* 0x000fe2000fffe0ff */
[----:B------:R-:W-:Y:S02]  /*0100*/  IMAD R0, R0, 0x925, RZ ;  /* 0x0000092500007824 */ /* 0x000fe400078e02ff */
[----:B------:R-:W-:Y:S01]  /*0110*/  HFMA2 R98, -RZ, RZ, 0, 0 ;  /* 0x00000000ff627431 */ /* 0x000fe200000001ff */
[----:B------:R-:W2:Y:S01]  /*0120*/  S2UR UR7, SR_CgaCtaId ;  /* 0x00000000000779c3 */ /* 0x000ea20000008800 */
[----:B------:R-:W-:Y:S01]  /*0130*/  MOV R97, R95 ;  /* 0x0000005f00617202 */ /* 0x000fe20000000f00 */
[----:B------:R-:W3:Y:S01]  /*0140*/  LDCU.U8 UR11, c[0x0][0x414] ;  /* 0x00008280ff0b77ac */ /* 0x000ee20008000000 */
[----:B------:R-:W-:-:S02]  /*0150*/  SHF.R.U32.HI R0, RZ, 0x10, R0 ;  /* 0x00000010ff007819 */ /* 0x000fc40000011600 */
[----:B------:R-:W-:-:S03]  /*0160*/  LOP3.LUT R111, R111, 0xf8, RZ, 0xc0, !PT ;  /* 0x000000f86f6f7812 */ /* 0x000fc600078ec0ff */
[----:B------:R-:W4:Y:S08]  /*0170*/  LDC R94, c[0x0][0x374] ;  /* 0x0000dd00ff5e7b82 */ /* 0x000f300000000800 */
[----:B------:R-:W5:Y:S01]  /*0180*/  LDC R92, c[0x0][0x370] ;  /* 0x0000dc00ff5c7b82 */ /* 0x000f620000000800 */
[----:B0-----:R-:W-:Y:S01]  /*0190*/  IMAD R114, R3, UR10, R0 ;  /* 0x0000000a03727c24 */ /* 0x001fe2000f8e0200 */
[----:B------:R-:W-:-:S04]  /*01a0*/  PRMT R0, R0, 0x9910, RZ ;  /* 0x0000991000007816 */ /* 0x000fc800000000ff */
[----:B------:R-:W-:Y:S01]  /*01b0*/  IADD3 R108, PT, PT, R114, 0xa0, RZ ;  /* 0x000000a0726c7810 */ /* 0x000fe20007ffe0ff */
[----:B------:R-:W-:Y:S01]  /*01c0*/  IMAD R0, R0, 0x1c, RZ ;  /* 0x0000001c00007824 */ /* 0x000fe200078e02ff */
[----:B--2---:R-:W-:Y:S01]  /*01d0*/  ULEA UR6, UR7, UR6, 0x18 ;  /* 0x0000000607067291 */ /* 0x004fe2000f8ec0ff */
[C---:B------:R-:W-:Y:S01]  /*01e0*/  IADD3 R107, PT, PT, R114.reuse, 0xb0, RZ ;  /* 0x000000b0726b7810 */ /* 0x040fe20007ffe0ff */
[----:B------:R-:W-:Y:S01]  /*01f0*/  ULEA UR5, UR7, UR5, 0x18 ;  /* 0x0000000507057291 */ /* 0x000fe2000f8ec0ff */
[C---:B------:R-:W-:Y:S02]  /*0200*/  IADD3 R106, PT, PT, R114.reuse, 0xc0, RZ ;  /* 0x000000c0726a7810 */ /* 0x040fe40007ffe0ff */
[----:B------:R-:W-:Y:S02]  /*0210*/  IADD3 R0, PT, PT, RZ, -R0, RZ ;  /* 0x80000000ff007210 */ /* 0x000fe40007ffe0ff */
[----:B------:R-:W-:Y:S01]  /*0220*/  IADD3 R105, PT, PT, R114, 0xd0, RZ ;  /* 0x000000d072697810 */ /* 0x000fe20007ffe0ff */
[--C-:B----4-:R-:W-:Y:S01]  /*0230*/  IMAD R102, R94, 0x7, R95.reuse ;  /* 0x000000075e667824 */ /* 0x110fe200078e025f */
[----:B------:R-:W-:Y:S01]  /*0240*/  PRMT R113, R0, 0x7710, RZ ;  /* 0x0000771000717816 */ /* 0x000fe200000000ff */
[--C-:B------:R-:W-:Y:S01]  /*0250*/  IMAD R101, R94, 0x6, R95.reuse ;  /* 0x000000065e657824 */ /* 0x100fe200078e025f */
[----:B------:R-:W-:Y:S01]  /*0260*/  IADD3 R104, PT, PT, R114, 0xe0, RZ ;  /* 0x000000e072687810 */ /* 0x000fe20007ffe0ff */
[----:B------:R-:W-:Y:S01]  /*0270*/  IMAD R99, R94, 0x3, R95 ;  /* 0x000000035e637824 */ /* 0x000fe200078e025f */
[----:B------:R-:W-:-:S02]  /*0280*/  IADD3 R103, PT, PT, R114, 0xf0, RZ ;  /* 0x000000f072677810 */ /* 0x000fc40007ffe0ff */
[----:B------:R-:W-:Y:S02]  /*0290*/  IADD3 R113, PT, PT, R113, R96, RZ ;  /* 0x0000006071717210 */ /* 0x000fe40007ffe0ff */
[----:B------:R-:W-:Y:S02]  /*02a0*/  LEA R100, R94, R95, 0x2 ;  /* 0x0000005f5e647211 */ /* 0x000fe400078e10ff */
[----:B-----5:R-:W-:Y:S02]  /*02b0*/  LOP3.LUT R110, R92, 0x7, RZ, 0xc0, !PT ;  /* 0x000000075c6e7812 */ /* 0x020fe400078ec0ff */
[----:B------:R-:W-:Y:S02]  /*02c0*/  LEA R112, R96, UR6, 0x4 ;  /* 0x0000000660707c11 */ /* 0x000fe4000f8e20ff */
[----:B------:R-:W-:Y:S02]  /*02d0*/  SHF.R.S32.HI R91, RZ, 0x1f, R114 ;  /* 0x0000001fff5b7819 */ /* 0x000fe40000011472 */
[----:B------:R-:W-:-:S02]  /*02e0*/  IADD3 R109, PT, PT, R114, 0x90, RZ ;  /* 0x00000090726d7810 */ /* 0x000fc40007ffe0ff */
[----:B------:R-:W-:Y:S02]  /*02f0*/  SHF.R.S32.HI R90, RZ, 0x1f, R108 ;  /* 0x0000001fff5a7819 */ /* 0x000fe4000001146c */
[----:B------:R-:W-:Y:S02]  /*0300*/  SHF.R.S32.HI R89, RZ, 0x1f, R107 ;  /* 0x0000001fff597819 */ /* 0x000fe4000001146b */
[----:B------:R-:W-:Y:S02]  /*0310*/  SHF.R.S32.HI R88, RZ, 0x1f, R106 ;  /* 0x0000001fff587819 */ /* 0x000fe4000001146a */
[----:B------:R-:W-:Y:S02]  /*0320*/  SHF.R.S32.HI R87, RZ, 0x1f, R105 ;  /* 0x0000001fff577819 */ /* 0x000fe40000011469 */
[----:B------:R-:W-:Y:S02]  /*0330*/  SHF.R.S32.HI R86, RZ, 0x1f, R104 ;  /* 0x0000001fff567819 */ /* 0x000fe40000011468 */
[----:B------:R-:W-:-:S02]  /*0340*/  SHF.R.S32.HI R0, RZ, 0x1f, R103 ;  /* 0x0000001fff007819 */ /* 0x000fc40000011467 */
[----:B-1-3--:R-:W-:-:S07]  /*0350*/  SHF.L.U32 R113, R113, 0x1, RZ ;  /* 0x0000000171717819 */ /* 0x00afce00000006ff */
.L_x_1611:
[----:B0-----:R-:W0:Y:S01]  /*0360*/  LDC R8, c[0x0][0x410] ;  /* 0x00010400ff087b82 */ /* 0x001e220000000800 */
[----:B-1----:R-:W1:Y:S01]  /*0370*/  LDCU.128 UR12, c[0x0][0x400] ;  /* 0x00008000ff0c77ac */ /* 0x002e620008000c00 */
[----:B------:R-:W-:Y:S02]  /*0380*/  ISETP.GE.AND P2, PT, R97, RZ, PT ;  /* 0x000000ff6100720c */ /* 0x000fe40003f46270 */
[----:B------:R-:W-:Y:S02]  /*0390*/  SHF.R.S32.HI R13, RZ, 0x1f, R109 ;  /* 0x0000001fff0d7819 */ /* 0x000fe4000001146d */
[C---:B------:R-:W-:Y:S02]  /*03a0*/  IADD3 R25, PT, PT, R114.reuse, 0x50, RZ ;  /* 0x0000005072197810 */ /* 0x040fe40007ffe0ff */
[----:B------:R-:W-:Y:S02]  /*03b0*/  LOP3.LUT R122, R113, 0xffff, RZ, 0xc0, !PT ;  /* 0x0000ffff717a7812 */ /* 0x000fe400078ec0ff */
[----:B--2---:R-:W-:-:S02]  /*03c0*/  IADD3 R27, PT, PT, R114, 0x10, RZ ;  /* 0x00000010721b7810 */ /* 0x004fc40007ffe0ff */
[C---:B------:R-:W-:Y:S02]  /*03d0*/  IADD3 R35, PT, PT, R114.reuse, 0x20, RZ ;  /* 0x0000002072237810 */ /* 0x040fe40007ffe0ff */
[C---:B------:R-:W-:Y:S02]  /*03e0*/  IADD3 R37, PT, PT, R114.reuse, 0x30, RZ ;  /* 0x0000003072257810 */ /* 0x040fe40007ffe0ff */
[----:B------:R-:W-:Y:S02]  /*03f0*/  IADD3 R41, PT, PT, R114, 0x40, RZ ;  /* 0x0000004072297810 */ /* 0x000fe40007ffe0ff */
[----:B------:R-:W-:Y:S02]  /*0400*/  CS2R R78, SRZ ;  /* 0x00000000004e7805 */ /* 0x000fe4000001ff00 */
[----:B------:R-:W-:Y:S02]  /*0410*/  SHF.R.S32.HI R11, RZ, 0x1f, R25 ;  /* 0x0000001fff0b7819 */ /* 0x000fe40000011419 */
[----:B------:R-:W-:-:S02]  /*0420*/  CS2R R76, SRZ ;  /* 0x00000000004c7805 */ /* 0x000fc4000001ff00 */
[----:B-1----:R-:W-:Y:S02]  /*0430*/  ISETP.GE.U32.AND P4, PT, R109, UR12, PT ;  /* 0x0000000c6d007c0c */ /* 0x002fe4000bf86070 */
[----:B------:R-:W-:Y:S02]  /*0440*/  IADD3 R47, PT, PT, R114, 0x80, RZ ;  /* 0x00000080722f7810 */ /* 0x000fe40007ffe0ff */
[----:B------:R-:W-:Y:S02]  /*0450*/  CS2R R74, SRZ ;  /* 0x00000000004a7805 */ /* 0x000fe4000001ff00 */
[----:B0-----:R-:W-:Y:S02]  /*0460*/  IABS R5, R8 ;  /* 0x0000000800057213 */ /* 0x001fe40000000000 */
[----:B------:R-:W-:Y:S02]  /*0470*/  CS2R R72, SRZ ;  /* 0x0000000000487805 */ /* 0x000fe4000001ff00 */
[----:B------:R-:W-:-:S02]  /*0480*/  ISETP.GE.AND.EX P4, PT, R13, UR13, PT, P4 ;  /* 0x0000000d0d007c0c */ /* 0x000fc4000bf86340 */
[----:B------:R-:W-:Y:S01]  /*0490*/  CS2R R82, SRZ ;  /* 0x0000000000527805 */ /* 0x000fe2000001ff00 */
[----:B------:R-:W0:Y:S01]  /*04a0*/  I2F.RP R4, R5 ;  /* 0x0000000500047306 */ /* 0x000e220000209400 */
[----:B------:R-:W-:Y:S02]  /*04b0*/  SHF.R.S32.HI R29, RZ, 0x1f, R27 ;  /* 0x0000001fff1d7819 */ /* 0x000fe4000001141b */
[----:B------:R-:W-:Y:S02]  /*04c0*/  CS2R R80, SRZ ;  /* 0x0000000000507805 */ /* 0x000fe4000001ff00 */
[----:B------:R-:W-:Y:S01]  /*04d0*/  SHF.R.S32.HI R31, RZ, 0x1f, R35 ;  /* 0x0000001fff1f7819 */ /* 0x000fe20000011423 */
[----:B------:R-:W1:Y:S01]  /*04e0*/  LDC.64 R62, c[0x0][0x3b8] ;  /* 0x0000ee00ff3e7b82 */ /* 0x000e620000000a00 */
[----:B------:R-:W-:Y:S02]  /*04f0*/  SHF.R.S32.HI R39, RZ, 0x1f, R37 ;  /* 0x0000001fff277819 */ /* 0x000fe40000011425 */
[----:B------:R-:W-:-:S05]  /*0500*/  SHF.R.S32.HI R43, RZ, 0x1f, R41 ;  /* 0x0000001fff2b7819 */ /* 0x000fca0000011429 */
[----:B----4-:R-:W2:Y:S01]  /*0510*/  @!P4 LDC.64 R20, c[0x0][0x3a0] ;  /* 0x0000e800ff14cb82 */ /* 0x010ea20000000a00 */
        /* <DEDUP_REMOVED lines=24> */
[----:B------:R-:W0:Y:S01]  /*06a0*/  @!P4 LDC.64 R8, c[0x0][0x3f8] ;  /* 0x0000fe00ff08cb82 */ /* 0x000e220000000a00 */
[----:B------:R-:W-:Y:S02]  /*06b0*/  @P1 IADD3 R3, PT, PT, R3, 0x1, RZ ;  /* 0x0000000103031810 */ /* 0x000fe40007ffe0ff */
[----:B------:R-:W-:Y:S02]  /*06c0*/  SEL R119, R5, R4, !P3 ;  /* 0x0000000405777207 */ /* 0x000fe40005800000 */
[----:B------:R-:W-:-:S02]  /*06d0*/  ISETP.GE.U32.AND P1, PT, R25, UR12, PT ;  /* 0x0000000c19007c0c */ /* 0x000fc4000bf26070 */
[----:B------:R-:W-:Y:S01]  /*06e0*/  @!P0 IADD3 R3, PT, PT, -R3, RZ, RZ ;  /* 0x000000ff03038210 */ /* 0x000fe20007ffe1ff */
[----:B------:R-:W-:Y:S01]  /*06f0*/  IMAD R7, R119, 0x38, RZ ;  /* 0x0000003877077824 */ /* 0x000fe200078e02ff */
[----:B------:R-:W-:Y:S02]  /*0700*/  ISETP.GE.AND.EX P1, PT, R11, UR13, PT, P1 ;  /* 0x0000000d0b007c0c */ /* 0x000fe4000bf26310 */
[----:B------:R-:W-:Y:S02]  /*0710*/  SEL R3, R5, R3, !P3 ;  /* 0x0000000305037207 */ /* 0x000fe40005800000 */
[----:B------:R-:W-:Y:S02]  /*0720*/  IADD3 R122, P0, PT, R122, R7, RZ ;  /* 0x000000077a7a7210 */ /* 0x000fe40007f1e0ff */
[----:B------:R-:W-:Y:S02]  /*0730*/  SHF.R.S32.HI R2, RZ, 0x1f, R3 ;  /* 0x0000001fff027819 */ /* 0x000fe40000011403 */
[----:B------:R-:W-:-:S02]  /*0740*/  LEA.HI.X.SX32 R123, R7, RZ, 0x1, P0 ;  /* 0x000000ff077b7211 */ /* 0x000fc400000f0eff */
[----:B------:R-:W-:Y:S01]  /*0750*/  ISETP.GE.U32.AND P0, PT, R27, UR12, PT ;  /* 0x0000000c1b007c0c */ /* 0x000fe2000bf06070 */
[----:B------:R-:W-:Y:S01]  /*0760*/  IMAD R2, R2, UR14, RZ ;  /* 0x0000000e02027c24 */ /* 0x000fe2000f8e02ff */
[----:B------:R-:W-:Y:S01]  /*0770*/  ISETP.GE.U32.AND P2, PT, R35, UR12, PT ;  /* 0x0000000c23007c0c */ /* 0x000fe2000bf46070 */
[----:B------:R-:W4:Y:S01]  /*0780*/  @!P1 LDC.64 R4, c[0x0][0x3f8] ;  /* 0x0000fe00ff049b82 */ /* 0x000f220000000a00 */
[----:B------:R-:W-:Y:S01]  /*0790*/  ISETP.GE.AND.EX P0, PT, R29, UR13, PT, P0 ;  /* 0x0000000d1d007c0c */ /* 0x000fe2000bf06300 */
[----:B------:R-:W-:Y:S01]  /*07a0*/  IMAD R121, R3, UR15, R2 ;  /* 0x0000000f03797c24 */ /* 0x000fe2000f8e0202 */
[----:B------:R-:W-:Y:S01]  /*07b0*/  ISETP.GE.AND.EX P2, PT, R31, UR13, PT, P2 ;  /* 0x0000000d1f007c0c */ /* 0x000fe2000bf46320 */
[----:B------:R-:W-:-:S04]  /*07c0*/  IMAD.WIDE.U32 R122, R3, UR14, R122 ;  /* 0x0000000e037a7c25 */ /* 0x000fc8000f8e007a */
[----:B0-----:R-:W-:Y:S01]  /*07d0*/  @!P4 IMAD R2, R13, R8, RZ ;  /* 0x000000080d02c224 */ /* 0x001fe200078e02ff */
[----:B------:R-:W-:Y:S01]  /*07e0*/  IADD3 R121, PT, PT, R123, R121, RZ ;  /* 0x000000797b797210 */ /* 0x000fe20007ffe0ff */
[----:B------:R-:W0:Y:S01]  /*07f0*/  @!P1 LDC.64 R18, c[0x0][0x3a0] ;  /* 0x0000e800ff129b82 */ /* 0x000e220000000a00 */
[-C--:B------:R-:W-:Y:S01]  /*0800*/  @!P4 MOV R120, R122.reuse ;  /* 0x0000007a0078c202 */ /* 0x080fe20000000f00 */
[C---:B------:R-:W-:Y:S01]  /*0810*/  @!P4 IMAD R9, R109.reuse, R9, R2 ;  /* 0x000000096d09c224 */ /* 0x040fe200078e0202 */
[----:B------:R-:W-:Y:S02]  /*0820*/  @!P1 MOV R14, R122 ;  /* 0x0000007a000e9202 */ /* 0x000fe40000000f00 */
[----:B------:R-:W-:Y:S01]  /*0830*/  @!P1 MOV R15, R121 ;  /* 0x00000079000f9202 */ /* 0x000fe20000000f00 */
[----:B------:R-:W-:Y:S02]  /*0840*/  @!P4 IMAD.WIDE.U32 R6, R109, R8, R120 ;  /* 0x000000086d06c225 */ /* 0x000fe400078e0078 */
[----:B------:R-:W1:Y:S03]  /*0850*/  @!P0 LDC.64 R2, c[0x0][0x3f8] ;  /* 0x0000fe00ff028b82 */ /* 0x000e660000000a00 */
[----:B------:R-:W-:-:S02]  /*0860*/  @!P4 IADD3 R7, PT, PT, R7, R9, RZ ;  /* 0x000000090707c210 */ /* 0x000fc40007ffe0ff */
[C---:B------:R-:W-:Y:S01]  /*0870*/  @!P4 SHF.L.U32 R9, R6.reuse, 0x2, RZ ;  /* 0x000000020609c819 */ /* 0x040fe200000006ff */
[----:B----4-:R-:W-:Y:S01]  /*0880*/  @!P1 IMAD R10, R11, R4, RZ ;  /* 0x000000040b0a9224 */ /* 0x010fe200078e02ff */
[----:B------:R-:W-:Y:S01]  /*0890*/  @!P4 SHF.L.U64.HI R16, R6, 0x2, R7 ;  /* 0x000000020610c819 */ /* 0x000fe20000010207 */
[----:B------:R-:W4:Y:S01]  /*08a0*/  @!P1 LDC.64 R12, c[0x0][0x398] ;  /* 0x0000e600ff0c9b82 */ /* 0x000f220000000a00 */
[----:B--2---:R-:W-:Y:S01]  /*08b0*/  @!P4 IADD3 R6, P3, PT, R9, R20, RZ ;  /* 0x000000140906c210 */ /* 0x004fe20007f7e0ff */
[----:B------:R-:W-:Y:S01]  /*08c0*/  @!P1 IMAD R17, R25, R5, R10 ;  /* 0x0000000519119224 */ /* 0x000fe200078e020a */
[----:B---3--:R-:W-:Y:S01]  /*08d0*/  @!P4 IADD3 R8, P5, PT, R9, R22, RZ ;  /* 0x000000160908c210 */ /* 0x008fe20007fbe0ff */
[----:B------:R-:W-:Y:S01]  /*08e0*/  @!P1 IMAD.WIDE.U32 R4, R25, R4, R14 ;  /* 0x0000000419049225 */ /* 0x000fe200078e000e */
[----:B------:R-:W-:Y:S02]  /*08f0*/  @!P4 IADD3.X R7, PT, PT, R16, R21, RZ, P3, !PT ;  /* 0x000000151007c210 */ /* 0x000fe40001ffe4ff */
[----:B------:R-:W-:Y:S01]  /*0900*/  ISETP.GE.U32.AND P3, PT, R37, UR12, PT ;  /* 0x0000000c25007c0c */ /* 0x000fe2000bf66070 */
[----:B------:R-:W2:Y:S01]  /*0910*/  @!P2 LDC.64 R10, c[0x0][0x3f8] ;  /* 0x0000fe00ff0aab82 */ /* 0x000ea20000000a00 */
[----:B------:R-:W-:-:S02]  /*0920*/  @!P1 IADD3 R15, PT, PT, R5, R17, RZ ;  /* 0x00000011050f9210 */ /* 0x000fc40007ffe0ff */
[C---:B------:R-:W-:Y:S02]  /*0930*/  @!P1 SHF.L.U32 R5, R4.reuse, 0x2, RZ ;  /* 0x0000000204059819 */ /* 0x040fe400000006ff */
[----:B------:R-:W-:Y:S02]  /*0940*/  @!P1 SHF.L.U64.HI R14, R4, 0x2, R15 ;  /* 0x00000002040e9819 */ /* 0x000fe4000001020f */
[----:B------:R-:W-:Y:S01]  /*0950*/  ISETP.GE.AND.EX P3, PT, R39, UR13, PT, P3 ;  /* 0x0000000d27007c0c */ /* 0x000fe2000bf66330 */
[----:B-1----:R-:W-:Y:S01]  /*0960*/  @!P0 IMAD R4, R29, R2, RZ ;  /* 0x000000021d048224 */ /* 0x002fe200078e02ff */
[----:B------:R-:W-:Y:S01]  /*0970*/  @!P4 IADD3.X R9, PT, PT, R16, R23, RZ, P5, !PT ;  /* 0x000000171009c210 */ /* 0x000fe20002ffe4ff */
[----:B------:R-:W1:Y:S01]  /*0980*/  @!P0 LDC.64 R24, c[0x0][0x3a0] ;  /* 0x0000e800ff188b82 */ /* 0x000e620000000a00 */
[----:B0-----:R-:W-:Y:S01]  /*0990*/  @!P1 IADD3 R18, P5, PT, R5, R18, RZ ;  /* 0x0000001205129210 */ /* 0x001fe20007fbe0ff */
[----:B------:R-:W-:Y:S01]  /*09a0*/  @!P0 IMAD R15, R27, R3, R4 ;  /* 0x000000031b0f8224 */ /* 0x000fe200078e0204 */
[----:B------:R-:W-:-:S02]  /*09b0*/  @!P0 MOV R4, R122 ;  /* 0x0000007a00048202 */ /* 0x000fc40000000f00 */
[C---:B------:R-:W-:Y:S02]  /*09c0*/  @!P1 IADD3.X R19, PT, PT, R14.reuse, R19, RZ, P5, !PT ;  /* 0x000000130e139210 */ /* 0x040fe40002ffe4ff */
[----:B----4-:R-:W-:Y:S01]  /*09d0*/  @!P1 IADD3 R12, P6, PT, R5, R12, RZ ;  /* 0x0000000c050c9210 */ /* 0x010fe20007fde0ff */
[----:B------:R-:W0:Y:S01]  /*09e0*/  @!P0 LDC.64 R22, c[0x0][0x398] ;  /* 0x0000e600ff168b82 */ /* 0x000e220000000a00 */
[----:B------:R-:W-:Y:S02]  /*09f0*/  @!P0 MOV R5, R121 ;  /* 0x0000007900058202 */ /* 0x000fe40000000f00 */
[----:B------:R-:W-:Y:S02]  /*0a00*/  ISETP.GE.U32.AND P5, PT, R41, UR12, PT ;  /* 0x0000000c29007c0c */ /* 0x000fe4000bfa6070 */
[----:B------:R-:W-:Y:S01]  /*0a10*/  @!P1 IADD3.X R13, PT, PT, R14, R13, RZ, P6, !PT ;  /* 0x0000000d0e0d9210 */ /* 0x000fe200037fe4ff */
[----:B------:R-:W-:Y:S01]  /*0a20*/  @!P0 IMAD.WIDE.U32 R2, R27, R2, R4 ;  /* 0x000000021b028225 */ /* 0x000fe200078e0004 */
[----:B------:R-:W-:Y:S01]  /*0a30*/  ISETP.GE.AND.EX P5, PT, R43, UR13, PT, P5 ;  /* 0x0000000d2b007c0c */ /* 0x000fe2000bfa6350 */
[----:B------:R-:W3:Y:S01]  /*0a40*/  @!P3 LDC.64 R28, c[0x0][0x3f8] ;  /* 0x0000fe00ff1cbb82 */ /* 0x000ee20000000a00 */
[----:B------:R-:W-:Y:S01]  /*0a50*/  @!P2 MOV R14, R122 ;  /* 0x0000007a000ea202 */ /* 0x000fe20000000f00 */
[----:B--2---:R-:W-:Y:S01]  /*0a60*/  @!P2 IMAD R4, R31, R10, RZ ;  /* 0x0000000a1f04a224 */ /* 0x004fe200078e02ff */
[----:B------:R-:W-:-:S02]  /*0a70*/  @!P0 IADD3 R3, PT, PT, R3, R15, RZ ;  /* 0x0000000f03038210 */ /* 0x000fc40007ffe0ff */
[C---:B------:R-:W-:Y:S01]  /*0a80*/  @!P0 SHF.L.U32 R21, R2.reuse, 0x2, RZ ;  /* 0x0000000202158819 */ /* 0x040fe200000006ff */
[----:B------:R-:W-:Y:S01]  /*0a90*/  @!P2 IMAD R33, R35, R11, R4 ;  /* 0x0000000b2321a224 */ /* 0x000fe200078e0204 */
[----:B------:R-:W-:Y:S01]  /*0aa0*/  @!P0 SHF.L.U64.HI R34, R2, 0x2, R3 ;  /* 0x0000000202228819 */ /* 0x000fe20000010203 */
[----:B------:R-:W2:Y:S01]  /*0ab0*/  @!P2 LDC.64 R30, c[0x0][0x3a0] ;  /* 0x0000e800ff1eab82 */ /* 0x000ea20000000a00 */
[----:B------:R-:W-:Y:S02]  /*0ac0*/  MOV R3, RZ ;  /* 0x000000ff00037202 */ /* 0x000fe40000000f00 */
[----:B------:R-:W-:Y:S02]  /*0ad0*/  CS2R R4, SRZ ;  /* 0x0000000000047805 */ /* 0x000fe4000001ff00 */
[----:B------:R-:W-:Y:S02]  /*0ae0*/  MOV R2, RZ ;  /* 0x000000ff00027202 */ /* 0x000fe40000000f00 */
[----:B------:R-:W-:Y:S01]  /*0af0*/  @!P2 MOV R15, R121 ;  /* 0x00000079000fa202 */ /* 0x000fe20000000f00 */
[----:B------:R-:W4:Y:S03]  /*0b00*/  @!P2 LDC.64 R26, c[0x0][0x398] ;  /* 0x0000e600ff1aab82 */ /* 0x000f260000000a00 */
[----:B------:R3:W5:Y:S01]  /*0b10*/  @!P4 LDG.E.64 R2, desc[UR8][R6.64] ;  /* 0x000000080602c981 */ /* 0x000762000c1e1b00 */
[----:B0-----:R-:W-:Y:S01]  /*0b20*/  @!P0 IADD3 R22, P6, PT, R21, R22, RZ ;  /* 0x0000001615168210 */ /* 0x001fe20007fde0ff */
[----:B------:R-:W-:-:S02]  /*0b30*/  @!P2 IMAD.WIDE.U32 R10, R35, R10, R14 ;  /* 0x0000000a230aa225 */ /* 0x000fc400078e000e */
[----:B------:R0:W5:Y:S01]  /*0b40*/  @!P4 LDG.E.64 R4, desc[UR8][R8.64] ;  /* 0x000000080804c981 */ /* 0x000162000c1e1b00 */
[----:B-1----:R-:W-:Y:S02]  /*0b50*/  @!P0 IADD3 R24, P4, PT, R21, R24, RZ ;  /* 0x0000001815188210 */ /* 0x002fe40007f9e0ff */
[----:B------:R-:W1:Y:S01]  /*0b60*/  @!P5 LDC.64 R20, c[0x0][0x3f8] ;  /* 0x0000fe00ff14db82 */ /* 0x000e620000000a00 */
[----:B------:R-:W-:Y:S01]  /*0b70*/  @!P2 IADD3 R33, PT, PT, R11, R33, RZ ;  /* 0x000000210b21a210 */ /* 0x000fe20007ffe0ff */
[----:B---3--:R-:W-:Y:S01]  /*0b80*/  @!P3 IMAD R36, R39, R28, RZ ;  /* 0x0000001c2724b224 */ /* 0x008fe200078e02ff */
[----:B------:R-:W-:Y:S02]  /*0b90*/  @!P3 MOV R6, R122 ;  /* 0x0000007a0006b202 */ /* 0x000fe40000000f00 */
[----:B------:R-:W-:Y:S02]  /*0ba0*/  @!P3 MOV R7, R121 ;  /* 0x000000790007b202 */ /* 0x000fe40000000f00 */
[C---:B------:R-:W-:Y:S01]  /*0bb0*/  @!P2 SHF.L.U32 R11, R10.reuse, 0x2, RZ ;  /* 0x000000020a0ba819 */ /* 0x040fe200000006ff */
[----:B------:R-:W3:Y:S01]  /*0bc0*/  @!P3 LDC.64 R16, c[0x0][0x3a0] ;  /* 0x0000e800ff10bb82 */ /* 0x000ee20000000a00 */
[----:B------:R-:W-:Y:S01]  /*0bd0*/  @!P2 SHF.L.U64.HI R32, R10, 0x2, R33 ;  /* 0x000000020a20a819 */ /* 0x000fe20000010221 */
[C---:B------:R-:W-:Y:S01]  /*0be0*/  @!P3 IMAD R33, R37.reuse, R29, R36 ;  /* 0x0000001d2521b224 */ /* 0x040fe200078e0224 */
[----:B------:R-:W-:Y:S01]  /*0bf0*/  @!P0 IADD3.X R25, PT, PT, R34, R25, RZ, P4, !PT ;  /* 0x0000001922198210 */ /* 0x000fe200027fe4ff */
[----:B------:R-:W-:Y:S01]  /*0c00*/  @!P3 IMAD.WIDE.U32 R28, R37, R28, R6 ;  /* 0x0000001c251cb225 */ /* 0x000fe200078e0006 */
[----:B--2---:R-:W-:-:S02]  /*0c10*/  @!P2 IADD3 R10, P4, PT, R11, R30, RZ ;  /* 0x0000001e0b0aa210 */ /* 0x004fc40007f9e0ff */
[----:B------:R-:W-:Y:S01]  /*0c20*/  IADD3 R39, PT, PT, R114, 0x60, RZ ;  /* 0x0000006072277810 */ /* 0x000fe20007ffe0ff */
[----:B------:R-:W2:Y:S01]  /*0c30*/  @!P3 LDC.64 R14, c[0x0][0x398] ;  /* 0x0000e600ff0ebb82 */ /* 0x000ea20000000a00 */
[----:B------:R-:W-:Y:S01]  /*0c40*/  @!P0 IADD3.X R23, PT, PT, R34, R23, RZ, P6, !PT ;  /* 0x0000001722178210 */ /* 0x000fe200037fe4ff */
[----:B------:R-:W5:Y:S01]  /*0c50*/  @!P0 LDG.E.64 R78, desc[UR8][R24.64] ;  /* 0x00000008184e8981 */ /* 0x000f62000c1e1b00 */
[----:B----4-:R-:W-:Y:S02]  /*0c60*/  @!P2 IADD3 R26, P6, PT, R11, R26, RZ ;  /* 0x0000001a0b1aa210 */ /* 0x010fe40007fde0ff */
[----:B0-----:R-:W-:Y:S01]  /*0c70*/  @!P3 IADD3 R9, PT, PT, R29, R33, RZ ;  /* 0x000000211d09b210 */ /* 0x001fe20007ffe0ff */
[----:B------:R-:W5:Y:S01]  /*0c80*/  @!P0 LDG.E.64 R76, desc[UR8][R22.64] ;  /* 0x00000008164c8981 */ /* 0x000f62000c1e1b00 */
[----:B------:R-:W-:Y:S02]  /*0c90*/  @!P2 IADD3.X R11, PT, PT, R32, R31, RZ, P4, !PT ;  /* 0x0000001f200ba210 */ /* 0x000fe400027fe4ff */
[----:B------:R-:W-:Y:S01]  /*0ca0*/  ISETP.GE.U32.AND P4, PT, R39, UR12, PT ;  /* 0x0000000c27007c0c */ /* 0x000fe2000bf86070 */
[----:B-1----:R-:W-:Y:S01]  /*0cb0*/  @!P5 IMAD R6, R43, R20, RZ ;  /* 0x000000142b06d224 */ /* 0x002fe200078e02ff */
[----:B------:R-:W-:Y:S01]  /*0cc0*/  SHF.R.S32.HI R37, RZ, 0x1f, R39 ;  /* 0x0000001fff257819 */ /* 0x000fe20000011427 */
[----:B------:R-:W0:Y:S01]  /*0cd0*/  @!P5 LDC.64 R30, c[0x0][0x398] ;  /* 0x0000e600ff1edb82 */ /* 0x000e220000000a00 */
[C---:B------:R-:W-:Y:S01]  /*0ce0*/  @!P3 SHF.L.U32 R7, R28.reuse, 0x2, RZ ;  /* 0x000000021c07b819 */ /* 0x040fe200000006ff */
[----:B------:R-:W5:Y:S01]  /*0cf0*/  @!P2 LDG.E.64 R74, desc[UR8][R10.64] ;  /* 0x000000080a4aa981 */ /* 0x000f62000c1e1b00 */
[----:B------:R-:W-:-:S02]  /*0d00*/  @!P3 SHF.L.U64.HI R28, R28, 0x2, R9 ;  /* 0x000000021c1cb819 */ /* 0x000fc40000010209 */
[----:B------:R-:W-:Y:S02]  /*0d10*/  @!P5 MOV R8, R122 ;  /* 0x0000007a0008d202 */ /* 0x000fe40000000f00 */
[----:B------:R-:W-:Y:S02]  /*0d20*/  @!P5 MOV R9, R121 ;  /* 0x000000790009d202 */ /* 0x000fe40000000f00 */
[----:B------:R-:W-:Y:S01]  /*0d30*/  ISETP.GE.AND.EX P4, PT, R37, UR13, PT, P4 ;  /* 0x0000000d25007c0c */ /* 0x000fe2000bf86340 */
[C---:B------:R-:W-:Y:S02]  /*0d40*/  @!P5 IMAD R21, R41.reuse, R21, R6 ;  /* 0x000000152915d224 */ /* 0x040fe400078e0206 */
[----:B------:R-:W-:Y:S01]  /*0d50*/  @!P5 IMAD.WIDE.U32 R8, R41, R20, R8 ;  /* 0x000000142908d225 */ /* 0x000fe200078e0008 */
[----:B------:R-:W-:-:S04]  /*0d60*/  @!P2 IADD3.X R27, PT, PT, R32, R27, RZ, P6, !PT ;  /* 0x0000001b201ba210 */ /* 0x000fc800037fe4ff */
[----:B------:R-:W-:Y:S01]  /*0d70*/  @!P5 IADD3 R9, PT, PT, R9, R21, RZ ;  /* 0x000000150909d210 */ /* 0x000fe20007ffe0ff */
[----:B------:R-:W5:Y:S01]  /*0d80*/  @!P2 LDG.E.64 R72, desc[UR8][R26.64] ;  /* 0x000000081a48a981 */ /* 0x000f62000c1e1b00 */
[----:B------:R-:W1:Y:S01]  /*0d90*/  @!P5 LDC.64 R20, c[0x0][0x3a0] ;  /* 0x0000e800ff14db82 */ /* 0x000e620000000a00 */
[----:B---3--:R-:W-:Y:S02]  /*0da0*/  @!P3 IADD3 R16, P6, PT, R7, R16, RZ ;  /* 0x000000100710b210 */ /* 0x008fe40007fde0ff */
[----:B------:R-:W-:-:S05]  /*0db0*/  @!P5 SHF.L.U32 R35, R8, 0x2, RZ ;  /* 0x000000020823d819 */ /* 0x000fca00000006ff */
[----:B------:R-:W3:Y:S01]  /*0dc0*/  @!P4 LDC.64 R32, c[0x0][0x3f8] ;  /* 0x0000fe00ff20cb82 */ /* 0x000ee20000000a00 */
[----:B------:R-:W-:Y:S02]  /*0dd0*/  @!P3 IADD3.X R17, PT, PT, R28, R17, RZ, P6, !PT ;  /* 0x000000111c11b210 */ /* 0x000fe400037fe4ff */
[----:B--2---:R-:W-:Y:S02]  /*0de0*/  @!P3 IADD3 R14, P6, PT, R7, R14, RZ ;  /* 0x0000000e070eb210 */ /* 0x004fe40007fde0ff */
[----:B------:R-:W-:Y:S02]  /*0df0*/  CS2R R6, SRZ ;  /* 0x0000000000067805 */ /* 0x000fe4000001ff00 */
[----:B------:R-:W-:Y:S02]  /*0e00*/  @!P5 SHF.L.U64.HI R36, R8, 0x2, R9 ;  /* 0x000000020824d819 */ /* 0x000fe40000010209 */
[----:B------:R-:W-:Y:S02]  /*0e10*/  CS2R R8, SRZ ;  /* 0x0000000000087805 */ /* 0x000fe4000001ff00 */
[----:B------:R-:W-:Y:S01]  /*0e20*/  IADD3 R41, PT, PT, R114, 0x70, RZ ;  /* 0x0000007072297810 */ /* 0x000fe20007ffe0ff */
[----:B------:R-:W5:Y:S03]  /*0e30*/  @!P1 LDG.E.64 R6, desc[UR8][R18.64] ;  /* 0x0000000812069981 */ /* 0x000f66000c1e1b00 */
[----:B------:R-:W-:Y:S01]  /*0e40*/  SHF.R.S32.HI R43, RZ, 0x1f, R41 ;  /* 0x0000001fff2b7819 */ /* 0x000fe20000011429 */
[----:B------:R3:W5:Y:S01]  /*0e50*/  @!P1 LDG.E.64 R8, desc[UR8][R12.64] ;  /* 0x000000080c089981 */ /* 0x000762000c1e1b00 */
[----:B------:R-:W-:-:S04]  /*0e60*/  ISETP.GE.U32.AND P1, PT, R41, UR12, PT ;  /* 0x0000000c29007c0c */ /* 0x000fc8000bf26070 */
[----:B------:R-:W-:Y:S02]  /*0e70*/  ISETP.GE.AND.EX P1, PT, R43, UR13, PT, P1 ;  /* 0x0000000d2b007c0c */ /* 0x000fe4000bf26310 */
[----:B-1----:R-:W-:Y:S01]  /*0e80*/  @!P5 IADD3 R20, P0, PT, R35, R20, RZ ;  /* 0x000000142314d210 */ /* 0x002fe20007f1e0ff */
[----:B---3--:R-:W-:-:S03]  /*0e90*/  @!P4 IMAD R12, R37, R32, RZ ;  /* 0x00000020250cc224 */ /* 0x008fc600078e02ff */
[----:B------:R-:W-:Y:S02]  /*0ea0*/  @!P5 IADD3.X R21, PT, PT, R36, R21, RZ, P0, !PT ;  /* 0x000000152415d210 */ /* 0x000fe400007fe4ff */
[----:B------:R-:W-:Y:S02]  /*0eb0*/  ISETP.GE.U32.AND P0, PT, R47, UR12, PT ;  /* 0x0000000c2f007c0c */ /* 0x000fe4000bf06070 */
[----:B------:R-:W-:Y:S01]  /*0ec0*/  SHF.R.S32.HI R49, RZ, 0x1f, R47 ;  /* 0x0000001fff317819 */ /* 0x000fe2000001142f */
[----:B------:R-:W-:Y:S01]  /*0ed0*/  @!P4 IMAD R37, R39, R33, R12 ;  /* 0x000000212725c224 */ /* 0x000fe200078e020c */
[----:B------:R-:W-:Y:S01]  /*0ee0*/  @!P3 IADD3.X R15, PT, PT, R28, R15, RZ, P6, !PT ;  /* 0x0000000f1c0fb210 */ /* 0x000fe200037fe4ff */
[----:B------:R-:W1:Y:S01]  /*0ef0*/  @!P1 LDC.64 R12, c[0x0][0x3f8] ;  /* 0x0000fe00ff0c9b82 */ /* 0x000e620000000a00 */
[----:B------:R-:W-:-:S07]  /*0f00*/  ISETP.GE.AND.EX P0, PT, R49, UR13, PT, P0 ;  /* 0x0000000d31007c0c */ /* 0x000fce000bf06300 */
[----:B------:R-:W2:Y:S01]  /*0f10*/  @!P4 LDC.64 R28, c[0x0][0x3a0] ;  /* 0x0000e800ff1ccb82 */ /* 0x000ea20000000a00 */
[----:B0-----:R-:W-:Y:S02]  /*0f20*/  @!P5 IADD3 R18, P6, PT, R35, R30, RZ ;  /* 0x0000001e2312d210 */ /* 0x001fe40007fde0ff */
[----:B------:R-:W-:Y:S02]  /*0f30*/  @!P4 MOV R22, R122 ;  /* 0x0000007a0016c202 */ /* 0x000fe40000000f00 */
[----:B------:R-:W-:-:S03]  /*0f40*/  @!P4 MOV R23, R121 ;  /* 0x000000790017c202 */ /* 0x000fc60000000f00 */
[----:B------:R-:W0:Y:S01]  /*0f50*/  @!P4 LDC.64 R34, c[0x0][0x398] ;  /* 0x0000e600ff22cb82 */ /* 0x000e220000000a00 */
[----:B------:R-:W-:Y:S01]  /*0f60*/  @!P5 IADD3.X R19, PT, PT, R36, R31, RZ, P6, !PT ;  /* 0x0000001f2413d210 */ /* 0x000fe200037fe4ff */
[----:B------:R-:W-:Y:S01]  /*0f70*/  @!P4 IMAD.WIDE.U32 R32, R39, R32, R22 ;  /* 0x000000202720c225 */ /* 0x000fe200078e0016 */
[----:B------:R-:W-:-:S05]  /*0f80*/  ISETP.GE.U32.AND P2, PT, R114, UR12, PT ;  /* 0x0000000c72007c0c */ /* 0x000fca000bf46070 */
[----:B------:R-:W3:Y:S01]  /*0f90*/  @!P0 LDC.64 R30, c[0x0][0x3f8] ;  /* 0x0000fe00ff1e8b82 */ /* 0x000ee20000000a00 */
[----:B------:R-:W-:Y:S02]  /*0fa0*/  ISETP.GE.AND.EX P2, PT, R91, UR13, PT, P2 ;  /* 0x0000000d5b007c0c */ /* 0x000fe4000bf46320 */
[----:B------:R-:W-:Y:S02]  /*0fb0*/  @!P4 SHF.L.U32 R25, R32, 0x2, RZ ;  /* 0x000000022019c819 */ /* 0x000fe400000006ff */
[----:B------:R-:W-:-:S03]  /*0fc0*/  @!P4 IADD3 R23, PT, PT, R33, R37, RZ ;  /* 0x000000252117c210 */ /* 0x000fc60007ffe0ff */
[----:B------:R-:W4:Y:S01]  /*0fd0*/  @!P1 LDC.64 R44, c[0x0][0x3a0] ;  /* 0x0000e800ff2c9b82 */ /* 0x000f220000000a00 */
[----:B--2---:R-:W-:Y:S01]  /*0fe0*/  @!P4 IADD3 R22, P6, PT, R25, R28, RZ ;  /* 0x0000001c1916c210 */ /* 0x004fe20007fde0ff */
[----:B-1----:R-:W-:Y:S01]  /*0ff0*/  @!P1 IMAD R28, R43, R12, RZ ;  /* 0x0000000c2b1c9224 */ /* 0x002fe200078e02ff */
[----:B------:R-:W-:Y:S02]  /*1000*/  @!P1 MOV R26, R122 ;  /* 0x0000007a001a9202 */ /* 0x000fe40000000f00 */
[----:B------:R-:W-:Y:S02]  /*1010*/  @!P1 MOV R27, R121 ;  /* 0x00000079001b9202 */ /* 0x000fe40000000f00 */
[----:B------:R-:W-:Y:S01]  /*1020*/  @!P4 SHF.L.U64.HI R32, R32, 0x2, R23 ;  /* 0x000000022020c819 */ /* 0x000fe20000010217 */
[----:B------:R-:W1:Y:S01]  /*1030*/  @!P1 LDC.64 R36, c[0x0][0x398] ;  /* 0x0000e600ff249b82 */ /* 0x000e620000000a00 */
[C---:B------:R-:W-:Y:S01]  /*1040*/  @!P1 IMAD R33, R41.reuse, R13, R28 ;  /* 0x0000000d29219224 */ /* 0x040fe200078e021c */
[----:B------:R-:W-:Y:S01]  /*1050*/  CS2R R10, SRZ ;  /* 0x00000000000a7805 */ /* 0x000fe2000001ff00 */
[----:B------:R-:W-:Y:S01]  /*1060*/  @!P1 IMAD.WIDE.U32 R26, R41, R12, R26 ;  /* 0x0000000c291a9225 */ /* 0x000fe200078e001a */
[----:B------:R-:W-:-:S02]  /*1070*/  @!P4 IADD3.X R23, PT, PT, R32, R29, RZ, P6, !PT ;  /* 0x0000001d2017c210 */ /* 0x000fc400037fe4ff */
[----:B------:R-:W-:Y:S02]  /*1080*/  CS2R R12, SRZ ;  /* 0x00000000000c7805 */ /* 0x000fe4000001ff00 */
[----:B0-----:R-:W-:Y:S01]  /*1090*/  @!P4 IADD3 R24, P6, PT, R25, R34, RZ ;  /* 0x000000221918c210 */ /* 0x001fe20007fde0ff */
[----:B------:R-:W0:Y:S01]  /*10a0*/  @!P2 LDC.64 R28, c[0x0][0x3f8] ;  /* 0x0000fe00ff1cab82 */ /* 0x000e220000000a00 */
[----:B------:R-:W5:Y:S02]  /*10b0*/  @!P3 LDG.E.64 R10, desc[UR8][R16.64] ;  /* 0x00000008100ab981 */ /* 0x000f64000c1e1b00 */
[----:B------:R-:W-:Y:S01]  /*10c0*/  @!P4 IADD3.X R25, PT, PT, R32, R35, RZ, P6, !PT ;  /* 0x000000232019c210 */ /* 0x000fe200037fe4ff */
[----:B---3--:R-:W-:Y:S01]  /*10d0*/  @!P0 IMAD R32, R49, R30, RZ ;  /* 0x0000001e31208224 */ /* 0x008fe200078e02ff */
[----:B------:R-:W-:Y:S01]  /*10e0*/  @!P1 IADD3 R33, PT, PT, R27, R33, RZ ;  /* 0x000000211b219210 */ /* 0x000fe20007ffe0ff */
[----:B------:R2:W5:Y:S01]  /*10f0*/  @!P3 LDG.E.64 R12, desc[UR8][R14.64] ;  /* 0x000000080e0cb981 */ /* 0x000562000c1e1b00 */
[----:B------:R-:W-:-:S02]  /*1100*/  ISETP.GE.U32.AND P3, PT, R108, UR12, PT ;  /* 0x0000000c6c007c0c */ /* 0x000fc4000bf66070 */
[C---:B------:R-:W-:Y:S01]  /*1110*/  @!P1 SHF.L.U32 R27, R26.reuse, 0x2, RZ ;  /* 0x000000021a1b9819 */ /* 0x040fe200000006ff */
[----:B------:R-:W3:Y:S01]  /*1120*/  @!P0 LDC.64 R38, c[0x0][0x3a0] ;  /* 0x0000e800ff268b82 */ /* 0x000ee20000000a00 */
[----:B------:R-:W-:Y:S01]  /*1130*/  @!P1 SHF.L.U64.HI R26, R26, 0x2, R33 ;  /* 0x000000021a1a9819 */ /* 0x000fe20000010221 */
[----:B------:R-:W-:Y:S01]  /*1140*/  @!P0 IMAD R33, R47, R31, R32 ;  /* 0x0000001f2f218224 */ /* 0x000fe200078e0220 */
[----:B------:R-:W-:Y:S02]  /*1150*/  ISETP.GE.AND.EX P3, PT, R90, UR13, PT, P3 ;  /* 0x0000000d5a007c0c */ /* 0x000fe4000bf66330 */
[----:B--2---:R-:W-:Y:S02]  /*1160*/  @!P0 MOV R14, R122 ;  /* 0x0000007a000e8202 */ /* 0x004fe40000000f00 */
[----:B------:R-:W-:Y:S02]  /*1170*/  @!P0 MOV R15, R121 ;  /* 0x00000079000f8202 */ /* 0x000fe40000000f00 */
[----:B------:R-:W-:-:S02]  /*1180*/  CS2R R16, SRZ ;  /* 0x0000000000107805 */ /* 0x000fc4000001ff00 */
[----:B----4-:R-:W-:Y:S01]  /*1190*/  @!P1 IADD3 R44, P6, PT, R27, R44, RZ ;  /* 0x0000002c1b2c9210 */ /* 0x010fe20007fde0ff */
[----:B------:R-:W2:Y:S01]  /*11a0*/  @!P0 LDC.64 R48, c[0x0][0x398] ;  /* 0x0000e600ff308b82 */ /* 0x000ea20000000a00 */
[----:B------:R-:W-:Y:S02]  /*11b0*/  @!P0 IMAD.WIDE.U32 R30, R47, R30, R14 ;  /* 0x0000001e2f1e8225 */ /* 0x000fe400078e000e */
[C---:B------:R-:W-:Y:S01]  /*11c0*/  @!P1 IADD3.X R45, PT, PT, R26.reuse, R45, RZ, P6, !PT ;  /* 0x0000002d1a2d9210 */ /* 0x040fe200037fe4ff */
[----:B------:R4:W5:Y:S01]  /*11d0*/  @!P5 LDG.E.64 R16, desc[UR8][R18.64] ;  /* 0x000000081210d981 */ /* 0x000962000c1e1b00 */
[----:B-1----:R-:W-:Y:S02]  /*11e0*/  @!P1 IADD3 R36, P6, PT, R27, R36, RZ ;  /* 0x000000241b249210 */ /* 0x002fe40007fde0ff */
[----:B------:R-:W-:Y:S01]  /*11f0*/  @!P0 IADD3 R15, PT, PT, R31, R33, RZ ;  /* 0x000000211f0f8210 */ /* 0x000fe20007ffe0ff */
[----:B------:R-:W1:Y:S01]  /*1200*/  @!P3 LDC.64 R50, c[0x0][0x3a0] ;  /* 0x0000e800ff32bb82 */ /* 0x000e620000000a00 */
[----:B------:R-:W-:-:S02]  /*1210*/  @!P1 IADD3.X R37, PT, PT, R26, R37, RZ, P6, !PT ;  /* 0x000000251a259210 */ /* 0x000fc400037fe4ff */
[C---:B------:R-:W-:Y:S02]  /*1220*/  @!P0 SHF.L.U64.HI R34, R30.reuse, 0x2, R15 ;  /* 0x000000021e228819 */ /* 0x040fe4000001020f */
[----:B------:R-:W-:Y:S02]  /*1230*/  CS2R R14, SRZ ;  /* 0x00000000000e7805 */ /* 0x000fe4000001ff00 */
[----:B------:R-:W-:Y:S01]  /*1240*/  @!P0 SHF.L.U32 R35, R30, 0x2, RZ ;  /* 0x000000021e238819 */ /* 0x000fe200000006ff */
[----:B0-----:R-:W-:Y:S01]  /*1250*/  @!P2 IMAD R30, R91, R28, RZ ;  /* 0x0000001c5b1ea224 */ /* 0x001fe200078e02ff */
[----:B------:R-:W0:Y:S01]  /*1260*/  @!P3 LDC.64 R26, c[0x0][0x3f8] ;  /* 0x0000fe00ff1abb82 */ /* 0x000e220000000a00 */
[----:B------:R-:W-:Y:S02]  /*1270*/  @!P2 MOV R31, R121 ;  /* 0x00000079001fa202 */ /* 0x000fe40000000f00 */
[----:B------:R-:W-:Y:S01]  /*1280*/  @!P2 IMAD R41, R114, R29, R30 ;  /* 0x0000001d7229a224 */ /* 0x000fe200078e021e */
[----:B------:R3:W5:Y:S01]  /*1290*/  @!P5 LDG.E.64 R14, desc[UR8][R20.64] ;  /* 0x00000008140ed981 */ /* 0x000762000c1e1b00 */
[----:B------:R-:W-:-:S02]  /*12a0*/  ISETP.GE.U32.AND P5, PT, R107, UR12, PT ;  /* 0x0000000c6b007c0c */ /* 0x000fc4000bfa6070 */
[----:B------:R-:W-:Y:S02]  /*12b0*/  @!P2 MOV R30, R122 ;  /* 0x0000007a001ea202 */ /* 0x000fe40000000f00 */
[----:B------:R-:W-:Y:S01]  /*12c0*/  ISETP.GE.AND.EX P5, PT, R89, UR13, PT, P5 ;  /* 0x0000000d59007c0c */ /* 0x000fe2000bfa6350 */
[----:B------:R-:W1:Y:S02]  /*12d0*/  @!P2 LDC.64 R32, c[0x0][0x3a0] ;  /* 0x0000e800ff20ab82 */ /* 0x000e640000000a00 */
[----:B------:R-:W-:-:S06]  /*12e0*/  @!P2 IMAD.WIDE.U32 R30, R114, R28, R30 ;  /* 0x0000001c721ea225 */ /* 0x000fcc00078e001e */
[----:B------:R-:W1:Y:S01]  /*12f0*/  @!P2 LDC.64 R28, c[0x0][0x398] ;  /* 0x0000e600ff1cab82 */ /* 0x000e620000000a00 */
[----:B----4-:R-:W-:Y:S02]  /*1300*/  @!P2 IADD3 R19, PT, PT, R31, R41, RZ ;  /* 0x000000291f13a210 */ /* 0x010fe40007ffe0ff */
[C---:B------:R-:W-:Y:S02]  /*1310*/  @!P2 SHF.L.U32 R43, R30.reuse, 0x2, RZ ;  /* 0x000000021e2ba819 */ /* 0x040fe400000006ff */
[----:B------:R-:W-:Y:S01]  /*1320*/  @!P2 SHF.L.U64.HI R42, R30, 0x2, R19 ;  /* 0x000000021e2aa819 */ /* 0x000fe20000010213 */
[----:B0-----:R-:W-:Y:S02]  /*1330*/  @!P3 IMAD R18, R90, R26, RZ ;  /* 0x0000001a5a12b224 */ /* 0x001fe400078e02ff */
[----:B------:R-:W0:Y:S01]  /*1340*/  @!P5 LDC.64 R30, c[0x0][0x3f8] ;  /* 0x0000fe00ff1edb82 */ /* 0x000e220000000a00 */
[----:B---3--:R-:W-:Y:S02]  /*1350*/  @!P0 IADD3 R38, P6, PT, R35, R38, RZ ;  /* 0x0000002623268210 */ /* 0x008fe40007fde0ff */
[----:B------:R-:W-:Y:S01]  /*1360*/  CS2R R20, SRZ ;  /* 0x0000000000147805 */ /* 0x000fe2000001ff00 */
[----:B------:R-:W-:Y:S01]  /*1370*/  @!P3 IMAD R27, R108, R27, R18 ;  /* 0x0000001b6c1bb224 */ /* 0x000fe200078e0212 */
[----:B------:R-:W-:-:S02]  /*1380*/  CS2R R18, SRZ ;  /* 0x0000000000127805 */ /* 0x000fc4000001ff00 */
[C---:B------:R-:W-:Y:S02]  /*1390*/  @!P0 IADD3.X R39, PT, PT, R34.reuse, R39, RZ, P6, !PT ;  /* 0x0000002722278210 */ /* 0x040fe400037fe4ff */
[----:B--2---:R-:W-:Y:S01]  /*13a0*/  @!P0 IADD3 R48, P6, PT, R35, R48, RZ ;  /* 0x0000003023308210 */ /* 0x004fe20007fde0ff */
[----:B------:R-:W5:Y:S03]  /*13b0*/  @!P4 LDG.E.64 R20, desc[UR8][R24.64] ;  /* 0x000000081814c981 */ /* 0x000f66000c1e1b00 */
[----:B------:R-:W-:Y:S01]  /*13c0*/  @!P0 IADD3.X R49, PT, PT, R34, R49, RZ, P6, !PT ;  /* 0x0000003122318210 */ /* 0x000fe200037fe4ff */
[----:B------:R2:W5:Y:S01]  /*13d0*/  @!P4 LDG.E.64 R18, desc[UR8][R22.64] ;  /* 0x000000081612c981 */ /* 0x000562000c1e1b00 */
[----:B------:R-:W3:Y:S01]  /*13e0*/  @!P3 LDC.64 R34, c[0x0][0x398] ;  /* 0x0000e600ff22bb82 */ /* 0x000ee20000000a00 */
[----:B------:R-:W-:Y:S02]  /*13f0*/  @!P3 MOV R40, R122 ;  /* 0x0000007a0028b202 */ /* 0x000fe40000000f00 */
[----:B-1----:R-:W-:-:S02]  /*1400*/  @!P2 IADD3 R28, P4, PT, R43, R28, RZ ;  /* 0x0000001c2b1ca210 */ /* 0x002fc40007f9e0ff */
[----:B------:R-:W-:Y:S02]  /*1410*/  @!P3 MOV R41, R121 ;  /* 0x000000790029b202 */ /* 0x000fe40000000f00 */
[----:B------:R-:W-:Y:S02]  /*1420*/  @!P2 IADD3.X R29, PT, PT, R42, R29, RZ, P4, !PT ;  /* 0x0000001d2a1da210 */ /* 0x000fe400027fe4ff */
[----:B------:R-:W-:Y:S01]  /*1430*/  ISETP.GE.U32.AND P4, PT, R106, UR12, PT ;  /* 0x0000000c6a007c0c */ /* 0x000fe2000bf86070 */
[----:B------:R-:W-:Y:S01]  /*1440*/  @!P3 IMAD.WIDE.U32 R40, R108, R26, R40 ;  /* 0x0000001a6c28b225 */ /* 0x000fe200078e0028 */
[----:B--2---:R-:W-:Y:S02]  /*1450*/  @!P5 MOV R23, R121 ;  /* 0x000000790017d202 */ /* 0x004fe40000000f00 */
[----:B------:R-:W-:Y:S02]  /*1460*/  CS2R R24, SRZ ;  /* 0x0000000000187805 */ /* 0x000fe4000001ff00 */
[----:B------:R-:W-:Y:S01]  /*1470*/  ISETP.GE.AND.EX P4, PT, R88, UR13, PT, P4 ;  /* 0x0000000d58007c0c */ /* 0x000fe2000bf86340 */
[----:B0-----:R-:W-:Y:S01]  /*1480*/  @!P5 IMAD R22, R89, R30, RZ ;  /* 0x0000001e5916d224 */ /* 0x001fe200078e02ff */
[----:B------:R-:W-:Y:S01]  /*1490*/  @!P3 IADD3 R27, PT, PT, R41, R27, RZ ;  /* 0x0000001b291bb210 */ /* 0x000fe20007ffe0ff */
[----:B------:R-:W5:Y:S01]  /*14a0*/  @!P2 LDG.E.64 R80, desc[UR8][R28.64] ;  /* 0x000000081c50a981 */ /* 0x000f62000c1e1b00 */
[----:B------:R-:W-:Y:S01]  /*14b0*/  @!P2 IADD3 R26, P6, PT, R43, R32, RZ ;  /* 0x000000202b1aa210 */ /* 0x000fe20007fde0ff */
[----:B------:R-:W-:Y:S01]  /*14c0*/  @!P5 IMAD R47, R107, R31, R22 ;  /* 0x0000001f6b2fd224 */ /* 0x000fe200078e0216 */
[C---:B------:R-:W-:Y:S01]  /*14d0*/  @!P3 SHF.L.U32 R41, R40.reuse, 0x2, RZ ;  /* 0x000000022829b819 */ /* 0x040fe200000006ff */
[----:B------:R0:W5:Y:S01]  /*14e0*/  @!P1 LDG.E.64 R24, desc[UR8][R36.64] ;  /* 0x0000000824189981 */ /* 0x000162000c1e1b00 */
[----:B------:R-:W-:-:S02]  /*14f0*/  @!P3 SHF.L.U64.HI R40, R40, 0x2, R27 ;  /* 0x000000022828b819 */ /* 0x000fc4000001021b */
[----:B------:R-:W-:Y:S02]  /*1500*/  @!P5 MOV R22, R122 ;  /* 0x0000007a0016d202 */ /* 0x000fe40000000f00 */
[----:B------:R-:W-:Y:S02]  /*1510*/  @!P2 IADD3.X R27, PT, PT, R42, R33, RZ, P6, !PT ;  /* 0x000000212a1ba210 */ /* 0x000fe400037fe4ff */
[----:B------:R-:W-:Y:S01]  /*1520*/  @!P3 IADD3 R50, P6, PT, R41, R50, RZ ;  /* 0x000000322932b210 */ /* 0x000fe20007fde0ff */
[----:B------:R-:W-:Y:S01]  /*1530*/  @!P5 IMAD.WIDE.U32 R30, R107, R30, R22 ;  /* 0x0000001e6b1ed225 */ /* 0x000fe200078e0016 */
[----:B------:R-:W-:Y:S01]  /*1540*/  CS2R R22, SRZ ;  /* 0x0000000000167805 */ /* 0x000fe2000001ff00 */
[----:B------:R-:W0:Y:S01]  /*1550*/  @!P4 LDC.64 R32, c[0x0][0x3f8] ;  /* 0x0000fe00ff20cb82 */ /* 0x000e220000000a00 */
[----:B------:R-:W-:Y:S01]  /*1560*/  @!P3 IADD3.X R51, PT, PT, R40, R51, RZ, P6, !PT ;  /* 0x000000332833b210 */ /* 0x000fe200037fe4ff */
[----:B------:R1:W5:Y:S01]  /*1570*/  @!P2 LDG.E.64 R82, desc[UR8][R26.64] ;  /* 0x000000081a52a981 */ /* 0x000362000c1e1b00 */
[----:B---3--:R-:W-:-:S03]  /*1580*/  @!P3 IADD3 R34, P6, PT, R41, R34, RZ ;  /* 0x000000222922b210 */ /* 0x008fc60007fde0ff */
[----:B------:R2:W5:Y:S02]  /*1590*/  @!P1 LDG.E.64 R22, desc[UR8][R44.64] ;  /* 0x000000082c169981 */ /* 0x000564000c1e1b00 */
[----:B------:R-:W3:Y:S01]  /*15a0*/  @!P5 LDC.64 R42, c[0x0][0x3a0] ;  /* 0x0000e800ff2adb82 */ /* 0x000ee20000000a00 */
[----:B------:R-:W-:Y:S02]  /*15b0*/  @!P3 IADD3.X R35, PT, PT, R40, R35, RZ, P6, !PT ;  /* 0x000000232823b210 */ /* 0x000fe400037fe4ff */
[----:B------:R-:W-:-:S05]  /*15c0*/  ISETP.GE.U32.AND P1, PT, R105, UR12, PT ;  /* 0x0000000c69007c0c */ /* 0x000fca000bf26070 */
[----:B------:R-:W4:Y:S01]  /*15d0*/  @!P5 LDC.64 R40, c[0x0][0x398] ;  /* 0x0000e600ff28db82 */ /* 0x000f220000000a00 */
[----:B------:R-:W-:Y:S02]  /*15e0*/  ISETP.GE.AND.EX P1, PT, R87, UR13, PT, P1 ;  /* 0x0000000d57007c0c */ /* 0x000fe4000bf26310 */
[----:B------:R-:W-:Y:S02]  /*15f0*/  @!P5 IADD3 R31, PT, PT, R31, R47, RZ ;  /* 0x0000002f1f1fd210 */ /* 0x000fe40007ffe0ff */
[----:B------:R-:W-:Y:S02]  /*1600*/  ISETP.GE.U32.AND P2, PT, R104, UR12, PT ;  /* 0x0000000c68007c0c */ /* 0x000fe4000bf46070 */
[----:B------:R-:W-:Y:S01]  /*1610*/  @!P5 SHF.L.U32 R53, R30, 0x2, RZ ;  /* 0x000000021e35d819 */ /* 0x000fe200000006ff */
[----:B------:R-:W4:Y:S01]  /*1620*/  @!P4 LDC.64 R46, c[0x0][0x3a0] ;  /* 0x0000e800ff2ecb82 */ /* 0x000f220000000a00 */
[----:B------:R-:W-:Y:S01]  /*1630*/  ISETP.GE.AND.EX P2, PT, R86, UR13, PT, P2 ;  /* 0x0000000d56007c0c */ /* 0x000fe2000bf46320 */
[----:B0-----:R-:W-:Y:S01]  /*1640*/  @!P4 IMAD R37, R88, R32, RZ ;  /* 0x000000205825c224 */ /* 0x001fe200078e02ff */
[----:B------:R-:W-:-:S02]  /*1650*/  @!P5 SHF.L.U64.HI R36, R30, 0x2, R31 ;  /* 0x000000021e24d819 */ /* 0x000fc4000001021f */
[----:B-1----:R-:W-:Y:S02]  /*1660*/  @!P4 MOV R26, R122 ;  /* 0x0000007a001ac202 */ /* 0x002fe40000000f00 */
[----:B------:R-:W-:Y:S01]  /*1670*/  @!P4 MOV R27, R121 ;  /* 0x00000079001bc202 */ /* 0x000fe20000000f00 */
[----:B------:R-:W0:Y:S01]  /*1680*/  @!P1 LDC.64 R30, c[0x0][0x3f8] ;  /* 0x0000fe00ff1e9b82 */ /* 0x000e220000000a00 */
[----:B---3--:R-:W-:Y:S01]  /*1690*/  @!P5 IADD3 R42, P6, PT, R53, R42, RZ ;  /* 0x0000002a352ad210 */ /* 0x008fe20007fde0ff */
[C---:B------:R-:W-:Y:S02]  /*16a0*/  @!P4 IMAD R37, R106.reuse, R33, R37 ;  /* 0x000000216a25c224 */ /* 0x040fe400078e0225 */
[----:B------:R-:W-:Y:S01]  /*16b0*/  @!P4 IMAD.WIDE.U32 R32, R106, R32, R26 ;  /* 0x000000206a20c225 */ /* 0x000fe200078e001a */
[----:B------:R-:W-:-:S03]  /*16c0*/  @!P5 IADD3.X R43, PT, PT, R36, R43, RZ, P6, !PT ;  /* 0x0000002b242bd210 */ /* 0x000fc600037fe4ff */
[----:B--2---:R-:W1:Y:S01]  /*16d0*/  @!P4 LDC.64 R44, c[0x0][0x398] ;  /* 0x0000e600ff2ccb82 */ /* 0x004e620000000a00 */
[----:B----4-:R-:W-:Y:S02]  /*16e0*/  @!P5 IADD3 R40, P6, PT, R53, R40, RZ ;  /* 0x000000283528d210 */ /* 0x010fe40007fde0ff */
[----:B------:R-:W-:Y:S02]  /*16f0*/  CS2R R26, SRZ ;  /* 0x00000000001a7805 */ /* 0x000fe4000001ff00 */
[----:B------:R-:W-:Y:S02]  /*1700*/  @!P4 IADD3 R53, PT, PT, R33, R37, RZ ;  /* 0x000000252135c210 */ /* 0x000fe40007ffe0ff */
[----:B------:R-:W-:Y:S02]  /*1710*/  CS2R R28, SRZ ;  /* 0x00000000001c7805 */ /* 0x000fe4000001ff00 */
[----:B------:R-:W-:Y:S02]  /*1720*/  @!P5 IADD3.X R41, PT, PT, R36, R41, RZ, P6, !PT ;  /* 0x000000292429d210 */ /* 0x000fe400037fe4ff */
[----:B------:R-:W2:Y:S01]  /*1730*/  @!P2 LDC.64 R36, c[0x0][0x3f8] ;  /* 0x0000fe00ff24ab82 */ /* 0x000ea20000000a00 */
[----:B------:R-:W5:Y:S01]  /*1740*/  @!P3 LDG.E.64 R26, desc[UR8][R50.64] ;  /* 0x00000008321ab981 */ /* 0x000f62000c1e1b00 */
[----:B------:R-:W-:-:S03]  /*1750*/  @!P4 SHF.L.U32 R33, R32, 0x2, RZ ;  /* 0x000000022021c819 */ /* 0x000fc600000006ff */
[----:B------:R3:W5:Y:S01]  /*1760*/  @!P3 LDG.E.64 R28, desc[UR8][R34.64] ;  /* 0x00000008221cb981 */ /* 0x000762000c1e1b00 */
[----:B------:R-:W-:Y:S02]  /*1770*/  ISETP.GE.U32.AND P3, PT, R103, UR12, PT ;  /* 0x0000000c67007c0c */ /* 0x000fe4000bf66070 */
[----:B------:R-:W-:Y:S01]  /*1780*/  @!P4 SHF.L.U64.HI R56, R32, 0x2, R53 ;  /* 0x000000022038c819 */ /* 0x000fe20000010235 */
[----:B------:R-:W4:Y:S01]  /*1790*/  @!P1 LDC.64 R54, c[0x0][0x3a0] ;  /* 0x0000e800ff369b82 */ /* 0x000f220000000a00 */
[----:B------:R-:W-:Y:S01]  /*17a0*/  ISETP.GE.AND.EX P3, PT, R0, UR13, PT, P3 ;  /* 0x0000000d00007c0c */ /* 0x000fe2000bf66330 */
[----:B0-----:R-:W-:Y:S01]  /*17b0*/  @!P1 IMAD R32, R87, R30, RZ ;  /* 0x0000001e57209224 */ /* 0x001fe200078e02ff */
[----:B------:R-:W-:-:S03]  /*17c0*/  @!P4 IADD3 R46, P6, PT, R33, R46, RZ ;  /* 0x0000002e212ec210 */ /* 0x000fc60007fde0ff */
[----:B------:R-:W-:Y:S01]  /*17d0*/  @!P1 IMAD R57, R105, R31, R32 ;  /* 0x0000001f69399224 */ /* 0x000fe200078e0220 */
[----:B------:R-:W-:Y:S01]  /*17e0*/  @!P4 IADD3.X R47, PT, PT, R56, R47, RZ, P6, !PT ;  /* 0x0000002f382fc210 */ /* 0x000fe200037fe4ff */
[----:B------:R-:W0:Y:S01]  /*17f0*/  @!P1 LDC.64 R52, c[0x0][0x398] ;  /* 0x0000e600ff349b82 */ /* 0x000e220000000a00 */
[----:B-1----:R-:W-:Y:S02]  /*1800*/  @!P4 IADD3 R44, P6, PT, R33, R44, RZ ;  /* 0x0000002c212cc210 */ /* 0x002fe40007fde0ff */
[----:B------:R-:W-:Y:S02]  /*1810*/  @!P1 MOV R32, R122 ;  /* 0x0000007a00209202 */ /* 0x000fe40000000f00 */
[----:B------:R-:W-:-:S03]  /*1820*/  @!P1 MOV R33, R121 ;  /* 0x0000007900219202 */ /* 0x000fc60000000f00 */
[----:B---3--:R-:W1:Y:S01]  /*1830*/  @!P3 LDC.64 R34, c[0x0][0x3f8] ;  /* 0x0000fe00ff22bb82 */ /* 0x008e620000000a00 */
[----:B------:R-:W-:-:S04]  /*1840*/  @!P1 IMAD.WIDE.U32 R30, R105, R30, R32 ;  /* 0x0000001e691e9225 */ /* 0x000fc800078e0020 */
[----:B--2---:R-:W-:-:S03]  /*1850*/  @!P2 IMAD R32, R86, R36, RZ ;  /* 0x000000245620a224 */ /* 0x004fc600078e02ff */
[----:B------:R-:W2:Y:S01]  /*1860*/  @!P2 LDC.64 R50, c[0x0][0x3a0] ;  /* 0x0000e800ff32ab82 */ /* 0x000ea20000000a00 */
[----:B------:R-:W-:Y:S01]  /*1870*/  @!P2 IMAD R61, R104, R37, R32 ;  /* 0x00000025683da224 */ /* 0x000fe200078e0220 */
[----:B------:R-:W-:Y:S02]  /*1880*/  CS2R R32, SRZ ;  /* 0x0000000000207805 */ /* 0x000fe4000001ff00 */
[----:B------:R-:W-:Y:S02]  /*1890*/  @!P1 IADD3 R31, PT, PT, R31, R57, RZ ;  /* 0x000000391f1f9210 */ /* 0x000fe40007ffe0ff */
[----:B------:R-:W-:Y:S02]  /*18a0*/  @!P1 SHF.L.U32 R57, R30, 0x2, RZ ;  /* 0x000000021e399819 */ /* 0x000fe400000006ff */
[----:B------:R-:W-:Y:S01]  /*18b0*/  @!P4 IADD3.X R45, PT, PT, R56, R45, RZ, P6, !PT ;  /* 0x0000002d382dc210 */ /* 0x000fe200037fe4ff */
[----:B------:R3:W5:Y:S01]  /*18c0*/  @!P5 LDG.E.64 R32, desc[UR8][R40.64] ;  /* 0x000000082820d981 */ /* 0x000762000c1e1b00 */
[----:B------:R-:W-:Y:S01]  /*18d0*/  @!P1 SHF.L.U64.HI R60, R30, 0x2, R31 ;  /* 0x000000021e3c9819 */ /* 0x000fe2000001021f */
[----:B------:R-:W2:Y:S01]  /*18e0*/  @!P2 LDC.64 R58, c[0x0][0x398] ;  /* 0x0000e600ff3aab82 */ /* 0x000ea20000000a00 */
[----:B----4-:R-:W-:-:S02]  /*18f0*/  @!P1 IADD3 R54, P6, PT, R57, R54, RZ ;  /* 0x0000003639369210 */ /* 0x010fc40007fde0ff */
[----:B---3--:R-:W-:Y:S02]  /*1900*/  @!P2 MOV R40, R122 ;  /* 0x0000007a0028a202 */ /* 0x008fe40000000f00 */
[----:B------:R-:W-:Y:S02]  /*1910*/  @!P2 MOV R41, R121 ;  /* 0x000000790029a202 */ /* 0x000fe40000000f00 */
[----:B------:R-:W-:Y:S02]  /*1920*/  @!P1 IADD3.X R55, PT, PT, R60, R55, RZ, P6, !PT ;  /* 0x000000373c379210 */ /* 0x000fe400037fe4ff */
[----:B0-----:R-:W-:Y:S01]  /*1930*/  @!P1 IADD3 R52, P6, PT, R57, R52, RZ ;  /* 0x0000003439349210 */ /* 0x001fe20007fde0ff */
[----:B------:R-:W-:Y:S01]  /*1940*/  @!P2 IMAD.WIDE.U32 R36, R104, R36, R40 ;  /* 0x000000246824a225 */ /* 0x000fe200078e0028 */
[----:B------:R-:W-:Y:S01]  /*1950*/  CS2R R30, SRZ ;  /* 0x00000000001e7805 */ /* 0x000fe2000001ff00 */
[----:B------:R-:W0:Y:S01]  /*1960*/  @!P3 LDC.64 R56, c[0x0][0x3a0] ;  /* 0x0000e800ff38bb82 */ /* 0x000e220000000a00 */
[----:B------:R-:W-:-:S02]  /*1970*/  @!P1 IADD3.X R53, PT, PT, R60, R53, RZ, P6, !PT ;  /* 0x000000353c359210 */ /* 0x000fc400037fe4ff */
[----:B------:R-:W-:Y:S01]  /*1980*/  @!P2 IADD3 R37, PT, PT, R37, R61, RZ ;  /* 0x0000003d2525a210 */ /* 0x000fe20007ffe0ff */
[----:B-1----:R-:W-:Y:S01]  /*1990*/  @!P3 IMAD R40, R0, R34, RZ ;  /* 0x000000220028b224 */ /* 0x002fe200078e02ff */
[----:B------:R-:W-:Y:S01]  /*19a0*/  @!P3 MOV R60, R122 ;  /* 0x0000007a003cb202 */ /* 0x000fe20000000f00 */
[----:B------:R-:W-:Y:S01]  /*19b0*/  IMAD.WIDE R62, R97, 0x8, R62 ;  /* 0x00000008613e7825 */ /* 0x000fe200078e023e */
[----:B------:R-:W-:Y:S01]  /*19c0*/  @!P3 MOV R61, R121 ;  /* 0x00000079003db202 */ /* 0x000fe20000000f00 */
[----:B------:R1:W5:Y:S01]  /*19d0*/  @!P5 LDG.E.64 R30, desc[UR8][R42.64] ;  /* 0x000000082a1ed981 */ /* 0x000362000c1e1b00 */
[----:B------:R-:W-:Y:S01]  /*19e0*/  ISETP.NE.AND P5, PT, RZ, UR11, PT ;  /* 0x0000000bff007c0c */ /* 0x000fe2000bfa5270 */
[C---:B------:R-:W-:Y:S02]  /*19f0*/  @!P3 IMAD R67, R103.reuse, R35, R40 ;  /* 0x000000236743b224 */ /* 0x040fe400078e0228 */
[----:B------:R-:W-:Y:S02]  /*1a00*/  @!P3 IMAD.WIDE.U32 R60, R103, R34, R60 ;  /* 0x00000022673cb225 */ /* 0x000fe400078e003c */
[----:B------:R-:W3:Y:S01]  /*1a10*/  LDG.E.64 R34, desc[UR8][R62.64] ;  /* 0x000000083e227981 */ /* 0x000ee2000c1e1b00 */
[----:B------:R-:W-:-:S02]  /*1a20*/  @!P2 SHF.L.U32 R65, R36, 0x2, RZ ;  /* 0x000000022441a819 */ /* 0x000fc400000006ff */
[----:B------:R-:W-:Y:S01]  /*1a30*/  @!P2 SHF.L.U64.HI R64, R36, 0x2, R37 ;  /* 0x000000022440a819 */ /* 0x000fe20000010225 */
[----:B-1----:R-:W1:Y:S08]  /*1a40*/  LDC.64 R42, c[0x0][0x3a8] ;  /* 0x0000ea00ff2a7b82 */ /* 0x002e700000000a00 */
[----:B------:R-:W4:Y:S01]  /*1a50*/  @!P3 LDC.64 R36, c[0x0][0x398] ;  /* 0x0000e600ff24bb82 */ /* 0x000f220000000a00 */
[----:B--2---:R-:W-:-:S07]  /*1a60*/  @!P2 IADD3 R50, P6, PT, R65, R50, RZ ;  /* 0x000000324132a210 */ /* 0x004fce0007fde0ff */
[----:B------:R-:W2:Y:S01]  /*1a70*/  @P5 LDC.64 R40, c[0x0][0x3b0] ;  /* 0x0000ec00ff285b82 */ /* 0x000ea20000000a00 */
[----:B------:R-:W-:Y:S02]  /*1a80*/  @!P2 IADD3.X R51, PT, PT, R64, R51, RZ, P6, !PT ;  /* 0x000000334033a210 */ /* 0x000fe400037fe4ff */
[----:B------:R-:W-:Y:S02]  /*1a90*/  @!P2 IADD3 R58, P6, PT, R65, R58, RZ ;  /* 0x0000003a413aa210 */ /* 0x000fe40007fde0ff */
[----:B------:R-:W-:Y:S02]  /*1aa0*/  @!P3 IADD3 R61, PT, PT, R61, R67, RZ ;  /* 0x000000433d3db210 */ /* 0x000fe40007ffe0ff */
[----:B------:R-:W-:Y:S02]  /*1ab0*/  @!P3 SHF.L.U32 R65, R60, 0x2, RZ ;  /* 0x000000023c41b819 */ /* 0x000fe400000006ff */
[----:B------:R-:W-:Y:S01]  /*1ac0*/  @!P2 IADD3.X R59, PT, PT, R64, R59, RZ, P6, !PT ;  /* 0x0000003b403ba210 */ /* 0x000fe200037fe4ff */
[----:B------:R-:W-:Y:S01]  /*1ad0*/  IMAD R64, R119, 0x38, RZ ;  /* 0x0000003877407824 */ /* 0x000fe200078e02ff */
[----:B------:R-:W-:-:S02]  /*1ae0*/  @!P3 SHF.L.U64.HI R60, R60, 0x2, R61 ;  /* 0x000000023c3cb819 */ /* 0x000fc4000001023d */
[----:B------:R-:W-:Y:S02]  /*1af0*/  LOP3.LUT R61, R113, 0xffff, RZ, 0xc0, !PT ;  /* 0x0000ffff713d7812 */ /* 0x000fe400078ec0ff */
[----:B0-----:R-:W-:Y:S02]  /*1b00*/  @!P3 IADD3 R56, P6, PT, R65, R56, RZ ;  /* 0x000000384138b210 */ /* 0x001fe40007fde0ff */
[----:B------:R-:W-:Y:S02]  /*1b10*/  IADD3 R61, PT, PT, R61, R64, RZ ;  /* 0x000000403d3d7210 */ /* 0x000fe40007ffe0ff */
[----:B------:R-:W-:Y:S02]  /*1b20*/  @!P3 IADD3.X R57, PT, PT, R60, R57, RZ, P6, !PT ;  /* 0x000000393c39b210 */ /* 0x000fe400037fe4ff */
[----:B----4-:R-:W-:Y:S01]  /*1b30*/  @!P3 IADD3 R64, P6, PT, R65, R36, RZ ;  /* 0x000000244140b210 */ /* 0x010fe20007fde0ff */
[----:B-1----:R-:W-:-:S03]  /*1b40*/  IMAD.WIDE R42, R61, 0x2, R42 ;  /* 0x000000023d2a7825 */ /* 0x002fc600078e022a */
[----:B------:R-:W-:Y:S02]  /*1b50*/  @!P3 IADD3.X R65, PT, PT, R60, R37, RZ, P6, !PT ;  /* 0x000000253c41b210 */ /* 0x000fe400037fe4ff */
[----:B------:R-:W-:Y:S01]  /*1b60*/  CS2R R36, SRZ ;  /* 0x0000000000247805 */ /* 0x000fe2000001ff00 */
[----:B--2---:R-:W-:Y:S01]  /*1b70*/  @P5 IMAD.WIDE R40, R61, 0x2, R40 ;  /* 0x000000023d285825 */ /* 0x004fe200078e0228 */
[----:B------:R-:W2:Y:S04]  /*1b80*/  LDG.E.U16 R115, desc[UR8][R42.64] ;  /* 0x000000082a737981 */ /* 0x000ea8000c1e1500 */
[----:B------:R-:W4:Y:S04]  /*1b90*/  @P5 LDG.E.U16 R61, desc[UR8][R40.64] ;  /* 0x00000008283d5981 */ /* 0x000f28000c1e1500 */
[----:B------:R0:W4:Y:S04]  /*1ba0*/  @P5 LDG.E.U16 R62, desc[UR8][R40.64+0x2] ;  /* 0x00000208283e5981 */ /* 0x000128000c1e1500 */
[----:B------:R1:W4:Y:S04]  /*1bb0*/  LDG.E.U16 R60, desc[UR8][R42.64+0x2] ;  /* 0x000002082a3c7981 */ /* 0x000328000c1e1500 */
[----:B------:R1:W5:Y:S01]  /*1bc0*/  @!P0 LDG.E.64 R36, desc[UR8][R38.64] ;  /* 0x0000000826248981 */ /* 0x000362000c1e1b00 */
[----:B0-----:R-:W-:-:S02]  /*1bd0*/  CS2R R40, SRZ ;  /* 0x0000000000287805 */ /* 0x001fc4000001ff00 */
[----:B-1----:R-:W-:-:S04]  /*1be0*/  CS2R R42, SRZ ;  /* 0x00000000002a7805 */ /* 0x002fc8000001ff00 */
[----:B------:R0:W5:Y:S01]  /*1bf0*/  @!P4 LDG.E.64 R40, desc[UR8][R46.64] ;  /* 0x000000082e28c981 */ /* 0x000162000c1e1b00 */
[----:B------:R-:W-:-:S03]  /*1c00*/  CS2R R38, SRZ ;  /* 0x0000000000267805 */ /* 0x000fc6000001ff00 */
[----:B------:R1:W5:Y:S04]  /*1c10*/  @!P4 LDG.E.64 R42, desc[UR8][R44.64] ;  /* 0x000000082c2ac981 */ /* 0x000368000c1e1b00 */
[----:B------:R1:W5:Y:S01]  /*1c20*/  @!P0 LDG.E.64 R38, desc[UR8][R48.64] ;  /* 0x0000000830268981 */ /* 0x000362000c1e1b00 */
[----:B0-----:R-:W-:Y:S02]  /*1c30*/  CS2R R46, SRZ ;  /* 0x00000000002e7805 */ /* 0x001fe4000001ff00 */
        /* <DEDUP_REMOVED lines=11> */
[----:B------:R-:W-:Y:S01]  /*1cf0*/  MOV R117, 0x3f800000 ;  /* 0x3f80000000757802 */ /* 0x000fe20000000f00 */
[----:B------:R-:W-:Y:S01]  /*1d00*/  UISETP.NE.AND UP0, UPT, UR11, URZ, UPT ;  /* 0x000000ff0b00728c */ /* 0x000fe2000bf05270 */
[----:B------:R-:W-:Y:S02]  /*1d10*/  MOV R118, RZ ;  /* 0x000000ff00767202 */ /* 0x000fe40000000f00 */
[----:B------:R-:W-:Y:S01]  /*1d20*/  MOV R116, RZ ;  /* 0x000000ff00747202 */ /* 0x000fe20000000f00 */
[----:B---3--:R-:W-:-:S05]  /*1d30*/  FFMA.FTZ R66, -R34, R34, R35 ;  /* 0x0000002222427223 */ /* 0x008fca0000010123 */
[----:B------:R-:W-:-:S13]  /*1d40*/  FSETP.GTU.FTZ.AND P1, PT, R66, RZ, PT ;  /* 0x000000ff4200720b */ /* 0x000fda0003f3c000 */
[----:B------:R-:W1:Y:S02]  /*1d50*/  @P1 LDC R63, c[0x0][0x3c0] ;  /* 0x0000f000ff3f1b82 */ /* 0x000e640000000800 */
[----:B-1----:R-:W-:-:S04]  /*1d60*/  @P1 FADD.FTZ R63, R66, R63 ;  /* 0x0000003f423f1221 */ /* 0x002fc80000010000 */
[----:B------:R0:W1:Y:S01]  /*1d70*/  @P1 MUFU.RSQ R117, R63 ;  /* 0x0000003f00751308 */ /* 0x0000620000001400 */
[----:B--2---:R-:W-:Y:S02]  /*1d80*/  SHF.L.U32 R115, R115, 0x10, RZ ;  /* 0x0000001073737819 */ /* 0x004fe400000006ff */
[----:B----4-:R-:W-:Y:S02]  /*1d90*/  @P5 SHF.L.U32 R118, R61, 0x10, RZ ;  /* 0x000000103d765819 */ /* 0x010fe400000006ff */
[----:B------:R-:W-:Y:S02]  /*1da0*/  @P5 SHF.L.U32 R116, R62, 0x10, RZ ;  /* 0x000000103e745819 */ /* 0x000fe400000006ff */
[----:B------:R-:W-:Y:S01]  /*1db0*/  SHF.L.U32 R35, R60, 0x10, RZ ;  /* 0x000000103c237819 */ /* 0x000fe200000006ff */
[----:B0-----:R-:W-:Y:S06]  /*1dc0*/  BRA.U UP0, `(.L_x_1545) ;  /* 0x0000000d00847547 */ /* 0x001fec000b800000 */
[C---:B-----5:R-:W-:Y:S01]  /*1dd0*/  FADD.FTZ R56, -R34.reuse, R82 ;  /* 0x0000005222387221 */ /* 0x060fe20000010100 */
[----:B------:R-:W-:Y:S01]  /*1de0*/  FADD.FTZ R58, -R34, R83 ;  /* 0x00000053223a7221 */ /* 0x000fe20000010100 */
        /* <DEDUP_REMOVED lines=13> */
[----:B------:R-:W-:Y:S01]  /*1ec0*/  FMUL.FTZ R63, R77, R35 ;  /* 0x000000234d3f7220 */ /* 0x000fe20000410000 */
[----:B------:R-:W-:Y:S01]  /*1ed0*/  FMUL.FTZ R62, R62, R117 ;  /* 0x000000753e3e7220 */ /* 0x000fe20000410000 */
[----:B------:R-:W-:Y:S01]  /*1ee0*/  FFMA.FTZ R58, R81, R58, RZ ;  /* 0x0000003a513a7223 */ /* 0x000fe200000100ff */
[----:B------:R-:W-:Y:S01]  /*1ef0*/  FFMA.FTZ R57, R76, R60, R57 ;  /* 0x0000003c4c397223 */ /* 0x000fe20000010039 */
[----:B------:R-:W-:Y:S01]  /*1f00*/  FFMA.FTZ R61, R60, R59, R61 ;  /* 0x0000003b3c3d7223 */ /* 0x000fe2000001003d */
[----:B------:R-:W-:Y:S01]  /*1f10*/  FADD.FTZ R60, -R34, R74 ;  /* 0x0000004a223c7221 */ /* 0x000fe20000010100 */
[----:B------:R-:W-:Y:S01]  /*1f20*/  FADD.FTZ R56, R56, R59 ;  /* 0x0000003b38387221 */ /* 0x000fe20000010000 */
[----:B------:R-:W-:Y:S01]  /*1f30*/  FFMA.FTZ R58, R77, R62, R58 ;  /* 0x0000003e4d3a7223 */ /* 0x000fe2000001003a */
[----:B------:R-:W-:Y:S01]  /*1f40*/  FFMA.FTZ R61, R62, R63, R61 ;  /* 0x0000003f3e3d7223 */ /* 0x000fe2000001003d */
[----:B------:R-:W-:Y:S01]  /*1f50*/  FADD.FTZ R62, -R34, R75 ;  /* 0x0000004b223e7221 */ /* 0x000fe20000010100 */
[----:B------:R-:W-:Y:S01]  /*1f60*/  FMUL.FTZ R60, R60, R117 ;  /* 0x000000753c3c7220 */ /* 0x000fe20000410000 */
[----:B------:R-:W-:Y:S01]  /*1f70*/  FMUL.FTZ R59, R72, R115 ;  /* 0x00000073483b7220 */ /* 0x000fe20000410000 */
[----:B------:R-:W-:Y:S01]  /*1f80*/  FADD.FTZ R56, R63, R56 ;  /* 0x000000383f387221 */ /* 0x000fe20000010000 */
[C---:B------:R-:W-:Y:S01]  /*1f90*/  FMUL.FTZ R63, R73.reuse, R35 ;  /* 0x00000023493f7220 */ /* 0x040fe20000410000 */
[----:B------:R-:W-:Y:S01]  /*1fa0*/  FMUL.FTZ R62, R62, R117 ;  /* 0x000000753e3e7220 */ /* 0x000fe20000410000 */
        /* <DEDUP_REMOVED lines=98> */
[----:B------:R-:W-:Y:S01]  /*25d0*/  FADD.FTZ R56, R56, R59 ;  /* 0x0000003b38387221 */ /* 0x000fe20000010000 */
[----:B------:R-:W-:Y:S01]  /*25e0*/  FADD.FTZ R60, -R34, R30 ;  /* 0x0000001e223c7221 */ /* 0x000fe20000010100 */
[----:B------:R-:W-:Y:S01]  /*25f0*/  FFMA.FTZ R58, R29, R62, R58 ;  /* 0x0000003e1d3a7223 */ /* 0x000fe2000001003a */
[----:B------:R-:W-:Y:S01]  /*2600*/  FFMA.FTZ R61, R62, R63, R61 ;  /* 0x0000003f3e3d7223 */ /* 0x000fe2000001003d */
[----:B------:R-:W-:Y:S01]  /*2610*/  FADD.FTZ R56, R63, R56 ;  /* 0x000000383f387221 */ /* 0x000fe20000010000 */
[----:B------:R-:W-:Y:S01]  /*2620*/  FADD.FTZ R62, -R34, R31 ;  /* 0x0000001f223e7221 */ /* 0x000fe20000010100 */
[----:B------:R-:W-:Y:S01]  /*2630*/  FMUL.FTZ R60, R60, R117 ;  /* 0x000000753c3c7220 */ /* 0x000fe20000410000 */
[----:B------:R-:W-:Y:S01]  /*2640*/  FMUL.FTZ R59, R32, R115 ;  /* 0x00000073203b7220 */ /* 0x000fe20000410000 */
[C---:B------:R-:W-:Y:S01]  /*2650*/  FMUL.FTZ R63, R33.reuse, R35 ;  /* 0x00000023213f7220 */ /* 0x040fe20000410000 */
[----:B------:R-:W-:Y:S01]  /*2660*/  FMUL.FTZ R62, R62, R117 ;  /* 0x000000753e3e7220 */ /* 0x000fe20000410000 */
[----:B------:R-:W-:Y:S01]  /*2670*/  FFMA.FTZ R57, R32, R60, R57 ;  /* 0x0000003c20397223 */ /* 0x000fe20000010039 */
[----:B------:R-:W-:Y:S01]  /*2680*/  FADD.FTZ R64, R56, R59 ;  /* 0x0000003b38407221 */ /* 0x000fe20000010000 */
[----:B------:R-:W-:Y:S01]  /*2690*/  FFMA.FTZ R61, R60, R59, R61 ;  /* 0x0000003b3c3d7223 */ /* 0x000fe2000001003d */
[----:B------:R-:W-:Y:S01]  /*26a0*/  FADD.FTZ R60, -R34, R40 ;  /* 0x00000028223c7221 */ /* 0x000fe20000010100 */
[----:B------:R-:W-:Y:S01]  /*26b0*/  FFMA.FTZ R56, R33, R62, R58 ;  /* 0x0000003e21387223 */ /* 0x000fe2000001003a */
[----:B------:R-:W-:Y:S01]  /*26c0*/  FADD.FTZ R64, R63, R64 ;  /* 0x000000403f407221 */ /* 0x000fe20000010000 */
[----:B------:R-:W-:Y:S01]  /*26d0*/  FMUL.FTZ R59, R42, R115 ;  /* 0x000000732a3b7220 */ /* 0x000fe20000410000 */
[----:B------:R-:W-:Y:S01]  /*26e0*/  FFMA.FTZ R61, R62, R63, R61 ;  /* 0x0000003f3e3d7223 */ /* 0x000fe2000001003d */
[----:B------:R-:W-:Y:S01]  /*26f0*/  FADD.FTZ R58, -R34, R41 ;  /* 0x00000029223a7221 */ /* 0x000fe20000010100 */
[----:B------:R-:W-:Y:S01]  /*2700*/  FMUL.FTZ R60, R60, R117 ;  /* 0x000000753c3c7220 */ /* 0x000fe20000410000 */
[----:B------:R-:W-:Y:S01]  /*2710*/  FMUL.FTZ R63, R43, R35 ;  /* 0x000000232b3f7220 */ /* 0x000fe20000410000 */
[----:B------:R-:W-:Y:S01]  /*2720*/  FADD.FTZ R64, R64, R59 ;  /* 0x0000003b40407221 */ /* 0x000fe20000010000 */
[----:B------:R-:W-:Y:S01]  /*2730*/  FMUL.FTZ R58, R58, R117 ;  /* 0x000000753a3a7220 */ /* 0x000fe20000410000 */
[----:B------:R-:W-:Y:S01]  /*2740*/  FFMA.FTZ R59, R60, R59, R61 ;  /* 0x0000003b3c3b7223 */ /* 0x000fe2000001003d */
[----:B------:R-:W-:Y:S01]  /*2750*/  FFMA.FTZ R61, R42, R60, R57 ;  /* 0x0000003c2a3d7223 */ /* 0x000fe20000010039 */
[----:B------:R-:W-:Y:S01]  /*2760*/  FADD.FTZ R64, R63, R64 ;  /* 0x000000403f407221 */ /* 0x000fe20000010000 */
[----:B------:R-:W-:Y:S01]  /*2770*/  FFMA.FTZ R56, R43, R58, R56 ;  /* 0x0000003a2b387223 */ /* 0x000fe20000010038 */
[----:B------:R-:W-:Y:S01]  /*2780*/  FFMA.FTZ R63, R58, R63, R59 ;  /* 0x0000003f3a3f7223 */ /* 0x000fe2000001003b */
[----:B------:R-:W-:Y:S01]  /*2790*/  FADD.FTZ R57, RZ, R80 ;  /* 0x00000050ff397221 */ /* 0x000fe20000010000 */
[----:B------:R-:W-:Y:S01]  /*27a0*/  FADD.FTZ R58, RZ, R81 ;  /* 0x00000051ff3a7221 */ /* 0x000fe20000010000 */
[----:B------:R-:W-:Y:S01]  /*27b0*/  FADD.FTZ R60, -R34, R44 ;  /* 0x0000002c223c7221 */ /* 0x000fe20000010100 */
[----:B------:R-:W-:Y:S01]  /*27c0*/  FMUL.FTZ R65, R46, R115 ;  /* 0x000000732e417220 */ /* 0x000fe20000410000 */
[----:B------:R-:W-:Y:S01]  /*27d0*/  FADD.FTZ R57, R76, R57 ;  /* 0x000000394c397221 */ /* 0x000fe20000010000 */
[----:B------:R-:W-:Y:S01]  /*27e0*/  FADD.FTZ R58, R77, R58 ;  /* 0x0000003a4d3a7221 */ /* 0x000fe20000010000 */
[----:B------:R-:W-:Y:S01]  /*27f0*/  FMUL.FTZ R62, R60, R117 ;  /* 0x000000753c3e7220 */ /* 0x000fe20000410000 */
[----:B------:R-:W-:Y:S01]  /*2800*/  FADD.FTZ R60, -R34, R45 ;  /* 0x0000002d223c7221 */ /* 0x000fe20000010100 */
[----:B------:R-:W-:Y:S01]  /*2810*/  FADD.FTZ R59, R72, R57 ;  /* 0x00000039483b7221 */ /* 0x000fe20000010000 */
[----:B------:R-:W-:Y:S01]  /*2820*/  FADD.FTZ R58, R73, R58 ;  /* 0x0000003a493a7221 */ /* 0x000fe20000010000 */
[----:B------:R-:W-:Y:S01]  /*2830*/  FFMA.FTZ R57, R46, R62, R61 ;  /* 0x0000003e2e397223 */ /* 0x000fe2000001003d */
[----:B------:R-:W-:Y:S01]  /*2840*/  FFMA.FTZ R63, R62, R65, R63 ;  /* 0x000000413e3f7223 */ /* 0x000fe2000001003f */
[----:B------:R-:W-:Y:S01]  /*2850*/  FADD.FTZ R59, R12, R59 ;  /* 0x0000003b0c3b7221 */ /* 0x000fe20000010000 */
[----:B------:R-:W-:Y:S01]  /*2860*/  FADD.FTZ R58, R13, R58 ;  /* 0x0000003a0d3a7221 */ /* 0x000fe20000010000 */
[----:B------:R-:W-:Y:S01]  /*2870*/  FMUL.FTZ R60, R60, R117 ;  /* 0x000000753c3c7220 */ /* 0x000fe20000410000 */
        /* <DEDUP_REMOVED lines=8> */
[----:B------:R-:W-:Y:S01]  /*2900*/  FADD.FTZ R60, -R34, R48 ;  /* 0x00000030223c7221 */ /* 0x000fe20000010100 */
[----:B------:R-:W-:Y:S01]  /*2910*/  FADD.FTZ R59, R20, R59 ;  /* 0x0000003b143b7221 */ /* 0x000fe20000010000 */
[----:B------:R-:W-:Y:S01]  /*2920*/  FADD.FTZ R58, R21, R58 ;  /* 0x0000003a153a7221 */ /* 0x000fe20000010000 */
[----:B------:R-:W-:Y:S01]  /*2930*/  FADD.FTZ R64, R61, R64 ;  /* 0x000000403d407221 */ /* 0x000fe20000010000 */
[----:B------:R-:W-:Y:S01]  /*2940*/  FMUL.FTZ R61, R50, R115 ;  /* 0x00000073323d7220 */ /* 0x000fe20000410000 */
[----:B------:R-:W-:Y:S01]  /*2950*/  FADD.FTZ R59, R24, R59 ;  /* 0x0000003b183b7221 */ /* 0x000fe20000010000 */
[----:B------:R-:W-:Y:S01]  /*2960*/  FADD.FTZ R58, R25, R58 ;  /* 0x0000003a193a7221 */ /* 0x000fe20000010000 */
[----:B------:R-:W-:Y:S01]  /*2970*/  FMUL.FTZ R62, R60, R117 ;  /* 0x000000753c3e7220 */ /* 0x000fe20000410000 */
[----:B------:R-:W-:Y:S01]  /*2980*/  FADD.FTZ R60, -R34, R49 ;  /* 0x00000031223c7221 */ /* 0x000fe20000010100 */
[----:B------:R-:W-:Y:S01]  /*2990*/  FADD.FTZ R59, R38, R59 ;  /* 0x0000003b263b7221 */ /* 0x000fe20000010000 */
[----:B------:R-:W-:Y:S01]  /*29a0*/  FADD.FTZ R58, R39, R58 ;  /* 0x0000003a273a7221 */ /* 0x000fe20000010000 */
[----:B------:R-:W-:Y:S01]  /*29b0*/  FADD.FTZ R65, R64, R61 ;  /* 0x0000003d40417221 */ /* 0x000fe20000010000 */
[----:B------:R-:W-:Y:S01]  /*29c0*/  FFMA.FTZ R64, R62, R61, R63 ;  /* 0x0000003d3e407223 */ /* 0x000fe2000001003f */
[----:B------:R-:W-:Y:S01]  /*29d0*/  FFMA.FTZ R57, R50, R62, R57 ;  /* 0x0000003e32397223 */ /* 0x000fe20000010039 */
[----:B------:R-:W-:Y:S01]  /*29e0*/  FMUL.FTZ R61, R60, R117 ;  /* 0x000000753c3d7220 */ /* 0x000fe20000410000 */
[----:B------:R-:W-:Y:S01]  /*29f0*/  FMUL.FTZ R62, R51, R35 ;  /* 0x00000023333e7220 */ /* 0x000fe20000410000 */
[----:B------:R-:W-:Y:S01]  /*2a00*/  FADD.FTZ R59, R4, R59 ;  /* 0x0000003b043b7221 */ /* 0x000fe20000010000 */
[----:B------:R-:W-:Y:S01]  /*2a10*/  FADD.FTZ R60, R5, R58 ;  /* 0x0000003a053c7221 */ /* 0x000fe20000010000 */
[----:B------:R-:W-:Y:S01]  /*2a20*/  FFMA.FTZ R58, R51, R61, R56 ;  /* 0x0000003d333a7223 */ /* 0x000fe20000010038 */
[----:B------:R-:W-:Y:S01]  /*2a30*/  FADD.FTZ R65, R62, R65 ;  /* 0x000000413e417221 */ /* 0x000fe20000010000 */
[----:B------:R-:W-:Y:S01]  /*2a40*/  FFMA.FTZ R61, R61, R62, R64 ;  /* 0x0000003e3d3d7223 */ /* 0x000fe20000010040 */
[----:B------:R-:W-:Y:S01]  /*2a50*/  FADD.FTZ R59, R28, R59 ;  /* 0x0000003b1c3b7221 */ /* 0x000fe20000010000 */
[----:B------:R-:W-:Y:S01]  /*2a60*/  FADD.FTZ R56, R29, R60 ;  /* 0x0000003c1d387221 */ /* 0x000fe20000010000 */
        /* <DEDUP_REMOVED lines=23> */
.L_x_1545:
[C---:B-----5:R-:W-:Y:S01]  /*2be0*/  FADD.FTZ R56, -R34.reuse, R82 ;  /* 0x0000005222387221 */ /* 0x060fe20000010100 */
[C---:B------:R-:W-:Y:S01]  /*2bf0*/  FADD.FTZ R68, -R34.reuse, R78 ;  /* 0x0000004e22447221 */ /* 0x040fe20000010100 */
[C---:B------:R-:W-:Y:S01]  /*2c00*/  FADD.FTZ R70, -R34.reuse, R75 ;  /* 0x0000004b22467221 */ /* 0x040fe20000010100 */
[----:B------:R-:W-:Y:S01]  /*2c10*/  FADD.FTZ R124, -R34, R10 ;  /* 0x0000000a227c7221 */ /* 0x000fe20000010100 */
[-C--:B-1----:R-:W-:Y:S01]  /*2c20*/  FMUL.FTZ R57, R56, R117.reuse ;  /* 0x0000007538397220 */ /* 0x082fe20000410000 */
[----:B------:R-:W-:Y:S01]  /*2c30*/  FADD.FTZ R56, -R34, R83 ;  /* 0x0000005322387221 */ /* 0x000fe20000010100 */
[----:B------:R-:W-:Y:S02]  /*2c40*/  FMUL.FTZ R69, R68, R117 ;  /* 0x0000007544457220 */ /* 0x000fe40000410000 */
[C-C-:B------:R-:W-:Y:S01]  /*2c50*/  FFMA.FTZ R58, R115.reuse, R57, R118.reuse ;  /* 0x00000039733a7223 */ /* 0x140fe20000010076 */
[----:B------:R-:W-:Y:S01]  /*2c60*/  FMUL.FTZ R56, R56, R117 ;  /* 0x0000007538387220 */ /* 0x000fe20000410000 */
[----:B------:R-:W-:-:S02]  /*2c70*/  FFMA.FTZ R59, R115, R69, R118 ;  /* 0x00000045733b7223 */ /* 0x000fc40000010076 */
[----:B------:R-:W-:Y:S01]  /*2c80*/  FMUL.FTZ R61, R58, -1.4426950216293334961 ;  /* 0xbfb8aa3b3a3d7820 */ /* 0x000fe20000410000 */
[----:B------:R-:W-:-:S04]  /*2c90*/  FFMA.FTZ R60, R35, R56, R116 ;  /* 0x00000038233c7223 */ /* 0x000fc80000010074 */
[----:B------:R-:W-:Y:S01]  /*2ca0*/  FMUL.FTZ R64, R60, -1.4426950216293334961 ;  /* 0xbfb8aa3b3c407820 */ /* 0x000fe20000410000 */
[----:B------:R-:W0:Y:S05]  /*2cb0*/  MUFU.EX2 R61, R61 ;  /* 0x0000003d003d7308 */ /* 0x000e2a0000000800 */
[----:B------:R-:W1:Y:S01]  /*2cc0*/  MUFU.EX2 R64, R64 ;  /* 0x0000004000407308 */ /* 0x000e620000000800 */
[----:B0-----:R-:W-:-:S04]  /*2cd0*/  FADD.FTZ R62, R61, 1 ;  /* 0x3f8000003d3e7421 */ /* 0x001fc80000010000 */
[----:B------:R-:W0:Y:S01]  /*2ce0*/  MUFU.RCP R63, R62 ;  /* 0x0000003e003f7308 */ /* 0x000e220000001000 */
[----:B-1----:R-:W-:Y:S01]  /*2cf0*/  FADD.FTZ R66, R64, 1 ;  /* 0x3f80000040427421 */ /* 0x002fe20000010000 */
[----:B------:R-:W-:-:S06]  /*2d00*/  FMUL.FTZ R64, R59, -1.4426950216293334961 ;  /* 0xbfb8aa3b3b407820 */ /* 0x000fcc0000410000 */
[----:B------:R-:W1:Y:S08]  /*2d10*/  MUFU.RCP R66, R66 ;  /* 0x0000004200427308 */ /* 0x000e700000001000 */
[----:B------:R-:W2:Y:S01]  /*2d20*/  MUFU.EX2 R64, R64 ;  /* 0x0000004000407308 */ /* 0x000ea20000000800 */
[----:B0-----:R-:W-:-:S04]  /*2d30*/  FADD.FTZ R65, -R63, 1 ;  /* 0x3f8000003f417421 */ /* 0x001fc80000010100 */
[----:B------:R-:W-:Y:S01]  /*2d40*/  FFMA.FTZ R61, R58, R65, 1 ;  /* 0x3f8000003a3d7423 */ /* 0x000fe20000010041 */
[----:B------:R-:W-:Y:S01]  /*2d50*/  FADD.FTZ R58, -R34, R79 ;  /* 0x0000004f223a7221 */ /* 0x000fe20000010100 */
[----:B-1----:R-:W-:-:S03]  /*2d60*/  FADD.FTZ R67, -R66, 1 ;  /* 0x3f80000042437421 */ /* 0x002fc60000010100 */
[----:B------:R-:W-:Y:S01]  /*2d70*/  FMUL.FTZ R65, R58, R117 ;  /* 0x000000753a417220 */ /* 0x000fe20000410000 */
[----:B------:R-:W-:Y:S01]  /*2d80*/  FMUL.FTZ R58, R80, R63 ;  /* 0x0000003f503a7220 */ /* 0x000fe20000410000 */
[----:B------:R-:W-:Y:S01]  /*2d90*/  FMUL.FTZ R68, R81, R66 ;  /* 0x0000004251447220 */ /* 0x000fe20000410000 */
[----:B------:R-:W-:Y:S01]  /*2da0*/  FADD.FTZ R66, -R34, R74 ;  /* 0x0000004a22427221 */ /* 0x000fe20000010100 */
[----:B------:R-:W-:Y:S01]  /*2db0*/  FFMA.FTZ R63, R35, R65, R116 ;  /* 0x00000041233f7223 */ /* 0x000fe20000010074 */
[----:B--2---:R-:W-:Y:S01]  /*2dc0*/  FADD.FTZ R85, R64, 1 ;  /* 0x3f80000040557421 */ /* 0x004fe20000010000 */
[----:B------:R-:W-:Y:S01]  /*2dd0*/  FFMA.FTZ R67, R60, R67, 1 ;  /* 0x3f8000003c437423 */ /* 0x000fe20000010043 */
[----:B------:R-:W-:Y:S01]  /*2de0*/  FMUL.FTZ R66, R66, R117 ;  /* 0x0000007542427220 */ /* 0x000fe20000410000 */
[----:B------:R-:W-:Y:S01]  /*2df0*/  FMUL.FTZ R62, R63, -1.4426950216293334961 ;  /* 0xbfb8aa3b3f3e7820 */ /* 0x000fe20000410000 */
[----:B------:R-:W-:Y:S01]  /*2e00*/  FMUL.FTZ R58, R58, R61 ;  /* 0x0000003d3a3a7220 */ /* 0x000fe20000410000 */
[----:B------:R-:W-:Y:S01]  /*2e10*/  FMUL.FTZ R68, R68, R67 ;  /* 0x0000004344447220 */ /* 0x000fe20000410000 */
[----:B------:R-:W0:Y:S01]  /*2e20*/  MUFU.RCP R85, R85 ;  /* 0x0000005500557308 */ /* 0x000e220000001000 */
[----:B------:R-:W-:Y:S01]  /*2e30*/  FFMA.FTZ R60, R115, R66, R118 ;  /* 0x00000042733c7223 */ /* 0x000fe20000010076 */
[----:B------:R-:W-:-:S03]  /*2e40*/  FMUL.FTZ R61, R70, R117 ;  /* 0x00000075463d7220 */ /* 0x000fc60000410000 */
[----:B------:R-:W-:-:S03]  /*2e50*/  FMUL.FTZ R67, R60, -1.4426950216293334961 ;  /* 0xbfb8aa3b3c437820 */ /* 0x000fc60000410000 */
[----:B------:R-:W1:Y:S04]  /*2e60*/  MUFU.EX2 R62, R62 ;  /* 0x0000003e003e7308 */ /* 0x000e680000000800 */
[----:B------:R-:W2:Y:S01]  /*2e70*/  MUFU.EX2 R67, R67 ;  /* 0x0000004300437308 */ /* 0x000ea20000000800 */
[----:B0-----:R-:W-:Y:S01]  /*2e80*/  FADD.FTZ R70, -R85, 1 ;  /* 0x3f80000055467421 */ /* 0x001fe20000010100 */
[----:B-1----:R-:W-:Y:S01]  /*2e90*/  FADD.FTZ R64, R62, 1 ;  /* 0x3f8000003e407421 */ /* 0x002fe20000010000 */
[----:B------:R-:W-:Y:S02]  /*2ea0*/  FFMA.FTZ R62, R35, R61, R116 ;  /* 0x0000003d233e7223 */ /* 0x000fe40000010074 */
[----:B------:R-:W-:Y:S01]  /*2eb0*/  FFMA.FTZ R59, R59, R70, 1 ;  /* 0x3f8000003b3b7423 */ /* 0x000fe20000010046 */
[----:B------:R-:W-:Y:S01]  /*2ec0*/  FMUL.FTZ R70, R76, R85 ;  /* 0x000000554c467220 */ /* 0x000fe20000410000 */
[----:B--2---:R-:W-:Y:S01]  /*2ed0*/  FADD.FTZ R67, R67, 1 ;  /* 0x3f80000043437421 */ /* 0x004fe20000010000 */
[----:B------:R-:W-:Y:S01]  /*2ee0*/  FMUL.FTZ R71, R62, -1.4426950216293334961 ;  /* 0xbfb8aa3b3e477820 */ /* 0x000fe20000410000 */
[----:B------:R-:W0:Y:S01]  /*2ef0*/  MUFU.RCP R64, R64 ;  /* 0x0000004000407308 */ /* 0x000e220000001000 */
[----:B------:R-:W-:Y:S01]  /*2f00*/  FMUL.FTZ R70, R70, R59 ;  /* 0x0000003b46467220 */ /* 0x000fe20000410000 */
[----:B------:R-:W-:-:S06]  /*2f10*/  FMUL.FTZ R59, R124, R117 ;  /* 0x000000757c3b7220 */ /* 0x000fcc0000410000 */
[----:B------:R-:W1:Y:S04]  /*2f20*/  MUFU.EX2 R71, R71 ;  /* 0x0000004700477308 */ /* 0x000e680000000800 */
[----:B------:R-:W2:Y:S01]  /*2f30*/  MUFU.RCP R67, R67 ;  /* 0x0000004300437308 */ /* 0x000ea20000001000 */
[----:B0-----:R-:W-:Y:S01]  /*2f40*/  FADD.FTZ R84, -R64, 1 ;  /* 0x3f80000040547421 */ /* 0x001fe20000010100 */
[----:B------:R-:W-:-:S03]  /*2f50*/  FMUL.FTZ R64, R77, R64 ;  /* 0x000000404d407220 */ /* 0x000fc60000410000 */
[----:B------:R-:W-:Y:S01]  /*2f60*/  FFMA.FTZ R85, R63, R84, 1 ;  /* 0x3f8000003f557423 */ /* 0x000fe20000010054 */
[----:B------:R-:W-:Y:S01]  /*2f70*/  FFMA.FTZ R63, R115, R59, R118 ;  /* 0x0000003b733f7223 */ /* 0x000fe20000010076 */
[----:B-1----:R-:W-:Y:S02]  /*2f80*/  FADD.FTZ R84, R71, 1 ;  /* 0x3f80000047547421 */ /* 0x002fe40000010000 */
[----:B------:R-:W-:Y:S01]  /*2f90*/  FMUL.FTZ R64, R64, R85 ;  /* 0x0000005540407220 */ /* 0x000fe20000410000 */
[----:B------:R-:W-:-:S03]  /*2fa0*/  FMUL.FTZ R124, R63, -1.4426950216293334961 ;  /* 0xbfb8aa3b3f7c7820 */ /* 0x000fc60000410000 */
[----:B------:R-:W0:Y:S01]  /*2fb0*/  MUFU.RCP R84, R84 ;  /* 0x0000005400547308 */ /* 0x000e220000001000 */
[----:B--2---:R-:W-:Y:S01]  /*2fc0*/  FADD.FTZ R85, -R67, 1 ;  /* 0x3f80000043557421 */ /* 0x004fe20000010100 */
[----:B------:R-:W-:-:S03]  /*2fd0*/  FMUL.FTZ R67, R72, R67 ;  /* 0x0000004348437220 */ /* 0x000fc60000410000 */
[----:B------:R-:W-:-:S03]  /*2fe0*/  FFMA.FTZ R60, R60, R85, 1 ;  /* 0x3f8000003c3c7423 */ /* 0x000fc60000010055 */
[----:B------:R-:W1:Y:S02]  /*2ff0*/  MUFU.EX2 R71, R124 ;  /* 0x0000007c00477308 */ /* 0x000e640000000800 */
[----:B-1----:R-:W-:Y:S01]  /*3000*/  FADD.FTZ R85, R71, 1 ;  /* 0x3f80000047557421 */ /* 0x002fe20000010000 */
[----:B0-----:R-:W-:Y:S01]  /*3010*/  FADD.FTZ R71, -R84, 1 ;  /* 0x3f80000054477421 */ /* 0x001fe20000010100 */
[----:B------:R-:W-:-:S03]  /*3020*/  FMUL.FTZ R84, R73, R84 ;  /* 0x0000005449547220 */ /* 0x000fc60000410000 */
[----:B------:R-:W-:Y:S01]  /*3030*/  FFMA.FTZ R71, R62, R71, 1 ;  /* 0x3f8000003e477423 */ /* 0x000fe20000010047 */
[----:B------:R-:W0:Y:S01]  /*3040*/  MUFU.RCP R85, R85 ;  /* 0x0000005500557308 */ /* 0x000e220000001000 */
[----:B------:R-:W-:Y:S02]  /*3050*/  FMUL.FTZ R62, R67, R60 ;  /* 0x0000003c433e7220 */ /* 0x000fe40000410000 */
[----:B------:R-:W-:Y:S01]  /*3060*/  FMUL.FTZ R60, R84, R71 ;  /* 0x00000047543c7220 */ /* 0x000fe20000410000 */
[----:B------:R-:W-:Y:S01]  /*3070*/  FMUL.FTZ R84, R115, R58 ;  /* 0x0000003a73547220 */ /* 0x000fe20000410000 */
[----:B------:R-:W-:-:S03]  /*3080*/  FMUL.FTZ R71, R35, R68 ;  /* 0x0000004423477220 */ /* 0x000fc60000410000 */
[----:B------:R-:W-:Y:S01]  /*3090*/  FFMA.FTZ R67, R57, R84, RZ ;  /* 0x0000005439437223 */ /* 0x000fe200000100ff */
[----:B------:R-:W-:-:S03]  /*30a0*/  FADD.FTZ R124, RZ, R84 ;  /* 0x00000054ff7c7221 */ /* 0x000fc60000010000 */
[----:B------:R-:W-:Y:S01]  /*30b0*/  FFMA.FTZ R84, R56, R71, R67 ;  /* 0x0000004738547223 */ /* 0x000fe20000010043 */
[----:B------:R-:W-:Y:S01]  /*30c0*/  FADD.FTZ R71, R71, R124 ;  /* 0x0000007c47477221 */ /* 0x000fe20000010000 */
[----:B------:R-:W-:Y:S01]  /*30d0*/  FADD.FTZ R67, RZ, R58 ;  /* 0x0000003aff437221 */ /* 0x000fe20000010000 */
[----:B0-----:R-:W-:Y:S01]  /*30e0*/  FADD.FTZ R124, -R85, 1 ;  /* 0x3f800000557c7421 */ /* 0x001fe20000010100 */
[----:B------:R-:W-:Y:S02]  /*30f0*/  FMUL.FTZ R85, R12, R85 ;  /* 0x000000550c557220 */ /* 0x000fe40000410000 */
[----:B------:R-:W-:Y:S01]  /*3100*/  FADD.FTZ R67, R67, R70 ;  /* 0x0000004643437221 */ /* 0x000fe20000010000 */
[----:B------:R-:W-:Y:S01]  /*3110*/  FFMA.FTZ R63, R63, R124, 1 ;  /* 0x3f8000003f3f7423 */ /* 0x000fe2000001007c */
[----:B------:R-:W-:Y:S02]  /*3120*/  FFMA.FTZ R124, R57, R58, RZ ;  /* 0x0000003a397c7223 */ /* 0x000fe400000100ff */
[----:B------:R-:W-:Y:S01]  /*3130*/  FADD.FTZ R67, R67, R62 ;  /* 0x0000003e43437221 */ /* 0x000fe20000010000 */
[----:B------:R-:W-:Y:S01]  /*3140*/  FMUL.FTZ R58, R85, R63 ;  /* 0x0000003f553a7220 */ /* 0x000fe20000410000 */
[----:B------:R-:W-:Y:S01]  /*3150*/  FADD.FTZ R63, -R34, R11 ;  /* 0x0000000b223f7221 */ /* 0x000fe20000010100 */
[-C--:B------:R-:W-:Y:S01]  /*3160*/  FMUL.FTZ R85, R115, R70.reuse ;  /* 0x0000004673557220 */ /* 0x080fe20000410000 */
[----:B------:R-:W-:-:S02]  /*3170*/  FFMA.FTZ R57, R69, R70, R124 ;  /* 0x0000004645397223 */ /* 0x000fc4000001007c */
[----:B------:R-:W-:Y:S01]  /*3180*/  FMUL.FTZ R63, R63, R117 ;  /* 0x000000753f3f7220 */ /* 0x000fe20000410000 */
[----:B------:R-:W-:Y:S01]  /*3190*/  FFMA.FTZ R84, R69, R85, R84 ;  /* 0x0000005545547223 */ /* 0x000fe20000010054 */
[----:B------:R-:W-:Y:S02]  /*31a0*/  FADD.FTZ R71, R71, R85 ;  /* 0x0000005547477221 */ /* 0x000fe40000010000 */
[----:B------:R-:W-:-:S04]  /*31b0*/  FFMA.FTZ R69, R35, R63, R116 ;  /* 0x0000003f23457223 */ /* 0x000fc80000010074 */
[----:B------:R-:W-:-:S06]  /*31c0*/  FMUL.FTZ R124, R69, -1.4426950216293334961 ;  /* 0xbfb8aa3b457c7820 */ /* 0x000fcc0000410000 */
[----:B------:R-:W0:Y:S02]  /*31d0*/  MUFU.EX2 R124, R124 ;  /* 0x0000007c007c7308 */ /* 0x000e240000000800 */
[----:B0-----:R-:W-:-:S04]  /*31e0*/  FADD.FTZ R125, R124, 1 ;  /* 0x3f8000007c7d7421 */ /* 0x001fc80000010000 */
[----:B------:R0:W1:Y:S02]  /*31f0*/  MUFU.RCP R70, R125 ;  /* 0x0000007d00467308 */ /* 0x0000640000001000 */
[----:B0-----:R-:W-:-:S04]  /*3200*/  FMUL.FTZ R125, R35, R64 ;  /* 0x00000040237d7220 */ /* 0x001fc80000410000 */
[----:B------:R-:W-:Y:S01]  /*3210*/  FADD.FTZ R71, R125, R71 ;  /* 0x000000477d477221 */ /* 0x000fe20000010000 */
[----:B-1----:R-:W-:-:S04]  /*3220*/  FADD.FTZ R85, -R70, 1 ;  /* 0x3f80000046557421 */ /* 0x002fc80000010100 */
[----:B------:R-:W-:Y:S01]  /*3230*/  FFMA.FTZ R124, R69, R85, 1 ;  /* 0x3f800000457c7423 */ /* 0x000fe20000010055 */
[----:B------:R-:W-:Y:S01]  /*3240*/  FMUL.FTZ R85, R13, R70 ;  /* 0x000000460d557220 */ /* 0x000fe20000410000 */
[----:B------:R-:W-:Y:S01]  /*3250*/  FFMA.FTZ R70, R56, R68, RZ ;  /* 0x0000004438467223 */ /* 0x000fe200000100ff */
[----:B------:R-:W-:Y:S02]  /*3260*/  FADD.FTZ R69, RZ, R68 ;  /* 0x00000044ff457221 */ /* 0x000fe40000010000 */
[----:B------:R-:W-:Y:S01]  /*3270*/  FMUL.FTZ R56, R85, R124 ;  /* 0x0000007c55387220 */ /* 0x000fe20000410000 */
[----:B------:R-:W-:Y:S01]  /*3280*/  FADD.FTZ R124, -R34, R14 ;  /* 0x0000000e227c7221 */ /* 0x000fe20000010100 */
[----:B------:R-:W-:Y:S01]  /*3290*/  FADD.FTZ R69, R69, R64 ;  /* 0x0000004045457221 */ /* 0x000fe20000010000 */
[C---:B------:R-:W-:Y:S01]  /*32a0*/  FFMA.FTZ R68, R65.reuse, R64, R70 ;  /* 0x0000004041447223 */ /* 0x040fe20000010046 */
[----:B------:R-:W-:Y:S01]  /*32b0*/  FFMA.FTZ R85, R65, R125, R84 ;  /* 0x0000007d41557223 */ /* 0x000fe20000010054 */
[----:B------:R-:W-:Y:S01]  /*32c0*/  FMUL.FTZ R64, R124, R117 ;  /* 0x000000757c407220 */ /* 0x000fe20000410000 */
[----:B------:R-:W-:Y:S01]  /*32d0*/  FADD.FTZ R125, -R34, R15 ;  /* 0x0000000f227d7221 */ /* 0x000fe20000010100 */
[----:B------:R-:W-:Y:S01]  /*32e0*/  FADD.FTZ R69, R69, R60 ;  /* 0x0000003c45457221 */ /* 0x000fe20000010000 */
[----:B------:R-:W-:Y:S01]  /*32f0*/  FFMA.FTZ R68, R61, R60, R68 ;  /* 0x0000003c3d447223 */ /* 0x000fe20000010044 */
[----:B------:R-:W-:-:S02]  /*3300*/  FFMA.FTZ R65, R115, R64, R118 ;  /* 0x0000004073417223 */ /* 0x000fc40000010076 */
[----:B------:R-:W-:Y:S02]  /*3310*/  FADD.FTZ R69, R69, R56 ;  /* 0x0000003845457221 */ /* 0x000fe40000010000 */
[----:B------:R-:W-:-:S06]  /*3320*/  FMUL.FTZ R124, R65, -1.4426950216293334961 ;  /* 0xbfb8aa3b417c7820 */ /* 0x000fcc0000410000 */
[----:B------:R-:W0:Y:S02]  /*3330*/  MUFU.EX2 R124, R124 ;  /* 0x0000007c007c7308 */ /* 0x000e240000000800 */
[----:B0-----:R-:W-:Y:S01]  /*3340*/  FADD.FTZ R70, R124, 1 ;  /* 0x3f8000007c467421 */ /* 0x001fe20000010000 */
[----:B------:R-:W-:-:S04]  /*3350*/  FMUL.FTZ R124, R115, R62 ;  /* 0x0000003e737c7220 */ /* 0x000fc80000410000 */
[----:B------:R-:W-:Y:S01]  /*3360*/  FADD.FTZ R71, R71, R124 ;  /* 0x0000007c47477221 */ /* 0x000fe20000010000 */
[----:B------:R-:W0:Y:S02]  /*3370*/  MUFU.RCP R70, R70 ;  /* 0x0000004600467308 */ /* 0x000e240000001000 */
[----:B0-----:R-:W-:-:S04]  /*3380*/  FADD.FTZ R84, -R70, 1 ;  /* 0x3f80000046547421 */ /* 0x001fc80000010100 */
[----:B------:R-:W-:Y:S01]  /*3390*/  FFMA.FTZ R84, R65, R84, 1 ;  /* 0x3f80000041547423 */ /* 0x000fe20000010054 */
[----:B------:R-:W-:Y:S01]  /*33a0*/  FMUL.FTZ R65, R16, R70 ;  /* 0x0000004610417220 */ /* 0x000fe20000410000 */
[----:B------:R-:W-:-:S03]  /*33b0*/  FFMA.FTZ R70, R66, R124, R85 ;  /* 0x0000007c42467223 */ /* 0x000fc60000010055 */
[----:B------:R-:W-:Y:S01]  /*33c0*/  FMUL.FTZ R65, R65, R84 ;  /* 0x0000005441417220 */ /* 0x000fe20000410000 */
[----:B------:R-:W-:Y:S01]  /*33d0*/  FFMA.FTZ R84, R66, R62, R57 ;  /* 0x0000003e42547223 */ /* 0x000fe20000010039 */
[----:B------:R-:W-:-:S04]  /*33e0*/  FMUL.FTZ R62, R125, R117 ;  /* 0x000000757d3e7220 */ /* 0x000fc80000410000 */
[----:B------:R-:W-:-:S04]  /*33f0*/  FFMA.FTZ R57, R35, R62, R116 ;  /* 0x0000003e23397223 */ /* 0x000fc80000010074 */
[----:B------:R-:W-:-:S06]  /*3400*/  FMUL.FTZ R85, R57, -1.4426950216293334961 ;  /* 0xbfb8aa3b39557820 */ /* 0x000fcc0000410000 */
[----:B------:R-:W0:Y:S02]  /*3410*/  MUFU.EX2 R85, R85 ;  /* 0x0000005500557308 */ /* 0x000e240000000800 */
[----:B0-----:R-:W-:-:S04]  /*3420*/  FADD.FTZ R125, R85, 1 ;  /* 0x3f800000557d7421 */ /* 0x001fc80000010000 */
[----:B------:R-:W0:Y:S02]  /*3430*/  MUFU.RCP R66, R125 ;  /* 0x0000007d00427308 */ /* 0x000e240000001000 */
[----:B0-----:R-:W-:Y:S01]  /*3440*/  FADD.FTZ R124, -R66, 1 ;  /* 0x3f800000427c7421 */ /* 0x001fe20000010100 */
[----:B------:R-:W-:-:S03]  /*3450*/  FMUL.FTZ R66, R17, R66 ;  /* 0x0000004211427220 */ /* 0x000fc60000410000 */
[----:B------:R-:W-:Y:S01]  /*3460*/  FFMA.FTZ R57, R57, R124, 1 ;  /* 0x3f80000039397423 */ /* 0x000fe2000001007c */
[----:B------:R-:W-:-:S03]  /*3470*/  FADD.FTZ R124, -R34, R6 ;  /* 0x00000006227c7221 */ /* 0x000fc60000010100 */
[----:B------:R-:W-:Y:S01]  /*3480*/  FMUL.FTZ R66, R66, R57 ;  /* 0x0000003942427220 */ /* 0x000fe20000410000 */
[----:B------:R-:W-:Y:S01]  /*3490*/  FMUL.FTZ R57, R35, R60 ;  /* 0x0000003c23397220 */ /* 0x000fe20000410000 */
[----:B------:R-:W-:-:S03]  /*34a0*/  FMUL.FTZ R60, R124, R117 ;  /* 0x000000757c3c7220 */ /* 0x000fc60000410000 */
[----:B------:R-:W-:Y:S01]  /*34b0*/  FFMA.FTZ R124, R61, R57, R70 ;  /* 0x000000393d7c7223 */ /* 0x000fe20000010046 */
[----:B------:R-:W-:Y:S01]  /*34c0*/  FFMA.FTZ R61, R115, R60, R118 ;  /* 0x0000003c733d7223 */ /* 0x000fe20000010076 */
[----:B------:R-:W-:-:S03]  /*34d0*/  FADD.FTZ R71, R57, R71 ;  /* 0x0000004739477221 */ /* 0x000fc60000010000 */
[----:B------:R-:W-:-:S06]  /*34e0*/  FMUL.FTZ R125, R61, -1.4426950216293334961 ;  /* 0xbfb8aa3b3d7d7820 */ /* 0x000fcc0000410000 */
[----:B------:R-:W0:Y:S02]  /*34f0*/  MUFU.EX2 R125, R125 ;  /* 0x0000007d007d7308 */ /* 0x000e240000000800 */
[----:B0-----:R-:W-:-:S06]  /*3500*/  FADD.FTZ R85, R125, 1 ;  /* 0x3f8000007d557421 */ /* 0x001fcc0000010000 */
[----:B------:R-:W0:Y:S02]  /*3510*/  MUFU.RCP R85, R85 ;  /* 0x0000005500557308 */ /* 0x000e240000001000 */
[----:B0-----:R-:W-:Y:S01]  /*3520*/  FADD.FTZ R70, -R85, 1 ;  /* 0x3f80000055467421 */ /* 0x001fe20000010100 */
[----:B------:R-:W-:Y:S01]  /*3530*/  FMUL.FTZ R57, R8, R85 ;  /* 0x0000005508397220 */ /* 0x000fe20000410000 */
[----:B------:R-:W-:Y:S02]  /*3540*/  FADD.FTZ R85, -R34, R7 ;  /* 0x0000000722557221 */ /* 0x000fe40000010100 */
[----:B------:R-:W-:Y:S01]  /*3550*/  FFMA.FTZ R70, R61, R70, 1 ;  /* 0x3f8000003d467423 */ /* 0x000fe20000010046 */
[----:B------:R-:W-:-:S03]  /*3560*/  FMUL.FTZ R61, R115, R58 ;  /* 0x0000003a733d7220 */ /* 0x000fc60000410000 */
[----:B------:R-:W-:Y:S01]  /*3570*/  FMUL.FTZ R57, R57, R70 ;  /* 0x0000004639397220 */ /* 0x000fe20000410000 */
[----:B------:R-:W-:Y:S01]  /*3580*/  FADD.FTZ R70, R67, R58 ;  /* 0x0000003a43467221 */ /* 0x000fe20000010000 */
[----:B------:R-:W-:Y:S01]  /*3590*/  FFMA.FTZ R67, R59, R58, R84 ;  /* 0x0000003a3b437223 */ /* 0x000fe20000010054 */
[----:B------:R-:W-:Y:S01]  /*35a0*/  FMUL.FTZ R58, R85, R117 ;  /* 0x00000075553a7220 */ /* 0x000fe20000410000 */
[----:B------:R-:W-:Y:S01]  /*35b0*/  FFMA.FTZ R124, R59, R61, R124 ;  /* 0x0000003d3b7c7223 */ /* 0x000fe2000001007c */
[----:B------:R-:W-:Y:S01]  /*35c0*/  FADD.FTZ R84, R71, R61 ;  /* 0x0000003d47547221 */ /* 0x000fe20000010000 */
[----:B------:R-:W-:Y:S01]  /*35d0*/  FFMA.FTZ R71, R63, R56, R68 ;  /* 0x000000383f477223 */ /* 0x000fe20000010044 */
[----:B------:R-:W-:Y:S01]  /*35e0*/  FFMA.FTZ R59, R35, R58, R116 ;  /* 0x0000003a233b7223 */ /* 0x000fe20000010074 */
[----:B------:R-:W-:-:S03]  /*35f0*/  FADD.FTZ R70, R70, R65 ;  /* 0x0000004146467221 */ /* 0x000fc60000010000 */
        /* <DEDUP_REMOVED lines=11> */
[----:B------:R-:W-:-:S04]  /*36b0*/  FADD.FTZ R61, -R34, R18 ;  /* 0x00000012223d7221 */ /* 0x000fc80000010100 */
[----:B------:R-:W-:-:S04]  /*36c0*/  FMUL.FTZ R61, R61, R117 ;  /* 0x000000753d3d7220 */ /* 0x000fc80000410000 */
[----:B------:R-:W-:-:S04]  /*36d0*/  FFMA.FTZ R56, R115, R61, R118 ;  /* 0x0000003d73387223 */ /* 0x000fc80000010076 */
[----:B------:R-:W-:-:S06]  /*36e0*/  FMUL.FTZ R68, R56, -1.4426950216293334961 ;  /* 0xbfb8aa3b38447820 */ /* 0x000fcc0000410000 */
[----:B------:R-:W0:Y:S02]  /*36f0*/  MUFU.EX2 R68, R68 ;  /* 0x0000004400447308 */ /* 0x000e240000000800 */
[----:B0-----:R-:W-:Y:S01]  /*3700*/  FADD.FTZ R124, R68, 1 ;  /* 0x3f800000447c7421 */ /* 0x001fe20000010000 */
[----:B------:R-:W-:-:S03]  /*3710*/  FMUL.FTZ R68, R115, R65 ;  /* 0x0000004173447220 */ /* 0x000fc60000410000 */
[----:B------:R-:W0:Y:S01]  /*3720*/  MUFU.RCP R63, R124 ;  /* 0x0000007c003f7308 */ /* 0x000e220000001000 */
[----:B------:R-:W-:Y:S01]  /*3730*/  FFMA.FTZ R85, R64, R68, R85 ;  /* 0x0000004440557223 */ /* 0x000fe20000010055 */
[----:B0-----:R-:W-:-:S04]  /*3740*/  FADD.FTZ R125, -R63, 1 ;  /* 0x3f8000003f7d7421 */ /* 0x001fc80000010100 */
[----:B------:R-:W-:Y:S01]  /*3750*/  FFMA.FTZ R125, R56, R125, 1 ;  /* 0x3f800000387d7423 */ /* 0x000fe2000001007d */
[----:B------:R-:W-:Y:S01]  /*3760*/  FMUL.FTZ R56, R20, R63 ;  /* 0x0000003f14387220 */ /* 0x000fe20000410000 */
[----:B------:R-:W-:Y:S01]  /*3770*/  FFMA.FTZ R63, R64, R65, R67 ;  /* 0x00000041403f7223 */ /* 0x000fe20000010043 */
[----:B------:R-:W-:Y:S01]  /*3780*/  FADD.FTZ R67, R84, R68 ;  /* 0x0000004454437221 */ /* 0x000fe20000010000 */
[----:B------:R-:W-:Y:S01]  /*3790*/  FADD.FTZ R84, R69, R66 ;  /* 0x0000004245547221 */ /* 0x000fe20000010000 */
        /* <DEDUP_REMOVED lines=12> */
[----:B------:R-:W-:-:S03]  /*3860*/  FADD.FTZ R124, -R34, R22 ;  /* 0x00000016227c7221 */ /* 0x000fc60000010100 */
[----:B------:R-:W-:Y:S01]  /*3870*/  FMUL.FTZ R64, R64, R68 ;  /* 0x0000004440407220 */ /* 0x000fe20000410000 */
[----:B------:R-:W-:Y:S01]  /*3880*/  FMUL.FTZ R68, R35, R66 ;  /* 0x0000004223447220 */ /* 0x000fe20000410000 */
[----:B------:R-:W-:-:S03]  /*3890*/  FMUL.FTZ R66, R124, R117 ;  /* 0x000000757c427220 */ /* 0x000fc60000410000 */
[----:B------:R-:W-:Y:S01]  /*38a0*/  FFMA.FTZ R85, R62, R68, R85 ;  /* 0x000000443e557223 */ /* 0x000fe20000010055 */
[----:B------:R-:W-:Y:S01]  /*38b0*/  FFMA.FTZ R71, R115, R66, R118 ;  /* 0x0000004273477223 */ /* 0x000fe20000010076 */
[----:B------:R-:W-:Y:S01]  /*38c0*/  FADD.FTZ R62, R68, R67 ;  /* 0x00000043443e7221 */ /* 0x000fe20000010000 */
[----:B------:R-:W-:Y:S01]  /*38d0*/  FADD.FTZ R67, R70, R57 ;  /* 0x0000003946437221 */ /* 0x000fe20000010000 */
[----:B------:R-:W-:Y:S01]  /*38e0*/  FFMA.FTZ R70, R60, R57, R63 ;  /* 0x000000393c467223 */ /* 0x000fe2000001003f */
[----:B------:R-:W-:Y:S02]  /*38f0*/  FMUL.FTZ R124, R71, -1.4426950216293334961 ;  /* 0xbfb8aa3b477c7820 */ /* 0x000fe40000410000 */
[----:B------:R-:W-:-:S04]  /*3900*/  FADD.FTZ R67, R67, R56 ;  /* 0x0000003843437221 */ /* 0x000fc80000010000 */
[----:B------:R-:W0:Y:S02]  /*3910*/  MUFU.EX2 R124, R124 ;  /* 0x0000007c007c7308 */ /* 0x000e240000000800 */
[----:B0-----:R-:W-:Y:S01]  /*3920*/  FADD.FTZ R125, R124, 1 ;  /* 0x3f8000007c7d7421 */ /* 0x001fe20000010000 */
[----:B------:R-:W-:-:S04]  /*3930*/  FMUL.FTZ R124, R115, R57 ;  /* 0x00000039737c7220 */ /* 0x000fc80000410000 */
[----:B------:R-:W-:Y:S01]  /*3940*/  FFMA.FTZ R85, R60, R124, R85 ;  /* 0x0000007c3c557223 */ /* 0x000fe20000010055 */
[----:B------:R-:W0:Y:S02]  /*3950*/  MUFU.RCP R125, R125 ;  /* 0x0000007d007d7308 */ /* 0x000e240000001000 */
[----:B0-----:R-:W-:-:S04]  /*3960*/  FADD.FTZ R68, -R125, 1 ;  /* 0x3f8000007d447421 */ /* 0x001fc80000010100 */
[----:B------:R-:W-:Y:S01]  /*3970*/  FFMA.FTZ R71, R71, R68, 1 ;  /* 0x3f80000047477423 */ /* 0x000fe20000010044 */
[----:B------:R-:W-:-:S04]  /*3980*/  FMUL.FTZ R68, R24, R125 ;  /* 0x0000007d18447220 */ /* 0x000fc80000410000 */
[----:B------:R-:W-:Y:S01]  /*3990*/  FMUL.FTZ R68, R68, R71 ;  /* 0x0000004744447220 */ /* 0x000fe20000410000 */
[----:B------:R-:W-:-:S03]  /*39a0*/  FADD.FTZ R71, -R34, R23 ;  /* 0x0000001722477221 */ /* 0x000fc60000010100 */
[----:B------:R-:W-:Y:S01]  /*39b0*/  FADD.FTZ R67, R67, R68 ;  /* 0x0000004443437221 */ /* 0x000fe20000010000 */
[----:B------:R-:W-:Y:S01]  /*39c0*/  FMUL.FTZ R57, R71, R117 ;  /* 0x0000007547397220 */ /* 0x000fe20000410000 */
[----:B------:R-:W-:Y:S01]  /*39d0*/  FADD.FTZ R71, R62, R124 ;  /* 0x0000007c3e477221 */ /* 0x000fe20000010000 */
[C---:B------:R-:W-:Y:S02]  /*39e0*/  FMUL.FTZ R124, R35.reuse, R59 ;  /* 0x0000003b237c7220 */ /* 0x040fe40000410000 */
[----:B------:R-:W-:Y:S02]  /*39f0*/  FFMA.FTZ R60, R35, R57, R116 ;  /* 0x00000039233c7223 */ /* 0x000fe40000010074 */
[----:B------:R-:W-:Y:S02]  /*3a00*/  FADD.FTZ R71, R124, R71 ;  /* 0x000000477c477221 */ /* 0x000fe40000010000 */
[----:B------:R-:W-:-:S06]  /*3a10*/  FMUL.FTZ R125, R60, -1.4426950216293334961 ;  /* 0xbfb8aa3b3c7d7820 */ /* 0x000fcc0000410000 */
[----:B------:R-:W0:Y:S02]  /*3a20*/  MUFU.EX2 R125, R125 ;  /* 0x0000007d007d7308 */ /* 0x000e240000000800 */
[----:B0-----:R-:W-:-:S06]  /*3a30*/  FADD.FTZ R63, R125, 1 ;  /* 0x3f8000007d3f7421 */ /* 0x001fcc0000010000 */
[----:B------:R-:W0:Y:S02]  /*3a40*/  MUFU.RCP R63, R63 ;  /* 0x0000003f003f7308 */ /* 0x000e240000001000 */
[----:B0-----:R-:W-:-:S04]  /*3a50*/  FADD.FTZ R62, -R63, 1 ;  /* 0x3f8000003f3e7421 */ /* 0x001fc80000010100 */
[----:B------:R-:W-:Y:S01]  /*3a60*/  FFMA.FTZ R62, R60, R62, 1 ;  /* 0x3f8000003c3e7423 */ /* 0x000fe2000001003e */
[----:B------:R-:W-:Y:S01]  /*3a70*/  FMUL.FTZ R60, R25, R63 ;  /* 0x0000003f193c7220 */ /* 0x000fe20000410000 */
[----:B------:R-:W-:Y:S01]  /*3a80*/  FADD.FTZ R63, R84, R59 ;  /* 0x0000003b543f7221 */ /* 0x000fe20000010000 */
[----:B------:R-:W-:Y:S02]  /*3a90*/  FADD.FTZ R84, -R34, R36 ;  /* 0x0000002422547221 */ /* 0x000fe40000010100 */
[----:B------:R-:W-:Y:S01]  /*3aa0*/  FMUL.FTZ R60, R60, R62 ;  /* 0x0000003e3c3c7220 */ /* 0x000fe20000410000 */
[----:B------:R-:W-:Y:S01]  /*3ab0*/  FFMA.FTZ R62, R58, R59, R69 ;  /* 0x0000003b3a3e7223 */ /* 0x000fe20000010045 */
[----:B------:R-:W-:Y:S01]  /*3ac0*/  FMUL.FTZ R59, R84, R117 ;  /* 0x00000075543b7220 */ /* 0x000fe20000410000 */
[----:B------:R-:W-:Y:S01]  /*3ad0*/  FFMA.FTZ R84, R58, R124, R85 ;  /* 0x0000007c3a547223 */ /* 0x000fe20000010055 */
[----:B------:R-:W-:Y:S01]  /*3ae0*/  FADD.FTZ R63, R63, R64 ;  /* 0x000000403f3f7221 */ /* 0x000fe20000010000 */
[----:B------:R-:W-:Y:S01]  /*3af0*/  FFMA.FTZ R62, R65, R64, R62 ;  /* 0x00000040413e7223 */ /* 0x000fe2000001003e */
[----:B------:R-:W-:-:S04]  /*3b00*/  FFMA.FTZ R58, R115, R59, R118 ;  /* 0x0000003b733a7223 */ /* 0x000fc80000010076 */
[----:B------:R-:W-:-:S06]  /*3b10*/  FMUL.FTZ R85, R58, -1.4426950216293334961 ;  /* 0xbfb8aa3b3a557820 */ /* 0x000fcc0000410000 */
[----:B------:R-:W0:Y:S02]  /*3b20*/  MUFU.EX2 R85, R85 ;  /* 0x0000005500557308 */ /* 0x000e240000000800 */
[----:B0-----:R-:W-:Y:S01]  /*3b30*/  FADD.FTZ R125, R85, 1 ;  /* 0x3f800000557d7421 */ /* 0x001fe20000010000 */
[----:B------:R-:W-:-:S03]  /*3b40*/  FMUL.FTZ R85, R115, R56 ;  /* 0x0000003873557220 */ /* 0x000fc60000410000 */
[----:B------:R0:W1:Y:S01]  /*3b50*/  MUFU.RCP R69, R125 ;  /* 0x0000007d00457308 */ /* 0x0000620000001000 */
[----:B------:R-:W-:Y:S01]  /*3b60*/  FFMA.FTZ R84, R61, R85, R84 ;  /* 0x000000553d547223 */ /* 0x000fe20000010054 */
[----:B------:R-:W-:Y:S01]  /*3b70*/  FADD.FTZ R71, R71, R85 ;  /* 0x0000005547477221 */ /* 0x000fe20000010000 */
[----:B0-----:R-:W-:-:S04]  /*3b80*/  FMUL.FTZ R125, R35, R64 ;  /* 0x00000040237d7220 */ /* 0x001fc80000410000 */
[----:B------:R-:W-:Y:S01]  /*3b90*/  FADD.FTZ R71, R125, R71 ;  /* 0x000000477d477221 */ /* 0x000fe20000010000 */
[----:B-1----:R-:W-:-:S04]  /*3ba0*/  FADD.FTZ R124, -R69, 1 ;  /* 0x3f800000457c7421 */ /* 0x002fc80000010100 */
        /* <DEDUP_REMOVED lines=15> */
[----:B------:R-:W-:-:S04]  /*3ca0*/  FADD.FTZ R85, -R34, R2 ;  /* 0x0000000222557221 */ /* 0x000fc80000010100 */
[----:B------:R-:W-:Y:S01]  /*3cb0*/  FMUL.FTZ R64, R85, R117 ;  /* 0x0000007555407220 */ /* 0x000fe20000410000 */
[----:B------:R-:W-:-:S03]  /*3cc0*/  FFMA.FTZ R85, R65, R125, R84 ;  /* 0x0000007d41557223 */ /* 0x000fc60000010054 */
[----:B------:R-:W-:-:S04]  /*3cd0*/  FFMA.FTZ R65, R115, R64, R118 ;  /* 0x0000004073417223 */ /* 0x000fc80000010076 */
[----:B------:R-:W-:-:S06]  /*3ce0*/  FMUL.FTZ R84, R65, -1.4426950216293334961 ;  /* 0xbfb8aa3b41547820 */ /* 0x000fcc0000410000 */
[----:B------:R-:W0:Y:S02]  /*3cf0*/  MUFU.EX2 R84, R84 ;  /* 0x0000005400547308 */ /* 0x000e240000000800 */
[----:B0-----:R-:W-:Y:S01]  /*3d00*/  FADD.FTZ R124, R84, 1 ;  /* 0x3f800000547c7421 */ /* 0x001fe20000010000 */
[----:B------:R-:W-:-:S03]  /*3d10*/  FMUL.FTZ R84, R115, R68 ;  /* 0x0000004473547220 */ /* 0x000fc60000410000 */
[----:B------:R0:W1:Y:S01]  /*3d20*/  MUFU.RCP R70, R124 ;  /* 0x0000007c00467308 */ /* 0x0000620000001000 */
[----:B------:R-:W-:Y:S01]  /*3d30*/  FADD.FTZ R71, R71, R84 ;  /* 0x0000005447477221 */ /* 0x000fe20000010000 */
[----:B0-----:R-:W-:Y:S01]  /*3d40*/  FFMA.FTZ R124, R66, R84, R85 ;  /* 0x00000054427c7223 */ /* 0x001fe20000010055 */
        /* <DEDUP_REMOVED lines=11> */
[----:B------:R-:W-:-:S03]  /*3e00*/  FADD.FTZ R85, -R34, R26 ;  /* 0x0000001a22557221 */ /* 0x000fc60000010100 */
[----:B------:R-:W0:Y:S02]  /*3e10*/  MUFU.RCP R69, R125 ;  /* 0x0000007d00457308 */ /* 0x000e240000001000 */
[----:B0-----:R-:W-:-:S04]  /*3e20*/  FADD.FTZ R84, -R69, 1 ;  /* 0x3f80000045547421 */ /* 0x001fc80000010100 */
[----:B------:R-:W-:Y:S01]  /*3e30*/  FFMA.FTZ R84, R66, R84, 1 ;  /* 0x3f80000042547423 */ /* 0x000fe20000010054 */
[----:B------:R-:W-:Y:S01]  /*3e40*/  FMUL.FTZ R66, R5, R69 ;  /* 0x0000004505427220 */ /* 0x000fe20000410000 */
[----:B------:R-:W-:-:S03]  /*3e50*/  FMUL.FTZ R69, R35, R60 ;  /* 0x0000003c23457220 */ /* 0x000fc60000410000 */
[----:B------:R-:W-:Y:S01]  /*3e60*/  FMUL.FTZ R66, R66, R84 ;  /* 0x0000005442427220 */ /* 0x000fe20000410000 */
[----:B------:R-:W-:Y:S01]  /*3e70*/  FADD.FTZ R84, R63, R60 ;  /* 0x0000003c3f547221 */ /* 0x000fe20000010000 */
[----:B------:R-:W-:Y:S01]  /*3e80*/  FFMA.FTZ R63, R57, R60, R62 ;  /* 0x0000003c393f7223 */ /* 0x000fe2000001003e */
[----:B------:R-:W-:Y:S01]  /*3e90*/  FMUL.FTZ R60, R85, R117 ;  /* 0x00000075553c7220 */ /* 0x000fe20000410000 */
[----:B------:R-:W-:Y:S01]  /*3ea0*/  FFMA.FTZ R124, R57, R69, R124 ;  /* 0x00000045397c7223 */ /* 0x000fe2000001007c */
[----:B------:R-:W-:Y:S01]  /*3eb0*/  FADD.FTZ R71, R69, R71 ;  /* 0x0000004745477221 */ /* 0x000fe20000010000 */
[C---:B------:R-:W-:Y:S01]  /*3ec0*/  FMUL.FTZ R69, R115.reuse, R58 ;  /* 0x0000003a73457220 */ /* 0x040fe20000410000 */
[----:B------:R-:W-:Y:S01]  /*3ed0*/  FFMA.FTZ R57, R115, R60, R118 ;  /* 0x0000003c73397223 */ /* 0x000fe20000010076 */
[----:B------:R-:W-:Y:S02]  /*3ee0*/  FFMA.FTZ R63, R56, R61, R63 ;  /* 0x0000003d383f7223 */ /* 0x000fe4000001003f */
[----:B------:R-:W-:Y:S01]  /*3ef0*/  FADD.FTZ R71, R71, R69 ;  /* 0x0000004547477221 */ /* 0x000fe20000010000 */
[----:B------:R-:W-:Y:S01]  /*3f00*/  FMUL.FTZ R125, R57, -1.4426950216293334961 ;  /* 0xbfb8aa3b397d7820 */ /* 0x000fe20000410000 */
[----:B------:R-:W-:-:S05]  /*3f10*/  FFMA.FTZ R63, R68, R66, R63 ;  /* 0x00000042443f7223 */ /* 0x000fca000001003f */
        /* <DEDUP_REMOVED lines=8> */
[----:B------:R-:W-:Y:S01]  /*3fa0*/  FADD.FTZ R62, R67, R58 ;  /* 0x0000003a433e7221 */ /* 0x000fe20000010000 */
        /* <DEDUP_REMOVED lines=17> */
[----:B------:R-:W-:Y:S01]  /*40c0*/  FADD.FTZ R84, -R34, R30 ;  /* 0x0000001e22547221 */ /* 0x000fe20000010100 */
[----:B------:R-:W-:Y:S01]  /*40d0*/  FFMA.FTZ R85, R56, R70, R85 ;  /* 0x0000004638557223 */ /* 0x000fe20000010055 */
[----:B------:R-:W-:Y:S02]  /*40e0*/  FADD.FTZ R71, R70, R71 ;  /* 0x0000004746477221 */ /* 0x000fe40000010000 */
        /* <DEDUP_REMOVED lines=17> */
[----:B0-----:R-:W-:-:S04]  /*4200*/  FADD.FTZ R125, R124, 1 ;  /* 0x3f8000007c7d7421 */ /* 0x001fc80000010000 */
        /* <DEDUP_REMOVED lines=20> */
[----:B------:R-:W-:Y:S01]  /*4350*/  FADD.FTZ R69, R62, R57 ;  /* 0x000000393e457221 */ /* 0x000fe20000010000 */
[-C--:B------:R-:W-:Y:S02]  /*4360*/  FFMA.FTZ R62, R60, R57.reuse, R67 ;  /* 0x000000393c3e7223 */ /* 0x080fe40000010043 */
[----:B------:R-:W-:Y:S01]  /*4370*/  FMUL.FTZ R68, R68, R84 ;  /* 0x0000005444447220 */ /* 0x000fe20000410000 */
[----:B------:R-:W-:Y:S01]  /*4380*/  FMUL.FTZ R84, R115, R57 ;  /* 0x0000003973547220 */ /* 0x000fe20000410000 */
[----:B------:R-:W-:Y:S01]  /*4390*/  FMUL.FTZ R57, R124, R117 ;  /* 0x000000757c397220 */ /* 0x000fe20000410000 */
[----:B------:R-:W-:Y:S02]  /*43a0*/  FADD.FTZ R69, R69, R56 ;  /* 0x0000003845457221 */ /* 0x000fe40000010000 */
[----:B------:R-:W-:Y:S01]  /*43b0*/  FFMA.FTZ R85, R60, R84, R85 ;  /* 0x000000543c557223 */ /* 0x000fe20000010055 */
[----:B------:R-:W-:Y:S01]  /*43c0*/  FFMA.FTZ R60, R35, R57, R116 ;  /* 0x00000039233c7223 */ /* 0x000fe20000010074 */
[----:B------:R-:W-:Y:S01]  /*43d0*/  FADD.FTZ R71, R71, R84 ;  /* 0x0000005447477221 */ /* 0x000fe20000010000 */
[----:B------:R-:W-:Y:S01]  /*43e0*/  FADD.FTZ R84, -R34, R44 ;  /* 0x0000002c22547221 */ /* 0x000fe20000010100 */
[----:B------:R-:W-:Y:S01]  /*43f0*/  FADD.FTZ R69, R69, R68 ;  /* 0x0000004445457221 */ /* 0x000fe20000010000 */
        /* <DEDUP_REMOVED lines=14> */
[----:B------:R-:W-:Y:S01]  /*44e0*/  FADD.FTZ R67, R67, R64 ;  /* 0x0000004043437221 */ /* 0x000fe20000010000 */
[----:B------:R-:W-:Y:S01]  /*44f0*/  FFMA.FTZ R58, R115, R59, R118 ;  /* 0x0000003b733a7223 */ /* 0x000fe20000010076 */
[----:B------:R-:W-:-:S03]  /*4500*/  FFMA.FTZ R70, R65, R64, R70 ;  /* 0x0000004041467223 */ /* 0x000fc60000010046 */
[----:B------:R-:W-:-:S06]  /*4510*/  FMUL.FTZ R85, R58, -1.4426950216293334961 ;  /* 0xbfb8aa3b3a557820 */ /* 0x000fcc0000410000 */
[----:B------:R-:W0:Y:S02]  /*4520*/  MUFU.EX2 R85, R85 ;  /* 0x0000005500557308 */ /* 0x000e240000000800 */
[----:B0-----:R-:W-:Y:S01]  /*4530*/  FADD.FTZ R125, R85, 1 ;  /* 0x3f800000557d7421 */ /* 0x001fe20000010000 */
[----:B------:R-:W-:-:S03]  /*4540*/  FMUL.FTZ R85, R115, R56 ;  /* 0x0000003873557220 */ /* 0x000fc60000410000 */
[----:B------:R-:W0:Y:S01]  /*4550*/  MUFU.RCP R63, R125 ;  /* 0x0000007d003f7308 */ /* 0x000e220000001000 */
[----:B------:R-:W-:Y:S01]  /*4560*/  FFMA.FTZ R84, R61, R85, R84 ;  /* 0x000000553d547223 */ /* 0x000fe20000010054 */
[----:B------:R-:W-:Y:S01]  /*4570*/  FADD.FTZ R71, R71, R85 ;  /* 0x0000005547477221 */ /* 0x000fe20000010000 */
[----:B0-----:R-:W-:-:S04]  /*4580*/  FADD.FTZ R124, -R63, 1 ;  /* 0x3f8000003f7c7421 */ /* 0x001fc80000010100 */
[----:B------:R-:W-:Y:S01]  /*4590*/  FFMA.FTZ R124, R58, R124, 1 ;  /* 0x3f8000003a7c7423 */ /* 0x000fe2000001007c */
[----:B------:R-:W-:Y:S01]  /*45a0*/  FMUL.FTZ R58, R46, R63 ;  /* 0x0000003f2e3a7220 */ /* 0x000fe20000410000 */
[----:B------:R-:W-:-:S03]  /*45b0*/  FFMA.FTZ R63, R61, R56, R62 ;  /* 0x000000383d3f7223 */ /* 0x000fc6000001003e */
[----:B------:R-:W-:Y:S01]  /*45c0*/  FMUL.FTZ R58, R58, R124 ;  /* 0x0000007c3a3a7220 */ /* 0x000fe20000410000 */
[----:B------:R-:W-:-:S03]  /*45d0*/  FADD.FTZ R124, -R34, R45 ;  /* 0x0000002d227c7221 */ /* 0x000fc60000010100 */
[----:B------:R-:W-:Y:S01]  /*45e0*/  FADD.FTZ R69, R69, R58 ;  /* 0x0000003a45457221 */ /* 0x000fe20000010000 */
[----:B------:R-:W-:-:S04]  /*45f0*/  FMUL.FTZ R56, R124, R117 ;  /* 0x000000757c387220 */ /* 0x000fc80000410000 */
[----:B------:R-:W-:-:S04]  /*4600*/  FFMA.FTZ R61, R35, R56, R116 ;  /* 0x00000038233d7223 */ /* 0x000fc80000010074 */
[----:B------:R-:W-:-:S06]  /*4610*/  FMUL.FTZ R124, R61, -1.4426950216293334961 ;  /* 0xbfb8aa3b3d7c7820 */ /* 0x000fcc0000410000 */
[----:B------:R-:W0:Y:S02]  /*4620*/  MUFU.EX2 R124, R124 ;  /* 0x0000007c007c7308 */ /* 0x000e240000000800 */
[----:B0-----:R-:W-:-:S04]  /*4630*/  FADD.FTZ R125, R124, 1 ;  /* 0x3f8000007c7d7421 */ /* 0x001fc80000010000 */
        /* <DEDUP_REMOVED lines=11> */
[-C--:B------:R-:W-:Y:S01]  /*46f0*/  FFMA.FTZ R84, R66, R68.reuse, R63 ;  /* 0x0000004442547223 */ /* 0x080fe2000001003f */
[----:B------:R-:W-:Y:S01]  /*4700*/  FMUL.FTZ R124, R64, -1.4426950216293334961 ;  /* 0xbfb8aa3b407c7820 */ /* 0x000fe20000410000 */
[----:B------:R-:W-:-:S04]  /*4710*/  FMUL.FTZ R68, R115, R68 ;  /* 0x0000004473447220 */ /* 0x000fc80000410000 */
[----:B------:R-:W-:Y:S01]  /*4720*/  FADD.FTZ R71, R71, R68 ;  /* 0x0000004447477221 */ /* 0x000fe20000010000 */
        /* <DEDUP_REMOVED lines=15> */
[----:B------:R0:W1:Y:S02]  /*4820*/  MUFU.RCP R66, R125 ;  /* 0x0000007d00427308 */ /* 0x0000640000001000 */
[----:B0-----:R-:W-:Y:S01]  /*4830*/  FMUL.FTZ R125, R115, R58 ;  /* 0x0000003a737d7220 */ /* 0x001fe20000410000 */
[----:B-1----:R-:W-:Y:S01]  /*4840*/  FADD.FTZ R68, -R66, 1 ;  /* 0x3f80000042447421 */ /* 0x002fe20000010100 */
[----:B------:R-:W-:-:S03]  /*4850*/  FMUL.FTZ R66, R51, R66 ;  /* 0x0000004233427220 */ /* 0x000fc60000410000 */
[----:B------:R-:W-:Y:S01]  /*4860*/  FFMA.FTZ R65, R65, R68, 1 ;  /* 0x3f80000041417423 */ /* 0x000fe20000010044 */
[----:B------:R-:W-:Y:S01]  /*4870*/  FADD.FTZ R68, R67, R60 ;  /* 0x0000003c43447221 */ /* 0x000fe20000010000 */
[-C--:B------:R-:W-:Y:S02]  /*4880*/  FMUL.FTZ R67, R35, R60.reuse ;  /* 0x0000003c23437220 */ /* 0x080fe40000410000 */
[----:B------:R-:W-:Y:S01]  /*4890*/  FMUL.FTZ R66, R66, R65 ;  /* 0x0000004142427220 */ /* 0x000fe20000410000 */
[----:B------:R-:W-:Y:S01]  /*48a0*/  FFMA.FTZ R65, R57, R60, R70 ;  /* 0x0000003c39417223 */ /* 0x000fe20000010046 */
[----:B------:R-:W-:Y:S01]  /*48b0*/  FMUL.FTZ R60, R85, R117 ;  /* 0x00000075553c7220 */ /* 0x000fe20000410000 */
[----:B------:R-:W-:Y:S01]  /*48c0*/  FFMA.FTZ R124, R57, R67, R124 ;  /* 0x00000043397c7223 */ /* 0x000fe2000001007c */
[----:B------:R-:W-:Y:S02]  /*48d0*/  FADD.FTZ R71, R67, R71 ;  /* 0x0000004743477221 */ /* 0x000fe40000010000 */
[----:B------:R-:W-:-:S02]  /*48e0*/  FFMA.FTZ R57, R115, R60, R118 ;  /* 0x0000003c73397223 */ /* 0x000fc40000010076 */
[----:B------:R-:W-:Y:S02]  /*48f0*/  FADD.FTZ R71, R71, R125 ;  /* 0x0000007d47477221 */ /* 0x000fe40000010000 */
[----:B------:R-:W-:-:S06]  /*4900*/  FMUL.FTZ R70, R57, -1.4426950216293334961 ;  /* 0xbfb8aa3b39467820 */ /* 0x000fcc0000410000 */
[----:B------:R-:W0:Y:S02]  /*4910*/  MUFU.EX2 R70, R70 ;  /* 0x0000004600467308 */ /* 0x000e240000000800 */
[----:B0-----:R-:W-:Y:S01]  /*4920*/  FADD.FTZ R85, R70, 1 ;  /* 0x3f80000046557421 */ /* 0x001fe20000010000 */
[----:B------:R-:W-:-:S05]  /*4930*/  FADD.FTZ R70, -R34, R53 ;  /* 0x0000003522467221 */ /* 0x000fca0000010100 */
[----:B------:R-:W0:Y:S02]  /*4940*/  MUFU.RCP R85, R85 ;  /* 0x0000005500557308 */ /* 0x000e240000001000 */
[----:B0-----:R-:W-:-:S04]  /*4950*/  FADD.FTZ R67, -R85, 1 ;  /* 0x3f80000055437421 */ /* 0x001fc80000010100 */
[----:B------:R-:W-:Y:S01]  /*4960*/  FFMA.FTZ R67, R57, R67, 1 ;  /* 0x3f80000039437423 */ /* 0x000fe20000010043 */
[----:B------:R-:W-:Y:S01]  /*4970*/  FMUL.FTZ R57, R54, R85 ;  /* 0x0000005536397220 */ /* 0x000fe20000410000 */
[----:B------:R-:W-:-:S03]  /*4980*/  FFMA.FTZ R85, R59, R125, R124 ;  /* 0x0000007d3b557223 */ /* 0x000fc6000001007c */
[----:B------:R-:W-:Y:S01]  /*4990*/  FMUL.FTZ R57, R57, R67 ;  /* 0x0000004339397220 */ /* 0x000fe20000410000 */
[----:B------:R-:W-:Y:S01]  /*49a0*/  FFMA.FTZ R67, R59, R58, R84 ;  /* 0x0000003a3b437223 */ /* 0x000fe20000010054 */
[----:B------:R-:W-:-:S03]  /*49b0*/  FMUL.FTZ R58, R70, R117 ;  /* 0x00000075463a7220 */ /* 0x000fc60000410000 */
[----:B------:R-:W-:Y:S01]  /*49c0*/  FFMA.FTZ R67, R62, R64, R67 ;  /* 0x000000403e437223 */ /* 0x000fe20000010043 */
        /* <DEDUP_REMOVED lines=8> */
[----:B------:R-:W-:Y:S01]  /*4a50*/  FFMA.FTZ R59, R59, R125, 1 ;  /* 0x3f8000003b3b7423 */ /* 0x000fe2000001007d */
[----:B------:R-:W-:Y:S01]  /*4a60*/  FADD.FTZ R125, R68, R61 ;  /* 0x0000003d447d7221 */ /* 0x000fe20000010000 */
[C---:B------:R-:W-:Y:S01]  /*4a70*/  FFMA.FTZ R68, R56.reuse, R61, R65 ;  /* 0x0000003d38447223 */ /* 0x040fe20000010041 */
[----:B------:R-:W-:Y:S01]  /*4a80*/  FFMA.FTZ R85, R56, R70, R85 ;  /* 0x0000004638557223 */ /* 0x000fe20000010055 */
[----:B------:R-:W-:Y:S01]  /*4a90*/  FADD.FTZ R71, R70, R71 ;  /* 0x0000004746477221 */ /* 0x000fe20000010000 */
[----:B------:R-:W-:Y:S01]  /*4aa0*/  FMUL.FTZ R56, R115, R64 ;  /* 0x0000004073387220 */ /* 0x000fe20000410000 */
[----:B------:R-:W-:Y:S01]  /*4ab0*/  FMUL.FTZ R59, R84, R59 ;  /* 0x0000003b543b7220 */ /* 0x000fe20000410000 */
[----:B------:R-:W-:Y:S01]  /*4ac0*/  FFMA.FTZ R61, R63, R66, R68 ;  /* 0x000000423f3d7223 */ /* 0x000fe20000010044 */
[----:B------:R-:W-:Y:S01]  /*4ad0*/  FADD.FTZ R70, R69, R64 ;  /* 0x0000004045467221 */ /* 0x000fe20000010000 */
[----:B------:R-:W-:Y:S01]  /*4ae0*/  FFMA.FTZ R85, R62, R56, R85 ;  /* 0x000000383e557223 */ /* 0x000fe20000010055 */
[----:B------:R-:W-:Y:S01]  /*4af0*/  FADD.FTZ R71, R71, R56 ;  /* 0x0000003847477221 */ /* 0x000fe20000010000 */
[----:B------:R-:W-:Y:S01]  /*4b00*/  FMUL.FTZ R56, R35, R66 ;  /* 0x0000004223387220 */ /* 0x000fe20000410000 */
[----:B------:R-:W-:Y:S01]  /*4b10*/  FADD.FTZ R84, R125, R66 ;  /* 0x000000427d547221 */ /* 0x000fe20000010000 */
[----:B------:R-:W-:Y:S01]  /*4b20*/  FADD.FTZ R62, R70, R57 ;  /* 0x00000039463e7221 */ /* 0x000fe20000010000 */
[----:B------:R-:W-:Y:S01]  /*4b30*/  FFMA.FTZ R61, R58, R59, R61 ;  /* 0x0000003b3a3d7223 */ /* 0x000fe2000001003d */
[----:B------:R-:W-:Y:S01]  /*4b40*/  FFMA.FTZ R85, R63, R56, R85 ;  /* 0x000000383f557223 */ /* 0x000fe20000010055 */
[----:B------:R-:W-:Y:S01]  /*4b50*/  FADD.FTZ R71, R56, R71 ;  /* 0x0000004738477221 */ /* 0x000fe20000010000 */
[----:B------:R-:W-:Y:S01]  /*4b60*/  FMUL.FTZ R56, R115, R57 ;  /* 0x0000003973387220 */ /* 0x000fe20000410000 */
[----:B------:R-:W-:-:S03]  /*4b70*/  FMUL.FTZ R63, R35, R59 ;  /* 0x0000003b233f7220 */ /* 0x000fc60000410000 */
[C---:B------:R-:W-:Y:S01]  /*4b80*/  FFMA.FTZ R85, R60.reuse, R56, R85 ;  /* 0x000000383c557223 */ /* 0x040fe20000010055 */
[----:B------:R-:W-:Y:S01]  /*4b90*/  FADD.FTZ R56, R71, R56 ;  /* 0x0000003847387221 */ /* 0x000fe20000010000 */
[----:B------:R-:W-:Y:S02]  /*4ba0*/  FFMA.FTZ R60, R60, R57, R67 ;  /* 0x000000393c3c7223 */ /* 0x000fe40000010043 */
[----:B------:R-:W-:Y:S01]  /*4bb0*/  FFMA.FTZ R64, R58, R63, R85 ;  /* 0x0000003f3a407223 */ /* 0x000fe20000010055 */
[----:B------:R-:W-:Y:S01]  /*4bc0*/  FADD.FTZ R56, R63, R56 ;  /* 0x000000383f387221 */ /* 0x000fe20000010000 */
[----:B------:R-:W-:-:S07]  /*4bd0*/  FADD.FTZ R63, R84, R59 ;  /* 0x0000003b543f7221 */ /* 0x000fce0000010000 */
.L_x_1546:
        /* <DEDUP_REMOVED lines=36> */
.L_x_1548:
[----:B------:R-:W-:Y:S05]  /*4e20*/  BSYNC.RECONVERGENT B0 ;  /* 0x0000000000007941 */ /* 0x000fea0003800200 */
.L_x_1547:
[----:B------:R-:W-:Y:S06]  /*4e30*/  BAR.SYNC.DEFER_BLOCKING 0x0 ;  /* 0x0000000000007b1d */ /* 0x000fec0000010000 */
[----:B------:R-:W-:Y:S04]  /*4e40*/  BSSY.RECONVERGENT B0, `(.L_x_1549) ;  /* 0x0000026000007945 */ /* 0x000fe80003800200 */
[----:B------:R-:W-:Y:S05]  /*4e50*/  @P2 BRA `(.L_x_1550) ;  /* 0x0000000000902947 */ /* 0x000fea0003800000 */
[----:B------:R-:W4:Y:S01]  /*4e60*/  S2UR UR7, SR_CgaCtaId ;  /* 0x00000000000779c3 */ /* 0x000f220000008800 */
[----:B------:R-:W-:Y:S02]  /*4e70*/  UMOV UR6, 0x400 ;  /* 0x0000040000067882 */ /* 0x000fe40000000000 */
[----:B----4-:R-:W-:-:S09]  /*4e80*/  ULEA UR6, UR7, UR6, 0x18 ;  /* 0x0000000607067291 */ /* 0x010fd2000f8ec0ff */
[----:B-1----:R-:W1:Y:S04]  /*4e90*/  LDS.64 R56, [UR6+0x18] ;  /* 0x00001806ff387984 */ /* 0x002e680008000a00 */
[----:B------:R-:W4:Y:S04]  /*4ea0*/  LDS.128 R64, [UR6+0x20] ;  /* 0x00002006ff407984 */ /* 0x000f280008000c00 */
[----:B------:R-:W5:Y:S01]  /*4eb0*/  LDS.128 R68, [UR6+0x30] ;  /* 0x00003006ff447984 */ /* 0x000f620008000c00 */
[----:B-1----:R-:W-:Y:S01]  /*4ec0*/  FADD.FTZ R125, R84, R56 ;  /* 0x00000038547d7221 */ /* 0x002fe20000010000 */
[----:B0--3--:R-:W-:-:S02]  /*4ed0*/  FADD.FTZ R84, R85, R57 ;  /* 0x0000003955547221 */ /* 0x009fc40000010000 */
[----:B--2---:R-:W0:Y:S01]  /*4ee0*/  LDS.128 R56, [UR6+0x40] ;  /* 0x00004006ff387984 */ /* 0x004e220008000c00 */
[----:B----4-:R-:W-:Y:S01]  /*4ef0*/  FADD.FTZ R125, R125, R64 ;  /* 0x000000407d7d7221 */ /* 0x010fe20000010000 */
[----:B------:R-:W-:-:S03]  /*4f00*/  FADD.FTZ R84, R84, R65 ;  /* 0x0000004154547221 */ /* 0x000fc60000010000 */
[----:B------:R-:W-:Y:S01]  /*4f10*/  FADD.FTZ R125, R125, R66 ;  /* 0x000000427d7d7221 */ /* 0x000fe20000010000 */
[----:B------:R-:W-:Y:S02]  /*4f20*/  FADD.FTZ R84, R84, R67 ;  /* 0x0000004354547221 */ /* 0x000fe40000010000 */
[----:B------:R-:W1:Y:S01]  /*4f30*/  LDS.128 R64, [UR6+0x50] ;  /* 0x00005006ff407984 */ /* 0x000e620008000c00 */
[----:B-----5:R-:W-:Y:S01]  /*4f40*/  FADD.FTZ R125, R125, R68 ;  /* 0x000000447d7d7221 */ /* 0x020fe20000010000 */
[----:B------:R-:W-:-:S03]  /*4f50*/  FADD.FTZ R84, R84, R69 ;  /* 0x0000004554547221 */ /* 0x000fc60000010000 */
[----:B------:R-:W-:Y:S01]  /*4f60*/  FADD.FTZ R125, R125, R70 ;  /* 0x000000467d7d7221 */ /* 0x000fe20000010000 */
[----:B------:R-:W-:Y:S02]  /*4f70*/  FADD.FTZ R84, R84, R71 ;  /* 0x0000004754547221 */ /* 0x000fe40000010000 */
[----:B------:R-:W-:Y:S01]  /*4f80*/  LDS.128 R68, [UR6+0x70] ;  /* 0x00007006ff447984 */ /* 0x000fe20008000c00 */
        /* <DEDUP_REMOVED lines=12> */
[----:B------:R-:W-:-:S03]  /*5050*/  FADD.FTZ R84, R84, R59 ;  /* 0x0000003b54547221 */ /* 0x000fc60000010000 */
[----:B------:R-:W-:Y:S01]  /*5060*/  FADD.FTZ R125, R125, R68 ;  /* 0x000000447d7d7221 */ /* 0x000fe20000010000 */
[----:B------:R-:W-:-:S03]  /*5070*/  FADD.FTZ R56, R84, R69 ;  /* 0x0000004554387221 */ /* 0x000fc60000010000 */
[----:B------:R-:W-:Y:S01]  /*5080*/  FADD.FTZ R84, R125, R70 ;  /* 0x000000467d547221 */ /* 0x000fe20000010000 */
[----:B------:R-:W-:-:S07]  /*5090*/  FADD.FTZ R85, R56, R71 ;  /* 0x0000004738557221 */ /* 0x000fce0000010000 */
.L_x_1550:
[----:B------:R-:W-:Y:S05]  /*50a0*/  BSYNC.RECONVERGENT B0 ;  /* 0x0000000000007941 */ /* 0x000fea0003800200 */
.L_x_1549:
        /* <DEDUP_REMOVED lines=17> */
[----:B------:R-:W-:Y:S01]  /*51c0*/  LDS.128 R64, [R112+0x8c0] ;  /* 0x0008c00070407984 */ /* 0x000fe20000000c00 */
[----:B------:R-:W-:-:S03]  /*51d0*/  FADD.FTZ R70, R60, R71 ;  /* 0x000000473c467221 */ /* 0x000fc60000010000 */
        /* <DEDUP_REMOVED lines=59> */
.L_x_1552:
[----:B------:R-:W-:Y:S05]  /*5590*/  BSYNC.RECONVERGENT B0 ;  /* 0x0000000000007941 */ /* 0x000fea0003800200 */
.L_x_1551:
[----:B------:R-:W-:Y:S04]  /*55a0*/  BSSY.RECONVERGENT B0, `(.L_x_1553) ;  /* 0x000001d000007945 */ /* 0x000fe80003800200 */
[----:B------:R-:W-:Y:S05]  /*55b0*/  @P1 BRA `(.L_x_1554) ;  /* 0x00000000006c1947 */ /* 0x000fea0003800000 */
[----:B-1----:R-:W1:Y:S01]  /*55c0*/  LDC.64 R56, c[0x0][0x3f8] ;  /* 0x0000fe00ff387b82 */ /* 0x002e620000000a00 */
[----:B------:R-:W-:-:S07]  /*55d0*/  IMAD R119, R119, 0x1c, R96 ;  /* 0x0000001c77777824 */ /* 0x000fce00078e0260 */
[----:B--2---:R-:W2:Y:S01]  /*55e0*/  LDC.64 R58, c[0x0][0x3d8] ;  /* 0x0000f600ff3a7b82 */ /* 0x004ea20000000a00 */
        /* <DEDUP_REMOVED lines=24> */
.L_x_1554:
[----:B------:R-:W-:Y:S05]  /*5770*/  BSYNC.RECONVERGENT B0 ;  /* 0x0000000000007941 */ /* 0x000fea0003800200 */
.L_x_1553:
[----:B------:R-:W-:Y:S05]  /*5780*/  @!P3 BRA `(.L_x_1555) ;  /* 0x000000080090b947 */ /* 0x000fea0003800000 */
[----:B------:R-:W5:Y:S01]  /*5790*/  LDC.64 R124, c[0x0][0x3d0] ;  /* 0x0000f400ff7c7b82 */ /* 0x000f620000000a00 */
[----:B----4-:R-:W-:Y:S02]  /*57a0*/  LOP3.LUT R57, R98, 0x1, RZ, 0xc0, !PT ;  /* 0x0000000162397812 */ /* 0x010fe400078ec0ff */
[----:B------:R-:W-:-:S03]  /*57b0*/  ISETP.GE.U32.AND P3, PT, R92, 0x8, PT ;  /* 0x000000085c00780c */ /* 0x000fc60003f66070 */
[----:B------:R-:W-:-:S04]  /*57c0*/  IMAD R59, R57, R94, RZ ;  /* 0x0000005e393b7224 */ /* 0x000fc800078e02ff */
[----:B-1----:R-:W-:-:S05]  /*57d0*/  IMAD R56, R59, R92, RZ ;  /* 0x0000005c3b387224 */ /* 0x002fca00078e02ff */
[----:B------:R-:W-:-:S05]  /*57e0*/  SHF.L.U32 R57, R56, 0x1, RZ ;  /* 0x0000000138397819 */ /* 0x000fca00000006ff */
[----:B-----5:R-:W-:Y:S01]  /*57f0*/  IMAD.WIDE R124, R57, 0x4, R124 ;  /* 0x00000004397c7825 */ /* 0x020fe200078e027c */
        /* <DEDUP_REMOVED lines=16> */
.L_x_1557:
[----:B-1----:R-:W2:Y:S04]  /*5900*/  LDG.E.STRONG.GPU R58, desc[UR8][R56.64] ;  /* 0x00000008383a7981 */ /* 0x002ea8000c1ef900 */
[----:B--2---:R-:W-:Y:S01]  /*5910*/  CCTL.IVALL ;  /* 0x00000000ff00798f */ /* 0x004fe20002000000 */
[----:B------:R-:W-:Y:S05]  /*5920*/  YIELD ;  /* 0x0000000000007946 */ /* 0x000fea0003800000 */
[----:B------:R-:W-:-:S13]  /*5930*/  ISETP.NE.AND P1, PT, R58, R63, PT ;  /* 0x0000003f3a00720c */ /* 0x000fda0003f25270 */
[----:B------:R-:W-:Y:S05]  /*5940*/  @P1 BRA `(.L_x_1557) ;  /* 0xfffffffc00ec1947 */ /* 0x000fea000383ffff */
.L_x_1556:
[----:B------:R-:W-:Y:S05]  /*5950*/  WARPSYNC.ALL ;  /* 0x0000000000007948 */ /* 0x000fea0003800000 */
[----:B------:R-:W-:Y:S01]  /*5960*/  BAR.SYNC.DEFER_BLOCKING 0x0 ;  /* 0x0000000000007b1d */ /* 0x000fe20000010000 */
[----:B------:R-:W-:-:S05]  /*5970*/  HFMA2 R64, -RZ, RZ, 0, 0 ;  /* 0x00000000ff407431 */ /* 0x000fca00000001ff */
[----:B------:R-:W-:Y:S05]  /*5980*/  @!P3 BRA `(.L_x_1558) ;  /* 0x000000040018b947 */ /* 0x000fea0003800000 */
[C---:B------:R-:W-:Y:S01]  /*5990*/  IMAD R71, R94.reuse, 0x5, R95 ;  /* 0x000000055e477824 */ /* 0x040fe200078e025f */
[-C--:B------:R-:W-:Y:S01]  /*59a0*/  LEA R70, R94, R95.reuse, 0x1 ;  /* 0x0000005f5e467211 */ /* 0x080fe200078e08ff */
[----:B------:R-:W-:Y:S01]  /*59b0*/  UIADD3 UR6, UPT, UPT, -UR10, URZ, URZ ;  /* 0x000000ff0a067290 */ /* 0x000fe2000fffe1ff */
[----:B------:R-:W-:Y:S02]  /*59c0*/  IADD3 R69, PT, PT, R95, R94, RZ ;  /* 0x0000005e5f457210 */ /* 0x000fe40007ffe0ff */
[----:B------:R-:W-:Y:S02]  /*59d0*/  MOV R68, RZ ;  /* 0x000000ff00447202 */ /* 0x000fe40000000f00 */
[----:B------:R-:W-:Y:S02]  /*59e0*/  MOV R67, R95 ;  /* 0x0000005f00437202 */ /* 0x000fe40000000f00 */
[----:B------:R-:W-:Y:S02]  /*59f0*/  MOV R66, R99 ;  /* 0x0000006300427202 */ /* 0x000fe40000000f00 */
[----:B------:R-:W-:-:S02]  /*5a00*/  MOV R65, R100 ;  /* 0x0000006400417202 */ /* 0x000fc40000000f00 */
[----:B------:R-:W-:Y:S02]  /*5a10*/  MOV R62, R101 ;  /* 0x00000065003e7202 */ /* 0x000fe40000000f00 */
[----:B------:R-:W-:Y:S02]  /*5a20*/  MOV R63, R102 ;  /* 0x00000066003f7202 */ /* 0x000fe40000000f00 */
[----:B------:R-:W-:-:S07]  /*5a30*/  LOP3.LUT R64, R92, 0x7ffffff8, RZ, 0xc0, !PT ;  /* 0x7ffffff85c407812 */ /* 0x000fce00078ec0ff */
.L_x_1559:
[----:B------:R-:W-:Y:S02]  /*5a40*/  ISETP.EQ.OR P4, PT, RZ, UR6, P2 ;  /* 0x00000006ff007c0c */ /* 0x000fe40009782670 */
[----:B-1----:R-:W-:-:S04]  /*5a50*/  IADD3 R56, PT, PT, R68, 0x1, RZ ;  /* 0x0000000144387810 */ /* 0x002fc80007ffe0ff */
[----:B------:R-:W-:-:S07]  /*5a60*/  ISETP.EQ.OR P6, PT, R56, UR10, P2 ;  /* 0x0000000a38007c0c */ /* 0x000fce00097c2670 */
[----:B------:R-:W-:-:S06]  /*5a70*/  @!P4 IMAD.WIDE.U32 R56, R67, 0x8, R124 ;  /* 0x000000084338c825 */ /* 0x000fcc00078e007c */
[----:B------:R-:W0:Y:S01]  /*5a80*/  @!P4 LDG.E.64 R56, desc[UR8][R56.64] ;  /* 0x000000083838c981 */ /* 0x000e22000c1e1b00 */
[----:B--2---:R-:W-:Y:S01]  /*5a90*/  @!P6 IMAD.WIDE.U32 R58, R69, 0x8, R124 ;  /* 0x00000008453ae825 */ /* 0x004fe200078e007c */
        /* <DEDUP_REMOVED lines=53> */
.L_x_1558:
        /* <DEDUP_REMOVED lines=21> */
[----:B--2---:R-:W-:Y:S02]  /*5f40*/  @!P3 IMAD.WIDE.U32 R58, R61, 0x8, R124 ;  /* 0x000000083d3ab825 */ /* 0x004fe400078e007c */
        /* <DEDUP_REMOVED lines=12> */
.L_x_1560:
        /* <DEDUP_REMOVED lines=10> */
[----:B--2---:R-:W-:Y:S02]  /*60b0*/  @!P1 IMAD.WIDE.U32 R58, R59, 0x8, R124 ;  /* 0x000000083b3a9825 */ /* 0x004fe400078e007c */
[----:B------:R-:W0:Y:S04]  /*60c0*/  @!P3 LDG.E.64 R56, desc[UR8][R56.64] ;  /* 0x000000083838b981 */ /* 0x000e28000c1e1b00 */
[----:B------:R-:W2:Y:S01]  /*60d0*/  @!P1 LDG.E.64 R58, desc[UR8][R58.64] ;  /* 0x000000083a3a9981 */ /* 0x000ea2000c1e1b00 */
[----:B------:R-:W-:Y:S01]  /*60e0*/  IADD3 R64, PT, PT, R64, 0x2, RZ ;  /* 0x0000000240407810 */ /* 0x000fe20007ffe0ff */
[----:B0--3--:R-:W-:Y:S01]  /*60f0*/  @!P3 FADD.FTZ R84, R84, R56 ;  /* 0x000000385454b221 */ /* 0x009fe20000010000 */
[----:B------:R-:W-:-:S03]  /*6100*/  @!P3 FADD.FTZ R85, R85, R57 ;  /* 0x000000395555b221 */ /* 0x000fc60000010000 */
[----:B--2---:R-:W-:Y:S01]  /*6110*/  @!P1 FADD.FTZ R84, R84, R58 ;  /* 0x0000003a54549221 */ /* 0x004fe20000010000 */
[----:B------:R-:W-:-:S07]  /*6120*/  @!P1 FADD.FTZ R85, R85, R59 ;  /* 0x0000003b55559221 */ /* 0x000fce0000010000 */
.L_x_1561:
        /* <DEDUP_REMOVED lines=9> */
.L_x_1562:
[----:B------:R-:W-:Y:S05]  /*61c0*/  BSYNC.RECONVERGENT B0 ;  /* 0x0000000000007941 */ /* 0x000fea0003800200 */
.L_x_1555:
[----:B------:R-:W5:Y:S01]  /*61d0*/  S2UR UR7, SR_CgaCtaId ;  /* 0x00000000000779c3 */ /* 0x000f620000008800 */
[----:B------:R-:W-:Y:S01]  /*61e0*/  UMOV UR6, 0x400 ;  /* 0x0000040000067882 */ /* 0x000fe20000000000 */
[----:B------:R-:W0:Y:S01]  /*61f0*/  LDCU.64 UR12, c[0x0][0x400] ;  /* 0x00008000ff0c77ac */ /* 0x000e220008000a00 */
[----:B----4-:R-:W-:Y:S01]  /*6200*/  IADD3 R67, PT, PT, R114, 0x10, RZ ;  /* 0x0000001072437810 */ /* 0x010fe20007ffe0ff */
[----:B------:R-:W-:Y:S01]  /*6210*/  FADD.FTZ R82, -R34, R82 ;  /* 0x0000005222527221 */ /* 0x000fe20000010100 */
[----:B------:R-:W-:Y:S02]  /*6220*/  IADD3 R64, PT, PT, R114, 0x20, RZ ;  /* 0x0000002072407810 */ /* 0x000fe40007ffe0ff */
[----:B------:R-:W-:Y:S01]  /*6230*/  SHF.R.S32.HI R66, RZ, 0x1f, R67 ;  /* 0x0000001fff427819 */ /* 0x000fe20000011443 */
[----:B------:R-:W-:Y:S01]  /*6240*/  FMUL.FTZ R82, R82, R117 ;  /* 0x0000007552527220 */ /* 0x000fe20000410000 */
[----:B------:R-:W-:Y:S02]  /*6250*/  SHF.R.S32.HI R63, RZ, 0x1f, R64 ;  /* 0x0000001fff3f7819 */ /* 0x000fe40000011440 */
[----:B0-----:R-:W-:-:S02]  /*6260*/  ISETP.GE.U32.AND P1, PT, R114, UR12, PT ;  /* 0x0000000c72007c0c */ /* 0x001fc4000bf26070 */
[----:B------:R-:W-:Y:S01]  /*6270*/  ISETP.GE.U32.AND P3, PT, R64, UR12, PT ;  /* 0x0000000c40007c0c */ /* 0x000fe2000bf66070 */
[----:B-----5:R-:W-:Y:S01]  /*6280*/  ULEA UR6, UR7, UR6, 0x18 ;  /* 0x0000000607067291 */ /* 0x020fe2000f8ec0ff */
[----:B------:R-:W-:Y:S02]  /*6290*/  ISETP.GE.AND.EX P1, PT, R91, UR13, PT, P1 ;  /* 0x0000000d5b007c0c */ /* 0x000fe4000bf26310 */
[----:B------:R-:W-:-:S06]  /*62a0*/  ISETP.GE.AND.EX P3, PT, R63, UR13, PT, P3 ;  /* 0x0000000d3f007c0c */ /* 0x000fcc000bf66330 */
[----:B------:R-:W-:Y:S01]  /*62b0*/  @!P2 STS.64 [UR6+0x88], R84 ;  /* 0x00008854ff00a988 */ /* 0x000fe20008000a06 */
[----:B------:R-:W-:Y:S01]  /*62c0*/  BAR.SYNC.DEFER_BLOCKING 0x0 ;  /* 0x0000000000007b1d */ /* 0x000fe20000010000 */
[----:B------:R-:W-:-:S04]  /*62d0*/  ISETP.GE.U32.AND P2, PT, R67, UR12, PT ;  /* 0x0000000c43007c0c */ /* 0x000fc8000bf46070 */
[----:B------:R-:W-:Y:S01]  /*62e0*/  ISETP.GE.AND.EX P2, PT, R66, UR13, PT, P2 ;  /* 0x0000000d42007c0c */ /* 0x000fe2000bf46320 */
[----:B-1----:R-:W0:Y:S01]  /*62f0*/  LDS.64 R56, [UR6+0x88] ;  /* 0x00008806ff387984 */ /* 0x002e220008000a00 */
[----:B------:R-:W0:Y:S02]  /*6300*/  LDCU UR6, c[0x0][0x42c] ;  /* 0x00008580ff0677ac */ /* 0x000e240008000800 */
[----:B0-----:R-:W-:Y:S01]  /*6310*/  FMUL.FTZ R62, R56, UR6 ;  /* 0x00000006383e7c20 */ /* 0x001fe20008410000 */
[----:B------:R-:W-:Y:S01]  /*6320*/  FMUL.FTZ R65, R57, UR6 ;  /* 0x0000000639417c20 */ /* 0x000fe20008410000 */
[----:B------:R-:W-:-:S03]  /*6330*/  FADD.FTZ R56, -R34, R83 ;  /* 0x0000005322387221 */ /* 0x000fc60000010100 */
[----:B--2---:R-:W-:Y:S01]  /*6340*/  FFMA.FTZ R58, R62, R82, R65 ;  /* 0x000000523e3a7223 */ /* 0x004fe20000010041 */
[----:B------:R-:W-:Y:S01]  /*6350*/  FMUL.FTZ R56, R56, R117 ;  /* 0x0000007538387220 */ /* 0x000fe20000410000 */
        /* <DEDUP_REMOVED lines=10> */
[----:B------:R-:W3:Y:S01]  /*6400*/  MUFU.RCP R70, R69 ;  /* 0x0000004500467308 */ /* 0x000ee20000001000 */
[----:B0-----:R-:W-:Y:S01]  /*6410*/  FADD.FTZ R82, -R61, 1 ;  /* 0x3f8000003d527421 */ /* 0x001fe20000010100 */
[----:B------:R-:W-:-:S03]  /*6420*/  FMUL.FTZ R80, R80, R61 ;  /* 0x0000003d50507220 */ /* 0x000fc60000410000 */
[----:B------:R-:W-:Y:S01]  /*6430*/  FFMA.FTZ R57, R57, R82, 1 ;  /* 0x3f80000039397423 */ /* 0x000fe20000010052 */
[----:B---3--:R-:W-:Y:S01]  /*6440*/  FADD.FTZ R84, -R70, 1 ;  /* 0x3f80000046547421 */ /* 0x008fe20000010100 */
[----:B------:R-:W-:Y:S02]  /*6450*/  FMUL.FTZ R81, R81, R70 ;  /* 0x0000004651517220 */ /* 0x000fe40000410000 */
[----:B------:R-:W-:Y:S01]  /*6460*/  FMUL.FTZ R80, R80, R57 ;  /* 0x0000003950507220 */ /* 0x000fe20000410000 */
[----:B------:R-:W-:-:S04]  /*6470*/  FFMA.FTZ R84, R59, R84, 1 ;  /* 0x3f8000003b547423 */ /* 0x000fc80000010054 */
[----:B------:R-:W-:-:S07]  /*6480*/  FMUL.FTZ R81, R81, R84 ;  /* 0x0000005451517220 */ /* 0x000fce0000410000 */
.L_x_1563:
[----:B------:R-:W-:Y:S01]  /*6490*/  FADD.FTZ R78, -R34, R78 ;  /* 0x0000004e224e7221 */ /* 0x000fe20000010100 */
[----:B------:R-:W-:Y:S01]  /*64a0*/  FFMA.FTZ R60, R62, R56, R65 ;  /* 0x000000383e3c7223 */ /* 0x000fe20000010041 */
[----:B------:R-:W-:Y:S01]  /*64b0*/  BSSY.RECONVERGENT B0, `(.L_x_1564) ;  /* 0x0000013000007945 */ /* 0x000fe20003800200 */
[----:B------:R-:W-:Y:S01]  /*64c0*/  FFMA.FTZ R56, R115, R80, -R58 ;  /* 0x0000005073387223 */ /* 0x000fe2000001083a */
[----:B------:R-:W-:Y:S01]  /*64d0*/  FADD.FTZ R70, -R34, R79 ;  /* 0x0000004f22467221 */ /* 0x000fe20000010100 */
        /* <DEDUP_REMOVED lines=10> */
[----:B------:R-:W-:Y:S01]  /*6580*/  IMAD R57, R114, UR15, R57 ;  /* 0x0000000f72397c24 */ /* 0x000fe2000f8e0239 */
[----:B-1----:R-:W-:-:S04]  /*6590*/  LEA R60, P1, R58, UR6, 0x2 ;  /* 0x000000063a3c7c11 */ /* 0x002fc8000f8210ff */
[----:B------:R-:W-:-:S04]  /*65a0*/  IADD3 R57, PT, PT, R59, R57, RZ ;  /* 0x000000393b397210 */ /* 0x000fc80007ffe0ff */
[----:B------:R-:W-:Y:S01]  /*65b0*/  LEA.HI.X R61, R58, UR7, R57, 0x2, P1 ;  /* 0x000000073a3d7c11 */ /* 0x000fe200088f1439 */
[----:B------:R-:W-:-:S05]  /*65c0*/  FMUL.FTZ R57, R68, R117 ;  /* 0x0000007544397220 */ /* 0x000fca0000410000 */
[----:B------:R0:W-:Y:S02]  /*65d0*/  STG.E.64 desc[UR8][R60.64], R56 ;  /* 0x000000383c007986 */ /* 0x0001e4000c101b08 */
.L_x_1565:
[----:B------:R-:W-:Y:S05]  /*65e0*/  BSYNC.RECONVERGENT B0 ;  /* 0x0000000000007941 */ /* 0x000fea0003800200 */
.L_x_1564:
[----:B0-----:R-:W-:Y:S01]  /*65f0*/  FFMA.FTZ R56, R62, R78, R65 ;  /* 0x0000004e3e387223 */ /* 0x001fe20000010041 */
        /* <DEDUP_REMOVED lines=20> */
.L_x_1566:
        /* <DEDUP_REMOVED lines=21> */
.L_x_1568:
[----:B------:R-:W-:Y:S05]  /*6890*/  BSYNC.RECONVERGENT B0 ;  /* 0x0000000000007941 */ /* 0x000fea0003800200 */
.L_x_1567:
[----:B------:R-:W-:Y:S01]  /*68a0*/  FFMA.FTZ R70, R62, R74, R65 ;  /* 0x0000004a3e467223 */ /* 0x000fe20000010041 */
[----:B------:R-:W-:Y:S01]  /*68b0*/  FMUL.FTZ R76, R76, R117 ;  /* 0x000000754c4c7220 */ /* 0x000fe20000410000 */
        /* <DEDUP_REMOVED lines=19> */
.L_x_1569:
[----:B0-----:R-:W-:Y:S01]  /*69f0*/  FFMA.FTZ R56, R62, R76, R65 ;  /* 0x0000004c3e387223 */ /* 0x001fe20000010041 */
[----:B------:R-:W-:Y:S01]  /*6a00*/  BSSY.RECONVERGENT B0, `(.L_x_1570) ;  /* 0x0000013000007945 */ /* 0x000fe20003800200 */
[----:B------:R-:W-:Y:S01]  /*6a10*/  FFMA.FTZ R70, R115, R72, -R70 ;  /* 0x0000004873467223 */ /* 0x000fe20000010846 */
[C---:B------:R-:W-:Y:S01]  /*6a20*/  FADD.FTZ R60, -R34.reuse, R10 ;  /* 0x0000000a223c7221 */ /* 0x040fe20000010100 */
[----:B------:R-:W-:Y:S01]  /*6a30*/  FADD.FTZ R66, -R34, R11 ;  /* 0x0000000b22427221 */ /* 0x000fe20000010100 */
        /* <DEDUP_REMOVED lines=15> */
.L_x_1571:
[----:B------:R-:W-:Y:S05]  /*6b30*/  BSYNC.RECONVERGENT B0 ;  /* 0x0000000000007941 */ /* 0x000fea0003800200 */
.L_x_1570:
[----:B------:R-:W-:Y:S01]  /*6b40*/  FADD.FTZ R56, -R34, R14 ;  /* 0x0000000e22387221 */ /* 0x000fe20000010100 */
[----:B0-----:R-:W-:Y:S01]  /*6b50*/  IADD3 R11, PT, PT, R114, 0x30, RZ ;  /* 0x00000030720b7810 */ /* 0x001fe20007ffe0ff */
[----:B------:R-:W-:Y:S01]  /*6b60*/  FADD.FTZ R58, -R34, R15 ;  /* 0x0000000f223a7221 */ /* 0x000fe20000010100 */
[----:B------:R-:W-:Y:S01]  /*6b70*/  IADD3 R67, PT, PT, R114, 0x40, RZ ;  /* 0x0000004072437810 */ /* 0x000fe20007ffe0ff */
[----:B------:R-:W-:Y:S01]  /*6b80*/  FADD.FTZ R64, -R34, R6 ;  /* 0x0000000622407221 */ /* 0x000fe20000010100 */
[----:B------:R-:W-:Y:S01]  /*6b90*/  IADD3 R61, PT, PT, R114, 0x50, RZ ;  /* 0x00000050723d7810 */ /* 0x000fe20007ffe0ff */
[-C--:B------:R-:W-:Y:S01]  /*6ba0*/  FMUL.FTZ R60, R60, R117.reuse ;  /* 0x000000753c3c7220 */ /* 0x080fe20000410000 */
[----:B------:R-:W-:Y:S01]  /*6bb0*/  IADD3 R57, PT, PT, R114, 0x60, RZ ;  /* 0x0000006072397810 */ /* 0x000fe20007ffe0ff */
[----:B------:R-:W-:Y:S01]  /*6bc0*/  FMUL.FTZ R66, R66, R117 ;  /* 0x0000007542427220 */ /* 0x000fe20000410000 */
[----:B------:R-:W-:Y:S01]  /*6bd0*/  IADD3 R14, PT, PT, R114, 0x70, RZ ;  /* 0x00000070720e7810 */ /* 0x000fe20007ffe0ff */
[C---:B------:R-:W-:Y:S01]  /*6be0*/  FADD.FTZ R68, -R34.reuse, R7 ;  /* 0x0000000722447221 */ /* 0x040fe20000010100 */
[----:B------:R-:W-:Y:S01]  /*6bf0*/  ISETP.GE.U32.AND P2, PT, R11, UR12, PT ;  /* 0x0000000c0b007c0c */ /* 0x000fe2000bf46070 */
[C---:B------:R-:W-:Y:S01]  /*6c00*/  FADD.FTZ R18, -R34.reuse, R18 ;  /* 0x0000001222127221 */ /* 0x040fe20000010100 */
[----:B------:R-:W-:Y:S01]  /*6c10*/  ISETP.GE.U32.AND P1, PT, R67, UR12, PT ;  /* 0x0000000c43007c0c */ /* 0x000fe2000bf26070 */
[C---:B------:R-:W-:Y:S01]  /*6c20*/  FADD.FTZ R19, -R34.reuse, R19 ;  /* 0x0000001322137221 */ /* 0x040fe20000010100 */
[----:B------:R-:W-:Y:S01]  /*6c30*/  ISETP.GE.U32.AND P6, PT, R61, UR12, PT ;  /* 0x0000000c3d007c0c */ /* 0x000fe2000bfc6070 */
[C---:B------:R-:W-:Y:S01]  /*6c40*/  FADD.FTZ R22, -R34.reuse, R22 ;  /* 0x0000001622167221 */ /* 0x040fe20000010100 */
[----:B------:R-:W-:Y:S01]  /*6c50*/  ISETP.GE.U32.AND P3, PT, R57, UR12, PT ;  /* 0x0000000c39007c0c */ /* 0x000fe2000bf66070 */
[----:B------:R-:W-:Y:S01]  /*6c60*/  FADD.FTZ R23, -R34, R23 ;  /* 0x0000001722177221 */ /* 0x000fe20000010100 */
[----:B------:R-:W-:Y:S01]  /*6c70*/  ISETP.GE.U32.AND P4, PT, R14, UR12, PT ;  /* 0x0000000c0e007c0c */ /* 0x000fe2000bf86070 */
[C---:B------:R-:W-:Y:S01]  /*6c80*/  FADD.FTZ R36, -R34.reuse, R36 ;  /* 0x0000002422247221 */ /* 0x040fe20000010100 */
[----:B------:R-:W-:Y:S01]  /*6c90*/  SHF.R.S32.HI R6, RZ, 0x1f, R11 ;  /* 0x0000001fff067819 */ /* 0x000fe2000001140b */
        /* <DEDUP_REMOVED lines=17> */
[----:B------:R-:W-:Y:S01]  /*6db0*/  FADD.FTZ R52, -R34, R52 ;  /* 0x0000003422347221 */ /* 0x000fe20000010100 */
[----:B------:R-:W-:Y:S01]  /*6dc0*/  ISETP.GE.AND.EX P2, PT, R6, UR13, PT, P2 ;  /* 0x0000000d06007c0c */ /* 0x000fe2000bf46320 */
[----:B------:R-:W-:Y:S01]  /*6dd0*/  FADD.FTZ R34, -R34, R53 ;  /* 0x0000003522227221 */ /* 0x000fe20000010100 */
[----:B------:R-:W-:Y:S01]  /*6de0*/  ISETP.GE.AND.EX P1, PT, R69, UR13, PT, P1 ;  /* 0x0000000d45007c0c */ /* 0x000fe2000bf26310 */
[C-C-:B------:R-:W-:Y:S01]  /*6df0*/  FFMA.FTZ R74, R62.reuse, R60, R65.reuse ;  /* 0x0000003c3e4a7223 */ /* 0x140fe20000010041 */
[----:B------:R-:W-:Y:S01]  /*6e00*/  ISETP.GE.AND.EX P6, PT, R63, UR13, PT, P6 ;  /* 0x0000000d3f007c0c */ /* 0x000fe2000bfc6360 */
[----:B------:R-:W-:Y:S01]  /*6e10*/  FFMA.FTZ R76, R62, R66, R65 ;  /* 0x000000423e4c7223 */ /* 0x000fe20000010041 */
        /* <DEDUP_REMOVED lines=21> */
.L_x_1572:
[----:B------:R-:W-:Y:S01]  /*6f70*/  BSSY.RECONVERGENT B0, `(.L_x_1573) ;  /* 0x0000011000007945 */ /* 0x000fe20003800200 */
[----:B------:R-:W-:Y:S01]  /*6f80*/  FFMA.FTZ R12, R115, R12, -R74 ;  /* 0x0000000c730c7223 */ /* 0x000fe2000001084a */
[----:B------:R-:W-:Y:S02]  /*6f90*/  FFMA.FTZ R76, R35, R13, -R76 ;  /* 0x0000000d234c7223 */ /* 0x000fe4000001084c */
[----:B------:R-:W-:Y:S05]  /*6fa0*/  @P2 BRA `(.L_x_1574) ;  /* 0x0000000000342947 */ /* 0x000fea0003800000 */
        /* <DEDUP_REMOVED lines=10> */
[----:B------:R-:W-:-:S04]  /*7050*/  IADD3 R11, PT, PT, R7, R11, RZ ;  /* 0x0000000b070b7210 */ /* 0x000fc80007ffe0ff */
[----:B------:R-:W-:-:S05]  /*7060*/  LEA.HI.X R11, R6, UR15, R11, 0x2, P2 ;  /* 0x0000000f060b7c11 */ /* 0x000fca00090f140b */
[----:B------:R0:W-:Y:S02]  /*7070*/  STG.E.64 desc[UR8][R10.64], R12 ;  /* 0x0000000c0a007986 */ /* 0x0001e4000c101b08 */
.L_x_1574:
[----:B------:R-:W-:Y:S05]  /*7080*/  BSYNC.RECONVERGENT B0 ;  /* 0x0000000000007941 */ /* 0x000fea0003800200 */
.L_x_1573:
[-C--:B------:R-:W-:Y:S01]  /*7090*/  FMUL.FTZ R60, R56, R117.reuse ;  /* 0x00000075383c7220 */ /* 0x080fe20000410000 */
[----:B------:R-:W-:Y:S01]  /*70a0*/  FMUL.FTZ R66, R58, R117 ;  /* 0x000000753a427220 */ /* 0x000fe20000410000 */
        /* <DEDUP_REMOVED lines=19> */
.L_x_1575:
[--C-:B------:R-:W-:Y:S01]  /*71e0*/  FFMA.FTZ R6, R62, R60, R65.reuse ;  /* 0x0000003c3e067223 */ /* 0x100fe20000010041 */
[-C--:B------:R-:W-:Y:S01]  /*71f0*/  FMUL.FTZ R64, R64, R117.reuse ;  /* 0x0000007540407220 */ /* 0x080fe20000410000 */
[----:B------:R-:W-:Y:S01]  /*7200*/  FMUL.FTZ R68, R68, R117 ;  /* 0x0000007544447220 */ /* 0x000fe20000410000 */
[C-C-:B0-----:R-:W-:Y:S01]  /*7210*/  FFMA.FTZ R10, R62.reuse, R66, R65.reuse ;  /* 0x000000423e0a7223 */ /* 0x141fe20000010041 */
[----:B------:R-:W-:Y:S01]  /*7220*/  BSSY.RECONVERGENT B0, `(.L_x_1576) ;  /* 0x0000013000007945 */ /* 0x000fe20003800200 */
[----:B------:R-:W-:Y:S01]  /*7230*/  FFMA.FTZ R12, R115, R16, -R6 ;  /* 0x00000010730c7223 */ /* 0x000fe20000010806 */
[C-C-:B------:R-:W-:Y:S01]  /*7240*/  FFMA.FTZ R56, R62.reuse, R64, R65.reuse ;  /* 0x000000403e387223 */ /* 0x140fe20000010041 */
[----:B------:R-:W-:Y:S01]  /*7250*/  FFMA.FTZ R16, R62, R68, R65 ;  /* 0x000000443e107223 */ /* 0x000fe20000010041 */
        /* <DEDUP_REMOVED lines=15> */
.L_x_1577:
[----:B------:R-:W-:Y:S05]  /*7350*/  BSYNC.RECONVERGENT B0 ;  /* 0x0000000000007941 */ /* 0x000fea0003800200 */
.L_x_1576:
        /* <DEDUP_REMOVED lines=19> */
.L_x_1578:
        /* <DEDUP_REMOVED lines=17> */
.L_x_1580:
[----:B------:R-:W-:Y:S05]  /*75a0*/  BSYNC.RECONVERGENT B0 ;  /* 0x0000000000007941 */ /* 0x000fea0003800200 */
.L_x_1579:
        /* <DEDUP_REMOVED lines=21> */
.L_x_1581:
        /* <DEDUP_REMOVED lines=23> */
.L_x_1583:
[----:B------:R-:W-:Y:S05]  /*7870*/  BSYNC.RECONVERGENT B0 ;  /* 0x0000000000007941 */ /* 0x000fea0003800200 */
.L_x_1582:
        /* <DEDUP_REMOVED lines=19> */
.L_x_1584:
        /* <DEDUP_REMOVED lines=17> */
.L_x_1586:
[----:B------:R-:W-:Y:S05]  /*7ac0*/  BSYNC.RECONVERGENT B0 ;  /* 0x0000000000007941 */ /* 0x000fea0003800200 */
.L_x_1585:
        /* <DEDUP_REMOVED lines=21> */
.L_x_1587:
[----:B------:R-:W-:Y:S04]  /*7c20*/  BSSY.RECONVERGENT B0, `(.L_x_1588) ;  /* 0x0000015000007945 */ /* 0x000fe80003800200 */
[----:B------:R-:W-:Y:S05]  /*7c30*/  @P0 BRA `(.L_x_1589) ;  /* 0x00000000004c0947 */ /* 0x000fea0003800000 */
[----:B------:R-:W1:Y:S01]  /*7c40*/  LDCU.64 UR6, c[0x0][0x3f8] ;  /* 0x00007f00ff0677ac */ /* 0x000e620008000a00 */
[----:B0-----:R-:W-:Y:S01]  /*7c50*/  IADD3 R10, PT, PT, R114, 0x80, RZ ;  /* 0x00000080720a7810 */ /* 0x001fe20007ffe0ff */
[C-C-:B------:R-:W-:Y:S01]  /*7c60*/  FFMA.FTZ R8, R62.reuse, R36, R65.reuse ;  /* 0x000000243e087223 */ /* 0x140fe20000010041 */
[----:B------:R-:W-:Y:S01]  /*7c70*/  MOV R6, R122 ;  /* 0x0000007a00067202 */ /* 0x000fe20000000f00 */
[----:B------:R-:W0:Y:S01]  /*7c80*/  LDCU.64 UR14, c[0x0][0x380] ;  /* 0x00007000ff0e77ac */ /* 0x000e220008000a00 */
[----:B------:R-:W-:Y:S01]  /*7c90*/  SHF.R.S32.HI R9, RZ, 0x1f, R10 ;  /* 0x0000001fff097819 */ /* 0x000fe2000001140a */
[----:B------:R-:W-:Y:S01]  /*7ca0*/  FFMA.FTZ R12, R62, R37, R65 ;  /* 0x000000253e0c7223 */ /* 0x000fe20000010041 */
[----:B------:R-:W-:Y:S01]  /*7cb0*/  MOV R7, R121 ;  /* 0x0000007900077202 */ /* 0x000fe20000000f00 */
[----:B------:R-:W-:Y:S02]  /*7cc0*/  FFMA.FTZ R8, R115, R38, -R8 ;  /* 0x0000002673087223 */ /* 0x000fe40000010808 */
[----:B------:R-:W-:-:S02]  /*7cd0*/  FFMA.FTZ R12, R35, R39, -R12 ;  /* 0x00000027230c7223 */ /* 0x000fc4000001080c */
[----:B------:R-:W-:Y:S01]  /*7ce0*/  FMUL.FTZ R8, R8, R117 ;  /* 0x0000007508087220 */ /* 0x000fe20000410000 */
[----:B-1----:R-:W-:Y:S02]  /*7cf0*/  IMAD R9, R9, UR6, RZ ;  /* 0x0000000609097c24 */ /* 0x002fe4000f8e02ff */
[----:B------:R-:W-:-:S04]  /*7d00*/  IMAD.WIDE.U32 R6, R10, UR6, R6 ;  /* 0x000000060a067c25 */ /* 0x000fc8000f8e0006 */
[----:B------:R-:W-:Y:S01]  /*7d10*/  IMAD R9, R10, UR7, R9 ;  /* 0x000000070a097c24 */ /* 0x000fe2000f8e0209 */
[----:B0-----:R-:W-:-:S04]  /*7d20*/  LEA R10, P0, R6, UR14, 0x2 ;  /* 0x0000000e060a7c11 */ /* 0x001fc8000f8010ff */
[----:B------:R-:W-:-:S04]  /*7d30*/  IADD3 R9, PT, PT, R7, R9, RZ ;  /* 0x0000000907097210 */ /* 0x000fc80007ffe0ff */
[----:B------:R-:W-:Y:S01]  /*7d40*/  LEA.HI.X R11, R6, UR15, R9, 0x2, P0 ;  /* 0x0000000f060b7c11 */ /* 0x000fe200080f1409 */
[----:B------:R-:W-:-:S05]  /*7d50*/  FMUL.FTZ R9, R12, R117 ;  /* 0x000000750c097220 */ /* 0x000fca0000410000 */
[----:B------:R1:W-:Y:S02]  /*7d60*/  STG.E.64 desc[UR8][R10.64], R8 ;  /* 0x000000080a007986 */ /* 0x0003e4000c101b08 */
.L_x_1589:
[----:B------:R-:W-:Y:S05]  /*7d70*/  BSYNC.RECONVERGENT B0 ;  /* 0x0000000000007941 */ /* 0x000fea0003800200 */
.L_x_1588:
        /* <DEDUP_REMOVED lines=12> */
[-C--:B01----:R-:W-:Y:S01]  /*7e40*/  FMUL.FTZ R10, R49, R117.reuse ;  /* 0x00000075310a7220 */ /* 0x083fe20000410000 */
[-C--:B------:R-:W-:Y:S01]  /*7e50*/  FMUL.FTZ R52, R52, R117.reuse ;  /* 0x0000007534347220 */ /* 0x080fe20000410000 */
[----:B------:R-:W-:Y:S01]  /*7e60*/  SHF.R.S32.HI R15, RZ, 0x1f, R109 ;  /* 0x0000001fff0f7819 */ /* 0x000fe2000001146d */
[----:B------:R-:W-:Y:S01]  /*7e70*/  FMUL.FTZ R34, R34, R117 ;  /* 0x0000007522227220 */ /* 0x000fe20000410000 */
        /* <DEDUP_REMOVED lines=46> */
.L_x_1590:
        /* <DEDUP_REMOVED lines=17> */
.L_x_1592:
[----:B------:R-:W-:Y:S05]  /*8270*/  BSYNC.RECONVERGENT B0 ;  /* 0x0000000000007941 */ /* 0x000fea0003800200 */
.L_x_1591:
[----:B------:R-:W-:Y:S05]  /*8280*/  BRA.U !UP0, `(.L_x_1593) ;  /* 0x0000000108487547 */ /* 0x000fea000b800000 */
        /* <DEDUP_REMOVED lines=18> */
.L_x_1593:
        /* <DEDUP_REMOVED lines=17> */
.L_x_1595:
[----:B------:R-:W-:Y:S05]  /*84c0*/  BSYNC.RECONVERGENT B0 ;  /* 0x0000000000007941 */ /* 0x000fea0003800200 */
.L_x_1594:
        /* <DEDUP_REMOVED lines=19> */
.L_x_1596:
        /* <DEDUP_REMOVED lines=17> */
.L_x_1598:
[----:B------:R-:W-:Y:S05]  /*8710*/  BSYNC.RECONVERGENT B0 ;  /* 0x0000000000007941 */ /* 0x000fea0003800200 */
.L_x_1597:
[----:B------:R-:W-:Y:S05]  /*8720*/  BRA.U !UP0, `(.L_x_1599) ;  /* 0x0000000108487547 */ /* 0x000fea000b800000 */
        /* <DEDUP_REMOVED lines=18> */
.L_x_1599:
        /* <DEDUP_REMOVED lines=8> */
[----:B------:R-:W2:Y:S01]  /*88d0*/  LDCU.64 UR14, c[0x0][0x380] ;  /* 0x00007000ff0e77ac */ /* 0x000ea20008000a00 */
[----:B------:R-:W-:Y:S01]  /*88e0*/  FMUL.FTZ R27, R36, R117 ;  /* 0x00000075241b7220 */ /* 0x000fe20000410000 */
[----:B0-----:R-:W-:Y:S02]  /*88f0*/  IMAD R7, R88, UR6, RZ ;  /* 0x0000000658077c24 */ /* 0x001fe4000f8e02ff */
[----:B-1----:R-:W-:-:S04]  /*8900*/  IMAD.WIDE.U32 R4, R106, UR6, R2 ;  /* 0x000000066a047c25 */ /* 0x002fc8000f8e0002 */
[----:B------:R-:W-:Y:S01]  /*8910*/  IMAD R7, R106, UR7, R7 ;  /* 0x000000076a077c24 */ /* 0x000fe2000f8e0207 */
[----:B--2---:R-:W-:-:S04]  /*8920*/  LEA R2, P0, R4, UR14, 0x2 ;  /* 0x0000000e04027c11 */ /* 0x004fc8000f8010ff */
[----:B------:R-:W-:-:S04]  /*8930*/  IADD3 R7, PT, PT, R5, R7, RZ ;  /* 0x0000000705077210 */ /* 0x000fc80007ffe0ff */
[----:B------:R-:W-:-:S05]  /*8940*/  LEA.HI.X R3, R4, UR15, R7, 0x2, P0 ;  /* 0x0000000f04037c11 */ /* 0x000fca00080f1407 */
[----:B------:R2:W-:Y:S02]  /*8950*/  STG.E.64 desc[UR8][R2.64], R26 ;  /* 0x0000001a02007986 */ /* 0x0005e4000c101b08 */
.L_x_1601:
[----:B------:R-:W-:Y:S05]  /*8960*/  BSYNC.RECONVERGENT B0 ;  /* 0x0000000000007941 */ /* 0x000fea0003800200 */
.L_x_1600:
[----:B------:R-:W-:Y:S05]  /*8970*/  BRA.U !UP0, `(.L_x_1602) ;  /* 0x0000000108487547 */ /* 0x000fea000b800000 */
[----:B------:R-:W-:Y:S01]  /*8980*/  FFMA.FTZ R44, R115, R44, R118 ;  /* 0x0000002c732c7223 */ /* 0x000fe20000010076 */
[----:B------:R-:W-:-:S03]  /*8990*/  FFMA.FTZ R16, R35, R16, R116 ;  /* 0x0000001023107223 */ /* 0x000fc60000010074 */
[----:B--2---:R-:W-:Y:S01]  /*89a0*/  FMUL.FTZ R2, R44, -1.4426950216293334961 ;  /* 0xbfb8aa3b2c027820 */ /* 0x004fe20000410000 */
        /* <DEDUP_REMOVED lines=15> */
.L_x_1602:
[----:B------:R-:W-:Y:S01]  /*8aa0*/  BSSY.RECONVERGENT B0, `(.L_x_1603) ;  /* 0x0000011000007945 */ /* 0x000fe20003800200 */
[----:B------:R-:W-:Y:S01]  /*8ab0*/  FFMA.FTZ R20, R115, R46, -R20 ;  /* 0x0000002e73147223 */ /* 0x000fe20000010814 */
[----:B------:R-:W-:Y:S02]  /*8ac0*/  FFMA.FTZ R22, R35, R47, -R22 ;  /* 0x0000002f23167223 */ /* 0x000fe40000010816 */
[----:B------:R-:W-:Y:S05]  /*8ad0*/  @P4 BRA `(.L_x_1604) ;  /* 0x0000000000344947 */ /* 0x000fea0003800000 */
[----:B------:R-:W0:Y:S01]  /*8ae0*/  LDCU.64 UR6, c[0x0][0x3f8] ;  /* 0x00007f00ff0677ac */ /* 0x000e220008000a00 */
[----:B--2---:R-:W-:Y:S01]  /*8af0*/  MOV R2, R122 ;  /* 0x0000007a00027202 */ /* 0x004fe20000000f00 */
        /* <DEDUP_REMOVED lines=11> */
.L_x_1604:
[----:B------:R-:W-:Y:S05]  /*8bb0*/  BSYNC.RECONVERGENT B0 ;  /* 0x0000000000007941 */ /* 0x000fea0003800200 */
.L_x_1603:
[----:B------:R-:W-:Y:S05]  /*8bc0*/  BRA.U !UP0, `(.L_x_1605) ;  /* 0x0000000108487547 */ /* 0x000fea000b800000 */
[----:B------:R-:W-:Y:S01]  /*8bd0*/  FFMA.FTZ R48, R115, R48, R118 ;  /* 0x0000003073307223 */ /* 0x000fe20000010076 */
[----:B------:R-:W-:-:S03]  /*8be0*/  FFMA.FTZ R10, R35, R10, R116 ;  /* 0x0000000a230a7223 */ /* 0x000fc60000010074 */
[----:B--2-4-:R-:W-:Y:S01]  /*8bf0*/  FMUL.FTZ R2, R48, -1.4426950216293334961 ;  /* 0xbfb8aa3b30027820 */ /* 0x014fe20000410000 */
        /* <DEDUP_REMOVED lines=15> */
.L_x_1605:
[----:B------:R-:W-:Y:S01]  /*8cf0*/  BSSY.RECONVERGENT B0, `(.L_x_1606) ;  /* 0x0000011000007945 */ /* 0x000fe20003800200 */
[----:B------:R-:W-:Y:S01]  /*8d00*/  FFMA.FTZ R12, R115, R50, -R12 ;  /* 0x00000032730c7223 */ /* 0x000fe2000001080c */
[----:B------:R-:W-:Y:S02]  /*8d10*/  FFMA.FTZ R14, R35, R51, -R14 ;  /* 0x00000033230e7223 */ /* 0x000fe4000001080e */
[----:B------:R-:W-:Y:S05]  /*8d20*/  @P5 BRA `(.L_x_1607) ;  /* 0x0000000000345947 */ /* 0x000fea0003800000 */
[----:B------:R-:W0:Y:S01]  /*8d30*/  LDCU.64 UR6, c[0x0][0x3f8] ;  /* 0x00007f00ff0677ac */ /* 0x000e220008000a00 */
[----:B--2-4-:R-:W-:Y:S01]  /*8d40*/  MOV R2, R122 ;  /* 0x0000007a00027202 */ /* 0x014fe20000000f00 */
        /* <DEDUP_REMOVED lines=11> */
.L_x_1607:
[----:B------:R-:W-:Y:S05]  /*8e00*/  BSYNC.RECONVERGENT B0 ;  /* 0x0000000000007941 */ /* 0x000fea0003800200 */
.L_x_1606:
[----:B------:R-:W-:Y:S05]  /*8e10*/  BRA.U !UP0, `(.L_x_1608) ;  /* 0x0000000108487547 */ /* 0x000fea000b800000 */
[----:B------:R-:W-:Y:S01]  /*8e20*/  FFMA.FTZ R52, R115, R52, R118 ;  /* 0x0000003473347223 */ /* 0x000fe20000010076 */
[----:B------:R-:W-:-:S03]  /*8e30*/  FFMA.FTZ R34, R35, R34, R116 ;  /* 0x0000002223227223 */ /* 0x000fc60000010074 */
[----:B0-2-4-:R-:W-:Y:S01]  /*8e40*/  FMUL.FTZ R2, R52, -1.4426950216293334961 ;  /* 0xbfb8aa3b34027820 */ /* 0x015fe20000410000 */
[----:B-1----:R-:W-:-:S05]  /*8e50*/  FMUL.FTZ R4, R34, -1.4426950216293334961 ;  /* 0xbfb8aa3b22047820 */ /* 0x002fca0000410000 */
        /* <DEDUP_REMOVED lines=14> */
.L_x_1608:
        /* <DEDUP_REMOVED lines=8> */
[----:B------:R-:W-:Y:S01]  /*8fc0*/  MOV R120, R122 ;  /* 0x0000007a00787202 */ /* 0x000fe20000000f00 */
[----:B------:R-:W5:Y:S01]  /*8fd0*/  LDCU.64 UR12, c[0x0][0x380] ;  /* 0x00007000ff0c77ac */ /* 0x000f620008000a00 */
[----:B0-2-4-:R-:W-:-:S03]  /*8fe0*/  IMAD R2, R0, UR6, RZ ;  /* 0x0000000600027c24 */ /* 0x015fc6000f8e02ff */
[----:B------:R-:W-:-:S04]  /*8ff0*/  IMAD.WIDE.U32 R120, R103, UR6, R120 ;  /* 0x0000000667787c25 */ /* 0x000fc8000f8e0078 */
[----:B------:R-:W-:Y:S01]  /*9000*/  IMAD R3, R103, UR7, R2 ;  /* 0x0000000767037c24 */ /* 0x000fe2000f8e0202 */
[----:B-----5:R-:W-:-:S04]  /*9010*/  LEA R2, P0, R120, UR12, 0x2 ;  /* 0x0000000c78027c11 */ /* 0x020fc8000f8010ff */
[----:B------:R-:W-:-:S04]  /*9020*/  IADD3 R3, PT, PT, R121, R3, RZ ;  /* 0x0000000379037210 */ /* 0x000fc80007ffe0ff */
[----:B------:R-:W-:-:S05]  /*9030*/  LEA.HI.X R3, R120, UR13, R3, 0x2, P0 ;  /* 0x0000000d78037c11 */ /* 0x000fca00080f1403 */
[----:B------:R0:W-:Y:S02]  /*9040*/  STG.E.64 desc[UR8][R2.64], R8 ;  /* 0x0000000802007986 */ /* 0x0001e4000c101b08 */
.L_x_1610:
[----:B------:R-:W-:Y:S05]  /*9050*/  BSYNC.RECONVERGENT B0 ;  /* 0x0000000000007941 */ /* 0x000fea0003800200 */
.L_x_1609:
[----:B------:R-:W-:Y:S02]  /*9060*/  IADD3 R97, PT, PT, R94, R97, RZ ;  /* 0x000000615e617210 */ /* 0x000fe40007ffe0ff */
[----:B------:R-:W-:Y:S02]  /*9070*/  IADD3 R98, PT, PT, R98, 0x1, RZ ;  /* 0x0000000162627810 */ /* 0x000fe40007ffe0ff */
[----:B------:R-:W-:-:S13]  /*9080*/  ISETP.GE.AND P0, PT, R97, UR4, PT ;  /* 0x0000000461007c0c */ /* 0x000fda000bf06270 */
[----:B------:R-:W-:Y:S05]  /*9090*/  @!P0 BRA `(.L_x_1611) ;  /* 0xffffff7000b08947 */ /* 0x000fea000383ffff */
.L_x_1544:
[----:B01----:R-:W0:Y:S01]  /*90a0*/  LDC R4, c[0x0][0x370] ;  /* 0x0000dc00ff047b82 */ /* 0x003e220000000800 */
[----:B------:R-:W-:Y:S01]  /*90b0*/  ISETP.NE.AND P2, PT, R96, RZ, PT ;  /* 0x000000ff6000720c */ /* 0x000fe20003f45270 */
[----:B------:R-:W-:Y:S06]  /*90c0*/  BSSY.RECONVERGENT B0, `(.L_x_1612) ;  /* 0x0000011000007945 */ /* 0x000fec0003800200 */
[----:B------:R-:W1:Y:S08]  /*90d0*/  LDC R7, c[0x0][0x374] ;  /* 0x0000dd00ff077b82 */ /* 0x000e700000000800 */
[----:B--2-4-:R-:W2:Y:S01]  /*90e0*/  LDC.64 R2, c[0x0][0x3c8] ;  /* 0x0000f200ff027b82 */ /* 0x014ea20000000a00 */
        /* <DEDUP_REMOVED lines=14> */
.L_x_1613:
[----:B------:R-:W-:Y:S05]  /*91d0*/  BSYNC.RECONVERGENT B0 ;  /* 0x0000000000007941 */ /* 0x000fea0003800200 */
.L_x_1612:
[----:B------:R-:W-:Y:S05]  /*91e0*/  @P0 EXIT ;  /* 0x000000000000094d */ /* 0x000fea0003800000 */
[----:B------:R-:W-:Y:S05]  /*91f0*/  @P2 BRA `(.L_x_1614) ;  /* 0x0000000000202947 */ /* 0x000fea0003800000 */
[----:B------:R-:W-:-:S05]  /*9200*/  IMAD R0, R4, R7, RZ ;  /* 0x0000000704007224 */ /* 0x000fca00078e02ff */
[----:B------:R-:W-:-:S13]  /*9210*/  ISETP.NE.AND P0, PT, R0, -0x1, PT ;  /* 0xffffffff0000780c */ /* 0x000fda0003f05270 */
[----:B------:R-:W-:Y:S05]  /*9220*/  @!P0 BRA `(.L_x_1614) ;  /* 0x0000000000148947 */ /* 0x000fea0003800000 */
.L_x_1615:
[----:B0-----:R-:W2:Y:S04]  /*9230*/  LDG.E.STRONG.GPU R5, desc[UR8][R2.64] ;  /* 0x0000000802057981 */ /* 0x001ea8000c1ef900 */
[----:B--2---:R-:W-:Y:S01]  /*9240*/  CCTL.IVALL ;  /* 0x00000000ff00798f */ /* 0x004fe20002000000 */
[----:B------:R-:W-:Y:S05]  /*9250*/  YIELD ;  /* 0x0000000000007946 */ /* 0x000fea0003800000 */
[----:B------:R-:W-:-:S13]  /*9260*/  ISETP.NE.AND P0, PT, R5, R0, PT ;  /* 0x000000000500720c */ /* 0x000fda0003f05270 */
[----:B------:R-:W-:Y:S05]  /*9270*/  @P0 BRA `(.L_x_1615) ;  /* 0xfffffffc00ec0947 */ /* 0x000fea000383ffff */
.L_x_1614:
        /* <DEDUP_REMOVED lines=73> */
.L_x_1618:
        /* <DEDUP_REMOVED lines=10> */
[----:B------:R-:W4:Y:S04]  /*97b0*/  LDG.E R12, desc[UR8][R12.64] ;  /* 0x000000080c0c7981 */ /* 0x000f28000c1e1900 */
[----:B------:R-:W4:Y:S01]  /*97c0*/  LDG.E R15, desc[UR8][R14.64] ;  /* 0x000000080e0f7981 */ /* 0x000f22000c1e1900 */
        /* <DEDUP_REMOVED lines=14> */
[----:B----4-:R-:W-:Y:S01]  /*98b0*/  F2FP.BF16.F32.PACK_AB R19, R15, R12 ;  /* 0x0000000c0f13723e */ /* 0x010fe200000010ff */
[----:B------:R0:W-:Y:S04]  /*98c0*/  STG.E desc[UR8][R8.64], R17 ;  /* 0x0000001108007986 */ /* 0x0001e8000c101908 */
[----:B------:R0:W-:Y:S01]  /*98d0*/  STG.E desc[UR8][R10.64], R19 ;  /* 0x000000130a007986 */ /* 0x0001e2000c101908 */
[----:B------:R-:W-:Y:S01]  /*98e0*/  IADD3.X R23, PT, PT, RZ, R23, RZ, P3, !PT ;  /* 0x00000017ff177210 */ /* 0x000fe20001ffe4ff */
[----:B------:R-:W-:Y:S06]  /*98f0*/  @P1 BRA `(.L_x_1618) ;  /* 0xfffffffc00841947 */ /* 0x000fec000383ffff */
.L_x_1617:
[----:B------:R-:W-:Y:S05]  /*9900*/  BSYNC.RECONVERGENT B0 ;  /* 0x0000000000007941 */ /* 0x000fea0003800200 */
.L_x_1616:
        /* <DEDUP_REMOVED lines=8> */
[----:B------:R-:W4:Y:S01]  /*9990*/  LDCU.64 UR10, c[0x0][0x390] ;  /* 0x00007200ff0a77ac */ /* 0x000f220008000a00 */
[----:B------:R-:W-:-:S07]  /*99a0*/  SHF.L.U32 R33, R3, 0x2, RZ ;  /* 0x0000000203217819 */ /* 0x000fce00000006ff */
.L_x_1619:
[C---:B------:R-:W-:Y:S02]  /*99b0*/  SHF.L.U32 R22, R96.reuse, 0x2, RZ ;  /* 0x0000000260167819 */ /* 0x040fe400000006ff */
[----:B------:R-:W-:Y:S02]  /*99c0*/  SHF.L.U64.HI R24, R96, 0x2, R97 ;  /* 0x0000000260187819 */ /* 0x000fe40000010261 */
[----:B-1----:R-:W-:-:S04]  /*99d0*/  IADD3 R4, P0, PT, R22, UR4, RZ ;  /* 0x0000000416047c10 */ /* 0x002fc8000ff1e0ff */
[----:B------:R-:W-:Y:S02]  /*99e0*/  IADD3.X R5, PT, PT, R24, UR5, RZ, P0, !PT ;  /* 0x0000000518057c10 */ /* 0x000fe400087fe4ff */
[C---:B------:R-:W-:Y:S02]  /*99f0*/  IADD3 R6, P0, PT, R4.reuse, R33, RZ ;  /* 0x0000002104067210 */ /* 0x040fe40007f1e0ff */
[C---:B0-----:R-:W-:Y:S01]  /*9a00*/  IADD3 R10, P2, PT, R4.reuse, R37, RZ ;  /* 0x00000025040a7210 */ /* 0x041fe20007f5e0ff */
[----:B------:R0:W5:Y:S01]  /*9a10*/  LDG.E R2, desc[UR8][R4.64] ;  /* 0x0000000804027981 */ /* 0x000162000c1e1900 */
[C---:B------:R-:W-:Y:S02]  /*9a20*/  IADD3.X R7, PT, PT, R5.reuse, R31, RZ, P0, !PT ;  /* 0x0000001f05077210 */ /* 0x040fe400007fe4ff */
[----:B------:R-:W-:Y:S02]  /*9a30*/  IADD3 R8, P1, PT, R4, R27, RZ ;  /* 0x0000001b04087210 */ /* 0x000fe40007f3e0ff */
[----:B------:R-:W-:-:S02]  /*9a40*/  IADD3.X R11, PT, PT, R5, R35, RZ, P2, !PT ;  /* 0x00000023050b7210 */ /* 0x000fc400017fe4ff */
[----:B------:R-:W-:Y:S01]  /*9a50*/  IADD3.X R9, PT, PT, R5, R29, RZ, P1, !PT ;  /* 0x0000001d05097210 */ /* 0x000fe20000ffe4ff */
[----:B------:R-:W5:Y:S04]  /*9a60*/  LDG.E R7, desc[UR8][R6.64] ;  /* 0x0000000806077981 */ /* 0x000f68000c1e1900 */
[----:B------:R-:W3:Y:S04]  /*9a70*/  LDG.E R8, desc[UR8][R8.64] ;  /* 0x0000000808087981 */ /* 0x000ee8000c1e1900 */
[----:B------:R-:W3:Y:S01]  /*9a80*/  LDG.E R11, desc[UR8][R10.64] ;  /* 0x000000080a0b7981 */ /* 0x000ee2000c1e1900 */
[----:B------:R-:W-:-:S02]  /*9a90*/  LOP3.LUT R16, R22, 0xfffffffc, RZ, 0xc0, !PT ;  /* 0xfffffffc16107812 */ /* 0x000fc400078ec0ff */
[----:B------:R-:W-:Y:S02]  /*9aa0*/  LOP3.LUT R15, R24, 0x1, RZ, 0xc0, !PT ;  /* 0x00000001180f7812 */ /* 0x000fe400078ec0ff */
[----:B--2---:R-:W-:-:S04]  /*9ab0*/  IADD3 R12, P0, PT, R16, UR6, RZ ;  /* 0x00000006100c7c10 */ /* 0x004fc8000ff1e0ff */
[C---:B------:R-:W-:Y:S02]  /*9ac0*/  IADD3.X R13, PT, PT, R15.reuse, UR7, RZ, P0, !PT ;  /* 0x000000070f0d7c10 */ /* 0x040fe400087fe4ff */
[C---:B----4-:R-:W-:Y:S02]  /*9ad0*/  IADD3 R14, P0, PT, R16.reuse, UR10, RZ ;  /* 0x0000000a100e7c10 */ /* 0x050fe4000ff1e0ff */
[----:B------:R-:W-:Y:S02]  /*9ae0*/  IADD3 R16, P1, PT, R16, UR4, RZ ;  /* 0x0000000410107c10 */ /* 0x000fe4000ff3e0ff */
[----:B------:R-:W-:Y:S02]  /*9af0*/  IADD3.X R15, PT, PT, R15, UR11, RZ, P0, !PT ;  /* 0x0000000b0f0f7c10 */ /* 0x000fe400087fe4ff */
[----:B0-----:R-:W-:Y:S02]  /*9b00*/  IADD3 R4, P0, PT, R16, R33, RZ ;  /* 0x0000002110047210 */ /* 0x001fe40007f1e0ff */
[----:B-----5:R-:W-:-:S02]  /*9b10*/  F2FP.BF16.F32.PACK_AB R19, R7, R2 ;  /* 0x000000020713723e */ /* 0x020fc400000010ff */
[----:B------:R-:W-:-:S04]  /*9b20*/  LOP3.LUT R2, R24, 0x3, RZ, 0xc0, !PT ;  /* 0x0000000318027812 */ /* 0x000fc800078ec0ff */
[----:B------:R-:W-:Y:S02]  /*9b30*/  IADD3.X R17, PT, PT, R2, UR5, RZ, P1, !PT ;  /* 0x0000000502117c10 */ /* 0x000fe40008ffe4ff */
[----:B---3--:R-:W-:Y:S02]  /*9b40*/  F2FP.BF16.F32.PACK_AB R21, R11, R8 ;  /* 0x000000080b15723e */ /* 0x008fe400000010ff */
        /* <DEDUP_REMOVED lines=61> */
.L_x_1620:
        /* <DEDUP_REMOVED lines=14> */
.L_x_4523:


//--------------------- .text._Z35group_norm_nhwc_bwd_one_pass_kernelI11Fp32IOBf16WLi512ELi56ELi448EEv26Group_norm_nhwc_bwd_params --------------------------
	.section	.text._Z35group_norm_nhwc_bwd_one_pass_kernelI11Fp32IOBf16WLi512ELi56ELi448EEv26Group_norm_nhwc_bwd_params,"ax",@progbits
	.align	128
        .global         _Z35group_norm_nhwc_bwd_one_pass_kernelI11Fp32IOBf16WLi512ELi56ELi448EEv26Group_norm_nhwc_bwd_params
        .type           _Z35group_norm_nhwc_bwd_one_pass_kernelI11Fp32IOBf16WLi512ELi56ELi448EEv26Group_norm_nhwc_bwd_params,@function
        .size           _Z35group_norm_nhwc_bwd_one_pass_kernelI11Fp32IOBf16WLi512ELi56ELi448EEv26Group_norm_nhwc_bwd_params,(.L_x_4524 - _Z35group_norm_nhwc_bwd_one_pass_kernelI11Fp32IOBf16WLi512ELi56ELi448EEv26Group_norm_nhwc_bwd_params)
        .other          _Z35group_norm_nhwc_bwd_one_pass_kernelI11Fp32IOBf16WLi512ELi56ELi448EEv26Group_norm_nhwc_bwd_params,@"STO_CUDA_ENTRY STV_DEFAULT"
_Z35group_norm_nhwc_bwd_one_pass_kernelI11Fp32IOBf16WLi512ELi56ELi448EEv26Group_norm_nhwc_bwd_params:
.text._Z35group_norm_nhwc_bwd_one_pass_kernelI11Fp32IOBf16WLi512ELi56ELi448EEv26Group_norm_nhwc_bwd_params:
        /* <DEDUP_REMOVED lines=26> */
.L_x_1647:
[----:B01----:R-:W2:Y:S01]  /*01a0*/  LDL.LU R4, [R1+0x220] ;  /* 0x0002200001047983 */ /* 0x003ea20000300800 */
        /* <DEDUP_REMOVED lines=11> */
[C---:B------:R-:W-:Y:S02]  /*0260*/  IADD3 R13, PT, PT, R85.reuse, 0x30, RZ ;  /* 0x00000030550d7810 */ /* 0x040fe40007ffe0ff */
[----:B------:R-:W-:Y:S01]  /*0270*/  IADD3 R83, PT, PT, R85, 0x1a0, RZ ;  /* 0x000001a055537810 */ /* 0x000fe20007ffe0ff */
[----:B-1----:R-:W-:Y:S02]  /*0280*/  ULOP3.LUT UR12, UR8, UR14, URZ, 0x3c, !UPT ;  /* 0x0000000e080c7292 */ /* 0x002fe4000f8e3cff */
[----:B0-----:R-:W-:Y:S01]  /*0290*/  MOV R0, UR14 ;  /* 0x0000000e00007c02 */ /* 0x001fe20008000f00 */
[----:B------:R-:W-:Y:S01]  /*02a0*/  UISETP.NE.AND UP0, UPT, UR14, URZ, UPT ;  /* 0x000000ff0e00728c */ /* 0x000fe2000bf05270 */
[----:B------:R-:W-:Y:S02]  /*02b0*/  SHF.R.S32.HI R17, RZ, 0x1f, R13 ;  /* 0x0000001fff117819 */ /* 0x000fe4000001140d */
[----:B------:R-:W-:-:S02]  /*02c0*/  IABS R0, R0 ;  /* 0x0000000000007213 */ /* 0x000fc40000000000 */
[----:B---3--:R-:W-:Y:S02]  /*02d0*/  ISETP.GE.U32.AND P0, PT, R85, UR16, PT ;  /* 0x0000001055007c0c */ /* 0x008fe4000bf06070 */
[----:B------:R-:W-:Y:S02]  /*02e0*/  R2UR UR13, R0 ;  /* 0x00000000000d72ca */ /* 0x000fe400000e0000 */
[----:B------:R-:W-:Y:S02]  /*02f0*/  ISETP.GE.AND.EX P3, PT, R3, UR17, PT, P0 ;  /* 0x0000001103007c0c */ /* 0x000fe4000bf66300 */
[----:B------:R-:W-:Y:S02]  /*0300*/  ISETP.GE.U32.AND P0, PT, R7, UR16, PT ;  /* 0x0000001007007c0c */ /* 0x000fe4000bf06070 */
[----:B------:R-:W-:Y:S02]  /*0310*/  MOV R11, UR18 ;  /* 0x00000012000b7c02 */ /* 0x000fe40008000f00 */
[----:B------:R-:W-:-:S02]  /*0320*/  ISETP.GE.AND.EX P4, PT, R5, UR17, PT, P0 ;  /* 0x0000001105007c0c */ /* 0x000fc4000bf86300 */
[----:B------:R-:W-:Y:S02]  /*0330*/  ISETP.GE.U32.AND P0, PT, R9, UR16, PT ;  /* 0x0000001009007c0c */ /* 0x000fe4000bf06070 */
[----:B------:R-:W-:Y:S01]  /*0340*/  IADD3 R84, PT, PT, R85, 0x1f0, RZ ;  /* 0x000001f055547810 */ /* 0x000fe20007ffe0ff */
[----:B------:R-:W0:Y:S02]  /*0350*/  I2F.RP R0, UR13 ;  /* 0x0000000d00007d06 */ /* 0x000e240008209400 */
[----:B------:R-:W1:Y:S01]  /*0360*/  @!P3 LDC.64 R14, c[0x0][0x3f8] ;  /* 0x0000fe00ff0ebb82 */ /* 0x000e620000000a00 */
[----:B------:R-:W-:-:S04]  /*0370*/  @P3 LOP3.LUT R95, R95, 0x1000000, RZ, 0xfc, !PT ;  /* 0x010000005f5f3812 */ /* 0x000fc800078efcff */
[----:B------:R-:W-:-:S03]  /*0380*/  LOP3.LUT R95, R95, 0xff7fffff, RZ, 0xc0, !PT ;  /* 0xff7fffff5f5f7812 */ /* 0x000fc600078ec0ff */
[----:B------:R-:W3:Y:S01]  /*0390*/  @!P3 LDC.64 R18, c[0x0][0x398] ;  /* 0x0000e600ff12bb82 */ /* 0x000ee20000000a00 */
[----:B------:R-:W-:Y:S01]  /*03a0*/  @P4 LOP3.LUT R95, R95, 0x800000, RZ, 0xfc, !PT ;  /* 0x008000005f5f4812 */ /* 0x000fe200078efcff */
[----:B0-----:R-:W0:Y:S03]  /*03b0*/  MUFU.RCP R0, R0 ;  /* 0x0000000000007308 */ /* 0x001e260000001000 */
[----:B------:R-:W-:-:S03]  /*03c0*/  LOP3.LUT R95, R95, 0xffbfffff, RZ, 0xc0, !PT ;  /* 0xffbfffff5f5f7812 */ /* 0x000fc600078ec0ff */
[----:B------:R-:W4:Y:S08]  /*03d0*/  @!P4 LDC.64 R20, c[0x0][0x3f8] ;  /* 0x0000fe00ff14cb82 */ /* 0x000f300000000a00 */
[----:B------:R-:W3:Y:S01]  /*03e0*/  @!P3 LDC.64 R74, c[0x0][0x3a0] ;  /* 0x0000e800ff4abb82 */ /* 0x000ee20000000a00 */
[----:B0-----:R-:W-:-:S07]  /*03f0*/  IADD3 R2, PT, PT, R0, 0xffffffe, RZ ;  /* 0x0ffffffe00027810 */ /* 0x001fce0007ffe0ff */
[----:B------:R-:W0:Y:S01]  /*0400*/  @!P4 LDC.64 R58, c[0x0][0x3a0] ;  /* 0x0000e800ff3acb82 */ /* 0x000e220000000a00 */
[----:B------:R-:W1:Y:S02]  /*0410*/  F2I.FTZ.U32.TRUNC.NTZ R2, R2 ;  /* 0x0000000200027305 */ /* 0x000e64000021f000 */
[----:B-1----:R-:W-:-:S13]  /*0420*/  R2UR UR7, R2 ;  /* 0x00000000020772ca */ /* 0x002fda00000e0000 */
        /* <DEDUP_REMOVED lines=23> */
[----:B------:R-:W-:-:S03]  /*05a0*/  USHF.R.S32.HI UR5, URZ, 0x1f, UR7 ;  /* 0x0000001fff057899 */ /* 0x000fc60008011407 */
[----:B------:R-:W-:Y:S01]  /*05b0*/  LEA.HI.X.SX32 R67, R0, RZ, 0x1, P1 ;  /* 0x000000ff00437211 */ /* 0x000fe200008f0eff */
[----:B------:R-:W-:Y:S01]  /*05c0*/  UIMAD UR5, UR5, UR18, URZ ;  /* 0x00000012050572a4 */ /* 0x000fe2000f8e02ff */
[----:B------:R-:W-:-:S03]  /*05d0*/  @!P3 IMAD R0, R3, R14, RZ ;  /* 0x0000000e0300b224 */ /* 0x000fc600078e02ff */
[----:B------:R-:W-:Y:S02]  /*05e0*/  UIMAD UR5, UR7, UR19, UR5 ;  /* 0x00000013070572a4 */ /* 0x000fe4000f8e0205 */
[----:B------:R-:W-:Y:S01]  /*05f0*/  IMAD.WIDE.U32 R66, R11, UR7, R66 ;  /* 0x000000070b427c25 */ /* 0x000fe2000f8e0042 */
[----:B------:R-:W-:-:S03]  /*0600*/  SHF.R.S32.HI R11, RZ, 0x1f, R9 ;  /* 0x0000001fff0b7819 */ /* 0x000fc60000011409 */
[----:B------:R-:W-:Y:S01]  /*0610*/  HFMA2 R94, -RZ, RZ, 0, 0 ;  /* 0x00000000ff5e7431 */ /* 0x000fe200000001ff */
[----:B------:R-:W1:Y:S01]  /*0620*/  LDCU.64 UR6, c[0x0][0x3b8] ;  /* 0x00007700ff0677ac */ /* 0x000e620008000a00 */
[----:B------:R-:W-:Y:S01]  /*0630*/  @!P3 IMAD R15, R85, R15, R0 ;  /* 0x0000000f550fb224 */ /* 0x000fe200078e0200 */
[----:B------:R-:W-:Y:S01]  /*0640*/  IADD3 R65, PT, PT, R67, UR5, RZ ;  /* 0x0000000543417c10 */ /* 0x000fe2000fffe0ff */
[----:B----4-:R-:W-:Y:S01]  /*0650*/  @!P4 IMAD R0, R5, R20, RZ ;  /* 0x000000140500c224 */ /* 0x010fe200078e02ff */
[----:B------:R-:W-:Y:S02]  /*0660*/  @!P3 MOV R64, R66 ;  /* 0x000000420040b202 */ /* 0x000fe40000000f00 */
[----:B------:R-:W-:Y:S02]  /*0670*/  ISETP.GE.AND.EX P6, PT, R11, UR17, PT, P0 ;  /* 0x000000110b007c0c */ /* 0x000fe4000bfc6300 */
[----:B------:R-:W-:Y:S01]  /*0680*/  ISETP.GE.U32.AND P0, PT, R13, UR16, PT ;  /* 0x000000100d007c0c */ /* 0x000fe2000bf06070 */
[----:B------:R-:W-:-:S03]  /*0690*/  @!P3 IMAD.WIDE.U32 R2, R85, R14, R64 ;  /* 0x0000000e5502b225 */ /* 0x000fc600078e0040 */
[----:B------:R-:W-:Y:S02]  /*06a0*/  ISETP.GE.AND.EX P5, PT, R17, UR17, PT, P0 ;  /* 0x0000001111007c0c */ /* 0x000fe4000bfa6300 */
[----:B------:R-:W-:Y:S02]  /*06b0*/  @!P3 IADD3 R15, PT, PT, R3, R15, RZ ;  /* 0x0000000f030fb210 */ /* 0x000fe40007ffe0ff */
[C---:B------:R-:W-:Y:S02]  /*06c0*/  @!P3 SHF.L.U32 R3, R2.reuse, 0x2, RZ ;  /* 0x000000020203b819 */ /* 0x040fe400000006ff */
[----:B------:R-:W-:Y:S01]  /*06d0*/  @!P3 SHF.L.U64.HI R2, R2, 0x2, R15 ;  /* 0x000000020202b819 */ /* 0x000fe2000001020f */
[----:B------:R-:W2:Y:S01]  /*06e0*/  @!P6 LDC.64 R22, c[0x0][0x3f8] ;  /* 0x0000fe00ff16eb82 */ /* 0x000ea20000000a00 */
[----:B---3--:R-:W-:Y:S02]  /*06f0*/  @!P3 IADD3 R4, P2, PT, R3, R18, RZ ;  /* 0x000000120304b210 */ /* 0x008fe40007f5e0ff */
[----:B------:R-:W-:-:S02]  /*0700*/  @P6 LOP3.LUT R95, R95, 0x400000, RZ, 0xfc, !PT ;  /* 0x004000005f5f6812 */ /* 0x000fc400078efcff */
[C---:B------:R-:W-:Y:S02]  /*0710*/  @!P3 IADD3.X R5, PT, PT, R2.reuse, R19, RZ, P2, !PT ;  /* 0x000000130205b210 */ /* 0x040fe400017fe4ff */
[----:B------:R-:W-:Y:S01]  /*0720*/  LOP3.LUT P2, RZ, R95, 0x800000, RZ, 0xc0, !PT ;  /* 0x008000005fff7812 */ /* 0x000fe2000784c0ff */
[----:B------:R-:W3:Y:S01]  /*0730*/  @!P5 LDC.64 R28, c[0x0][0x3f8] ;  /* 0x0000fe00ff1cdb82 */ /* 0x000ee20000000a00 */
[----:B------:R-:W-:Y:S02]  /*0740*/  @!P3 IADD3 R74, P1, PT, R3, R74, RZ ;  /* 0x0000004a034ab210 */ /* 0x000fe40007f3e0ff */
[----:B------:R-:W-:Y:S02]  /*0750*/  IADD3 R15, PT, PT, R85, 0x40, RZ ;  /* 0x00000040550f7810 */ /* 0x000fe40007ffe0ff */
[----:B------:R-:W-:Y:S02]  /*0760*/  @!P3 IADD3.X R75, PT, PT, R2, R75, RZ, P1, !PT ;  /* 0x0000004b024bb210 */ /* 0x000fe40000ffe4ff */
[----:B------:R-:W-:Y:S01]  /*0770*/  ISETP.GE.U32.AND P0, PT, R15, UR16, PT ;  /* 0x000000100f007c0c */ /* 0x000fe2000bf06070 */
[----:B------:R-:W4:Y:S01]  /*0780*/  @!P6 LDC.64 R56, c[0x0][0x3a0] ;  /* 0x0000e800ff38eb82 */ /* 0x000f220000000a00 */
[----:B------:R-:W-:-:S02]  /*0790*/  SHF.R.S32.HI R19, RZ, 0x1f, R15 ;  /* 0x0000001fff137819 */ /* 0x000fc4000001140f */
[----:B------:R-:W-:Y:S01]  /*07a0*/  LOP3.LUT R95, R95, 0xffdfffff, RZ, 0xc0, !PT ;  /* 0xffdfffff5f5f7812 */ /* 0x000fe200078ec0ff */
[----:B------:R-:W-:Y:S01]  /*07b0*/  @!P2 IMAD R21, R7, R21, R0 ;  /* 0x000000150715a224 */ /* 0x000fe200078e0200 */
[----:B------:R-:W-:Y:S02]  /*07c0*/  @!P2 MOV R2, R66 ;  /* 0x000000420002a202 */ /* 0x000fe40000000f00 */
[----:B------:R-:W-:Y:S01]  /*07d0*/  @!P2 MOV R3, R65 ;  /* 0x000000410003a202 */ /* 0x000fe20000000f00 */
[----:B------:R-:W1:Y:S01]  /*07e0*/  @!P2 LDC.64 R24, c[0x0][0x398] ;  /* 0x0000e600ff18ab82 */ /* 0x000e620000000a00 */
[----:B--2---:R-:W-:Y:S01]  /*07f0*/  @!P6 IMAD R6, R11, R22, RZ ;  /* 0x000000160b06e224 */ /* 0x004fe200078e02ff */
[----:B------:R-:W-:Y:S01]  /*0800*/  ISETP.GE.AND.EX P4, PT, R19, UR17, PT, P0 ;  /* 0x0000001113007c0c */ /* 0x000fe2000bf86300 */
[----:B------:R-:W-:Y:S01]  /*0810*/  @!P2 IMAD.WIDE.U32 R2, R7, R20, R2 ;  /* 0x000000140702a225 */ /* 0x000fe200078e0002 */
[----:B------:R-:W-:Y:S02]  /*0820*/  IADD3 R7, PT, PT, R85, 0x50, RZ ;  /* 0x0000005055077810 */ /* 0x000fe40007ffe0ff */
[----:B------:R-:W-:-:S02]  /*0830*/  @P5 LOP3.LUT R95, R95, 0x200000, RZ, 0xfc, !PT ;  /* 0x002000005f5f5812 */ /* 0x000fc400078efcff */
[----:B------:R-:W2:Y:S01]  /*0840*/  @!P6 LDC.64 R26, c[0x0][0x398] ;  /* 0x0000e600ff1aeb82 */ /* 0x000ea20000000a00 */
[----:B------:R-:W-:Y:S01]  /*0850*/  @!P2 IADD3 R3, PT, PT, R3, R21, RZ ;  /* 0x000000150303a210 */ /* 0x000fe20007ffe0ff */
[----:B------:R-:W-:Y:S01]  /*0860*/  @!P6 IMAD R23, R9, R23, R6 ;  /* 0x000000170917e224 */ /* 0x000fe200078e0206 */
[C---:B------:R-:W-:Y:S02]  /*0870*/  @!P2 SHF.L.U32 R11, R2.reuse, 0x2, RZ ;  /* 0x00000002020ba819 */ /* 0x040fe400000006ff */
[----:B------:R-:W-:Y:S02]  /*0880*/  @!P2 SHF.L.U64.HI R0, R2, 0x2, R3 ;  /* 0x000000020200a819 */ /* 0x000fe40000010203 */
[----:B------:R-:W-:Y:S01]  /*0890*/  @!P6 MOV R2, R66 ;  /* 0x000000420002e202 */ /* 0x000fe20000000f00 */
[----:B------:R-:W2:Y:S01]  /*08a0*/  @!P4 LDC.64 R30, c[0x0][0x3f8] ;  /* 0x0000fe00ff1ecb82 */ /* 0x000ea20000000a00 */
[----:B------:R-:W-:Y:S02]  /*08b0*/  @!P6 MOV R3, R65 ;  /* 0x000000410003e202 */ /* 0x000fe40000000f00 */
[----:B0-----:R-:W-:-:S02]  /*08c0*/  @!P2 IADD3 R58, P0, PT, R11, R58, RZ ;  /* 0x0000003a0b3aa210 */ /* 0x001fc40007f1e0ff */
[----:B------:R-:W-:Y:S01]  /*08d0*/  ISETP.GE.U32.AND P1, PT, R7, UR16, PT ;  /* 0x0000001007007c0c */ /* 0x000fe2000bf26070 */
[----:B------:R-:W-:Y:S01]  /*08e0*/  @!P6 IMAD.WIDE.U32 R2, R9, R22, R2 ;  /* 0x000000160902e225 */ /* 0x000fe200078e0002 */
[C---:B------:R-:W-:Y:S01]  /*08f0*/  @!P2 IADD3.X R59, PT, PT, R0.reuse, R59, RZ, P0, !PT ;  /* 0x0000003b003ba210 */ /* 0x040fe200007fe4ff */
[----:B------:R-:W0:Y:S01]  /*0900*/  @!P5 LDC.64 R54, c[0x0][0x3a0] ;  /* 0x0000e800ff36db82 */ /* 0x000e220000000a00 */
[----:B-1----:R-:W-:Y:S02]  /*0910*/  @!P2 IADD3 R10, P0, PT, R11, R24, RZ ;  /* 0x000000180b0aa210 */ /* 0x002fe40007f1e0ff */
[----:B------:R-:W-:Y:S02]  /*0920*/  SHF.R.S32.HI R21, RZ, 0x1f, R7 ;  /* 0x0000001fff157819 */ /* 0x000fe40000011407 */
[----:B------:R-:W-:Y:S02]  /*0930*/  @!P6 IADD3 R3, PT, PT, R3, R23, RZ ;  /* 0x000000170303e210 */ /* 0x000fe40007ffe0ff */
[----:B------:R-:W-:Y:S01]  /*0940*/  @!P2 IADD3.X R11, PT, PT, R0, R25, RZ, P0, !PT ;  /* 0x00000019000ba210 */ /* 0x000fe200007fe4ff */
[----:B------:R-:W1:Y:S01]  /*0950*/  @!P5 LDC.64 R22, c[0x0][0x398] ;  /* 0x0000e600ff16db82 */ /* 0x000e620000000a00 */
[----:B------:R-:W-:-:S02]  /*0960*/  ISETP.GE.AND.EX P3, PT, R21, UR17, PT, P1 ;  /* 0x0000001115007c0c */ /* 0x000fc4000bf66310 */
[C---:B------:R-:W-:Y:S02]  /*0970*/  @!P6 SHF.L.U32 R73, R2.reuse, 0x2, RZ ;  /* 0x000000020249e819 */ /* 0x040fe400000006ff */
[----:B------:R-:W-:Y:S01]  /*0980*/  @!P6 SHF.L.U64.HI R0, R2, 0x2, R3 ;  /* 0x000000020200e819 */ /* 0x000fe20000010203 */
[----:B---3--:R-:W-:Y:S01]  /*0990*/  @!P5 IMAD R2, R17, R28, RZ ;  /* 0x0000001c1102d224 */ /* 0x008fe200078e02ff */
[----:B------:R-:W-:Y:S01]  /*09a0*/  @!P5 MOV R3, R65 ;  /* 0x000000410003d202 */ /* 0x000fe20000000f00 */
[----:B------:R-:W3:Y:S01]  /*09b0*/  @!P4 LDC.64 R52, c[0x0][0x3a0] ;  /* 0x0000e800ff34cb82 */ /* 0x000ee20000000a00 */
[----:B----4-:R-:W-:Y:S01]  /*09c0*/  @!P6 IADD3 R56, P0, PT, R73, R56, RZ ;  /* 0x000000384938e210 */ /* 0x010fe20007f1e0ff */
[----:B------:R-:W-:Y:S01]  /*09d0*/  @!P5 IMAD R9, R13, R29, R2 ;  /* 0x0000001d0d09d224 */ /* 0x000fe200078e0202 */
[----:B------:R-:W-:Y:S01]  /*09e0*/  @!P5 MOV R2, R66 ;  /* 0x000000420002d202 */ /* 0x000fe20000000f00 */
[----:B--2---:R-:W-:Y:S01]  /*09f0*/  @!P4 IMAD R6, R19, R30, RZ ;  /* 0x0000001e1306c224 */ /* 0x004fe200078e02ff */
[----:B------:R-:W-:-:S02]  /*0a00*/  @!P6 IADD3.X R57, PT, PT, R0, R57, RZ, P0, !PT ;  /* 0x000000390039e210 */ /* 0x000fc400007fe4ff */
[----:B------:R-:W-:Y:S01]  /*0a10*/  @!P6 IADD3 R72, P0, PT, R73, R26, RZ ;  /* 0x0000001a4948e210 */ /* 0x000fe20007f1e0ff */
[----:B------:R-:W-:Y:S01]  /*0a20*/  @!P5 IMAD.WIDE.U32 R2, R13, R28, R2 ;  /* 0x0000001c0d02d225 */ /* 0x000fe200078e0002 */
[----:B------:R-:W2:Y:S01]  /*0a30*/  @!P3 LDC.64 R16, c[0x0][0x3f8] ;  /* 0x0000fe00ff10bb82 */ /* 0x000ea20000000a00 */
[----:B------:R-:W-:Y:S02]  /*0a40*/  LOP3.LUT R95, R95, 0xffefffff, RZ, 0xc0, !PT ;  /* 0xffefffff5f5f7812 */ /* 0x000fe400078ec0ff */
[----:B------:R-:W-:Y:S02]  /*0a50*/  @!P6 IADD3.X R73, PT, PT, R0, R27, RZ, P0, !PT ;  /* 0x0000001b0049e210 */ /* 0x000fe400007fe4ff */
[----:B------:R-:W-:Y:S01]  /*0a60*/  @!P5 IADD3 R3, PT, PT, R3, R9, RZ ;  /* 0x000000090303d210 */ /* 0x000fe20007ffe0ff */
[----:B------:R-:W-:Y:S01]  /*0a70*/  @!P4 IMAD R9, R15, R31, R6 ;  /* 0x0000001f0f09c224 */ /* 0x000fe200078e0206 */
[C---:B------:R-:W-:Y:S01]  /*0a80*/  @!P5 SHF.L.U32 R63, R2.reuse, 0x2, RZ ;  /* 0x00000002023fd819 */ /* 0x040fe200000006ff */
[----:B------:R-:W4:Y:S01]  /*0a90*/  @!P4 LDC.64 R12, c[0x0][0x398] ;  /* 0x0000e600ff0ccb82 */ /* 0x000f220000000a00 */
[----:B------:R-:W-:-:S02]  /*0aa0*/  @!P5 SHF.L.U64.HI R0, R2, 0x2, R3 ;  /* 0x000000020200d819 */ /* 0x000fc40000010203 */
[----:B------:R-:W-:Y:S02]  /*0ab0*/  @!P4 MOV R2, R66 ;  /* 0x000000420002c202 */ /* 0x000fe40000000f00 */
[----:B------:R-:W-:Y:S02]  /*0ac0*/  @!P4 MOV R3, R65 ;  /* 0x000000410003c202 */ /* 0x000fe40000000f00 */
[----:B0-----:R-:W-:Y:S01]  /*0ad0*/  @!P5 IADD3 R54, P0, PT, R63, R54, RZ ;  /* 0x000000363f36d210 */ /* 0x001fe20007f1e0ff */
[----:B------:R-:W0:Y:S01]  /*0ae0*/  @!P3 LDC.64 R50, c[0x0][0x3a0] ;  /* 0x0000e800ff32bb82 */ /* 0x000e220000000a00 */
[----:B------:R-:W-:Y:S01]  /*0af0*/  @P4 LOP3.LUT R95, R95, 0x100000, RZ, 0xfc, !PT ;  /* 0x001000005f5f4812 */ /* 0x000fe200078efcff */
[----:B------:R-:W-:Y:S01]  /*0b00*/  @!P4 IMAD.WIDE.U32 R2, R15, R30, R2 ;  /* 0x0000001e0f02c225 */ /* 0x000fe200078e0002 */
[----:B------:R-:W-:Y:S02]  /*0b10*/  @!P5 IADD3.X R55, PT, PT, R0, R55, RZ, P0, !PT ;  /* 0x000000370037d210 */ /* 0x000fe400007fe4ff */
[----:B-1----:R-:W-:-:S02]  /*0b20*/  @!P5 IADD3 R62, P0, PT, R63, R22, RZ ;  /* 0x000000163f3ed210 */ /* 0x002fc40007f1e0ff */
[----:B------:R-:W-:Y:S01]  /*0b30*/  @!P4 IADD3 R3, PT, PT, R3, R9, RZ ;  /* 0x000000090303c210 */ /* 0x000fe20007ffe0ff */
[----:B------:R-:W1:Y:S01]  /*0b40*/  @!P3 LDC.64 R14, c[0x0][0x398] ;  /* 0x0000e600ff0ebb82 */ /* 0x000e620000000a00 */
[----:B------:R-:W-:Y:S01]  /*0b50*/  @!P5 IADD3.X R63, PT, PT, R0, R23, RZ, P0, !PT ;  /* 0x00000017003fd210 */ /* 0x000fe200007fe4ff */
[----:B--2---:R-:W-:Y:S01]  /*0b60*/  @!P3 IMAD R6, R21, R16, RZ ;  /* 0x000000101506b224 */ /* 0x004fe200078e02ff */
[C---:B------:R-:W-:Y:S02]  /*0b70*/  @!P4 SHF.L.U32 R119, R2.reuse, 0x2, RZ ;  /* 0x000000020277c819 */ /* 0x040fe400000006ff */
[----:B------:R-:W-:Y:S01]  /*0b80*/  @!P4 SHF.L.U64.HI R0, R2, 0x2, R3 ;  /* 0x000000020200c819 */ /* 0x000fe20000010203 */
[----:B------:R-:W-:Y:S01]  /*0b90*/  @!P3 IMAD R9, R7, R17, R6 ;  /* 0x000000110709b224 */ /* 0x000fe200078e0206 */
[----:B------:R-:W-:Y:S02]  /*0ba0*/  @!P3 MOV R2, R66 ;  /* 0x000000420002b202 */ /* 0x000fe40000000f00 */
[----:B------:R-:W-:-:S02]  /*0bb0*/  @!P3 MOV R3, R65 ;  /* 0x000000410003b202 */ /* 0x000fc40000000f00 */
[----:B---3--:R-:W-:Y:S02]  /*0bc0*/  @!P4 IADD3 R52, P0, PT, R119, R52, RZ ;  /* 0x000000347734c210 */ /* 0x008fe40007f1e0ff */
[----:B------:R-:W-:Y:S01]  /*0bd0*/  LOP3.LUT R95, R95, 0xfff7ffff, RZ, 0xc0, !PT ;  /* 0xfff7ffff5f5f7812 */ /* 0x000fe200078ec0ff */
[----:B------:R-:W-:Y:S01]  /*0be0*/  @!P3 IMAD.WIDE.U32 R2, R7, R16, R2 ;  /* 0x000000100702b225 */ /* 0x000fe200078e0002 */
[----:B------:R-:W-:Y:S02]  /*0bf0*/  @!P4 IADD3.X R53, PT, PT, R0, R53, RZ, P0, !PT ;  /* 0x000000350035c210 */ /* 0x000fe400007fe4ff */
[----:B----4-:R-:W-:Y:S02]  /*0c00*/  @!P4 IADD3 R118, P0, PT, R119, R12, RZ ;  /* 0x0000000c7776c210 */ /* 0x010fe40007f1e0ff */
[----:B------:R-:W-:Y:S02]  /*0c10*/  @!P3 IADD3 R3, PT, PT, R3, R9, RZ ;  /* 0x000000090303b210 */ /* 0x000fe40007ffe0ff */
[----:B------:R-:W-:-:S02]  /*0c20*/  @!P3 SHF.L.U32 R117, R2, 0x2, RZ ;  /* 0x000000020275b819 */ /* 0x000fc400000006ff */
[----:B------:R-:W-:Y:S02]  /*0c30*/  @!P4 IADD3.X R119, PT, PT, R0, R13, RZ, P0, !PT ;  /* 0x0000000d0077c210 */ /* 0x000fe400007fe4ff */
[----:B------:R-:W-:Y:S02]  /*0c40*/  @!P3 SHF.L.U64.HI R2, R2, 0x2, R3 ;  /* 0x000000020202b819 */ /* 0x000fe40000010203 */
[----:B0-----:R-:W-:Y:S02]  /*0c50*/  @!P3 IADD3 R50, P0, PT, R117, R50, RZ ;  /* 0x000000327532b210 */ /* 0x001fe40007f1e0ff */
[----:B------:R-:W-:Y:S02]  /*0c60*/  IADD3 R7, PT, PT, R85, 0x60, RZ ;  /* 0x0000006055077810 */ /* 0x000fe40007ffe0ff */
[----:B------:R-:W-:Y:S02]  /*0c70*/  @!P3 IADD3.X R51, PT, PT, R2, R51, RZ, P0, !PT ;  /* 0x000000330233b210 */ /* 0x000fe400007fe4ff */
[----:B-1----:R-:W-:-:S02]  /*0c80*/  @!P3 IADD3 R116, P0, PT, R117, R14, RZ ;  /* 0x0000000e7574b210 */ /* 0x002fc40007f1e0ff */
[----:B------:R-:W-:Y:S01]  /*0c90*/  SHF.R.S32.HI R3, RZ, 0x1f, R7 ;  /* 0x0000001fff037819 */ /* 0x000fe20000011407 */
[----:B------:R-:W-:Y:S01]  /*0ca0*/  STL.64 [R1+0x2e0], R50 ;  /* 0x0002e03201007387 */ /* 0x000fe20000100a00 */
[----:B------:R-:W-:Y:S02]  /*0cb0*/  @!P3 IADD3.X R117, PT, PT, R2, R15, RZ, P0, !PT ;  /* 0x0000000f0275b210 */ /* 0x000fe400007fe4ff */
[----:B------:R-:W-:Y:S02]  /*0cc0*/  ISETP.GE.U32.AND P0, PT, R7, UR16, PT ;  /* 0x0000001007007c0c */ /* 0x000fe4000bf06070 */
[----:B------:R-:W-:Y:S02]  /*0cd0*/  @P3 LOP3.LUT R95, R95, 0x80000, RZ, 0xfc, !PT ;  /* 0x000800005f5f3812 */ /* 0x000fe400078efcff */
[----:B------:R-:W-:Y:S02]  /*0ce0*/  ISETP.GE.AND.EX P1, PT, R3, UR17, PT, P0 ;  /* 0x0000001103007c0c */ /* 0x000fe4000bf26300 */
[----:B------:R-:W-:-:S11]  /*0cf0*/  LOP3.LUT R95, R95, 0xfffbffff, RZ, 0xc0, !PT ;  /* 0xfffbffff5f5f7812 */ /* 0x000fd600078ec0ff */
        /* <DEDUP_REMOVED lines=145> */
[----:B---3--:R-:W-:-:S04]  /*1610*/  @!P1 IADD3 R36, P0, PT, R103, R36, RZ ;  /* 0x0000002467249210 */ /* 0x008fc80007f1e0ff */
        /* <DEDUP_REMOVED lines=159> */
[----:B------:R-:W4:Y:S01]  /*2010*/  @!P1 LDC.64 R14, c[0x0][0x3a0] ;  /* 0x0000e800ff0e9b82 */ /* 0x000f220000000a00 */
        /* <DEDUP_REMOVED lines=8> */
[----:B----4-:R-:W-:-:S04]  /*20a0*/  @!P1 IADD3 R12, P0, PT, R79, R14, RZ ;  /* 0x0000000e4f0c9210 */ /* 0x010fc80007f1e0ff */
        /* <DEDUP_REMOVED lines=108> */
[----:B------:R-:W-:Y:S02]  /*2770*/  SHF.R.S32.HI R61, RZ, 0x1f, R83 ;  /* 0x0000001fff3d7819 */ /* 0x000fe40000011453 */
[----:B------:R-:W-:Y:S02]  /*2780*/  ISETP.GE.U32.AND P1, PT, R83, UR16, PT ;  /* 0x0000001053007c0c */ /* 0x000fe4000bf26070 */
[----:B------:R-:W-:Y:S02]  /*2790*/  LOP3.LUT P0, RZ, R95, 0x1000000, RZ, 0xc0, !PT ;  /* 0x010000005fff7812 */ /* 0x000fe4000780c0ff */
        /* <DEDUP_REMOVED lines=41> */
[----:B------:R-:W-:Y:S02]  /*2a30*/  ISETP.GE.U32.AND P3, PT, R0, UR16, PT ;  /* 0x0000001000007c0c */ /* 0x000fe4000bf66070 */
[----:B------:R-:W-:Y:S02]  /*2a40*/  LOP3.LUT P2, RZ, R95, 0x800000, RZ, 0xc0, !PT ;  /* 0x008000005fff7812 */ /* 0x000fe4000784c0ff */
[----:B------:R-:W-:-:S13]  /*2a50*/  ISETP.GE.AND.EX P3, PT, R83, UR17, PT, P3 ;  /* 0x0000001153007c0c */ /* 0x000fda000bf66330 */
[----:B------:R-:W0:Y:S01]  /*2a60*/  @!P3 LDC.64 R60, c[0x0][0x3f8] ;  /* 0x0000fe00ff3cbb82 */ /* 0x000e220000000a00 */
[----:B------:R-:W-:-:S07]  /*2a70*/  @!P3 MOV R82, R66 ;  /* 0x000000420052b202 */ /* 0x000fce0000000f00 */
[----:B------:R-:W1:Y:S01]  /*2a80*/  @!P3 LDC.64 R14, c[0x0][0x3a0] ;  /* 0x0000e800ff0ebb82 */ /* 0x000e620000000a00 */
[----:B0-----:R-:W-:-:S04]  /*2a90*/  @!P3 IMAD R83, R83, R60, RZ ;  /* 0x0000003c5353b224 */ /* 0x001fc800078e02ff */
[----:B------:R-:W-:Y:S01]  /*2aa0*/  @!P3 IMAD R61, R0, R61, R83 ;  /* 0x0000003d003db224 */ /* 0x000fe200078e0253 */
[----:B------:R-:W-:-:S03]  /*2ab0*/  @!P3 MOV R83, R65 ;  /* 0x000000410053b202 */ /* 0x000fc60000000f00 */
        /* <DEDUP_REMOVED lines=14> */
[----:B------:R-:W-:-:S07]  /*2ba0*/  @!P4 MOV R83, R65 ;  /* 0x000000410053c202 */ /* 0x000fce0000000f00 */
[----:B------:R-:W2:Y:S01]  /*2bb0*/  @!P4 LDC.64 R14, c[0x0][0x3a0] ;  /* 0x0000e800ff0ecb82 */ /* 0x000ea20000000a00 */
[----:B0-----:R-:W-:-:S04]  /*2bc0*/  @!P4 IMAD R82, R82, R60, RZ ;  /* 0x0000003c5252c224 */ /* 0x001fc800078e02ff */
[----:B------:R-:W-:Y:S01]  /*2bd0*/  @!P4 IMAD R61, R0, R61, R82 ;  /* 0x0000003d003dc224 */ /* 0x000fe200078e0252 */
[----:B------:R-:W-:-:S05]  /*2be0*/  @!P4 MOV R82, R66 ;  /* 0x000000420052c202 */ /* 0x000fca0000000f00 */
[----:B------:R-:W-:-:S05]  /*2bf0*/  @!P4 IMAD.WIDE.U32 R82, R0, R60, R82 ;  /* 0x0000003c0052c225 */ /* 0x000fca00078e0052 */
[----:B------:R-:W-:Y:S02]  /*2c00*/  @!P4 IADD3 R0, PT, PT, R83, R61, RZ ;  /* 0x0000003d5300c210 */ /* 0x000fe40007ffe0ff */
[C---:B------:R-:W-:Y:S02]  /*2c10*/  @!P4 SHF.L.U32 R60, R82.reuse, 0x2, RZ ;  /* 0x00000002523cc819 */ /* 0x040fe400000006ff */
[----:B------:R-:W-:Y:S02]  /*2c20*/  @!P4 SHF.L.U64.HI R0, R82, 0x2, R0 ;  /* 0x000000025200c819 */ /* 0x000fe40000010200 */
[----:B--2---:R-:W-:-:S04]  /*2c30*/  @!P4 IADD3 R38, P5, PT, R60, R14, RZ ;  /* 0x0000000e3c26c210 */ /* 0x004fc80007fbe0ff */
        /* <DEDUP_REMOVED lines=10> */
[----:B------:R-:W3:Y:S01]  /*2ce0*/  @!P5 LDC.64 R14, c[0x0][0x3a0] ;  /* 0x0000e800ff0edb82 */ /* 0x000ee20000000a00 */
[----:B0-----:R-:W-:-:S04]  /*2cf0*/  @!P5 IMAD R82, R82, R60, RZ ;  /* 0x0000003c5252d224 */ /* 0x001fc800078e02ff */
[----:B------:R-:W-:Y:S01]  /*2d00*/  @!P5 IMAD R61, R0, R61, R82 ;  /* 0x0000003d003dd224 */ /* 0x000fe200078e0252 */
[----:B------:R-:W-:-:S05]  /*2d10*/  @!P5 MOV R82, R66 ;  /* 0x000000420052d202 */ /* 0x000fca0000000f00 */
[----:B------:R-:W-:-:S05]  /*2d20*/  @!P5 IMAD.WIDE.U32 R82, R0, R60, R82 ;  /* 0x0000003c0052d225 */ /* 0x000fca00078e0052 */
[----:B------:R-:W-:Y:S02]  /*2d30*/  @!P5 IADD3 R0, PT, PT, R83, R61, RZ ;  /* 0x0000003d5300d210 */ /* 0x000fe40007ffe0ff */
[C---:B------:R-:W-:Y:S02]  /*2d40*/  @!P5 SHF.L.U32 R60, R82.reuse, 0x2, RZ ;  /* 0x00000002523cd819 */ /* 0x040fe400000006ff */
[----:B------:R-:W-:Y:S02]  /*2d50*/  @!P5 SHF.L.U64.HI R0, R82, 0x2, R0 ;  /* 0x000000025200d819 */ /* 0x000fe40000010200 */
[----:B---3--:R-:W-:-:S04]  /*2d60*/  @!P5 IADD3 R8, P6, PT, R60, R14, RZ ;  /* 0x0000000e3c08d210 */ /* 0x008fc80007fde0ff */
[----:B------:R-:W-:Y:S02]  /*2d70*/  @!P5 IADD3.X R9, PT, PT, R0, R15, RZ, P6, !PT ;  /* 0x0000000f0009d210 */ /* 0x000fe400037fe4ff */
[----:B------:R-:W4:Y:S02]  /*2d80*/  @!P5 LDC.64 R14, c[0x0][0x398] ;  /* 0x0000e600ff0edb82 */ /* 0x000f240000000a00 */
[----:B----4-:R-:W-:-:S04]  /*2d90*/  @!P5 IADD3 R12, P6, PT, R60, R14, RZ ;  /* 0x0000000e3c0cd210 */ /* 0x010fc80007fde0ff */
        /* <DEDUP_REMOVED lines=17> */
[----:B0-----:R-:W-:Y:S02]  /*2eb0*/  @!P6 IADD3 R46, P1, PT, R60, R14, RZ ;  /* 0x0000000e3c2ee210 */ /* 0x001fe40007f3e0ff */
        /* <DEDUP_REMOVED lines=8> */
[----:B0-----:R-:W-:-:S06]  /*2f40*/  CS2R R58, SRZ ;  /* 0x00000000003a7805 */ /* 0x001fcc000001ff00 */
[----:B------:R0:W2:Y:S01]  /*2f50*/  @!P2 LDG.E.64 R58, desc[UR10][R10.64] ;  /* 0x0000000a0a3aa981 */ /* 0x0000a2000c1e1b00 */
[----:B------:R-:W-:Y:S01]  /*2f60*/  CS2R R82, SRZ ;  /* 0x0000000000527805 */ /* 0x000fe2000001ff00 */
[----:B------:R-:W-:Y:S01]  /*2f70*/  HFMA2 R0, -RZ, RZ, 0, 0 ;  /* 0x00000000ff007431 */ /* 0x000fe200000001ff */
[----:B------:R-:W-:Y:S02]  /*2f80*/  CS2R R74, SRZ ;  /* 0x00000000004a7805 */ /* 0x000fe4000001ff00 */
[----:B0-----:R-:W-:-:S06]  /*2f90*/  CS2R R10, SRZ ;  /* 0x00000000000a7805 */ /* 0x001fcc000001ff00 */
[----:B------:R0:W2:Y:S02]  /*2fa0*/  @!P1 LDG.E.64 R10, desc[UR10][R56.64] ;  /* 0x0000000a380a9981 */ /* 0x0000a4000c1e1b00 */
[----:B0-----:R-:W-:-:S06]  /*2fb0*/  CS2R R56, SRZ ;  /* 0x0000000000387805 */ /* 0x001fcc000001ff00 */
[----:B------:R-:W2:Y:S01]  /*2fc0*/  @!P1 LDG.E.64 R56, desc[UR10][R72.64] ;  /* 0x0000000a48389981 */ /* 0x000ea2000c1e1b00 */
[----:B---3--:R-:W-:-:S05]  /*2fd0*/  @!P0 MOV R82, R14 ;  /* 0x0000000e00528202 */ /* 0x008fca0000000f00 */
[----:B------:R0:W-:Y:S01]  /*2fe0*/  STL [R1+0x258], R82 ;  /* 0x0002585201007387 */ /* 0x0001e20000100800 */
[----:B----4-:R-:W-:Y:S02]  /*2ff0*/  @!P2 MOV R0, R4 ;  /* 0x000000040000a202 */ /* 0x010fe40000000f00 */
[----:B0-----:R-:W-:-:S03]  /*3000*/  MOV R82, RZ ;  /* 0x000000ff00527202 */ /* 0x001fc60000000f00 */
[----:B------:R0:W-:Y:S02]  /*3010*/  STL [R1+0x260], R0 ;  /* 0x0002600001007387 */ /* 0x0001e40000100800 */
[----:B0-----:R-:W-:Y:S01]  /*3020*/  HFMA2 R0, -RZ, RZ, 0, 0 ;  /* 0x00000000ff007431 */ /* 0x001fe200000001ff */
[----:B------:R-:W-:Y:S02]  /*3030*/  @!P2 MOV R0, R5 ;  /* 0x000000050000a202 */ /* 0x000fe40000000f00 */
[----:B--2---:R-:W-:Y:S02]  /*3040*/  @!P2 MOV R82, R58 ;  /* 0x0000003a0052a202 */ /* 0x004fe40000000f00 */
[----:B------:R-:W-:Y:S02]  /*3050*/  @!P2 MOV R75, R59 ;  /* 0x0000003b004ba202 */ /* 0x000fe40000000f00 */
[----:B------:R-:W-:Y:S01]  /*3060*/  LOP3.LUT P2, RZ, R95, 0x100000, RZ, 0xc0, !PT ;  /* 0x001000005fff7812 */ /* 0x000fe2000784c0ff */
[----:B------:R0:W-:Y:S02]  /*3070*/  STL.64 [R1+0x18], R4 ;  /* 0x0000180401007387 */ /* 0x0001e40000100a00 */
[----:B0-----:R-:W-:-:S10]  /*3080*/  CS2R R4, SRZ ;  /* 0x0000000000047805 */ /* 0x001fd4000001ff00 */
[----:B------:R0:W2:Y:S02]  /*3090*/  @!P2 LDG.E.64 R4, desc[UR10][R52.64] ;  /* 0x0000000a3404a981 */ /* 0x0000a4000c1e1b00 */
[----:B0-----:R-:W-:-:S06]  /*30a0*/  CS2R R52, SRZ ;  /* 0x0000000000347805 */ /* 0x001fcc000001ff00 */
[----:B------:R0:W3:Y:S02]  /*30b0*/  @!P2 LDG.E.64 R52, desc[UR10][R118.64] ;  /* 0x0000000a7634a981 */ /* 0x0000e4000c1e1b00 */
[----:B0-----:R-:W-:Y:S02]  /*30c0*/  MOV R118, R50 ;  /* 0x0000003200767202 */ /* 0x001fe40000000f00 */
[----:B------:R-:W-:Y:S02]  /*30d0*/  MOV R119, R51 ;  /* 0x0000003300777202 */ /* 0x000fe40000000f00 */
[----:B------:R-:W4:Y:S01]  /*30e0*/  LDL.LU.64 R50, [R1+0x2e0] ;  /* 0x0002e00001327983 */ /* 0x000f220000300a00 */
[----:B------:R-:W-:Y:S02]  /*30f0*/  MOV R84, RZ ;  /* 0x000000ff00547202 */ /* 0x000fe40000000f00 */
[----:B------:R-:W-:Y:S02]  /*3100*/  @!P0 MOV R94, R15 ;  /* 0x0000000f005e8202 */ /* 0x000fe40000000f00 */
[----:B------:R-:W-:-:S02]  /*3110*/  @!P0 MOV R84, R60 ;  /* 0x0000003c00548202 */ /* 0x000fc40000000f00 */
[----:B------:R-:W-:Y:S02]  /*3120*/  @!P0 MOV R83, R61 ;  /* 0x0000003d00538202 */ /* 0x000fe40000000f00 */
[----:B------:R-:W-:Y:S01]  /*3130*/  LOP3.LUT P0, RZ, R95, 0x200000, RZ, 0xc0, !PT ;  /* 0x002000005fff7812 */ /* 0x000fe2000780c0ff */
[----:B------:R0:W-:Y:S01]  /*3140*/  STL [R1+0x26c], R0 ;  /* 0x00026c0001007387 */ /* 0x0001e20000100800 */
[----:B------:R-:W-:-:S03]  /*3150*/  CS2R R72, SRZ ;  /* 0x0000000000487805 */ /* 0x000fc6000001ff00 */
[----:B------:R1:W-:Y:S01]  /*3160*/  STL.64 [R1+0x10], R14 ;  /* 0x0000100e01007387 */ /* 0x0003e20000100a00 */
[----:B0-----:R-:W-:Y:S01]  /*3170*/  HFMA2 R0, -RZ, RZ, 0, 0 ;  /* 0x00000000ff007431 */ /* 0x001fe200000001ff */
[----:B------:R-:W-:Y:S02]  /*3180*/  @!P1 MOV R0, R10 ;  /* 0x0000000a00009202 */ /* 0x000fe40000000f00 */
[----:B-1----:R-:W-:-:S03]  /*3190*/  CS2R R14, SRZ ;  /* 0x00000000000e7805 */ /* 0x002fc6000001ff00 */
[----:B------:R0:W-:Y:S01]  /*31a0*/  STL [R1+0x274], R0 ;  /* 0x0002740001007387 */ /* 0x0001e20000100800 */
[----:B------:R-:W-:Y:S02]  /*31b0*/  @!P1 MOV R74, R56 ;  /* 0x00000038004a9202 */ /* 0x000fe40000000f00 */
[----:B------:R-:W-:Y:S01]  /*31c0*/  @!P1 MOV R73, R57 ;  /* 0x0000003900499202 */ /* 0x000fe20000000f00 */
[----:B------:R1:W2:Y:S01]  /*31d0*/  @!P0 LDG.E.64 R14, desc[UR10][R54.64] ;  /* 0x0000000a360e8981 */ /* 0x0002a2000c1e1b00 */
[----:B0-----:R-:W-:Y:S01]  /*31e0*/  HFMA2 R0, -RZ, RZ, 0, 0 ;  /* 0x00000000ff007431 */ /* 0x001fe200000001ff */
[----:B------:R-:W-:Y:S02]  /*31f0*/  @!P1 MOV R0, R11 ;  /* 0x0000000b00009202 */ /* 0x000fe40000000f00 */
[----:B------:R-:W-:Y:S02]  /*3200*/  LOP3.LUT P1, RZ, R95, 0x80000, RZ, 0xc0, !PT ;  /* 0x000800005fff7812 */ /* 0x000fe4000782c0ff */
[----:B-1----:R-:W-:Y:S01]  /*3210*/  CS2R R54, SRZ ;  /* 0x0000000000367805 */ /* 0x002fe2000001ff00 */
[----:B------:R0:W-:Y:S05]  /*3220*/  STL.64 [R1+0x20], R10 ;  /* 0x0000200a01007387 */ /* 0x0001ea0000100a00 */
[----:B------:R-:W3:Y:S01]  /*3230*/  @!P0 LDG.E.64 R54, desc[UR10][R62.64] ;  /* 0x0000000a3e368981 */ /* 0x000ee2000c1e1b00 */
[----:B0-----:R-:W-:-:S06]  /*3240*/  CS2R R10, SRZ ;  /* 0x00000000000a7805 */ /* 0x001fcc000001ff00 */
[----:B----4-:R0:W4:Y:S02]  /*3250*/  @!P1 LDG.E.64 R10, desc[UR10][R50.64] ;  /* 0x0000000a320a9981 */ /* 0x010124000c1e1b00 */
[----:B0-----:R-:W-:-:S06]  /*3260*/  CS2R R50, SRZ ;  /* 0x0000000000327805 */ /* 0x001fcc000001ff00 */
[----:B------:R0:W4:Y:S02]  /*3270*/  @!P1 LDG.E.64 R50, desc[UR10][R116.64] ;  /* 0x0000000a74329981 */ /* 0x000124000c1e1b00 */
[----:B0-----:R-:W-:Y:S02]  /*3280*/  MOV R116, R48 ;  /* 0x0000003000747202 */ /* 0x001fe40000000f00 */
[----:B------:R-:W-:Y:S02]  /*3290*/  MOV R117, R49 ;  /* 0x0000003100757202 */ /* 0x000fe40000000f00 */
[----:B------:R-:W4:Y:S04]  /*32a0*/  LDL.LU.64 R48, [R1+0x2d8] ;  /* 0x0002d80001307983 */ /* 0x000f280000300a00 */
[----:B------:R0:W-:Y:S01]  /*32b0*/  STL [R1+0x27c], R0 ;  /* 0x00027c0001007387 */ /* 0x0001e20000100800 */
[----:B------:R-:W-:-:S03]  /*32c0*/  CS2R R62, SRZ ;  /* 0x00000000003e7805 */ /* 0x000fc6000001ff00 */
[----:B------:R1:W-:Y:S01]  /*32d0*/  STL.64 [R1+0x110], R60 ;  /* 0x0001103c01007387 */ /* 0x0003e20000100a00 */
[----:B0-----:R-:W-:Y:S01]  /*32e0*/  HFMA2 R0, -RZ, RZ, 0, 0 ;  /* 0x00000000ff007431 */ /* 0x001fe200000001ff */
[----:B--2---:R-:W-:Y:S02]  /*32f0*/  @!P0 MOV R0, R14 ;  /* 0x0000000e00008202 */ /* 0x004fe40000000f00 */
[----:B---3--:R-:W-:-:S03]  /*3300*/  @!P0 MOV R62, R54 ;  /* 0x00000036003e8202 */ /* 0x008fc60000000f00 */
[----:B------:R0:W-:Y:S01]  /*3310*/  STL [R1+0x280], R0 ;  /* 0x0002800001007387 */ /* 0x0001e20000100800 */
[----:B-1----:R-:W-:Y:S02]  /*3320*/  CS2R R60, SRZ ;  /* 0x00000000003c7805 */ /* 0x002fe4000001ff00 */
[----:B------:R-:W-:Y:S01]  /*3330*/  @!P0 MOV R61, R55 ;  /* 0x00000037003d8202 */ /* 0x000fe20000000f00 */
[----:B0-----:R-:W-:Y:S01]  /*3340*/  HFMA2 R0, -RZ, RZ, 0, 0 ;  /* 0x00000000ff007431 */ /* 0x001fe200000001ff */
[----:B------:R-:W-:Y:S02]  /*3350*/  @!P0 MOV R0, R15 ;  /* 0x0000000f00008202 */ /* 0x000fe40000000f00 */
[----:B------:R-:W-:Y:S01]  /*3360*/  LOP3.LUT P0, RZ, R95, 0x40000, RZ, 0xc0, !PT ;  /* 0x000400005fff7812 */ /* 0x000fe2000780c0ff */
[----:B------:R0:W-:Y:S02]  /*3370*/  STL.64 [R1+0x28], R14 ;  /* 0x0000280e01007387 */ /* 0x0001e40000100a00 */
[----:B0-----:R-:W-:-:S10]  /*3380*/  CS2R R14, SRZ ;  /* 0x00000000000e7805 */ /* 0x001fd4000001ff00 */
[----:B----4-:R0:W2:Y:S02]  /*3390*/  @!P0 LDG.E.64 R14, desc[UR10][R48.64] ;  /* 0x0000000a300e8981 */ /* 0x0100a4000c1e1b00 */
[----:B0-----:R-:W-:-:S06]  /*33a0*/  CS2R R48, SRZ ;  /* 0x0000000000307805 */ /* 0x001fcc000001ff00 */
[----:B------:R0:W3:Y:S02]  /*33b0*/  @!P0 LDG.E.64 R48, desc[UR10][R114.64] ;  /* 0x0000000a72308981 */ /* 0x0000e4000c1e1b00 */
[----:B0-----:R-:W-:Y:S02]  /*33c0*/  MOV R114, R46 ;  /* 0x0000002e00727202 */ /* 0x001fe40000000f00 */
[----:B------:R-:W-:Y:S02]  /*33d0*/  MOV R115, R47 ;  /* 0x0000002f00737202 */ /* 0x000fe40000000f00 */
[----:B------:R-:W4:Y:S04]  /*33e0*/  LDL.LU.64 R46, [R1+0x2d0] ;  /* 0x0002d000012e7983 */ /* 0x000f280000300a00 */
[----:B------:R0:W-:Y:S01]  /*33f0*/  STL [R1+0x288], R0 ;  /* 0x0002880001007387 */ /* 0x0001e20000100800 */
[----:B------:R-:W-:-:S03]  /*3400*/  @!P2 MOV R60, R52 ;  /* 0x00000034003ca202 */ /* 0x000fc60000000f00 */
[----:B------:R1:W-:Y:S01]  /*3410*/  STL.64 [R1+0x118], R58 ;  /* 0x0001183a01007387 */ /* 0x0003e20000100a00 */
[----:B0-----:R-:W-:Y:S01]  /*3420*/  HFMA2 R0, -RZ, RZ, 0, 0 ;  /* 0x00000000ff007431 */ /* 0x001fe200000001ff */
[----:B------:R-:W-:-:S05]  /*3430*/  @!P2 MOV R0, R4 ;  /* 0x000000040000a202 */ /* 0x000fca0000000f00 */
        /* <DEDUP_REMOVED lines=8> */
[----:B----4-:R0:W4:Y:S02]  /*34c0*/  @!P2 LDG.E.64 R4, desc[UR10][R46.64] ;  /* 0x0000000a2e04a981 */ /* 0x010124000c1e1b00 */
[----:B0-----:R-:W-:-:S06]  /*34d0*/  CS2R R46, SRZ ;  /* 0x00000000002e7805 */ /* 0x001fcc000001ff00 */
[----:B------:R0:W4:Y:S02]  /*34e0*/  @!P2 LDG.E.64 R46, desc[UR10][R112.64] ;  /* 0x0000000a702ea981 */ /* 0x000124000c1e1b00 */
[----:B0-----:R-:W-:Y:S02]  /*34f0*/  MOV R112, R44 ;  /* 0x0000002c00707202 */ /* 0x001fe40000000f00 */
[----:B------:R-:W-:Y:S02]  /*3500*/  MOV R113, R45 ;  /* 0x0000002d00717202 */ /* 0x000fe40000000f00 */
[----:B------:R-:W2:Y:S04]  /*3510*/  LDL.LU.64 R44, [R1+0x2c8] ;  /* 0x0002c800012c7983 */ /* 0x000ea80000300a00 */
        /* <DEDUP_REMOVED lines=18> */
[----:B------:R-:W4:Y:S04]  /*3640*/  LDL.LU.64 R42, [R1+0x2c0] ;  /* 0x0002c000012a7983 */ /* 0x000f280000300a00 */
[----:B------:R0:W-:Y:S01]  /*3650*/  STL [R1+0x294], R0 ;  /* 0x0002940001007387 */ /* 0x0001e20000100800 */
[----:B---3--:R-:W-:-:S03]  /*3660*/  @!P0 MOV R56, R48 ;  /* 0x0000003000388202 */ /* 0x008fc60000000f00 */
        /* <DEDUP_REMOVED lines=11> */
[----:B----4-:R0:W3:Y:S02]  /*3720*/  @!P0 LDG.E.64 R14, desc[UR10][R42.64] ;  /* 0x0000000a2a0e8981 */ /* 0x0100e4000c1e1b00 */
[----:B0-----:R-:W-:-:S06]  /*3730*/  CS2R R42, SRZ ;  /* 0x00000000002a7805 */ /* 0x001fcc000001ff00 */
[----:B------:R0:W4:Y:S02]  /*3740*/  @!P0 LDG.E.64 R42, desc[UR10][R108.64] ;  /* 0x0000000a6c2a8981 */ /* 0x000124000c1e1b00 */
[----:B0-----:R-:W-:Y:S02]  /*3750*/  MOV R108, R40 ;  /* 0x00000028006c7202 */ /* 0x001fe40000000f00 */
[----:B------:R-:W-:Y:S02]  /*3760*/  MOV R109, R41 ;  /* 0x00000029006d7202 */ /* 0x000fe40000000f00 */
[----:B------:R-:W4:Y:S04]  /*3770*/  LDL.LU.64 R40, [R1+0x2b8] ;  /* 0x0002b80001287983 */ /* 0x000f280000300a00 */
[----:B------:R0:W-:Y:S02]  /*3780*/  STL [R1+0x290], R0 ;  /* 0x0002900001007387 */ /* 0x0001e40000100800 */
[----:B0-----:R-:W-:Y:S01]  /*3790*/  HFMA2 R0, -RZ, RZ, 0, 0 ;  /* 0x00000000ff007431 */ /* 0x001fe200000001ff */
[----:B------:R-:W-:-:S05]  /*37a0*/  @!P2 MOV R0, R4 ;  /* 0x000000040000a202 */ /* 0x000fca0000000f00 */
[----:B------:R0:W-:Y:S02]  /*37b0*/  STL [R1+0x264], R0 ;  /* 0x0002640001007387 */ /* 0x0001e40000100800 */
[----:B0-----:R-:W-:Y:S01]  /*37c0*/  HFMA2 R0, -RZ, RZ, 0, 0 ;  /* 0x00000000ff007431 */ /* 0x001fe200000001ff */
[----:B------:R-:W-:-:S05]  /*37d0*/  @!P2 MOV R0, R5 ;  /* 0x000000050000a202 */ /* 0x000fca0000000f00 */
[----:B------:R0:W-:Y:S01]  /*37e0*/  STL [R1+0x268], R0 ;  /* 0x0002680001007387 */ /* 0x0001e20000100800 */
[----:B------:R-:W-:-:S03]  /*37f0*/  @!P2 MOV R54, R46 ;  /* 0x0000002e0036a202 */ /* 0x000fc60000000f00 */
[----:B------:R1:W-:Y:S01]  /*3800*/  STL.64 [R1+0x130], R52 ;  /* 0x0001303401007387 */ /* 0x0003e20000100a00 */
[----:B0-----:R-:W-:Y:S01]  /*3810*/  HFMA2 R0, -RZ, RZ, 0, 0 ;  /* 0x00000000ff007431 */ /* 0x001fe200000001ff */
[----:B--2---:R-:W-:-:S05]  /*3820*/  @!P1 MOV R0, R10 ;  /* 0x0000000a00009202 */ /* 0x004fca0000000f00 */
[----:B------:R0:W-:Y:S01]  /*3830*/  STL [R1+0x250], R0 ;  /* 0x0002500001007387 */ /* 0x0001e20000100800 */
[----:B-1----:R-:W-:Y:S02]  /*3840*/  CS2R R52, SRZ ;  /* 0x0000000000347805 */ /* 0x002fe4000001ff00 */
[----:B------:R-:W-:Y:S02]  /*3850*/  @!P2 MOV R53, R47 ;  /* 0x0000002f0035a202 */ /* 0x000fe40000000f00 */
[----:B------:R-:W-:Y:S01]  /*3860*/  LOP3.LUT P2, RZ, R95, 0x4000, RZ, 0xc0, !PT ;  /* 0x000040005fff7812 */ /* 0x000fe2000784c0ff */
[----:B0-----:R-:W-:Y:S01]  /*3870*/  HFMA2 R0, -RZ, RZ, 0, 0 ;  /* 0x00000000ff007431 */ /* 0x001fe200000001ff */
[----:B------:R-:W-:Y:S01]  /*3880*/  @!P1 MOV R0, R11 ;  /* 0x0000000b00009202 */ /* 0x000fe20000000f00 */
[----:B------:R-:W-:Y:S04]  /*3890*/  STL.64 [R1+0x48], R4 ;  /* 0x0000480401007387 */ /* 0x000fe80000100a00 */
[----:B------:R0:W-:Y:S04]  /*38a0*/  STL [R1+0x254], R0 ;  /* 0x0002540001007387 */ /* 0x0001e80000100800 */
[----:B------:R1:W-:Y:S01]  /*38b0*/  STL.64 [R1+0x138], R50 ;  /* 0x0001383201007387 */ /* 0x0003e20000100a00 */
[----:B0-----:R-:W-:Y:S01]  /*38c0*/  HFMA2 R0, -RZ, RZ, 0, 0 ;  /* 0x00000000ff007431 */ /* 0x001fe200000001ff */
[----:B------:R-:W-:-:S02]  /*38d0*/  CS2R R4, SRZ ;  /* 0x0000000000047805 */ /* 0x000fc4000001ff00 */
[----:B------:R0:W-:Y:S01]  /*38e0*/  STL.64 [R1+0x140], R48 ;  /* 0x0001403001007387 */ /* 0x0001e20000100a00 */
[----:B-1----:R-:W-:Y:S02]  /*38f0*/  CS2R R50, SRZ ;  /* 0x0000000000327805 */ /* 0x002fe4000001ff00 */
[----:B0-----:R-:W-:Y:S02]  /*3900*/  CS2R R48, SRZ ;  /* 0x0000000000307805 */ /* 0x001fe4000001ff00 */
[----:B---3--:R-:W-:-:S05]  /*3910*/  @!P0 MOV R0, R14 ;  /* 0x0000000e00008202 */ /* 0x008fca0000000f00 */
[----:B------:R0:W-:Y:S02]  /*3920*/  STL [R1+0x248], R0 ;  /* 0x0002480001007387 */ /* 0x0001e40000100800 */
[----:B0-----:R-:W-:Y:S01]  /*3930*/  HFMA2 R0, -RZ, RZ, 0, 0 ;  /* 0x00000000ff007431 */ /* 0x001fe200000001ff */
[----:B------:R-:W-:Y:S02]  /*3940*/  @!P0 MOV R0, R15 ;  /* 0x0000000f00008202 */ /* 0x000fe40000000f00 */
[----:B----4-:R-:W-:Y:S02]  /*3950*/  @!P0 MOV R50, R42 ;  /* 0x0000002a00328202 */ /* 0x010fe40000000f00 */
[----:B------:R-:W-:Y:S02]  /*3960*/  @!P0 MOV R49, R43 ;  /* 0x0000002b00318202 */ /* 0x000fe40000000f00 */
[----:B------:R-:W-:Y:S01]  /*3970*/  LOP3.LUT P0, RZ, R95, 0x1000, RZ, 0xc0, !PT ;  /* 0x000010005fff7812 */ /* 0x000fe2000780c0ff */
[----:B------:R0:W-:Y:S04]  /*3980*/  STL.64 [R1+0x58], R14 ;  /* 0x0000580e01007387 */ /* 0x0001e80000100a00 */
[----:B------:R1:W2:Y:S02]  /*3990*/  @!P2 LDG.E.64 R4, desc[UR10][R40.64] ;  /* 0x0000000a2804a981 */ /* 0x0002a4000c1e1b00 */
[----:B-1----:R-:W-:-:S02]  /*39a0*/  CS2R R40, SRZ ;  /* 0x0000000000287805 */ /* 0x002fc4000001ff00 */
[----:B0-----:R-:W-:-:S04]  /*39b0*/  CS2R R14, SRZ ;  /* 0x00000000000e7805 */ /* 0x001fc8000001ff00 */
[----:B------:R0:W3:Y:S04]  /*39c0*/  @!P2 LDG.E.64 R40, desc[UR10][R106.64] ;  /* 0x0000000a6a28a981 */ /* 0x0000e8000c1e1b00 */
[----:B------:R1:W4:Y:S01]  /*39d0*/  @!P0 LDG.E.64 R14, desc[UR10][R36.64] ;  /* 0x0000000a240e8981 */ /* 0x000322000c1e1b00 */
[----:B0-----:R-:W-:Y:S02]  /*39e0*/  MOV R106, R38 ;  /* 0x00000026006a7202 */ /* 0x001fe40000000f00 */
[----:B------:R-:W-:Y:S02]  /*39f0*/  MOV R107, R39 ;  /* 0x00000027006b7202 */ /* 0x000fe40000000f00 */
[----:B------:R-:W4:Y:S01]  /*3a00*/  LDL.LU.64 R38, [R1+0x2b0] ;  /* 0x0002b00001267983 */ /* 0x000f220000300a00 */
[----:B-1----:R-:W-:-:S06]  /*3a10*/  CS2R R36, SRZ ;  /* 0x0000000000247805 */ /* 0x002fcc000001ff00 */
[----:B------:R-:W4:Y:S01]  /*3a20*/  @!P0 LDG.E.64 R36, desc[UR10][R102.64] ;  /* 0x0000000a66248981 */ /* 0x000f22000c1e1b00 */
[----:B------:R-:W-:Y:S02]  /*3a30*/  @!P1 MOV R52, R44 ;  /* 0x0000002c00349202 */ /* 0x000fe40000000f00 */
[----:B------:R-:W-:Y:S02]  /*3a40*/  @!P1 MOV R51, R45 ;  /* 0x0000002d00339202 */ /* 0x000fe40000000f00 */
[----:B------:R-:W-:Y:S01]  /*3a50*/  LOP3.LUT P1, RZ, R95, 0x2000, RZ, 0xc0, !PT ;  /* 0x000020005fff7812 */ /* 0x000fe2000782c0ff */
[----:B------:R0:W-:Y:S04]  /*3a60*/  STL [R1+0x24c], R0 ;  /* 0x00024c0001007387 */ /* 0x0001e80000100800 */
[----:B------:R1:W-:Y:S01]  /*3a70*/  STL.64 [R1+0x50], R10 ;  /* 0x0000500a01007387 */ /* 0x0003e20000100a00 */
[----:B0-----:R-:W-:-:S03]  /*3a80*/  HFMA2 R0, -RZ, RZ, 0, 0 ;  /* 0x00000000ff007431 */ /* 0x001fc600000001ff */
[----:B------:R0:W-:Y:S01]  /*3a90*/  STL.64 [R1+0x148], R46 ;  /* 0x0001482e01007387 */ /* 0x0001e20000100a00 */
[----:B-1----:R-:W-:Y:S02]  /*3aa0*/  CS2R R10, SRZ ;  /* 0x00000000000a7805 */ /* 0x002fe4000001ff00 */
[----:B0-----:R-:W-:Y:S01]  /*3ab0*/  CS2R R46, SRZ ;  /* 0x00000000002e7805 */ /* 0x001fe2000001ff00 */
[----:B------:R0:W-:Y:S04]  /*3ac0*/  STL.64 [R1+0x150], R44 ;  /* 0x0001502c01007387 */ /* 0x0001e80000100a00 */
[----:B------:R1:W-:Y:S01]  /*3ad0*/  STL.64 [R1+0x158], R42 ;  /* 0x0001582a01007387 */ /* 0x0003e20000100a00 */
[----:B0-----:R-:W-:Y:S02]  /*3ae0*/  CS2R R44, SRZ ;  /* 0x00000000002c7805 */ /* 0x001fe4000001ff00 */
[----:B-1----:R-:W-:-:S02]  /*3af0*/  CS2R R42, SRZ ;  /* 0x00000000002a7805 */ /* 0x002fc4000001ff00 */
[----:B--2---:R-:W-:-:S05]  /*3b00*/  @!P2 MOV R0, R4 ;  /* 0x000000040000a202 */ /* 0x004fca0000000f00 */
[----:B------:R0:W-:Y:S02]  /*3b10*/  STL [R1+0x240], R0 ;  /* 0x0002400001007387 */ /* 0x0001e40000100800 */
[----:B0-----:R-:W-:Y:S01]  /*3b20*/  HFMA2 R0, -RZ, RZ, 0, 0 ;  /* 0x00000000ff007431 */ /* 0x001fe200000001ff */
[----:B------:R-:W-:Y:S02]  /*3b30*/  @!P2 MOV R0, R5 ;  /* 0x000000050000a202 */ /* 0x000fe40000000f00 */
[----:B---3--:R-:W-:Y:S02]  /*3b40*/  @!P2 MOV R48, R40 ;  /* 0x000000280030a202 */ /* 0x008fe40000000f00 */
[----:B------:R-:W-:Y:S02]  /*3b50*/  @!P2 MOV R47, R41 ;  /* 0x00000029002fa202 */ /* 0x000fe40000000f00 */
[----:B------:R-:W-:Y:S01]  /*3b60*/  LOP3.LUT P2, RZ, R95, 0x800, RZ, 0xc0, !PT ;  /* 0x000008005fff7812 */ /* 0x000fe2000784c0ff */
[----:B------:R0:W-:Y:S04]  /*3b70*/  STL.64 [R1+0x60], R4 ;  /* 0x0000600401007387 */ /* 0x0001e80000100a00 */
[----:B----4-:R1:W2:Y:S02]  /*3b80*/  @!P1 LDG.E.64 R10, desc[UR10][R38.64] ;  /* 0x0000000a260a9981 */ /* 0x0102a4000c1e1b00 */
[----:B-1----:R-:W-:-:S02]  /*3b90*/  CS2R R38, SRZ ;  /* 0x0000000000267805 */ /* 0x002fc4000001ff00 */
[----:B0-----:R-:W-:Y:S02]  /*3ba0*/  CS2R R4, SRZ ;  /* 0x0000000000047805 */ /* 0x001fe4000001ff00 */
[----:B------:R-:W-:Y:S02]  /*3bb0*/  @!P0 MOV R44, R36 ;  /* 0x00000024002c8202 */ /* 0x000fe40000000f00 */
[----:B------:R0:W3:Y:S01]  /*3bc0*/  @!P1 LDG.E.64 R38, desc[UR10][R104.64] ;  /* 0x0000000a68269981 */ /* 0x0000e2000c1e1b00 */
[----:B------:R-:W-:-:S03]  /*3bd0*/  @!P0 MOV R43, R37 ;  /* 0x00000025002b8202 */ /* 0x000fc60000000f00 */
[----:B------:R1:W4:Y:S01]  /*3be0*/  @!P2 LDG.E.64 R4, desc[UR10][R34.64] ;  /* 0x0000000a2204a981 */ /* 0x000322000c1e1b00 */
[----:B0-----:R-:W-:Y:S02]  /*3bf0*/  MOV R104, R116 ;  /* 0x0000007400687202 */ /* 0x001fe40000000f00 */
[----:B------:R-:W-:Y:S02]  /*3c00*/  MOV R105, R117 ;  /* 0x0000007500697202 */ /* 0x000fe40000000f00 */
[----:B------:R-:W-:Y:S02]  /*3c10*/  CS2R R116, SRZ ;  /* 0x0000000000747805 */ /* 0x000fe4000001ff00 */
[----:B------:R-:W-:Y:S02]  /*3c20*/  @!P0 MOV R116, R14 ;  /* 0x0000000e00748202 */ /* 0x000fe40000000f00 */
[----:B------:R-:W-:Y:S02]  /*3c30*/  @!P0 MOV R117, R15 ;  /* 0x0000000f00758202 */ /* 0x000fe40000000f00 */
[----:B------:R-:W-:-:S02]  /*3c40*/  LOP3.LUT P0, RZ, R95, 0x200, RZ, 0xc0, !PT ;  /* 0x000002005fff7812 */ /* 0x000fc4000780c0ff */
[----:B-1----:R-:W-:Y:S01]  /*3c50*/  CS2R R34, SRZ ;  /* 0x0000000000227805 */ /* 0x002fe2000001ff00 */
[----:B------:R0:W-:Y:S05]  /*3c60*/  STL.64 [R1+0x70], R14 ;  /* 0x0000700e01007387 */ /* 0x0001ea0000100a00 */
[----:B------:R-:W4:Y:S01]  /*3c70*/  @!P2 LDG.E.64 R34, desc[UR10][R100.64] ;  /* 0x0000000a6422a981 */ /* 0x000f22000c1e1b00 */
[----:B0-----:R-:W-:-:S06]  /*3c80*/  CS2R R14, SRZ ;  /* 0x00000000000e7805 */ /* 0x001fcc000001ff00 */
[----:B------:R0:W4:Y:S02]  /*3c90*/  @!P0 LDG.E.64 R14, desc[UR10][R30.64] ;  /* 0x0000000a1e0e8981 */ /* 0x000124000c1e1b00 */
[----:B0-----:R-:W-:-:S06]  /*3ca0*/  CS2R R30, SRZ ;  /* 0x00000000001e7805 */ /* 0x001fcc000001ff00 */
[----:B------:R0:W4:Y:S04]  /*3cb0*/  @!P0 LDG.E.64 R30, desc[UR10][R96.64] ;  /* 0x0000000a601e8981 */ /* 0x000128000c1e1b00 */
[----:B------:R1:W-:Y:S02]  /*3cc0*/  STL [R1+0x244], R0 ;  /* 0x0002440001007387 */ /* 0x0003e40000100800 */
[----:B-1----:R-:W-:Y:S01]  /*3cd0*/  HFMA2 R0, -RZ, RZ, 0, 0 ;  /* 0x00000000ff007431 */ /* 0x002fe200000001ff */
[----:B------:R-:W-:Y:S01]  /*3ce0*/  MOV R100, R106 ;  /* 0x0000006a00647202 */ /* 0x000fe20000000f00 */
[----:B------:R1:W-:Y:S01]  /*3cf0*/  STL.64 [R1+0x160], R40 ;  /* 0x0001602801007387 */ /* 0x0003e20000100a00 */
[----:B------:R-:W-:Y:S02]  /*3d00*/  MOV R101, R107 ;  /* 0x0000006b00657202 */ /* 0x000fe40000000f00 */
[----:B------:R-:W-:-:S02]  /*3d10*/  MOV R106, R118 ;  /* 0x00000076006a7202 */ /* 0x000fc40000000f00 */
[----:B------:R-:W-:Y:S02]  /*3d20*/  MOV R107, R119 ;  /* 0x00000077006b7202 */ /* 0x000fe40000000f00 */
[----:B------:R-:W-:Y:S02]  /*3d30*/  CS2R R118, SRZ ;  /* 0x0000000000767805 */ /* 0x000fe4000001ff00 */
[----:B-1----:R-:W-:Y:S02]  /*3d40*/  CS2R R40, SRZ ;  /* 0x0000000000287805 */ /* 0x002fe4000001ff00 */
[----:B0-----:R-:W-:Y:S01]  /*3d50*/  MOV R96, R106 ;  /* 0x0000006a00607202 */ /* 0x001fe20000000f00 */
[----:B------:R0:W-:Y:S01]  /*3d60*/  STL.64 [R1+0x170], R36 ;  /* 0x0001702401007387 */ /* 0x0001e20000100a00 */
[----:B------:R-:W-:Y:S02]  /*3d70*/  MOV R97, R107 ;  /* 0x0000006b00617202 */ /* 0x000fe40000000f00 */
[----:B------:R-:W-:-:S02]  /*3d80*/  CS2R R106, SRZ ;  /* 0x00000000006a7805 */ /* 0x000fc4000001ff00 */
[----:B0-----:R-:W-:Y:S02]  /*3d90*/  CS2R R36, SRZ ;  /* 0x0000000000247805 */ /* 0x001fe4000001ff00 */
[----:B--2---:R-:W-:-:S05]  /*3da0*/  @!P1 MOV R0, R10 ;  /* 0x0000000a00009202 */ /* 0x004fca0000000f00 */
[----:B------:R0:W-:Y:S02]  /*3db0*/  STL [R1+0x238], R0 ;  /* 0x0002380001007387 */ /* 0x0001e40000100800 */
[----:B0-----:R-:W-:Y:S01]  /*3dc0*/  HFMA2 R0, -RZ, RZ, 0, 0 ;  /* 0x00000000ff007431 */ /* 0x001fe200000001ff */
[----:B------:R-:W-:Y:S02]  /*3dd0*/  @!P1 MOV R0, R11 ;  /* 0x0000000b00009202 */ /* 0x000fe40000000f00 */
[----:B---3--:R-:W-:Y:S02]  /*3de0*/  @!P1 MOV R46, R38 ;  /* 0x00000026002e9202 */ /* 0x008fe40000000f00 */
[----:B------:R-:W-:Y:S02]  /*3df0*/  @!P1 MOV R45, R39 ;  /* 0x00000027002d9202 */ /* 0x000fe40000000f00 */
[----:B------:R-:W-:Y:S01]  /*3e00*/  LOP3.LUT P1, RZ, R95, 0x400, RZ, 0xc0, !PT ;  /* 0x000004005fff7812 */ /* 0x000fe2000782c0ff */
[----:B------:R0:W-:Y:S01]  /*3e10*/  STL.64 [R1+0x68], R10 ;  /* 0x0000680a01007387 */ /* 0x0001e20000100a00 */
[----:B----4-:R-:W-:-:S02]  /*3e20*/  @!P2 MOV R118, R4 ;  /* 0x000000040076a202 */ /* 0x010fc40000000f00 */
[----:B------:R-:W-:Y:S02]  /*3e30*/  @!P2 MOV R119, R5 ;  /* 0x000000050077a202 */ /* 0x000fe40000000f00 */
[----:B0-----:R-:W-:-:S07]  /*3e40*/  CS2R R10, SRZ ;  /* 0x00000000000a7805 */ /* 0x001fce000001ff00 */
[----:B------:R0:W2:Y:S01]  /*3e50*/  @!P1 LDG.E.64 R10, desc[UR10][R32.64] ;  /* 0x0000000a200a9981 */ /* 0x0000a2000c1e1b00 */
[----:B------:R-:W-:Y:S02]  /*3e60*/  @!P2 MOV R42, R34 ;  /* 0x00000022002aa202 */ /* 0x000fe40000000f00 */
[----:B------:R-:W-:Y:S02]  /*3e70*/  @!P2 MOV R41, R35 ;  /* 0x000000230029a202 */ /* 0x000fe40000000f00 */
[----:B------:R-:W-:Y:S02]  /*3e80*/  LOP3.LUT P2, RZ, R95, 0x100, RZ, 0xc0, !PT ;  /* 0x000001005fff7812 */ /* 0x000fe4000784c0ff */
[----:B0-----:R-:W-:Y:S01]  /*3e90*/  CS2R R32, SRZ ;  /* 0x0000000000207805 */ /* 0x001fe2000001ff00 */
[----:B------:R0:W-:Y:S04]  /*3ea0*/  STL.64 [R1+0x78], R4 ;  /* 0x0000780401007387 */ /* 0x0001e80000100a00 */
[----:B------:R1:W-:Y:S04]  /*3eb0*/  STL.64 [R1+0x168], R38 ;  /* 0x0001682601007387 */ /* 0x0003e80000100a00 */
[----:B------:R3:W4:Y:S01]  /*3ec0*/  @!P1 LDG.E.64 R32, desc[UR10][R98.64] ;  /* 0x0000000a62209981 */ /* 0x000722000c1e1b00 */
[----:B0-----:R-:W-:-:S02]  /*3ed0*/  CS2R R4, SRZ ;  /* 0x0000000000047805 */ /* 0x001fc4000001ff00 */
[----:B------:R-:W-:Y:S02]  /*3ee0*/  @!P0 MOV R106, R15 ;  /* 0x0000000f006a8202 */ /* 0x000fe40000000f00 */
[----:B-1----:R-:W-:Y:S02]  /*3ef0*/  CS2R R38, SRZ ;  /* 0x0000000000267805 */ /* 0x002fe4000001ff00 */
[----:B---3--:R-:W-:Y:S01]  /*3f00*/  MOV R98, R104 ;  /* 0x0000006800627202 */ /* 0x008fe20000000f00 */
[----:B------:R0:W3:Y:S01]  /*3f10*/  @!P2 LDG.E.64 R4, desc[UR10][R80.64] ;  /* 0x0000000a5004a981 */ /* 0x0000e2000c1e1b00 */
[----:B------:R-:W-:Y:S02]  /*3f20*/  MOV R99, R105 ;  /* 0x0000006900637202 */ /* 0x000fe40000000f00 */
[----:B------:R-:W-:Y:S02]  /*3f30*/  CS2R R104, SRZ ;  /* 0x0000000000687805 */ /* 0x000fe4000001ff00 */
[----:B------:R-:W-:-:S02]  /*3f40*/  @!P0 MOV R38, R30 ;  /* 0x0000001e00268202 */ /* 0x000fc40000000f00 */
[----:B------:R-:W-:Y:S02]  /*3f50*/  @!P0 MOV R105, R14 ;  /* 0x0000000e00698202 */ /* 0x000fe40000000f00 */
[----:B------:R-:W-:Y:S02]  /*3f60*/  @!P0 MOV R37, R31 ;  /* 0x0000001f00258202 */ /* 0x000fe40000000f00 */
[----:B------:R-:W-:Y:S02]  /*3f70*/  LOP3.LUT P0, RZ, R95, 0x40, RZ, 0xc0, !PT ;  /* 0x000000405fff7812 */ /* 0x000fe4000780c0ff */
[----:B0-----:R-:W-:Y:S01]  /*3f80*/  CS2R R80, SRZ ;  /* 0x0000000000507805 */ /* 0x001fe2000001ff00 */
[----:B------:R0:W-:Y:S05]  /*3f90*/  STL.64 [R1+0x88], R14 ;  /* 0x0000880e01007387 */ /* 0x0001ea0000100a00 */
[----:B------:R-:W3:Y:S01]  /*3fa0*/  @!P2 LDG.E.64 R80, desc[UR10][R92.64] ;  /* 0x0000000a5c50a981 */ /* 0x000ee2000c1e1b00 */
[----:B0-----:R-:W-:-:S06]  /*3fb0*/  CS2R R14, SRZ ;  /* 0x00000000000e7805 */ /* 0x001fcc000001ff00 */
[----:B------:R0:W3:Y:S02]  /*3fc0*/  @!P0 LDG.E.64 R14, desc[UR10][R70.64] ;  /* 0x0000000a460e8981 */ /* 0x0000e4000c1e1b00 */
[----:B0-----:R-:W-:-:S06]  /*3fd0*/  CS2R R70, SRZ ;  /* 0x0000000000467805 */ /* 0x001fcc000001ff00 */
[----:B------:R0:W3:Y:S02]  /*3fe0*/  @!P0 LDG.E.64 R70, desc[UR10][R88.64] ;  /* 0x0000000a58468981 */ /* 0x0000e4000c1e1b00 */
[----:B0-----:R-:W-:Y:S02]  /*3ff0*/  MOV R88, R8 ;  /* 0x0000000800587202 */ /* 0x001fe40000000f00 */
[----:B------:R-:W-:Y:S02]  /*4000*/  MOV R89, R9 ;  /* 0x0000000900597202 */ /* 0x000fe40000000f00 */
[----:B------:R-:W3:Y:S01]  /*4010*/  LDL.LU.64 R8, [R1+0x2a8] ;  /* 0x0002a80001087983 */ /* 0x000ee20000300a00 */
[----:B------:R-:W-:Y:S02]  /*4020*/  MOV R102, R110 ;  /* 0x0000006e00667202 */ /* 0x000fe40000000f00 */
[----:B------:R-:W-:Y:S02]  /*4030*/  MOV R103, R111 ;  /* 0x0000006f00677202 */ /* 0x000fe40000000f00 */
[----:B------:R-:W-:-:S02]  /*4040*/  CS2R R110, SRZ ;  /* 0x00000000006e7805 */ /* 0x000fc4000001ff00 */
[----:B------:R-:W-:Y:S01]  /*4050*/  MOV R92, R102 ;  /* 0x00000066005c7202 */ /* 0x000fe20000000f00 */
[----:B------:R0:W-:Y:S01]  /*4060*/  STL.64 [R1+0x178], R34 ;  /* 0x0001782201007387 */ /* 0x0001e20000100a00 */
[----:B------:R-:W-:Y:S02]  /*4070*/  MOV R93, R103 ;  /* 0x00000067005d7202 */ /* 0x000fe40000000f00 */
[----:B------:R-:W-:Y:S02]  /*4080*/  CS2R R102, SRZ ;  /* 0x0000000000667805 */ /* 0x000fe4000001ff00 */
[----:B0-----:R-:W-:Y:S02]  /*4090*/  CS2R R34, SRZ ;  /* 0x0000000000227805 */ /* 0x001fe4000001ff00 */
[----:B--2---:R-:W-:Y:S02]  /*40a0*/  @!P1 MOV R110, R10 ;  /* 0x0000000a006e9202 */ /* 0x004fe40000000f00 */
[----:B------:R-:W-:Y:S01]  /*40b0*/  @!P1 MOV R111, R11 ;  /* 0x0000000b006f9202 */ /* 0x000fe20000000f00 */
[----:B------:R0:W-:Y:S01]  /*40c0*/  STL.64 [R1+0x80], R10 ;  /* 0x0000800a01007387 */ /* 0x0001e20000100a00 */
[----:B----4-:R-:W-:-:S02]  /*40d0*/  @!P1 MOV R40, R32 ;  /* 0x0000002000289202 */ /* 0x010fc40000000f00 */
[----:B------:R-:W-:Y:S02]  /*40e0*/  @!P1 MOV R39, R33 ;  /* 0x0000002100279202 */ /* 0x000fe40000000f00 */
[----:B------:R-:W-:Y:S02]  /*40f0*/  LOP3.LUT P1, RZ, R95, 0x80, RZ, 0xc0, !PT ;  /* 0x000000805fff7812 */ /* 0x000fe4000782c0ff */
[----:B0-----:R-:W-:Y:S02]  /*4100*/  CS2R R10, SRZ ;  /* 0x00000000000a7805 */ /* 0x001fe4000001ff00 */
[----:B---3--:R-:W-:Y:S02]  /*4110*/  @!P2 MOV R103, R4 ;  /* 0x000000040067a202 */ /* 0x008fe40000000f00 */
[----:B------:R-:W-:-:S07]  /*4120*/  @!P2 MOV R104, R5 ;  /* 0x000000050068a202 */ /* 0x000fce0000000f00 */
[----:B------:R0:W2:Y:S01]  /*4130*/  @!P1 LDG.E.64 R10, desc[UR10][R68.64] ;  /* 0x0000000a440a9981 */ /* 0x0000a2000c1e1b00 */
[----:B------:R-:W-:Y:S02]  /*4140*/  @!P2 MOV R36, R80 ;  /* 0x000000500024a202 */ /* 0x000fe40000000f00 */
[----:B------:R-:W-:Y:S02]  /*4150*/  @!P2 MOV R35, R81 ;  /* 0x000000510023a202 */ /* 0x000fe40000000f00 */
[----:B------:R-:W-:Y:S02]  /*4160*/  LOP3.LUT P2, RZ, R95, 0x20, RZ, 0xc0, !PT ;  /* 0x000000205fff7812 */ /* 0x000fe4000784c0ff */
[----:B0-----:R-:W-:Y:S01]  /*4170*/  CS2R R68, SRZ ;  /* 0x0000000000447805 */ /* 0x001fe2000001ff00 */
[----:B------:R0:W-:Y:S05]  /*4180*/  STL.64 [R1+0x90], R4 ;  /* 0x0000900401007387 */ /* 0x0001ea0000100a00 */
[----:B------:R-:W3:Y:S01]  /*4190*/  @!P1 LDG.E.64 R68, desc[UR10][R90.64] ;  /* 0x0000000a5a449981 */ /* 0x000ee2000c1e1b00 */
[----:B0-----:R-:W-:-:S06]  /*41a0*/  CS2R R4, SRZ ;  /* 0x0000000000047805 */ /* 0x001fcc000001ff00 */
[----:B------:R0:W4:Y:S02]  /*41b0*/  @!P2 LDG.E.64 R4, desc[UR10][R8.64] ;  /* 0x0000000a0804a981 */ /* 0x000124000c1e1b00 */
[----:B0-----:R-:W-:-:S06]  /*41c0*/  CS2R R8, SRZ ;  /* 0x0000000000087805 */ /* 0x001fcc000001ff00 */
[----:B------:R0:W4:Y:S02]  /*41d0*/  @!P2 LDG.E.64 R8, desc[UR10][R86.64] ;  /* 0x0000000a5608a981 */ /* 0x000124000c1e1b00 */
[----:B0-----:R-:W-:Y:S02]  /*41e0*/  MOV R86, R12 ;  /* 0x0000000c00567202 */ /* 0x001fe40000000f00 */
[----:B------:R-:W-:Y:S02]  /*41f0*/  MOV R87, R13 ;  /* 0x0000000d00577202 */ /* 0x000fe40000000f00 */
[----:B------:R-:W4:Y:S01]  /*4200*/  LDL.LU.64 R12, [R1+0x2a0] ;  /* 0x0002a000010c7983 */ /* 0x000f220000300a00 */
[----:B------:R-:W-:Y:S02]  /*4210*/  MOV R90, R92 ;  /* 0x0000005c005a7202 */ /* 0x000fe40000000f00 */
[----:B------:R-:W-:Y:S01]  /*4220*/  MOV R91, R93 ;  /* 0x0000005d005b7202 */ /* 0x000fe20000000f00 */
[----:B------:R0:W-:Y:S01]  /*4230*/  STL.64 [R1+0x180], R32 ;  /* 0x0001802001007387 */ /* 0x0001e20000100a00 */
[----:B------:R-:W-:-:S02]  /*4240*/  MOV R92, R96 ;  /* 0x00000060005c7202 */ /* 0x000fc40000000f00 */
[----:B------:R-:W-:Y:S01]  /*4250*/  MOV R93, R97 ;  /* 0x00000061005d7202 */ /* 0x000fe20000000f00 */
[----:B------:R1:W-:Y:S01]  /*4260*/  STL.64 [R1+0x188], R30 ;  /* 0x0001881e01007387 */ /* 0x0003e20000100a00 */
[----:B------:R-:W-:-:S03]  /*4270*/  CS2R R96, SRZ ;  /* 0x0000000000607805 */ /* 0x000fc6000001ff00 */
[----:B------:R1:W-:Y:S01]  /*4280*/  STL [R1+0x25c], R94 ;  /* 0x00025c5e01007387 */ /* 0x0003e20000100800 */
[----:B------:R-:W-:Y:S02]  /*4290*/  @!P0 MOV R96, R15 ;  /* 0x0000000f00608202 */ /* 0x000fe40000000f00 */
[----:B0-----:R-:W-:Y:S02]  /*42a0*/  CS2R R32, SRZ ;  /* 0x0000000000207805 */ /* 0x001fe4000001ff00 */
[----:B------:R-:W-:Y:S02]  /*42b0*/  @!P0 MOV R32, R70 ;  /* 0x0000004600208202 */ /* 0x000fe40000000f00 */
[----:B-1----:R-:W-:Y:S01]  /*42c0*/  CS2R R30, SRZ ;  /* 0x00000000001e7805 */ /* 0x002fe2000001ff00 */
[----:B------:R-:W-:Y:S01]  /*42d0*/  HFMA2 R94, -RZ, RZ, 0, 0 ;  /* 0x00000000ff5e7431 */ /* 0x000fe200000001ff */
[----:B------:R-:W-:Y:S02]  /*42e0*/  @!P0 MOV R94, R14 ;  /* 0x0000000e005e8202 */ /* 0x000fe40000000f00 */
[----:B------:R-:W-:-:S02]  /*42f0*/  @!P0 MOV R31, R71 ;  /* 0x00000047001f8202 */ /* 0x000fc40000000f00 */
[----:B------:R-:W-:Y:S01]  /*4300*/  LOP3.LUT P0, RZ, R95, 0x8, RZ, 0xc0, !PT ;  /* 0x000000085fff7812 */ /* 0x000fe2000780c0ff */
[----:B------:R0:W-:Y:S02]  /*4310*/  STL.64 [R1+0xa0], R14 ;  /* 0x0000a00e01007387 */ /* 0x0001e40000100a00 */
[----:B0-----:R-:W-:-:S10]  /*4320*/  CS2R R14, SRZ ;  /* 0x00000000000e7805 */ /* 0x001fd4000001ff00 */
[----:B------:R0:W4:Y:S02]  /*4330*/  @!P0 LDG.E.64 R14, desc[UR10][R2.64] ;  /* 0x0000000a020e8981 */ /* 0x000124000c1e1b00 */
[----:B0-----:R-:W-:-:S06]  /*4340*/  CS2R R2, SRZ ;  /* 0x0000000000027805 */ /* 0x001fcc000001ff00 */
[----:B------:R-:W4:Y:S01]  /*4350*/  @!P0 LDG.E.64 R2, desc[UR10][R76.64] ;  /* 0x0000000a4c028981 */ /* 0x000f22000c1e1b00 */
[----:B--2---:R-:W-:Y:S02]  /*4360*/  @!P1 MOV R97, R10 ;  /* 0x0000000a00619202 */ /* 0x004fe40000000f00 */
[----:B------:R-:W-:Y:S01]  /*4370*/  @!P1 MOV R102, R11 ;  /* 0x0000000b00669202 */ /* 0x000fe20000000f00 */
[----:B------:R0:W-:Y:S01]  /*4380*/  STL.64 [R1+0x98], R10 ;  /* 0x0000980a01007387 */ /* 0x0001e20000100a00 */
[----:B---3--:R-:W-:Y:S02]  /*4390*/  @!P1 MOV R34, R68 ;  /* 0x0000004400229202 */ /* 0x008fe40000000f00 */
[----:B------:R-:W-:Y:S02]  /*43a0*/  @!P1 MOV R33, R69 ;  /* 0x0000004500219202 */ /* 0x000fe40000000f00 */
[----:B------:R-:W-:Y:S02]  /*43b0*/  LOP3.LUT P1, RZ, R95, 0x10, RZ, 0xc0, !PT ;  /* 0x000000105fff7812 */ /* 0x000fe4000782c0ff */
[----:B0-----:R-:W-:-:S11]  /*43c0*/  CS2R R10, SRZ ;  /* 0x00000000000a7805 */ /* 0x001fd6000001ff00 */
[----:B----4-:R0:W2:Y:S02]  /*43d0*/  @!P1 LDG.E.64 R10, desc[UR10][R12.64] ;  /* 0x0000000a0c0a9981 */ /* 0x0100a4000c1e1b00 */
[----:B0-----:R-:W-:-:S06]  /*43e0*/  CS2R R12, SRZ ;  /* 0x00000000000c7805 */ /* 0x001fcc000001ff00 */
[----:B------:R-:W3:Y:S04]  /*43f0*/  @!P1 LDG.E.64 R12, desc[UR10][R78.64] ;  /* 0x0000000a4e0c9981 */ /* 0x000ee8000c1e1b00 */
[----:B------:R0:W-:Y:S04]  /*4400*/  STL.64 [R1+0x198], R68 ;  /* 0x0001984401007387 */ /* 0x0001e80000100a00 */
[----:B------:R1:W-:Y:S01]  /*4410*/  STL.64 [R1+0x1a0], R70 ;  /* 0x0001a04601007387 */ /* 0x0003e20000100a00 */
[----:B0-----:R-:W-:Y:S02]  /*4420*/  CS2R R68, SRZ ;  /* 0x0000000000447805 */ /* 0x001fe4000001ff00 */
[----:B-1----:R-:W-:Y:S01]  /*4430*/  CS2R R70, SRZ ;  /* 0x0000000000467805 */ /* 0x002fe2000001ff00 */
[----:B------:R0:W-:Y:S01]  /*4440*/  STL.64 [R1+0x190], R80 ;  /* 0x0001905001007387 */ /* 0x0001e20000100a00 */
[----:B------:R-:W-:-:S03]  /*4450*/  @!P2 MOV R30, R8 ;  /* 0x00000008001ea202 */ /* 0x000fc60000000f00 */
[----:B------:R1:W-:Y:S01]  /*4460*/  STL [R1+0x23c], R0 ;  /* 0x00023c0001007387 */ /* 0x0003e20000100800 */
[----:B------:R-:W-:Y:S02]  /*4470*/  @!P0 MOV R69, R14 ;  /* 0x0000000e00458202 */ /* 0x000fe40000000f00 */
[----:B------:R-:W-:Y:S02]  /*4480*/  @!P0 MOV R70, R15 ;  /* 0x0000000f00468202 */ /* 0x000fe40000000f00 */
[----:B0-----:R-:W-:Y:S02]  /*4490*/  MOV R80, R88 ;  /* 0x0000005800507202 */ /* 0x001fe40000000f00 */
[----:B------:R-:W-:Y:S02]  /*44a0*/  MOV R81, R89 ;  /* 0x0000005900517202 */ /* 0x000fe40000000f00 */
[----:B------:R-:W-:Y:S01]  /*44b0*/  CS2R R88, SRZ ;  /* 0x0000000000587805 */ /* 0x000fe2000001ff00 */
[----:B-1----:R-:W-:Y:S01]  /*44c0*/  HFMA2 R0, -RZ, RZ, 0, 0 ;  /* 0x00000000ff007431 */ /* 0x002fe200000001ff */
[----:B------:R-:W-:-:S02]  /*44d0*/  @!P2 MOV R88, R4 ;  /* 0x000000040058a202 */ /* 0x000fc40000000f00 */
[----:B------:R-:W-:Y:S02]  /*44e0*/  @!P0 MOV R71, R2 ;  /* 0x0000000200478202 */ /* 0x000fe40000000f00 */
[----:B------:R-:W-:Y:S02]  /*44f0*/  @!P0 MOV R72, R3 ;  /* 0x0000000300488202 */ /* 0x000fe40000000f00 */
[C---:B------:R-:W-:Y:S01]  /*4500*/  LOP3.LUT P0, RZ, R95.reuse, 0x1, RZ, 0xc0, !PT ;  /* 0x000000015fff7812 */ /* 0x040fe2000780c0ff */
[----:B------:R0:W-:Y:S01]  /*4510*/  STL.64 [R1+0xb8], R14 ;  /* 0x0000b80e01007387 */ /* 0x0001e20000100a00 */
[----:B------:R-:W-:Y:S02]  /*4520*/  @!P2 MOV R89, R5 ;  /* 0x000000050059a202 */ /* 0x000fe40000000f00 */
[----:B------:R-:W-:Y:S02]  /*4530*/  @!P2 MOV R0, R9 ;  /* 0x000000090000a202 */ /* 0x000fe40000000f00 */
[----:B------:R-:W-:Y:S01]  /*4540*/  LOP3.LUT P2, RZ, R95, 0x4, RZ, 0xc0, !PT ;  /* 0x000000045fff7812 */ /* 0x000fe2000784c0ff */
[----:B------:R1:W-:Y:S01]  /*4550*/  STL.64 [R1+0xa8], R4 ;  /* 0x0000a80401007387 */ /* 0x0003e20000100a00 */
[----:B0-----:R-:W-:-:S06]  /*4560*/  CS2R R14, SRZ ;  /* 0x00000000000e7805 */ /* 0x001fcc000001ff00 */
[----:B------:R-:W4:Y:S01]  /*4570*/  @!P0 LDG.E.64 R14, desc[UR10][R22.64] ;  /* 0x0000000a160e8981 */ /* 0x000f22000c1e1b00 */
[----:B-1----:R-:W-:-:S06]  /*4580*/  CS2R R4, SRZ ;  /* 0x0000000000047805 */ /* 0x002fcc000001ff00 */
[----:B------:R0:W4:Y:S01]  /*4590*/  @!P2 LDG.E.64 R4, desc[UR10][R6.64] ;  /* 0x0000000a0604a981 */ /* 0x000122000c1e1b00 */
[----:B---3--:R-:W-:-:S03]  /*45a0*/  @!P1 MOV R63, R12 ;  /* 0x0000000c003f9202 */ /* 0x008fc60000000f00 */
[----:B------:R1:W-:Y:S01]  /*45b0*/  STL.64 [R1+0x1b0], R12 ;  /* 0x0001b00c01007387 */ /* 0x0003e20000100a00 */
[----:B------:R-:W-:Y:S02]  /*45c0*/  @!P1 MOV R68, R13 ;  /* 0x0000000d00449202 */ /* 0x000fe40000000f00 */
[----:B-1----:R-:W-:-:S06]  /*45d0*/  CS2R R12, SRZ ;  /* 0x00000000000c7805 */ /* 0x002fcc000001ff00 */
[----:B------:R1:W3:Y:S01]  /*45e0*/  @!P0 LDG.E.64 R12, desc[UR10][R20.64] ;  /* 0x0000000a140c8981 */ /* 0x0002e2000c1e1b00 */
[----:B------:R-:W-:Y:S02]  /*45f0*/  MOV R78, R80 ;  /* 0x00000050004e7202 */ /* 0x000fe40000000f00 */
[----:B------:R-:W-:Y:S02]  /*4600*/  MOV R79, R81 ;  /* 0x00000051004f7202 */ /* 0x000fe40000000f00 */
[----:B------:R-:W-:Y:S02]  /*4610*/  MOV R80, R86 ;  /* 0x0000005600507202 */ /* 0x000fe40000000f00 */
[----:B------:R-:W-:Y:S02]  /*4620*/  MOV R81, R87 ;  /* 0x0000005700517202 */ /* 0x000fe40000000f00 */
[----:B------:R-:W-:Y:S02]  /*4630*/  CS2R R86, SRZ ;  /* 0x0000000000567805 */ /* 0x000fe4000001ff00 */
[----:B--2---:R-:W-:-:S02]  /*4640*/  @!P1 MOV R86, R10 ;  /* 0x0000000a00569202 */ /* 0x004fc40000000f00 */
[----:B------:R-:W-:Y:S02]  /*4650*/  @!P1 MOV R87, R11 ;  /* 0x0000000b00579202 */ /* 0x000fe40000000f00 */
[----:B------:R-:W-:Y:S01]  /*4660*/  LOP3.LUT P1, RZ, R95, 0x2, RZ, 0xc0, !PT ;  /* 0x000000025fff7812 */ /* 0x000fe2000782c0ff */
[----:B------:R2:W-:Y:S04]  /*4670*/  STL.64 [R1+0x1a8], R8 ;  /* 0x0001a80801007387 */ /* 0x0005e80000100a00 */
[----:B------:R1:W-:Y:S01]  /*4680*/  STL.64 [R1+0xb0], R10 ;  /* 0x0000b00a01007387 */ /* 0x0003e20000100a00 */
[----:B0-----:R-:W-:-:S06]  /*4690*/  CS2R R6, SRZ ;  /* 0x0000000000067805 */ /* 0x001fcc000001ff00 */
[----:B------:R0:W3:Y:S01]  /*46a0*/  @!P2 LDG.E.64 R6, desc[UR10][R28.64] ;  /* 0x0000000a1c06a981 */ /* 0x0000e2000c1e1b00 */
[----:B--2---:R-:W-:Y:S02]  /*46b0*/  CS2R R8, SRZ ;  /* 0x0000000000087805 */ /* 0x004fe4000001ff00 */
[----:B-1----:R-:W-:-:S04]  /*46c0*/  CS2R R10, SRZ ;  /* 0x00000000000a7805 */ /* 0x002fc8000001ff00 */
[----:B------:R-:W2:Y:S04]  /*46d0*/  @!P1 LDG.E.64 R8, desc[UR10][R26.64] ;  /* 0x0000000a1a089981 */ /* 0x000ea8000c1e1b00 */
[----:B------:R1:W2:Y:S01]  /*46e0*/  @!P1 LDG.E.64 R10, desc[UR10][R24.64] ;  /* 0x0000000a180a9981 */ /* 0x0002a2000c1e1b00 */
[----:B------:R-:W-:Y:S02]  /*46f0*/  MOV R22, R108 ;  /* 0x0000006c00167202 */ /* 0x000fe40000000f00 */
[----:B------:R-:W-:Y:S02]  /*4700*/  CS2R R20, SRZ ;  /* 0x0000000000147805 */ /* 0x000fe4000001ff00 */
[----:B------:R-:W-:Y:S02]  /*4710*/  MOV R23, R109 ;  /* 0x0000006d00177202 */ /* 0x000fe40000000f00 */
[----:B------:R-:W-:-:S02]  /*4720*/  CS2R R108, SRZ ;  /* 0x00000000006c7805 */ /* 0x000fc4000001ff00 */
[----:B------:R-:W-:Y:S02]  /*4730*/  MOV R76, R90 ;  /* 0x0000005a004c7202 */ /* 0x000fe40000000f00 */
[----:B------:R-:W-:Y:S02]  /*4740*/  MOV R77, R91 ;  /* 0x0000005b004d7202 */ /* 0x000fe40000000f00 */
[----:B------:R-:W-:Y:S02]  /*4750*/  CS2R R90, SRZ ;  /* 0x00000000005a7805 */ /* 0x000fe4000001ff00 */
[----:B----4-:R-:W-:Y:S02]  /*4760*/  @!P0 MOV R107, R14 ;  /* 0x0000000e006b8202 */ /* 0x010fe40000000f00 */
[----:B------:R-:W-:Y:S01]  /*4770*/  @!P0 MOV R21, R15 ;  /* 0x0000000f00158202 */ /* 0x000fe20000000f00 */
[----:B------:R4:W-:Y:S01]  /*4780*/  STL.64 [R1+0x1b8], R2 ;  /* 0x0001b80201007387 */ /* 0x0009e20000100a00 */
[----:B------:R-:W-:-:S03]  /*4790*/  @!P2 MOV R90, R4 ;  /* 0x00000004005aa202 */ /* 0x000fc60000000f00 */
[----:B------:R0:W-:Y:S01]  /*47a0*/  STL.64 [R1+0xc0], R4 ;  /* 0x0000c00401007387 */ /* 0x0001e20000100a00 */
[----:B------:R-:W-:Y:S02]  /*47b0*/  @!P2 MOV R91, R5 ;  /* 0x00000005005ba202 */ /* 0x000fe40000000f00 */
[----:B----4-:R-:W-:Y:S02]  /*47c0*/  CS2R R2, SRZ ;  /* 0x0000000000027805 */ /* 0x010fe4000001ff00 */
[----:B0-----:R-:W-:Y:S02]  /*47d0*/  CS2R R4, SRZ ;  /* 0x0000000000047805 */ /* 0x001fe4000001ff00 */
[----:B---3--:R-:W-:Y:S02]  /*47e0*/  @!P0 MOV R108, R12 ;  /* 0x0000000c006c8202 */ /* 0x008fe40000000f00 */
[----:B------:R-:W-:Y:S02]  /*47f0*/  @!P0 MOV R109, R13 ;  /* 0x0000000d006d8202 */ /* 0x000fe40000000f00 */
[----:B------:R-:W-:-:S13]  /*4800*/  LOP3.LUT P0, RZ, R95, 0x4000000, RZ, 0xc0, !PT ;  /* 0x040000005fff7812 */ /* 0x000fda000780c0ff */
[----:B------:R0:W3:Y:S04]  /*4810*/  @!P0 LDG.E.64 R2, desc[UR10][R18.64] ;  /* 0x0000000a12028981 */ /* 0x0000e8000c1e1b00 */
[----:B------:R-:W4:Y:S01]  /*4820*/  @!P0 LDG.E.64 R4, desc[UR10][R16.64] ;  /* 0x0000000a10048981 */ /* 0x000f22000c1e1b00 */
[----:B------:R-:W-:Y:S02]  /*4830*/  MOV R28, R92 ;  /* 0x0000005c001c7202 */ /* 0x000fe40000000f00 */
[----:B------:R-:W-:Y:S01]  /*4840*/  MOV R29, R93 ;  /* 0x0000005d001d7202 */ /* 0x000fe20000000f00 */
[----:B------:R0:W-:Y:S01]  /*4850*/  STL [R1+0x298], R21 ;  /* 0x0002981501007387 */ /* 0x0001e20000100800 */
[----:B-1----:R-:W-:Y:S01]  /*4860*/  MOV R24, R28 ;  /* 0x0000001c00187202 */ /* 0x002fe20000000f00 */
[----:B------:R-:W-:Y:S01]  /*4870*/  UIMAD.WIDE UR6, UR8, 0x8, UR6 ;  /* 0x00000008080678a5 */ /* 0x000fe2000f8e0206 */
[----:B------:R-:W-:-:S02]  /*4880*/  MOV R25, R29 ;  /* 0x0000001d00197202 */ /* 0x000fc40000000f00 */
[----:B------:R-:W-:Y:S02]  /*4890*/  MOV R26, R76 ;  /* 0x0000004c001a7202 */ /* 0x000fe40000000f00 */
[----:B------:R-:W-:Y:S02]  /*48a0*/  MOV R27, R77 ;  /* 0x0000004d001b7202 */ /* 0x000fe40000000f00 */
[----:B------:R-:W-:Y:S01]  /*48b0*/  MOV R28, R78 ;  /* 0x0000004e001c7202 */ /* 0x000fe20000000f00 */
[----:B0-----:R-:W-:Y:S01]  /*48c0*/  HFMA2 R21, -RZ, RZ, 0, 0 ;  /* 0x00000000ff157431 */ /* 0x001fe200000001ff */
[----:B------:R-:W-:Y:S02]  /*48d0*/  MOV R29, R79 ;  /* 0x0000004f001d7202 */ /* 0x000fe40000000f00 */
[----:B------:R-:W-:Y:S02]  /*48e0*/  MOV R76, R98 ;  /* 0x00000062004c7202 */ /* 0x000fe40000000f00 */
[----:B------:R-:W-:-:S02]  /*48f0*/  MOV R77, R99 ;  /* 0x00000063004d7202 */ /* 0x000fc40000000f00 */
[----:B------:R-:W-:Y:S02]  /*4900*/  CS2R R98, SRZ ;  /* 0x0000000000627805 */ /* 0x000fe4000001ff00 */
[----:B------:R-:W-:Y:S02]  /*4910*/  MOV R78, R100 ;  /* 0x00000064004e7202 */ /* 0x000fe40000000f00 */
[----:B------:R-:W-:Y:S02]  /*4920*/  MOV R79, R101 ;  /* 0x00000065004f7202 */ /* 0x000fe40000000f00 */
[----:B------:R-:W-:Y:S02]  /*4930*/  CS2R R100, SRZ ;  /* 0x0000000000647805 */ /* 0x000fe4000001ff00 */
[----:B------:R-:W-:Y:S02]  /*4940*/  CS2R R18, SRZ ;  /* 0x0000000000127805 */ /* 0x000fe4000001ff00 */
[----:B--2---:R-:W-:-:S02]  /*4950*/  @!P1 MOV R98, R8 ;  /* 0x0000000800629202 */ /* 0x004fc40000000f00 */
[----:B------:R-:W-:Y:S02]  /*4960*/  CS2R R92, SRZ ;  /* 0x00000000005c7805 */ /* 0x000fe4000001ff00 */
[----:B------:R-:W-:Y:S01]  /*4970*/  @!P1 MOV R99, R9 ;  /* 0x0000000900639202 */ /* 0x000fe20000000f00 */
[----:B------:R0:W2:Y:S01]  /*4980*/  @!P4 LDG.E.64 R20, desc[UR10][R76.64] ;  /* 0x0000000a4c14c981 */ /* 0x0000a2000c1e1b00 */
[----:B------:R-:W-:Y:S02]  /*4990*/  @!P1 MOV R100, R10 ;  /* 0x0000000a00649202 */ /* 0x000fe40000000f00 */
[----:B------:R-:W-:Y:S01]  /*49a0*/  @!P1 MOV R101, R11 ;  /* 0x0000000b00659202 */ /* 0x000fe20000000f00 */
[----:B------:R1:W2:Y:S01]  /*49b0*/  @!P4 LDG.E.64 R18, desc[UR10][R78.64] ;  /* 0x0000000a4e12c981 */ /* 0x0002a2000c1e1b00 */
[----:B------:R-:W-:Y:S02]  /*49c0*/  LOP3.LUT P1, RZ, R95, 0x8000000, RZ, 0xc0, !PT ;  /* 0x080000005fff7812 */ /* 0x000fe4000782c0ff */
[----:B------:R-:W-:-:S02]  /*49d0*/  @!P2 MOV R92, R6 ;  /* 0x00000006005ca202 */ /* 0x000fc40000000f00 */
[----:B------:R-:W-:Y:S02]  /*49e0*/  @!P2 MOV R93, R7 ;  /* 0x00000007005da202 */ /* 0x000fe40000000f00 */
[----:B0-----:R-:W-:Y:S01]  /*49f0*/  MOV R76, UR6 ;  /* 0x00000006004c7c02 */ /* 0x001fe20008000f00 */
[----:B------:R0:W-:Y:S01]  /*4a00*/  STL.64 [R1+0x1c0], R6 ;  /* 0x0001c00601007387 */ /* 0x0001e20000100a00 */
[----:B------:R-:W-:Y:S01]  /*4a10*/  MOV R77, UR7 ;  /* 0x00000007004d7c02 */ /* 0x000fe20008000f00 */
[----:B------:R-:W4:Y:S01]  /*4a20*/  LDCU.U8 UR6, c[0x0][0x414] ;  /* 0x00008280ff0677ac */ /* 0x000f220008000000 */
[----:B------:R-:W-:Y:S01]  /*4a30*/  LOP3.LUT P2, RZ, R95, 0x10000000, RZ, 0xc0, !PT ;  /* 0x100000005fff7812 */ /* 0x000fe2000784c0ff */
[----:B-1----:R-:W1:Y:S03]  /*4a40*/  S2R R79, SR_TID.X ;  /* 0x00000000004f7919 */ /* 0x002e660000002100 */
[----:B------:R-:W2:Y:S01]  /*4a50*/  LDG.E.64 R76, desc[UR10][R76.64] ;  /* 0x0000000a4c4c7981 */ /* 0x000ea2000c1e1b00 */
[----:B0-----:R-:W-:-:S03]  /*4a60*/  CS2R R6, SRZ ;  /* 0x0000000000067805 */ /* 0x001fc6000001ff00 */
[----:B------:R0:W-:Y:S04]  /*4a70*/  STL.64 [R1+0x1c8], R10 ;  /* 0x0001c80a01007387 */ /* 0x0001e80000100a00 */
[----:B------:R0:W-:Y:S04]  /*4a80*/  STL.64 [R1+0xd0], R14 ;  /* 0x0000d00e01007387 */ /* 0x0001e80000100a00 */
[----:B------:R-:W2:Y:S01]  /*4a90*/  @!P1 LDG.E.64 R6, desc[UR10][R120.64] ;  /* 0x0000000a78069981 */ /* 0x000ea2000c1e1b00 */
[----:B0-----:R-:W-:Y:S02]  /*4aa0*/  CS2R R10, SRZ ;  /* 0x00000000000a7805 */ /* 0x001fe4000001ff00 */
[----:B------:R-:W-:-:S04]  /*4ab0*/  CS2R R14, SRZ ;  /* 0x00000000000e7805 */ /* 0x000fc8000001ff00 */
[----:B------:R-:W2:Y:S04]  /*4ac0*/  @!P2 LDG.E.64 R10, desc[UR10][R124.64] ;  /* 0x0000000a7c0aa981 */ /* 0x000ea8000c1e1b00 */
[----:B------:R-:W2:Y:S04]  /*4ad0*/  @!P3 LDG.E.64 R14, desc[UR10][R24.64] ;  /* 0x0000000a180eb981 */ /* 0x000ea8000c1e1b00 */
[----:B------:R0:W-:Y:S04]  /*4ae0*/  STL.64 [R1+0xc8], R8 ;  /* 0x0000c80801007387 */ /* 0x0001e80000100a00 */
[----:B------:R0:W-:Y:S01]  /*4af0*/  STL.64 [R1+0x1d0], R12 ;  /* 0x0001d00c01007387 */ /* 0x0001e20000100a00 */
[----:B------:R-:W-:-:S02]  /*4b00*/  CS2R R16, SRZ ;  /* 0x0000000000107805 */ /* 0x000fc4000001ff00 */
[----:B-1----:R-:W-:Y:S02]  /*4b10*/  LOP3.LUT R78, R79, 0xffff, RZ, 0xc0, !PT ;  /* 0x0000ffff4f4e7812 */ /* 0x002fe400078ec0ff */
[----:B------:R-:W-:Y:S01]  /*4b20*/  MOV R95, RZ ;  /* 0x000000ff005f7202 */ /* 0x000fe20000000f00 */
[----:B------:R-:W5:Y:S01]  /*4b30*/  LDL R125, [R1+0x26c] ;  /* 0x00026c00017d7983 */ /* 0x000f620000100800 */
[----:B0-----:R-:W-:-:S03]  /*4b40*/  CS2R R8, SRZ ;  /* 0x0000000000087805 */ /* 0x001fc6000001ff00 */
[----:B------:R0:W2:Y:S01]  /*4b50*/  @!P3 LDG.E.64 R16, desc[UR10][R26.64] ;  /* 0x0000000a1a10b981 */ /* 0x0000a2000c1e1b00 */
[----:B------:R-:W-:-:S03]  /*4b60*/  CS2R R12, SRZ ;  /* 0x00000000000c7805 */ /* 0x000fc6000001ff00 */
[----:B------:R-:W5:Y:S04]  /*4b70*/  LDL R124, [R1+0x274] ;  /* 0x00027400017c7983 */ /* 0x000f680000100800 */
[----:B------:R1:W2:Y:S04]  /*4b80*/  @!P1 LDG.E.64 R8, desc[UR10][R122.64] ;  /* 0x0000000a7a089981 */ /* 0x0002a8000c1e1b00 */
[----:B------:R1:W2:Y:S01]  /*4b90*/  @!P2 LDG.E.64 R12, desc[UR10][R22.64] ;  /* 0x0000000a160ca981 */ /* 0x0002a2000c1e1b00 */
[----:B0-----:R-:W-:Y:S01]  /*4ba0*/  CS2R R26, SRZ ;  /* 0x00000000001a7805 */ /* 0x001fe2000001ff00 */
[----:B------:R-:W-:Y:S01]  /*4bb0*/  IMAD R78, R78, 0x925, RZ ;  /* 0x000009254e4e7824 */ /* 0x000fe200078e02ff */
[----:B------:R-:W-:Y:S01]  /*4bc0*/  CS2R R24, SRZ ;  /* 0x0000000000187805 */ /* 0x000fe2000001ff00 */
[----:B-1----:R-:W0:Y:S03]  /*4bd0*/  LDC.64 R122, c[0x0][0x3a8] ;  /* 0x0000ea00ff7a7b82 */ /* 0x002e260000000a00 */
[----:B------:R1:W2:Y:S01]  /*4be0*/  @!P6 LDG.E.64 R26, desc[UR10][R112.64] ;  /* 0x0000000a701ae981 */ /* 0x0002a2000c1e1b00 */
[----:B------:R-:W-:-:S02]  /*4bf0*/  CS2R R22, SRZ ;  /* 0x0000000000167805 */ /* 0x000fc4000001ff00 */
[----:B------:R-:W-:Y:S01]  /*4c00*/  SHF.R.U32.HI R78, RZ, 0x10, R78 ;  /* 0x00000010ff4e7819 */ /* 0x000fe2000001164e */
[----:B------:R-:W2:Y:S04]  /*4c10*/  @!P5 LDG.E.64 R24, desc[UR10][R80.64] ;  /* 0x0000000a5018d981 */ /* 0x000ea8000c1e1b00 */
[----:B------:R1:W2:Y:S02]  /*4c20*/  @!P5 LDG.E.64 R22, desc[UR10][R28.64] ;  /* 0x0000000a1c16d981 */ /* 0x0002a4000c1e1b00 */
[----:B-1----:R-:W-:Y:S02]  /*4c30*/  CS2R R112, SRZ ;  /* 0x0000000000707805 */ /* 0x002fe4000001ff00 */
[----:B------:R-:W-:Y:S02]  /*4c40*/  CS2R R28, SRZ ;  /* 0x00000000001c7805 */ /* 0x000fe4000001ff00 */
[----:B------:R-:W-:-:S04]  /*4c50*/  PRMT R78, R78, 0x9910, RZ ;  /* 0x000099104e4e7816 */ /* 0x000fc800000000ff */
[----:B------:R1:W2:Y:S01]  /*4c60*/  @!P6 LDG.E.64 R28, desc[UR10][R114.64] ;  /* 0x0000000a721ce981 */ /* 0x0002a2000c1e1b00 */
[----:B------:R-:W-:Y:S02]  /*4c70*/  IMAD R78, R78, 0x1c, RZ ;  /* 0x0000001c4e4e7824 */ /* 0x000fe400078e02ff */
[----:B-1----:R-:W-:-:S03]  /*4c80*/  HFMA2 R114, -RZ, RZ, 0, 0 ;  /* 0x00000000ff727431 */ /* 0x002fc600000001ff */
[----:B------:R-:W-:-:S04]  /*4c90*/  IADD3 R78, PT, PT, RZ, -R78, RZ ;  /* 0x8000004eff4e7210 */ /* 0x000fc80007ffe0ff */
[----:B------:R-:W-:-:S04]  /*4ca0*/  PRMT R78, R78, 0x7710, RZ ;  /* 0x000077104e4e7816 */ /* 0x000fc800000000ff */
[----:B------:R-:W-:-:S04]  /*4cb0*/  IADD3 R78, PT, PT, R78, R79, RZ ;  /* 0x0000004f4e4e7210 */ /* 0x000fc80007ffe0ff */
[----:B------:R-:W-:Y:S02]  /*4cc0*/  SHF.L.U32 R78, R78, 0x1, RZ ;  /* 0x000000014e4e7819 */ /* 0x000fe400000006ff */
[----:B------:R-:W-:Y:S02]  /*4cd0*/  MOV R80, UR13 ;  /* 0x0000000d00507c02 */ /* 0x000fe40008000f00 */
[----:B------:R-:W-:-:S05]  /*4ce0*/  LOP3.LUT R81, R78, 0xffff, RZ, 0xc0, !PT ;  /* 0x0000ffff4e517812 */ /* 0x000fca00078ec0ff */
[----:B------:R-:W-:Y:S01]  /*4cf0*/  IMAD R80, R80, 0x38, R81 ;  /* 0x0000003850507824 */ /* 0x000fe200078e0251 */
[----:B---3--:R-:W-:Y:S02]  /*4d00*/  @!P0 MOV R95, R2 ;  /* 0x00000002005f8202 */ /* 0x008fe40000000f00 */
[----:B------:R-:W-:Y:S02]  /*4d10*/  @!P0 MOV R112, R3 ;  /* 0x0000000300708202 */ /* 0x000fe40000000f00 */
[----:B----4-:R-:W-:Y:S02]  /*4d20*/  @!P0 MOV R113, R4 ;  /* 0x0000000400718202 */ /* 0x010fe40000000f00 */
[----:B------:R-:W-:Y:S02]  /*4d30*/  @!P0 MOV R114, R5 ;  /* 0x0000000500728202 */ /* 0x000fe40000000f00 */
[----:B------:R-:W-:-:S13]  /*4d40*/  ISETP.NE.AND P0, PT, RZ, UR6, PT ;  /* 0x00000006ff007c0c */ /* 0x000fda000bf05270 */
[----:B------:R-:W1:Y:S02]  /*4d50*/  @P0 LDC.64 R120, c[0x0][0x3b0] ;  /* 0x0000ec00ff780b82 */ /* 0x000e640000000a00 */
[----:B-1----:R-:W-:Y:S01]  /*4d60*/  @P0 IMAD.WIDE R78, R80, 0x2, R120 ;  /* 0x00000002504e0825 */ /* 0x002fe200078e0278 */
[----:B------:R1:W-:Y:S04]  /*4d70*/  STL.64 [R1+0xd8], R2 ;  /* 0x0000d80201007387 */ /* 0x0003e80000100a00 */
[----:B------:R-:W3:Y:S01]  /*4d80*/  @P0 LDG.E.U16 R115, desc[UR10][R78.64] ;  /* 0x0000000a4e730981 */ /* 0x000ee2000c1e1500 */
[----:B--2---:R-:W-:-:S03]  /*4d90*/  R2UR UR28, R76 ;  /* 0x000000004c1c72ca */ /* 0x004fc600000e0000 */
[----:B------:R2:W-:Y:S01]  /*4da0*/  STL.64 [R1+0xe0], R6 ;  /* 0x0000e00601007387 */ /* 0x0005e20000100a00 */
[----:B-1----:R-:W-:Y:S02]  /*4db0*/  CS2R R2, SRZ ;  /* 0x0000000000027805 */ /* 0x002fe4000001ff00 */
[----:B------:R-:W-:Y:S01]  /*4dc0*/  @!P1 MOV R2, R6 ;  /* 0x0000000600029202 */ /* 0x000fe20000000f00 */
[----:B------:R1:W-:Y:S01]  /*4dd0*/  STL.64 [R1+0xe8], R10 ;  /* 0x0000e80a01007387 */ /* 0x0003e20000100a00 */
[----:B------:R-:W-:Y:S02]  /*4de0*/  @!P1 MOV R3, R7 ;  /* 0x0000000700039202 */ /* 0x000fe40000000f00 */
[----:B--2---:R-:W-:Y:S02]  /*4df0*/  CS2R R6, SRZ ;  /* 0x0000000000067805 */ /* 0x004fe4000001ff00 */
[----:B------:R-:W-:Y:S01]  /*4e00*/  @!P2 MOV R6, R10 ;  /* 0x0000000a0006a202 */ /* 0x000fe20000000f00 */
[----:B------:R2:W-:Y:S01]  /*4e10*/  STL.64 [R1+0xf0], R14 ;  /* 0x0000f00e01007387 */ /* 0x0005e20000100a00 */
[----:B------:R-:W-:-:S03]  /*4e20*/  @!P2 MOV R7, R11 ;  /* 0x0000000b0007a202 */ /* 0x000fc60000000f00 */
[----:B------:R4:W-:Y:S01]  /*4e30*/  STL.64 [R1+0x1d8], R4 ;  /* 0x0001d80401007387 */ /* 0x0009e20000100a00 */
[----:B-1----:R-:W-:-:S03]  /*4e40*/  CS2R R10, SRZ ;  /* 0x00000000000a7805 */ /* 0x002fc6000001ff00 */
[----:B------:R1:W-:Y:S01]  /*4e50*/  STL.64 [R1+0xf8], R18 ;  /* 0x0000f81201007387 */ /* 0x0003e20000100a00 */
[----:B------:R-:W-:Y:S02]  /*4e60*/  @!P3 MOV R11, R15 ;  /* 0x0000000f000bb202 */ /* 0x000fe40000000f00 */
[----:B--2---:R-:W-:Y:S01]  /*4e70*/  MOV R15, UR28 ;  /* 0x0000001c000f7c02 */ /* 0x004fe20008000f00 */
[----:B------:R-:W-:Y:S04]  /*4e80*/  STL [R1+0x220], R81 ;  /* 0x0002205101007387 */ /* 0x000fe80000100800 */
[----:B------:R-:W-:Y:S01]  /*4e90*/  FFMA.FTZ R77, -R15, UR28, R77 ;  /* 0x0000001c0f4d7c23 */ /* 0x000fe2000801014d */
[----:B----4-:R-:W-:Y:S01]  /*4ea0*/  CS2R R4, SRZ ;  /* 0x0000000000047805 */ /* 0x010fe2000001ff00 */
[----:B------:R-:W2:Y:S04]  /*4eb0*/  @P0 LDG.E.U16 R78, desc[UR10][R78.64+0x2] ;  /* 0x0000020a4e4e0981 */ /* 0x000ea8000c1e1500 */
[----:B------:R4:W5:Y:S01]  /*4ec0*/  LDL R120, [R1+0x238] ;  /* 0x0002380001787983 */ /* 0x0009620000100800 */
[----:B------:R-:W-:-:S02]  /*4ed0*/  @!P1 MOV R4, R8 ;  /* 0x0000000800049202 */ /* 0x000fc40000000f00 */
[----:B------:R-:W-:Y:S01]  /*4ee0*/  @!P1 MOV R5, R9 ;  /* 0x0000000900059202 */ /* 0x000fe20000000f00 */
[----:B------:R4:W5:Y:S01]  /*4ef0*/  LDL R121, [R1+0x23c] ;  /* 0x00023c0001797983 */ /* 0x0009620000100800 */
[----:B------:R-:W-:-:S13]  /*4f00*/  FSETP.GTU.FTZ.AND P1, PT, R77, RZ, PT ;  /* 0x000000ff4d00720b */ /* 0x000fda0003f3c000 */
[----:B------:R-:W-:-:S05]  /*4f10*/  VOTEU.ANY UP0, P1 ;  /* 0x0000000000ff7886 */ /* 0x000fca0000800100 */
[----:B------:R-:W0:Y:S01]  /*4f20*/  @UP0 LDCU UR5, c[0x0][0x3c0] ;  /* 0x00007800ff0507ac */ /* 0x000e220008000800 */
[----:B------:R-:W-:Y:S01]  /*4f30*/  PLOP3.LUT P1, PT, PT, PT, UP0, 0x80, 0x8 ;  /* 0x000000000008781c */ /* 0x000fe20003f2f008 */
[----:B------:R-:W-:Y:S01]  /*4f40*/  HFMA2 R15, -RZ, RZ, 0, 0 ;  /* 0x00000000ff0f7431 */ /* 0x000fe200000001ff */
[----:B------:R-:W-:Y:S01]  /*4f50*/  @!P3 MOV R10, R14 ;  /* 0x0000000e000ab202 */ /* 0x000fe20000000f00 */
[----:B------:R-:W-:Y:S01]  /*4f60*/  HFMA2 R14, -RZ, RZ, 0, 0 ;  /* 0x00000000ff0e7431 */ /* 0x000fe200000001ff */
[----:B------:R-:W-:Y:S02]  /*4f70*/  @!P4 MOV R14, R18 ;  /* 0x00000012000ec202 */ /* 0x000fe40000000f00 */
[----:B------:R-:W-:Y:S02]  /*4f80*/  @!P4 MOV R15, R19 ;  /* 0x00000013000fc202 */ /* 0x000fe40000000f00 */
[----:B-1----:R-:W-:Y:S01]  /*4f90*/  CS2R R18, SRZ ;  /* 0x0000000000127805 */ /* 0x002fe2000001ff00 */
[----:B------:R1:W-:Y:S01]  /*4fa0*/  STL.64 [R1+0x100], R22 ;  /* 0x0001001601007387 */ /* 0x0003e20000100a00 */
[----:B------:R-:W-:-:S02]  /*4fb0*/  @!P5 MOV R18, R22 ;  /* 0x000000160012d202 */ /* 0x000fc40000000f00 */
[----:B------:R-:W-:Y:S01]  /*4fc0*/  @!P5 MOV R19, R23 ;  /* 0x000000170013d202 */ /* 0x000fe20000000f00 */
[----:B------:R4:W-:Y:S01]  /*4fd0*/  STL.64 [R1+0x108], R26 ;  /* 0x0001081a01007387 */ /* 0x0009e20000100a00 */
[----:B0-----:R-:W-:Y:S01]  /*4fe0*/  @P1 FADD.FTZ R77, R77, UR5 ;  /* 0x000000054d4d1e21 */ /* 0x001fe20008010000 */
[----:B-1----:R-:W-:Y:S02]  /*4ff0*/  CS2R R22, SRZ ;  /* 0x0000000000167805 */ /* 0x002fe4000001ff00 */
[----:B------:R-:W-:Y:S02]  /*5000*/  @!P6 MOV R22, R26 ;  /* 0x0000001a0016e202 */ /* 0x000fe40000000f00 */
[----:B----4-:R-:W0:Y:S01]  /*5010*/  @P1 MUFU.RSQ R26, R77 ;  /* 0x0000004d001a1308 */ /* 0x010e220000001400 */
[----:B------:R-:W-:Y:S01]  /*5020*/  IMAD.WIDE R80, R80, 0x2, R122 ;  /* 0x0000000250507825 */ /* 0x000fe200078e027a */
[----:B------:R-:W-:Y:S01]  /*5030*/  @!P6 MOV R23, R27 ;  /* 0x0000001b0017e202 */ /* 0x000fe20000000f00 */
[----:B------:R1:W5:Y:S04]  /*5040*/  LDL R122, [R1+0x244] ;  /* 0x00024400017a7983 */ /* 0x0003680000100800 */
[----:B------:R-:W4:Y:S04]  /*5050*/  LDG.E.U16 R79, desc[UR10][R80.64] ;  /* 0x0000000a504f7981 */ /* 0x000f28000c1e1500 */
[----:B------:R1:W5:Y:S04]  /*5060*/  LDL R123, [R1+0x298] ;  /* 0x00029800017b7983 */ /* 0x0003680000100800 */
[----:B------:R-:W4:Y:S01]  /*5070*/  LDG.E.U16 R80, desc[UR10][R80.64+0x2] ;  /* 0x0000020a50507981 */ /* 0x000f22000c1e1500 */
[----:B0-----:R-:W-:-:S02]  /*5080*/  @P1 R2UR UR5, R26 ;  /* 0x000000001a0512ca */ /* 0x001fc400000e0000 */
[----:B------:R-:W-:Y:S01]  /*5090*/  CS2R R26, SRZ ;  /* 0x00000000001a7805 */ /* 0x000fe2000001ff00 */
[----:B------:R1:W5:Y:S01]  /*50a0*/  LDL R81, [R1+0x25c] ;  /* 0x00025c0001517983 */ /* 0x0003620000100800 */
[----:B---3--:R-:W-:-:S03]  /*50b0*/  @P0 SHF.L.U32 R26, R115, 0x10, RZ ;  /* 0x00000010731a0819 */ /* 0x008fc600000006ff */
[----:B------:R1:W5:Y:S04]  /*50c0*/  LDL R115, [R1+0x260] ;  /* 0x0002600001737983 */ /* 0x0003680000100800 */
[----:B------:R-:W-:Y:S01]  /*50d0*/  STL.64 [R1+0x208], R28 ;  /* 0x0002081c01007387 */ /* 0x000fe20000100a00 */
[----:B------:R-:W-:-:S03]  /*50e0*/  UISETP.NE.AND UP1, UPT, UR6, URZ, UPT ;  /* 0x000000ff0600728c */ /* 0x000fc6000bf25270 */
[----:B------:R0:W-:Y:S04]  /*50f0*/  STL.64 [R1+0x1e0], R8 ;  /* 0x0001e00801007387 */ /* 0x0001e80000100a00 */
[----:B------:R3:W-:Y:S01]  /*5100*/  STL.64 [R1+0x1e8], R12 ;  /* 0x0001e80c01007387 */ /* 0x0007e20000100a00 */
[----:B0-----:R-:W-:Y:S02]  /*5110*/  CS2R R8, SRZ ;  /* 0x0000000000087805 */ /* 0x001fe4000001ff00 */
[----:B------:R-:W-:Y:S02]  /*5120*/  @!P2 MOV R8, R12 ;  /* 0x0000000c0008a202 */ /* 0x000fe40000000f00 */
[----:B------:R-:W-:Y:S02]  /*5130*/  @!P2 MOV R9, R13 ;  /* 0x0000000d0009a202 */ /* 0x000fe40000000f00 */
[----:B---3--:R-:W-:Y:S01]  /*5140*/  CS2R R12, SRZ ;  /* 0x00000000000c7805 */ /* 0x008fe2000001ff00 */
[----:B------:R0:W-:Y:S01]  /*5150*/  STL.64 [R1+0x1f0], R16 ;  /* 0x0001f01001007387 */ /* 0x0001e20000100a00 */
[----:B------:R-:W-:-:S02]  /*5160*/  @!P3 MOV R12, R16 ;  /* 0x00000010000cb202 */ /* 0x000fc40000000f00 */
[----:B------:R-:W-:Y:S01]  /*5170*/  @!P3 MOV R13, R17 ;  /* 0x00000011000db202 */ /* 0x000fe20000000f00 */
[----:B------:R3:W-:Y:S04]  /*5180*/  STL.64 [R1+0x1f8], R20 ;  /* 0x0001f81401007387 */ /* 0x0007e80000100a00 */
[----:B------:R1:W-:Y:S01]  /*5190*/  STL.64 [R1+0x200], R24 ;  /* 0x0002001801007387 */ /* 0x0003e20000100a00 */
[----:B0-----:R-:W-:Y:S02]  /*51a0*/  CS2R R16, SRZ ;  /* 0x0000000000107805 */ /* 0x001fe4000001ff00 */
[----:B------:R-:W-:Y:S02]  /*51b0*/  @!P4 MOV R16, R20 ;  /* 0x000000140010c202 */ /* 0x000fe40000000f00 */
[----:B------:R-:W-:Y:S01]  /*51c0*/  @!P4 MOV R17, R21 ;  /* 0x000000150011c202 */ /* 0x000fe20000000f00 */
[----:B---3--:R-:W-:Y:S01]  /*51d0*/  HFMA2 R20, -RZ, RZ, 0, 0 ;  /* 0x00000000ff147431 */ /* 0x008fe200000001ff */
[----:B------:R-:W-:Y:S01]  /*51e0*/  @!P5 MOV R20, R24 ;  /* 0x000000180014d202 */ /* 0x000fe20000000f00 */
[----:B------:R-:W-:Y:S01]  /*51f0*/  HFMA2 R21, -RZ, RZ, 0, 0 ;  /* 0x00000000ff157431 */ /* 0x000fe200000001ff */
[----:B------:R-:W-:-:S02]  /*5200*/  @!P5 MOV R21, R25 ;  /* 0x000000190015d202 */ /* 0x000fc40000000f00 */
[----:B-1----:R-:W-:Y:S02]  /*5210*/  CS2R R24, SRZ ;  /* 0x0000000000187805 */ /* 0x002fe4000001ff00 */
[----:B--2---:R-:W-:Y:S02]  /*5220*/  @P0 SHF.L.U32 R27, R78, 0x10, RZ ;  /* 0x000000104e1b0819 */ /* 0x004fe400000006ff */
[----:B------:R-:W-:Y:S02]  /*5230*/  @!P6 MOV R24, R28 ;  /* 0x0000001c0018e202 */ /* 0x000fe40000000f00 */
[----:B------:R-:W-:Y:S01]  /*5240*/  @!P6 MOV R25, R29 ;  /* 0x0000001d0019e202 */ /* 0x000fe20000000f00 */
[----:B------:R-:W-:Y:S01]  /*5250*/  UMOV UR16, 0x3f800000 ;  /* 0x3f80000000107882 */ /* 0x000fe20000000000 */
[----:B------:R-:W-:Y:S01]  /*5260*/  @UP0 UMOV UR16, UR5 ;  /* 0x0000000500100c82 */ /* 0x000fe20008000000 */
[----:B----4-:R-:W-:Y:S02]  /*5270*/  SHF.L.U32 R79, R79, 0x10, RZ ;  /* 0x000000104f4f7819 */ /* 0x010fe400000006ff */
[----:B------:R-:W-:Y:S01]  /*5280*/  SHF.L.U32 R80, R80, 0x10, RZ ;  /* 0x0000001050507819 */ /* 0x000fe200000006ff */
[----:B------:R-:W-:Y:S06]  /*5290*/  BRA.U UP1, `(.L_x_1622) ;  /* 0x0000001d01487547 */ /* 0x000fec000b800000 */
[----:B------:R-:W2:Y:S01]  /*52a0*/  LDL.LU R76, [R1+0x258] ;  /* 0x00025800014c7983 */ /* 0x000ea20000300800 */
[----:B------:R-:W-:Y:S01]  /*52b0*/  FMUL.FTZ R78, R79, R84 ;  /* 0x000000544f4e7220 */ /* 0x000fe20000410000 */
[----:B-----5:R-:W-:Y:S02]  /*52c0*/  FADD.FTZ R28, R81, -UR28 ;  /* 0x8000001c511c7e21 */ /* 0x020fe40008010000 */
[----:B------:R-:W3:Y:S01]  /*52d0*/  LDL.LU R81, [R1+0x280] ;  /* 0x0002800001517983 */ /* 0x000ee20000300800 */
[----:B------:R-:W-:Y:S01]  /*52e0*/  FADD.FTZ R77, RZ, R78 ;  /* 0x0000004eff4d7221 */ /* 0x000fe20000010000 */
[----:B------:R-:W-:Y:S01]  /*52f0*/  FMUL.FTZ R28, R28, UR16 ;  /* 0x000000101c1c7c20 */ /* 0x000fe20008410000 */
[----:B--2---:R-:W-:-:S04]  /*5300*/  FADD.FTZ R29, R76, -UR28 ;  /* 0x8000001c4c1d7e21 */ /* 0x004fc80008010000 */
[----:B------:R-:W-:Y:S01]  /*5310*/  FMUL.FTZ R29, R29, UR16 ;  /* 0x000000101d1d7c20 */ /* 0x000fe20008410000 */
[----:B------:R-:W-:-:S03]  /*5320*/  FMUL.FTZ R76, R80, R83 ;  /* 0x00000053504c7220 */ /* 0x000fc60000410000 */
[----:B------:R-:W-:Y:S01]  /*5330*/  FFMA.FTZ R78, R29, R78, RZ ;  /* 0x0000004e1d4e7223 */ /* 0x000fe200000100ff */
[----:B------:R-:W-:-:S03]  /*5340*/  FADD.FTZ R77, R76, R77 ;  /* 0x0000004d4c4d7221 */ /* 0x000fc60000010000 */
[----:B------:R-:W-:Y:S01]  /*5350*/  FFMA.FTZ R78, R28, R76, R78 ;  /* 0x0000004c1c4e7223 */ /* 0x000fe2000001004e */
[----:B------:R-:W-:Y:S02]  /*5360*/  FADD.FTZ R76, R115, -UR28 ;  /* 0x8000001c734c7e21 */ /* 0x000fe40008010000 */
[----:B------:R-:W2:Y:S01]  /*5370*/  LDL.LU R115, [R1+0x27c] ;  /* 0x00027c0001737983 */ /* 0x000ea20000300800 */
        /* <DEDUP_REMOVED lines=12> */
[----:B------:R-:W4:Y:S01]  /*5440*/  LDL.LU R82, [R1+0x288] ;  /* 0x0002880001527983 */ /* 0x000f220000300800 */
[----:B------:R-:W-:Y:S02]  /*5450*/  FADD.FTZ R83, R83, R75 ;  /* 0x0000004b53537221 */ /* 0x000fe40000010000 */
[-C--:B------:R-:W-:Y:S01]  /*5460*/  FFMA.FTZ R28, R76, R75.reuse, R28 ;  /* 0x0000004b4c1c7223 */ /* 0x080fe2000001001c */
[----:B------:R-:W-:Y:S01]  /*5470*/  FMUL.FTZ R75, R80, R75 ;  /* 0x0000004b504b7220 */ /* 0x000fe20000410000 */
[----:B------:R-:W4:Y:S03]  /*5480*/  LDL.LU R125, [R1+0x284] ;  /* 0x00028400017d7983 */ /* 0x000f260000300800 */
[----:B------:R-:W-:Y:S01]  /*5490*/  FFMA.FTZ R78, R76, R75, R78 ;  /* 0x0000004b4c4e7223 */ /* 0x000fe2000001004e */
[----:B------:R-:W-:Y:S01]  /*54a0*/  FADD.FTZ R76, R124, -UR28 ;  /* 0x8000001c7c4c7e21 */ /* 0x000fe20008010000 */
[----:B------:R-:W-:Y:S01]  /*54b0*/  FADD.FTZ R77, R75, R77 ;  /* 0x0000004d4b4d7221 */ /* 0x000fe20000010000 */
[----:B------:R-:W-:Y:S01]  /*54c0*/  FADD.FTZ R84, R84, R74 ;  /* 0x0000004a54547221 */ /* 0x000fe20000010000 */
[----:B------:R-:W4:Y:S01]  /*54d0*/  LDL.LU R124, [R1+0x28c] ;  /* 0x00028c00017c7983 */ /* 0x000f220000300800 */
[----:B------:R-:W-:-:S04]  /*54e0*/  FMUL.FTZ R76, R76, UR16 ;  /* 0x000000104c4c7c20 */ /* 0x000fc80008410000 */
[-C--:B------:R-:W-:Y:S01]  /*54f0*/  FFMA.FTZ R29, R76, R74.reuse, R29 ;  /* 0x0000004a4c1d7223 */ /* 0x080fe2000001001d */
[----:B------:R-:W-:-:S04]  /*5500*/  FMUL.FTZ R74, R79, R74 ;  /* 0x0000004a4f4a7220 */ /* 0x000fc80000410000 */
[----:B------:R-:W-:Y:S01]  /*5510*/  FFMA.FTZ R78, R76, R74, R78 ;  /* 0x0000004a4c4e7223 */ /* 0x000fe2000001004e */
[----:B------:R-:W-:Y:S01]  /*5520*/  FADD.FTZ R77, R77, R74 ;  /* 0x0000004a4d4d7221 */ /* 0x000fe20000010000 */
[----:B---3--:R-:W-:Y:S02]  /*5530*/  FADD.FTZ R74, R81, -UR28 ;  /* 0x8000001c514a7e21 */ /* 0x008fe40008010000 */
[----:B------:R-:W3:Y:S01]  /*5540*/  LDL.LU R81, [R1+0x294] ;  /* 0x0002940001517983 */ /* 0x000ee20000300800 */
[----:B--2---:R-:W-:-:S03]  /*5550*/  FADD.FTZ R75, R115, -UR28 ;  /* 0x8000001c734b7e21 */ /* 0x004fc60008010000 */
[----:B------:R-:W2:Y:S01]  /*5560*/  LDL.LU R115, [R1+0x278] ;  /* 0x0002780001737983 */ /* 0x000ea20000300800 */
[----:B------:R-:W-:Y:S01]  /*5570*/  FMUL.FTZ R75, R75, UR16 ;  /* 0x000000104b4b7c20 */ /* 0x000fe20008410000 */
[----:B------:R-:W-:Y:S01]  /*5580*/  FADD.FTZ R83, R83, R73 ;  /* 0x0000004953537221 */ /* 0x000fe20000010000 */
[----:B------:R-:W-:Y:S02]  /*5590*/  FMUL.FTZ R74, R74, UR16 ;  /* 0x000000104a4a7c20 */ /* 0x000fe40008410000 */
[-C--:B------:R-:W-:Y:S01]  /*55a0*/  FFMA.FTZ R28, R75, R73.reuse, R28 ;  /* 0x000000494b1c7223 */ /* 0x080fe2000001001c */
[----:B------:R-:W-:Y:S01]  /*55b0*/  FMUL.FTZ R73, R80, R73 ;  /* 0x0000004950497220 */ /* 0x000fe20000410000 */
[----:B------:R-:W-:Y:S01]  /*55c0*/  FADD.FTZ R84, R84, R62 ;  /* 0x0000003e54547221 */ /* 0x000fe20000010000 */
[-C--:B------:R-:W-:Y:S01]  /*55d0*/  FFMA.FTZ R29, R74, R62.reuse, R29 ;  /* 0x0000003e4a1d7223 */ /* 0x080fe2000001001d */
[----:B------:R-:W-:Y:S01]  /*55e0*/  FMUL.FTZ R62, R79, R62 ;  /* 0x0000003e4f3e7220 */ /* 0x000fe20000410000 */
[----:B------:R-:W-:Y:S01]  /*55f0*/  FFMA.FTZ R78, R75, R73, R78 ;  /* 0x000000494b4e7223 */ /* 0x000fe2000001004e */
[----:B------:R-:W-:Y:S01]  /*5600*/  FADD.FTZ R77, R73, R77 ;  /* 0x0000004d494d7221 */ /* 0x000fe20000010000 */
[----:B----4-:R-:W-:-:S02]  /*5610*/  FADD.FTZ R73, R82, -UR28 ;  /* 0x8000001c52497e21 */ /* 0x010fc40008010000 */
[----:B------:R-:W4:Y:S01]  /*5620*/  LDL.LU R82, [R1+0x270] ;  /* 0x0002700001527983 */ /* 0x000f220000300800 */
[----:B------:R-:W-:Y:S01]  /*5630*/  FFMA.FTZ R78, R74, R62, R78 ;  /* 0x0000003e4a4e7223 */ /* 0x000fe2000001004e */
[----:B------:R-:W-:Y:S01]  /*5640*/  FADD.FTZ R77, R77, R62 ;  /* 0x0000003e4d4d7221 */ /* 0x000fe20000010000 */
[----:B------:R-:W-:Y:S01]  /*5650*/  FMUL.FTZ R73, R73, UR16 ;  /* 0x0000001049497c20 */ /* 0x000fe20008410000 */
[----:B------:R-:W-:Y:S02]  /*5660*/  FADD.FTZ R62, R125, -UR28 ;  /* 0x8000001c7d3e7e21 */ /* 0x000fe40008010000 */
[----:B------:R-:W4:Y:S01]  /*5670*/  LDL.LU R125, [R1+0x290] ;  /* 0x00029000017d7983 */ /* 0x000f220000300800 */
[----:B------:R-:W-:Y:S01]  /*5680*/  FADD.FTZ R83, R83, R61 ;  /* 0x0000003d53537221 */ /* 0x000fe20000010000 */
[-C--:B------:R-:W-:Y:S01]  /*5690*/  FFMA.FTZ R28, R73, R61.reuse, R28 ;  /* 0x0000003d491c7223 */ /* 0x080fe2000001001c */
[----:B------:R-:W-:Y:S01]  /*56a0*/  FMUL.FTZ R61, R80, R61 ;  /* 0x0000003d503d7220 */ /* 0x000fe20000410000 */
[----:B------:R-:W-:Y:S01]  /*56b0*/  FMUL.FTZ R62, R62, UR16 ;  /* 0x000000103e3e7c20 */ /* 0x000fe20008410000 */
[----:B------:R-:W-:-:S02]  /*56c0*/  FADD.FTZ R84, R84, R60 ;  /* 0x0000003c54547221 */ /* 0x000fc40000010000 */
[----:B------:R-:W-:Y:S01]  /*56d0*/  FFMA.FTZ R78, R73, R61, R78 ;  /* 0x0000003d494e7223 */ /* 0x000fe2000001004e */
[----:B------:R-:W-:Y:S01]  /*56e0*/  FADD.FTZ R77, R61, R77 ;  /* 0x0000004d3d4d7221 */ /* 0x000fe20000010000 */
[-C--:B------:R-:W-:Y:S01]  /*56f0*/  FMUL.FTZ R61, R79, R60.reuse ;  /* 0x0000003c4f3d7220 */ /* 0x080fe20000410000 */
[----:B------:R-:W-:Y:S01]  /*5700*/  FFMA.FTZ R29, R62, R60, R29 ;  /* 0x0000003c3e1d7223 */ /* 0x000fe2000001001d */
[----:B---3--:R-:W-:Y:S02]  /*5710*/  FADD.FTZ R60, R81, -UR28 ;  /* 0x8000001c513c7e21 */ /* 0x008fe40008010000 */
[----:B------:R-:W3:Y:S01]  /*5720*/  LDL.LU R81, [R1+0x268] ;  /* 0x0002680001517983 */ /* 0x000ee20000300800 */
[----:B--2---:R-:W-:-:S03]  /*5730*/  FADD.FTZ R74, R115, -UR28 ;  /* 0x8000001c734a7e21 */ /* 0x004fc60008010000 */
[----:B------:R-:W2:Y:S01]  /*5740*/  LDL.LU R115, [R1+0x264] ;  /* 0x0002640001737983 */ /* 0x000ea20000300800 */
[----:B------:R-:W-:Y:S01]  /*5750*/  FADD.FTZ R73, R124, -UR28 ;  /* 0x8000001c7c497e21 */ /* 0x000fe20008010000 */
[----:B------:R-:W-:Y:S01]  /*5760*/  FADD.FTZ R77, R77, R61 ;  /* 0x0000003d4d4d7221 */ /* 0x000fe20000010000 */
[----:B------:R-:W-:Y:S01]  /*5770*/  FFMA.FTZ R78, R62, R61, R78 ;  /* 0x0000003d3e4e7223 */ /* 0x000fe2000001004e */
[----:B------:R-:W-:Y:S01]  /*5780*/  FMUL.FTZ R61, R80, R59 ;  /* 0x0000003b503d7220 */ /* 0x000fe20000410000 */
[----:B------:R-:W-:Y:S01]  /*5790*/  FMUL.FTZ R73, R73, UR16 ;  /* 0x0000001049497c20 */ /* 0x000fe20008410000 */
[----:B------:R-:W-:Y:S01]  /*57a0*/  FMUL.FTZ R74, R74, UR16 ;  /* 0x000000104a4a7c20 */ /* 0x000fe20008410000 */
[----:B------:R-:W-:Y:S01]  /*57b0*/  FADD.FTZ R83, R83, R59 ;  /* 0x0000003b53537221 */ /* 0x000fe20000010000 */
[----:B------:R-:W-:Y:S01]  /*57c0*/  FADD.FTZ R77, R61, R77 ;  /* 0x0000004d3d4d7221 */ /* 0x000fe20000010000 */
[----:B------:R-:W-:Y:S01]  /*57d0*/  FFMA.FTZ R78, R73, R61, R78 ;  /* 0x0000003d494e7223 */ /* 0x000fe2000001004e */
[----:B------:R-:W-:Y:S01]  /*57e0*/  FMUL.FTZ R61, R79, R58 ;  /* 0x0000003a4f3d7220 */ /* 0x000fe20000410000 */
[----:B------:R-:W2:Y:S01]  /*57f0*/  LDL.LU R124, [R1+0x250] ;  /* 0x00025000017c7983 */ /* 0x000ea20000300800 */
[----:B------:R-:W-:Y:S01]  /*5800*/  FMUL.FTZ R60, R60, UR16 ;  /* 0x000000103c3c7c20 */ /* 0x000fe20008410000 */
[----:B------:R-:W-:Y:S01]  /*5810*/  FFMA.FTZ R59, R73, R59, R28 ;  /* 0x0000003b493b7223 */ /* 0x000fe2000001001c */
[----:B------:R-:W-:Y:S01]  /*5820*/  FADD.FTZ R77, R77, R61 ;  /* 0x0000003d4d4d7221 */ /* 0x000fe20000010000 */
[----:B------:R-:W-:Y:S01]  /*5830*/  FFMA.FTZ R78, R74, R61, R78 ;  /* 0x0000003d4a4e7223 */ /* 0x000fe2000001004e */
[----:B------:R-:W-:Y:S01]  /*5840*/  FMUL.FTZ R61, R80, R57 ;  /* 0x00000039503d7220 */ /* 0x000fe20000410000 */
[----:B----4-:R-:W-:-:S02]  /*5850*/  FADD.FTZ R28, R82, -UR28 ;  /* 0x8000001c521c7e21 */ /* 0x010fc40008010000 */
[----:B------:R-:W4:Y:S01]  /*5860*/  LDL.LU R82, [R1+0x254] ;  /* 0x0002540001527983 */ /* 0x000f220000300800 */
[----:B------:R-:W-:Y:S01]  /*5870*/  FADD.FTZ R77, R61, R77 ;  /* 0x0000004d3d4d7221 */ /* 0x000fe20000010000 */
[----:B------:R-:W-:Y:S01]  /*5880*/  FFMA.FTZ R78, R60, R61, R78 ;  /* 0x0000003d3c4e7223 */ /* 0x000fe2000001004e */
[----:B------:R-:W-:Y:S01]  /*5890*/  FMUL.FTZ R61, R79, R56 ;  /* 0x000000384f3d7220 */ /* 0x000fe20000410000 */
[----:B------:R-:W-:Y:S01]  /*58a0*/  FMUL.FTZ R73, R28, UR16 ;  /* 0x000000101c497c20 */ /* 0x000fe20008410000 */
[----:B------:R-:W-:Y:S02]  /*58b0*/  FADD.FTZ R28, R125, -UR28 ;  /* 0x8000001c7d1c7e21 */ /* 0x000fe40008010000 */
[----:B------:R-:W4:Y:S01]  /*58c0*/  LDL.LU R125, [R1+0x248] ;  /* 0x00024800017d7983 */ /* 0x000f220000300800 */
[----:B------:R-:W-:Y:S01]  /*58d0*/  FADD.FTZ R77, R77, R61 ;  /* 0x0000003d4d4d7221 */ /* 0x000fe20000010000 */
[----:B------:R-:W-:Y:S01]  /*58e0*/  FFMA.FTZ R78, R73, R61, R78 ;  /* 0x0000003d494e7223 */ /* 0x000fe2000001004e */
[----:B------:R-:W-:Y:S01]  /*58f0*/  FMUL.FTZ R61, R28, UR16 ;  /* 0x000000101c3d7c20 */ /* 0x000fe20008410000 */
[----:B------:R-:W-:Y:S01]  /*5900*/  FADD.FTZ R75, R84, R58 ;  /* 0x0000003a544b7221 */ /* 0x000fe20000010000 */
[----:B------:R-:W-:Y:S01]  /*5910*/  FADD.FTZ R28, R83, R57 ;  /* 0x00000039531c7221 */ /* 0x000fe20000010000 */
[----:B------:R-:W-:Y:S01]  /*5920*/  FFMA.FTZ R60, R60, R57, R59 ;  /* 0x000000393c3c7223 */ /* 0x000fe2000001003b */
[----:B------:R-:W-:Y:S01]  /*5930*/  FFMA.FTZ R58, R74, R58, R29 ;  /* 0x0000003a4a3a7223 */ /* 0x000fe2000001001d */
[----:B------:R-:W-:-:S03]  /*5940*/  FADD.FTZ R75, R75, R56 ;  /* 0x000000384b4b7221 */ /* 0x000fc60000010000 */
[----:B------:R-:W-:Y:S01]  /*5950*/  FFMA.FTZ R58, R73, R56, R58 ;  /* 0x00000038493a7223 */ /* 0x000fe2000001003a */
[----:B---3--:R-:W-:Y:S02]  /*5960*/  FADD.FTZ R56, R81, -UR28 ;  /* 0x8000001c51387e21 */ /* 0x008fe40008010000 */
[----:B------:R-:W3:Y:S01]  /*5970*/  LDL.LU R81, [R1+0x240] ;  /* 0x0002400001517983 */ /* 0x000ee20000300800 */
[----:B--2---:R-:W-:-:S03]  /*5980*/  FADD.FTZ R57, R115, -UR28 ;  /* 0x8000001c73397e21 */ /* 0x004fc60008010000 */
[----:B------:R-:W2:Y:S01]  /*5990*/  LDL.LU R115, [R1+0x24c] ;  /* 0x00024c0001737983 */ /* 0x000ea20000300800 */
[----:B------:R-:W-:Y:S01]  /*59a0*/  FMUL.FTZ R29, R80, R55 ;  /* 0x00000037501d7220 */ /* 0x000fe20000410000 */
[----:B------:R-:W-:-:S03]  /*59b0*/  FMUL.FTZ R62, R79, R54 ;  /* 0x000000364f3e7220 */ /* 0x000fc60000410000 */
[----:B------:R-:W-:Y:S01]  /*59c0*/  FADD.FTZ R77, R29, R77 ;  /* 0x0000004d1d4d7221 */ /* 0x000fe20000010000 */
[----:B------:R-:W-:Y:S01]  /*59d0*/  FFMA.FTZ R78, R61, R29, R78 ;  /* 0x0000001d3d4e7223 */ /* 0x000fe2000001004e */
[----:B------:R-:W-:Y:S01]  /*59e0*/  FMUL.FTZ R29, R57, UR16 ;  /* 0x00000010391d7c20 */ /* 0x000fe20008410000 */
[----:B------:R-:W-:Y:S01]  /*59f0*/  FMUL.FTZ R57, R80, R53 ;  /* 0x0000003550397220 */ /* 0x000fe20000410000 */
[----:B------:R-:W-:Y:S01]  /*5a00*/  FMUL.FTZ R56, R56, UR16 ;  /* 0x0000001038387c20 */ /* 0x000fe20008410000 */
[----:B------:R-:W-:Y:S01]  /*5a10*/  FADD.FTZ R28, R28, R55 ;  /* 0x000000371c1c7221 */ /* 0x000fe20000010000 */
[----:B------:R-:W-:Y:S01]  /*5a20*/  FFMA.FTZ R59, R29, R62, R78 ;  /* 0x0000003e1d3b7223 */ /* 0x000fe2000001004e */
[----:B------:R-:W-:Y:S01]  /*5a30*/  FADD.FTZ R74, R77, R62 ;  /* 0x0000003e4d4a7221 */ /* 0x000fe20000010000 */
[----:B------:R-:W-:Y:S01]  /*5a40*/  FFMA.FTZ R55, R61, R55, R60 ;  /* 0x000000373d377223 */ /* 0x000fe2000001003c */
[----:B------:R-:W-:Y:S01]  /*5a50*/  FADD.FTZ R61, R124, -UR28 ;  /* 0x8000001c7c3d7e21 */ /* 0x000fe20008010000 */
[----:B------:R-:W-:Y:S01]  /*5a60*/  FFMA.FTZ R60, R56, R57, R59 ;  /* 0x00000039383c7223 */ /* 0x000fe2000001003b */
[----:B------:R-:W-:Y:S01]  /*5a70*/  FADD.FTZ R74, R57, R74 ;  /* 0x0000004a394a7221 */ /* 0x000fe20000010000 */
[----:B------:R-:W-:Y:S01]  /*5a80*/  FMUL.FTZ R59, R79, R52 ;  /* 0x000000344f3b7220 */ /* 0x000fe20000410000 */
[----:B------:R-:W-:Y:S01]  /*5a90*/  FADD.FTZ R75, R75, R54 ;  /* 0x000000364b4b7221 */ /* 0x000fe20000010000 */
[----:B------:R-:W-:Y:S01]  /*5aa0*/  FFMA.FTZ R58, R29, R54, R58 ;  /* 0x000000361d3a7223 */ /* 0x000fe2000001003a */
[----:B------:R-:W-:Y:S01]  /*5ab0*/  FMUL.FTZ R57, R61, UR16 ;  /* 0x000000103d397c20 */ /* 0x000fe20008410000 */
[----:B----4-:R-:W-:Y:S01]  /*5ac0*/  FADD.FTZ R54, R82, -UR28 ;  /* 0x8000001c52367e21 */ /* 0x010fe20008010000 */
[----:B------:R-:W-:Y:S01]  /*5ad0*/  FADD.FTZ R74, R74, R59 ;  /* 0x0000003b4a4a7221 */ /* 0x000fe20000010000 */
[----:B------:R-:W-:Y:S01]  /*5ae0*/  FMUL.FTZ R29, R80, R51 ;  /* 0x00000033501d7220 */ /* 0x000fe20000410000 */
[----:B------:R-:W-:Y:S01]  /*5af0*/  FFMA.FTZ R59, R57, R59, R60 ;  /* 0x0000003b393b7223 */ /* 0x000fe2000001003c */
[----:B------:R-:W-:Y:S01]  /*5b00*/  FMUL.FTZ R54, R54, UR16 ;  /* 0x0000001036367c20 */ /* 0x000fe20008410000 */
        /* <DEDUP_REMOVED lines=9> */
[----:B------:R-:W-:Y:S01]  /*5ba0*/  FADD.FTZ R74, R74, R59 ;  /* 0x0000003b4a4a7221 */ /* 0x000fe20000010000 */
[----:B------:R-:W-:Y:S01]  /*5bb0*/  FMUL.FTZ R53, R80, R49 ;  /* 0x0000003150357220 */ /* 0x000fe20000410000 */
[----:B------:R-:W-:Y:S01]  /*5bc0*/  FADD.FTZ R28, R28, R51 ;  /* 0x000000331c1c7221 */ /* 0x000fe20000010000 */
[----:B------:R-:W-:Y:S01]  /*5bd0*/  FFMA.FTZ R59, R29, R59, R56 ;  /* 0x0000003b1d3b7223 */ /* 0x000fe20000010038 */
[----:B------:R-:W-:Y:S01]  /*5be0*/  FFMA.FTZ R55, R54, R51, R55 ;  /* 0x0000003336377223 */ /* 0x000fe20000010037 */
[----:B---3--:R-:W-:Y:S01]  /*5bf0*/  FADD.FTZ R51, R81, -UR28 ;  /* 0x8000001c51337e21 */ /* 0x008fe20008010000 */
[----:B------:R-:W-:Y:S01]  /*5c00*/  FADD.FTZ R74, R53, R74 ;  /* 0x0000004a354a7221 */ /* 0x000fe20000010000 */
[----:B------:R-:W-:Y:S01]  /*5c10*/  FADD.FTZ R75, R75, R50 ;  /* 0x000000324b4b7221 */ /* 0x000fe20000010000 */
[----:B------:R-:W-:Y:S01]  /*5c20*/  FFMA.FTZ R29, R29, R50, R58 ;  /* 0x000000321d1d7223 */ /* 0x000fe2000001003a */
[----:B------:R-:W-:Y:S01]  /*5c30*/  FMUL.FTZ R54, R51, UR16 ;  /* 0x0000001033367c20 */ /* 0x000fe20008410000 */
[----:B------:R-:W-:Y:S01]  /*5c40*/  FADD.FTZ R50, R122, -UR28 ;  /* 0x8000001c7a327e21 */ /* 0x000fe20008010000 */
[----:B------:R-:W-:Y:S01]  /*5c50*/  FADD.FTZ R28, R28, R49 ;  /* 0x000000311c1c7221 */ /* 0x000fe20000010000 */
[----:B------:R-:W-:-:S02]  /*5c60*/  FMUL.FTZ R56, R80, R47 ;  /* 0x0000002f50387220 */ /* 0x000fc40000410000 */
[----:B------:R-:W-:Y:S01]  /*5c70*/  FMUL.FTZ R51, R50, UR16 ;  /* 0x0000001032337c20 */ /* 0x000fe20008410000 */
[----:B------:R-:W-:Y:S01]  /*5c80*/  FMUL.FTZ R50, R79, R46 ;  /* 0x0000002e4f327220 */ /* 0x000fe20000410000 */
[----:B------:R-:W-:Y:S01]  /*5c90*/  FADD.FTZ R75, R75, R48 ;  /* 0x000000304b4b7221 */ /* 0x000fe20000010000 */
[----:B------:R-:W-:Y:S01]  /*5ca0*/  FFMA.FTZ R29, R54, R48, R29 ;  /* 0x00000030361d7223 */ /* 0x000fe2000001001d */
[----:B------:R-:W-:Y:S01]  /*5cb0*/  FADD.FTZ R116, R116, -UR28 ;  /* 0x8000001c74747e21 */ /* 0x000fe20008010000 */
[----:B------:R-:W-:Y:S01]  /*5cc0*/  FADD.FTZ R28, R28, R47 ;  /* 0x0000002f1c1c7221 */ /* 0x000fe20000010000 */
[----:B------:R-:W-:Y:S01]  /*5cd0*/  FADD.FTZ R117, R117, -UR28 ;  /* 0x8000001c75757e21 */ /* 0x000fe20008010000 */
[----:B------:R-:W-:Y:S01]  /*5ce0*/  FADD.FTZ R75, R75, R46 ;  /* 0x0000002e4b4b7221 */ /* 0x000fe20000010000 */
[----:B------:R-:W-:Y:S02]  /*5cf0*/  FADD.FTZ R118, R118, -UR28 ;  /* 0x8000001c76767e21 */ /* 0x000fe40008010000 */
[----:B------:R-:W-:Y:S01]  /*5d00*/  FMUL.FTZ R117, R117, UR16 ;  /* 0x0000001075757c20 */ /* 0x000fe20008410000 */
[----:B------:R-:W-:Y:S01]  /*5d10*/  FADD.FTZ R28, R28, R45 ;  /* 0x0000002d1c1c7221 */ /* 0x000fe20000010000 */
[----:B------:R-:W-:Y:S01]  /*5d20*/  FADD.FTZ R119, R119, -UR28 ;  /* 0x8000001c77777e21 */ /* 0x000fe20008010000 */
[----:B------:R-:W-:Y:S01]  /*5d30*/  FADD.FTZ R75, R75, R44 ;  /* 0x0000002c4b4b7221 */ /* 0x000fe20000010000 */
[----:B------:R-:W-:-:S02]  /*5d40*/  FADD.FTZ R110, R110, -UR28 ;  /* 0x8000001c6e6e7e21 */ /* 0x000fc40008010000 */
[----:B------:R-:W-:Y:S01]  /*5d50*/  FMUL.FTZ R119, R119, UR16 ;  /* 0x0000001077777c20 */ /* 0x000fe20008410000 */
[----:B------:R-:W-:Y:S01]  /*5d60*/  FADD.FTZ R28, R28, R43 ;  /* 0x0000002b1c1c7221 */ /* 0x000fe20000010000 */
[----:B------:R-:W-:Y:S01]  /*5d70*/  FADD.FTZ R111, R111, -UR28 ;  /* 0x8000001c6f6f7e21 */ /* 0x000fe20008010000 */
[----:B------:R-:W-:Y:S01]  /*5d80*/  FADD.FTZ R75, R75, R42 ;  /* 0x0000002a4b4b7221 */ /* 0x000fe20000010000 */
[----:B------:R-:W-:Y:S02]  /*5d90*/  FADD.FTZ R105, R105, -UR28 ;  /* 0x8000001c69697e21 */ /* 0x000fe40008010000 */
[----:B------:R-:W-:Y:S01]  /*5da0*/  FMUL.FTZ R111, R111, UR16 ;  /* 0x000000106f6f7c20 */ /* 0x000fe20008410000 */
[----:B------:R-:W-:Y:S01]  /*5db0*/  FADD.FTZ R106, R106, -UR28 ;  /* 0x8000001c6a6a7e21 */ /* 0x000fe20008010000 */
[----:B------:R-:W-:Y:S01]  /*5dc0*/  FMUL.FTZ R105, R105, UR16 ;  /* 0x0000001069697c20 */ /* 0x000fe20008410000 */
[----:B------:R-:W-:Y:S01]  /*5dd0*/  FADD.FTZ R28, R28, R41 ;  /* 0x000000291c1c7221 */ /* 0x000fe20000010000 */
[----:B------:R-:W-:Y:S01]  /*5de0*/  FADD.FTZ R75, R75, R40 ;  /* 0x000000284b4b7221 */ /* 0x000fe20000010000 */
[----:B------:R-:W-:Y:S01]  /*5df0*/  FADD.FTZ R103, R103, -UR28 ;  /* 0x8000001c67677e21 */ /* 0x000fe20008010000 */
[----:B------:R-:W-:-:S03]  /*5e00*/  FADD.FTZ R104, R104, -UR28 ;  /* 0x8000001c68687e21 */ /* 0x000fc60008010000 */
        /* <DEDUP_REMOVED lines=9> */
[----:B------:R-:W-:Y:S01]  /*5ea0*/  FADD.FTZ R96, R96, -UR28 ;  /* 0x8000001c60607e21 */ /* 0x000fe20008010000 */
[----:B------:R-:W-:Y:S01]  /*5eb0*/  FADD.FTZ R28, R28, R35 ;  /* 0x000000231c1c7221 */ /* 0x000fe20000010000 */
[----:B------:R-:W-:Y:S01]  /*5ec0*/  FADD.FTZ R75, R75, R34 ;  /* 0x000000224b4b7221 */ /* 0x000fe20000010000 */
[----:B------:R-:W-:Y:S01]  /*5ed0*/  FADD.FTZ R88, R88, -UR28 ;  /* 0x8000001c58587e21 */ /* 0x000fe20008010000 */
[----:B------:R-:W-:Y:S01]  /*5ee0*/  FADD.FTZ R89, R89, -UR28 ;  /* 0x8000001c59597e21 */ /* 0x000fe20008010000 */
[----:B------:R-:W-:Y:S01]  /*5ef0*/  FADD.FTZ R28, R28, R33 ;  /* 0x000000211c1c7221 */ /* 0x000fe20000010000 */
[----:B------:R-:W-:Y:S01]  /*5f00*/  FADD.FTZ R75, R75, R32 ;  /* 0x000000204b4b7221 */ /* 0x000fe20000010000 */
[----:B------:R-:W-:Y:S01]  /*5f10*/  FADD.FTZ R86, R86, -UR28 ;  /* 0x8000001c56567e21 */ /* 0x000fe20008010000 */
[----:B------:R-:W-:-:S03]  /*5f20*/  FADD.FTZ R87, R87, -UR28 ;  /* 0x8000001c57577e21 */ /* 0x000fc60008010000 */
[----:B------:R-:W-:Y:S01]  /*5f30*/  FMUL.FTZ R86, R86, UR16 ;  /* 0x0000001056567c20 */ /* 0x000fe20008410000 */
[----:B------:R-:W-:Y:S01]  /*5f40*/  FADD.FTZ R69, R69, -UR28 ;  /* 0x8000001c45457e21 */ /* 0x000fe20008010000 */
[----:B------:R-:W-:Y:S01]  /*5f50*/  FADD.FTZ R70, R70, -UR28 ;  /* 0x8000001c46467e21 */ /* 0x000fe20008010000 */
[----:B------:R-:W-:-:S03]  /*5f60*/  FADD.FTZ R90, R90, -UR28 ;  /* 0x8000001c5a5a7e21 */ /* 0x000fc60008010000 */
[----:B------:R-:W-:Y:S01]  /*5f70*/  FMUL.FTZ R70, R70, UR16 ;  /* 0x0000001046467c20 */ /* 0x000fe20008410000 */
[----:B------:R-:W-:Y:S01]  /*5f80*/  FMUL.FTZ R90, R90, UR16 ;  /* 0x000000105a5a7c20 */ /* 0x000fe20008410000 */
[----:B------:R-:W-:Y:S01]  /*5f90*/  FADD.FTZ R91, R91, -UR28 ;  /* 0x8000001c5b5b7e21 */ /* 0x000fe20008010000 */
[----:B------:R-:W-:-:S03]  /*5fa0*/  FADD.FTZ R98, R98, -UR28 ;  /* 0x8000001c62627e21 */ /* 0x000fc60008010000 */
[----:B------:R-:W-:Y:S01]  /*5fb0*/  FMUL.FTZ R91, R91, UR16 ;  /* 0x000000105b5b7c20 */ /* 0x000fe20008410000 */
        /* <DEDUP_REMOVED lines=13> */
[----:B------:R-:W-:Y:S01]  /*6090*/  FADD.FTZ R7, R7, -UR28 ;  /* 0x8000001c07077e21 */ /* 0x000fe20008010000 */
[----:B--2---:R-:W-:-:S04]  /*60a0*/  FADD.FTZ R52, R115, -UR28 ;  /* 0x8000001c73347e21 */ /* 0x004fc80008010000 */
[----:B------:R-:W-:-:S04]  /*60b0*/  FMUL.FTZ R52, R52, UR16 ;  /* 0x0000001034347c20 */ /* 0x000fc80008410000 */
[C---:B------:R-:W-:Y:S01]  /*60c0*/  FFMA.FTZ R59, R52.reuse, R53, R59 ;  /* 0x00000035343b7223 */ /* 0x040fe2000001003b */
[----:B------:R-:W-:Y:S01]  /*60d0*/  FMUL.FTZ R53, R79, R48 ;  /* 0x000000304f357220 */ /* 0x000fe20000410000 */
[----:B------:R-:W-:Y:S01]  /*60e0*/  FFMA.FTZ R52, R52, R49, R55 ;  /* 0x0000003134347223 */ /* 0x000fe20000010037 */
[----:B------:R-:W-:Y:S02]  /*60f0*/  FADD.FTZ R49, R120, -UR28 ;  /* 0x8000001c78317e21 */ /* 0x000fe40008010000 */
[----:B------:R-:W-:Y:S01]  /*6100*/  FADD.FTZ R57, R74, R53 ;  /* 0x000000354a397221 */ /* 0x000fe20000010000 */
[----:B------:R-:W-:Y:S01]  /*6110*/  FFMA.FTZ R58, R54, R53, R59 ;  /* 0x00000035363a7223 */ /* 0x000fe2000001003b */
[----:B------:R-:W-:Y:S01]  /*6120*/  FMUL.FTZ R49, R49, UR16 ;  /* 0x0000001031317c20 */ /* 0x000fe20008410000 */
[----:B------:R-:W-:Y:S01]  /*6130*/  FADD.FTZ R48, R121, -UR28 ;  /* 0x8000001c79307e21 */ /* 0x000fe20008010000 */
[----:B------:R-:W-:Y:S01]  /*6140*/  FADD.FTZ R57, R56, R57 ;  /* 0x0000003938397221 */ /* 0x000fe20000010000 */
[----:B------:R-:W-:-:S02]  /*6150*/  FFMA.FTZ R58, R51, R56, R58 ;  /* 0x00000038333a7223 */ /* 0x000fc4000001003a */
[----:B------:R-:W-:Y:S01]  /*6160*/  FMUL.FTZ R53, R48, UR16 ;  /* 0x0000001030357c20 */ /* 0x000fe20008410000 */
[----:B------:R-:W-:Y:S01]  /*6170*/  FADD.FTZ R57, R57, R50 ;  /* 0x0000003239397221 */ /* 0x000fe20000010000 */
[----:B------:R-:W-:Y:S01]  /*6180*/  FFMA.FTZ R58, R49, R50, R58 ;  /* 0x00000032313a7223 */ /* 0x000fe2000001003a */
[----:B------:R-:W-:Y:S01]  /*6190*/  FMUL.FTZ R50, R80, R45 ;  /* 0x0000002d50327220 */ /* 0x000fe20000410000 */
[----:B------:R-:W-:Y:S01]  /*61a0*/  FFMA.FTZ R52, R51, R47, R52 ;  /* 0x0000002f33347223 */ /* 0x000fe20000010034 */
[----:B------:R-:W-:Y:S01]  /*61b0*/  FMUL.FTZ R48, R79, R44 ;  /* 0x0000002c4f307220 */ /* 0x000fe20000410000 */
[----:B------:R-:W-:Y:S01]  /*61c0*/  FMUL.FTZ R47, R116, UR16 ;  /* 0x00000010742f7c20 */ /* 0x000fe20008410000 */
[----:B------:R-:W-:Y:S01]  /*61d0*/  FADD.FTZ R57, R50, R57 ;  /* 0x0000003932397221 */ /* 0x000fe20000010000 */
[----:B------:R-:W-:Y:S01]  /*61e0*/  FFMA.FTZ R58, R53, R50, R58 ;  /* 0x00000032353a7223 */ /* 0x000fe2000001003a */
[----:B------:R-:W-:Y:S01]  /*61f0*/  FFMA.FTZ R29, R49, R46, R29 ;  /* 0x0000002e311d7223 */ /* 0x000fe2000001001d */
[----:B------:R-:W-:Y:S01]  /*6200*/  FMUL.FTZ R46, R80, R43 ;  /* 0x0000002b502e7220 */ /* 0x000fe20000410000 */
        /* <DEDUP_REMOVED lines=8> */
[----:B------:R-:W-:-:S02]  /*6290*/  FMUL.FTZ R44, R80, R41 ;  /* 0x00000029502c7220 */ /* 0x000fc40000410000 */
        /* <DEDUP_REMOVED lines=8> */
[----:B------:R-:W-:Y:S02]  /*6320*/  FMUL.FTZ R42, R80, R39 ;  /* 0x00000027502a7220 */ /* 0x000fe40000410000 */
[----:B------:R-:W-:Y:S01]  /*6330*/  FADD.FTZ R57, R57, R44 ;  /* 0x0000002c39397221 */ /* 0x000fe20000010000 */
[----:B------:R-:W-:-:S03]  /*6340*/  FFMA.FTZ R58, R43, R44, R58 ;  /* 0x0000002c2b3a7223 */ /* 0x000fc6000001003a */
[----:B------:R-:W-:Y:S01]  /*6350*/  FADD.FTZ R57, R42, R57 ;  /* 0x000000392a397221 */ /* 0x000fe20000010000 */
[----:B------:R-:W-:Y:S01]  /*6360*/  FFMA.FTZ R58, R111, R42, R58 ;  /* 0x0000002a6f3a7223 */ /* 0x000fe2000001003a */
[----:B------:R-:W-:Y:S01]  /*6370*/  FMUL.FTZ R42, R79, R38 ;  /* 0x000000264f2a7220 */ /* 0x000fe20000410000 */
[----:B------:R-:W-:Y:S01]  /*6380*/  FFMA.FTZ R52, R119, R41, R52 ;  /* 0x0000002977347223 */ /* 0x000fe20000010034 */
        /* <DEDUP_REMOVED lines=14> */
[----:B------:R-:W-:Y:S02]  /*6470*/  FADD.FTZ R57, R38, R57 ;  /* 0x0000003926397221 */ /* 0x000fe40000010000 */
[----:B------:R-:W-:Y:S01]  /*6480*/  FFMA.FTZ R58, R39, R38, R58 ;  /* 0x00000026273a7223 */ /* 0x000fe2000001003a */
[----:B------:R-:W-:Y:S01]  /*6490*/  FMUL.FTZ R38, R79, R34 ;  /* 0x000000224f267220 */ /* 0x000fe20000410000 */
[----:B------:R-:W-:Y:S01]  /*64a0*/  FFMA.FTZ R52, R41, R37, R52 ;  /* 0x0000002529347223 */ /* 0x000fe20000010034 */
[----:B------:R-:W-:Y:S01]  /*64b0*/  FFMA.FTZ R29, R103, R36, R29 ;  /* 0x00000024671d7223 */ /* 0x000fe2000001001d */
[----:B------:R-:W-:Y:S01]  /*64c0*/  FMUL.FTZ R36, R80, R33 ;  /* 0x0000002150247220 */ /* 0x000fe20000410000 */
[----:B------:R-:W-:Y:S01]  /*64d0*/  FADD.FTZ R57, R57, R38 ;  /* 0x0000002639397221 */ /* 0x000fe20000010000 */
[----:B------:R-:W-:Y:S01]  /*64e0*/  FFMA.FTZ R58, R97, R38, R58 ;  /* 0x00000026613a7223 */ /* 0x000fe2000001003a */
[----:B------:R-:W-:Y:S01]  /*64f0*/  FMUL.FTZ R37, R102, UR16 ;  /* 0x0000001066257c20 */ /* 0x000fe20008410000 */
[----:B------:R-:W-:Y:S01]  /*6500*/  FFMA.FTZ R52, R39, R35, R52 ;  /* 0x0000002327347223 */ /* 0x000fe20000010034 */
[----:B------:R-:W-:Y:S01]  /*6510*/  FADD.FTZ R57, R36, R57 ;  /* 0x0000003924397221 */ /* 0x000fe20000010000 */
[----:B------:R-:W-:Y:S01]  /*6520*/  FMUL.FTZ R35, R94, UR16 ;  /* 0x000000105e237c20 */ /* 0x000fe20008410000 */
        /* <DEDUP_REMOVED lines=17> */
[----:B------:R-:W-:-:S02]  /*6640*/  FADD.FTZ R29, R28, R31 ;  /* 0x0000001f1c1d7221 */ /* 0x000fc40000010000 */
[----:B------:R-:W-:Y:S01]  /*6650*/  FADD.FTZ R36, R37, R36 ;  /* 0x0000002425247221 */ /* 0x000fe20000010000 */
        /* <DEDUP_REMOVED lines=33> */
[----:B------:R-:W-:-:S04]  /*6870*/  FMUL.FTZ R28, R79, R100 ;  /* 0x000000644f1c7220 */ /* 0x000fc80000410000 */
[----:B------:R-:W-:Y:S01]  /*6880*/  FADD.FTZ R37, R37, R28 ;  /* 0x0000001c25257221 */ /* 0x000fe20000010000 */
[----:B------:R-:W-:Y:S01]  /*6890*/  FFMA.FTZ R30, R29, R28, R30 ;  /* 0x0000001c1d1e7223 */ /* 0x000fe2000001001e */
[----:B------:R-:W-:Y:S01]  /*68a0*/  FMUL.FTZ R28, R80, R101 ;  /* 0x00000065501c7220 */ /* 0x000fe20000410000 */
[----:B------:R-:W-:Y:S01]  /*68b0*/  FMUL.FTZ R32, R79, R108 ;  /* 0x0000006c4f207220 */ /* 0x000fe20000410000 */
[----:B------:R-:W-:Y:S02]  /*68c0*/  FFMA.FTZ R71, R90, R92, R71 ;  /* 0x0000005c5a477223 */ /* 0x000fe40000010047 */
[----:B------:R-:W-:Y:S01]  /*68d0*/  FADD.FTZ R37, R28, R37 ;  /* 0x000000251c257221 */ /* 0x000fe20000010000 */
[----:B------:R-:W-:Y:S01]  /*68e0*/  FFMA.FTZ R30, R99, R28, R30 ;  /* 0x0000001c631e7223 */ /* 0x000fe2000001001e */
[----:B------:R-:W-:Y:S01]  /*68f0*/  FADD.FTZ R28, R123, -UR28 ;  /* 0x8000001c7b1c7e21 */ /* 0x000fe20008010000 */
[----:B------:R-:W-:Y:S01]  /*6900*/  FFMA.FTZ R71, R29, R100, R71 ;  /* 0x000000641d477223 */ /* 0x000fe20000010047 */
[----:B------:R-:W-:Y:S01]  /*6910*/  FADD.FTZ R37, R37, R32 ;  /* 0x0000002025257221 */ /* 0x000fe20000010000 */
[----:B------:R-:W-:Y:S01]  /*6920*/  FFMA.FTZ R32, R107, R32, R30 ;  /* 0x000000206b207223 */ /* 0x000fe2000001001e */
[----:B------:R-:W-:Y:S01]  /*6930*/  FADD.FTZ R33, R33, R92 ;  /* 0x0000005c21217221 */ /* 0x000fe20000010000 */
[----:B------:R-:W-:Y:S01]  /*6940*/  FMUL.FTZ R30, R80, R109 ;  /* 0x0000006d501e7220 */ /* 0x000fe20000410000 */
[----:B------:R-:W-:Y:S01]  /*6950*/  FMUL.FTZ R29, R28, UR16 ;  /* 0x000000101c1d7c20 */ /* 0x000fe20008410000 */
        /* <DEDUP_REMOVED lines=17> */
[----:B------:R-:W-:Y:S01]  /*6a70*/  FFMA.FTZ R29, R29, R109, R70 ;  /* 0x0000006d1d1d7223 */ /* 0x000fe20000010046 */
        /* <DEDUP_REMOVED lines=15> */
[----:B------:R-:W-:Y:S01]  /*6b70*/  FADD.FTZ R10, R10, -UR28 ;  /* 0x8000001c0a0a7e21 */ /* 0x000fe20008010000 */
[----:B------:R-:W-:Y:S01]  /*6b80*/  FADD.FTZ R0, R0, R101 ;  /* 0x0000006500007221 */ /* 0x000fe20000010000 */
[----:B------:R-:W-:Y:S01]  /*6b90*/  FFMA.FTZ R112, R3, R5, R112 ;  /* 0x0000000503707223 */ /* 0x000fe20000010070 */
[----:B------:R-:W-:Y:S01]  /*6ba0*/  FADD.FTZ R39, R2, R39 ;  /* 0x0000002702277221 */ /* 0x000fe20000010000 */
[----:B------:R-:W-:Y:S01]  /*6bb0*/  FFMA.FTZ R30, R7, R2, R30 ;  /* 0x00000002071e7223 */ /* 0x000fe2000001001e */
[----:B------:R-:W-:Y:S01]  /*6bc0*/  FMUL.FTZ R2, R79, R12 ;  /* 0x0000000c4f027220 */ /* 0x000fe20000410000 */
[----:B------:R-:W-:Y:S01]  /*6bd0*/  FMUL.FTZ R3, R10, UR16 ;  /* 0x000000100a037c20 */ /* 0x000fe20008410000 */
[----:B------:R-:W-:Y:S01]  /*6be0*/  FADD.FTZ R31, R0, R109 ;  /* 0x0000006d001f7221 */ /* 0x000fe20000010000 */
[----:B------:R-:W-:Y:S01]  /*6bf0*/  FADD.FTZ R11, R11, -UR28 ;  /* 0x8000001c0b0b7e21 */ /* 0x000fe20008010000 */
        /* <DEDUP_REMOVED lines=47> */
[----:B------:R-:W-:Y:S01]  /*6ef0*/  FFMA.FTZ R95, R3, R20, R95 ;  /* 0x00000014035f7223 */ /* 0x000fe2000001005f */
[----:B------:R-:W-:Y:S01]  /*6f00*/  FMUL.FTZ R2, R80, R25 ;  /* 0x0000001950027220 */ /* 0x000fe20000410000 */
[----:B------:R-:W-:Y:S01]  /*6f10*/  FADD.FTZ R33, R33, R20 ;  /* 0x0000001421217221 */ /* 0x000fe20000010000 */
        /* <DEDUP_REMOVED lines=10> */
.L_x_1622:
[----:B------:R-:W2:Y:S01]  /*6fc0*/  LDL.LU R28, [R1+0x258] ;  /* 0x00025800011c7983 */ /* 0x000ea20000300800 */
[----:B-----5:R-:W-:-:S03]  /*6fd0*/  FADD.FTZ R77, R81, -UR28 ;  /* 0x8000001c514d7e21 */ /* 0x020fc60008010000 */
[----:B------:R0:W-:Y:S04]  /*6fe0*/  STL [R1+0x2a4], R66 ;  /* 0x0002a44201007387 */ /* 0x0001e80000100800 */
[----:B------:R-:W-:Y:S04]  /*6ff0*/  STL [R1+0x29c], R64 ;  /* 0x00029c4001007387 */ /* 0x000fe80000100800 */
[----:B------:R1:W-:Y:S04]  /*7000*/  STL [R1+0x2ac], R85 ;  /* 0x0002ac5501007387 */ /* 0x0003e80000100800 */
[----:B0-----:R-:W3:Y:S04]  /*7010*/  LDL.LU R66, [R1+0x27c] ;  /* 0x00027c0001427983 */ /* 0x001ee80000300800 */
[----:B------:R0:W-:Y:S04]  /*7020*/  STL [R1+0x2a8], R67 ;  /* 0x0002a84301007387 */ /* 0x0001e80000100800 */
[----:B-1----:R-:W4:Y:S04]  /*7030*/  LDL.LU R85, [R1+0x280] ;  /* 0x0002800001557983 */ /* 0x002f280000300800 */
[----:B------:R1:W-:Y:S04]  /*7040*/  STL [R1+0x2a0], R65 ;  /* 0x0002a04101007387 */ /* 0x0003e80000100800 */
[----:B0-----:R-:W4:Y:S04]  /*7050*/  LDL.LU R67, [R1+0x288] ;  /* 0x0002880001437983 */ /* 0x001f280000300800 */
[----:B-1----:R-:W4:Y:S01]  /*7060*/  LDL.LU R65, [R1+0x270] ;  /* 0x0002700001417983 */ /* 0x002f220000300800 */
        /* <DEDUP_REMOVED lines=25> */
[----:B------:R-:W-:Y:S01]  /*7200*/  FADD.FTZ R83, R115, -UR28 ;  /* 0x8000001c73537e21 */ /* 0x000fe20008010000 */
[----:B------:R-:W-:Y:S02]  /*7210*/  FADD.FTZ R76, RZ, R76 ;  /* 0x0000004cff4c7221 */ /* 0x000fe40000010000 */
[----:B------:R-:W-:Y:S01]  /*7220*/  FMUL.FTZ R84, R80, R77 ;  /* 0x0000004d50547220 */ /* 0x000fe20000410000 */
[----:B------:R-:W-:-:S03]  /*7230*/  FMUL.FTZ R83, R83, UR16 ;  /* 0x0000001053537c20 */ /* 0x000fc60008410000 */
        /* <DEDUP_REMOVED lines=14> */
[----:B------:R-:W2:Y:S01]  /*7320*/  LDL.LU R115, [R1+0x264] ;  /* 0x0002640001737983 */ /* 0x000ea20000300800 */
[----:B------:R-:W-:Y:S01]  /*7330*/  FFMA.FTZ R28, R83, R82, R28 ;  /* 0x00000052531c7223 */ /* 0x000fe2000001001c */
[----:B------:R-:W-:-:S04]  /*7340*/  FADD.FTZ R64, R76, R82 ;  /* 0x000000524c407221 */ /* 0x000fc80000010000 */
[----:B------:R0:W-:Y:S02]  /*7350*/  STL [R1+0x230], R28 ;  /* 0x0002301c01007387 */ /* 0x0001e40000100800 */
[----:B0-----:R-:W-:-:S04]  /*7360*/  FFMA.FTZ R28, R80, R84, R27 ;  /* 0x00000054501c7223 */ /* 0x001fc8000001001b */
        /* <DEDUP_REMOVED lines=8> */
[----:B------:R-:W-:-:S04]  /*73f0*/  FADD.FTZ R76, R124, -UR28 ;  /* 0x8000001c7c4c7e21 */ /* 0x000fc80008010000 */
[----:B------:R-:W-:Y:S01]  /*7400*/  FMUL.FTZ R124, R76, UR16 ;  /* 0x000000104c7c7c20 */ /* 0x000fe20008410000 */
[----:B---3--:R-:W-:Y:S02]  /*7410*/  FADD.FTZ R76, R66, -UR28 ;  /* 0x8000001c424c7e21 */ /* 0x008fe40008010000 */
[----:B------:R-:W3:Y:S01]  /*7420*/  LDL.LU R66, [R1+0x284] ;  /* 0x0002840001427983 */ /* 0x000ee20000300800 */
[----:B------:R-:W-:Y:S01]  /*7430*/  FFMA.FTZ R29, R84, R75, R29 ;  /* 0x0000004b541d7223 */ /* 0x000fe2000001001d */
[----:B------:R-:W-:-:S04]  /*7440*/  FADD.FTZ R77, RZ, R77 ;  /* 0x0000004dff4d7221 */ /* 0x000fc80000010000 */
[----:B------:R0:W-:Y:S01]  /*7450*/  STL [R1+0x228], R29 ;  /* 0x0002281d01007387 */ /* 0x0001e20000100800 */
[----:B------:R-:W-:-:S03]  /*7460*/  FMUL.FTZ R28, R80, R75 ;  /* 0x0000004b501c7220 */ /* 0x000fc60000410000 */
[----:B------:R1:W-:Y:S01]  /*7470*/  STL [R1+0x234], R64 ;  /* 0x0002344001007387 */ /* 0x0003e20000100800 */
[----:B0-----:R-:W-:Y:S01]  /*7480*/  FFMA.FTZ R29, R79, R124, R26 ;  /* 0x0000007c4f1d7223 */ /* 0x001fe2000001001a */
[----:B-1----:R-:W-:-:S03]  /*7490*/  FADD.FTZ R64, R77, R75 ;  /* 0x0000004b4d407221 */ /* 0x002fc60000010000 */
[----:B------:R-:W-:-:S06]  /*74a0*/  FMUL.FTZ R75, R29, -1.4426950216293334961 ;  /* 0xbfb8aa3b1d4b7820 */ /* 0x000fcc0000410000 */
[----:B------:R-:W0:Y:S02]  /*74b0*/  MUFU.EX2 R75, R75 ;  /* 0x0000004b004b7308 */ /* 0x000e240000000800 */
[----:B0-----:R-:W-:-:S06]  /*74c0*/  FADD.FTZ R75, R75, 1 ;  /* 0x3f8000004b4b7421 */ /* 0x001fcc0000010000 */
[----:B------:R-:W0:Y:S01]  /*74d0*/  MUFU.RCP R75, R75 ;  /* 0x0000004b004b7308 */ /* 0x000e220000001000 */
[----:B------:R-:W-:Y:S01]  /*74e0*/  FMUL.FTZ R82, R79, R82 ;  /* 0x000000524f527220 */ /* 0x000fe20000410000 */
[----:B------:R1:W-:Y:S03]  /*74f0*/  STL [R1+0x22c], R64 ;  /* 0x00022c4001007387 */ /* 0x0003e60000100800 */
[----:B------:R-:W-:Y:S01]  /*7500*/  FFMA.FTZ R78, R83, R82, R78 ;  /* 0x00000052534e7223 */ /* 0x000fe2000001004e */
[----:B0-----:R-:W-:-:S03]  /*7510*/  FMUL.FTZ R74, R75, R74 ;  /* 0x0000004a4b4a7220 */ /* 0x001fc60000410000 */
[----:B-1----:R-:W-:Y:S01]  /*7520*/  FFMA.FTZ R64, R84, R28, R78 ;  /* 0x0000001c54407223 */ /* 0x002fe2000001004e */
[----:B------:R-:W-:Y:S01]  /*7530*/  FADD.FTZ R75, -R75, 1 ;  /* 0x3f8000004b4b7421 */ /* 0x000fe20000010100 */
[----:B------:R-:W-:Y:S01]  /*7540*/  FADD.FTZ R125, R81, R82 ;  /* 0x00000052517d7221 */ /* 0x000fe20000010000 */
[----:B------:R-:W2:Y:S02]  /*7550*/  LDL.LU R83, [R1+0x250] ;  /* 0x0002500001537983 */ /* 0x000ea40000300800 */
[----:B------:R-:W-:Y:S02]  /*7560*/  FFMA.FTZ R29, R29, R75, 1 ;  /* 0x3f8000001d1d7423 */ /* 0x000fe4000001004b */
[----:B------:R0:W-:Y:S02]  /*7570*/  STL [R1+0x224], R64 ;  /* 0x0002244001007387 */ /* 0x0001e40000100800 */
[----:B------:R-:W-:Y:S02]  /*7580*/  FMUL.FTZ R29, R74, R29 ;  /* 0x0000001d4a1d7220 */ /* 0x000fe40000410000 */
[----:B------:R-:W2:Y:S01]  /*7590*/  LDL.LU R82, [R1+0x268] ;  /* 0x0002680001527983 */ /* 0x000ea20000300800 */
[----:B0-----:R-:W-:-:S04]  /*75a0*/  FMUL.FTZ R64, R76, UR16 ;  /* 0x000000104c407c20 */ /* 0x001fc80008410000 */
[----:B------:R-:W-:-:S04]  /*75b0*/  FFMA.FTZ R74, R80, R64, R27 ;  /* 0x00000040504a7223 */ /* 0x000fc8000001001b */
[----:B------:R-:W-:-:S06]  /*75c0*/  FMUL.FTZ R75, R74, -1.4426950216293334961 ;  /* 0xbfb8aa3b4a4b7820 */ /* 0x000fcc0000410000 */
[----:B------:R-:W0:Y:S02]  /*75d0*/  MUFU.EX2 R75, R75 ;  /* 0x0000004b004b7308 */ /* 0x000e240000000800 */
[----:B0-----:R-:W-:-:S06]  /*75e0*/  FADD.FTZ R75, R75, 1 ;  /* 0x3f8000004b4b7421 */ /* 0x001fcc0000010000 */
[----:B------:R-:W0:Y:S01]  /*75f0*/  MUFU.RCP R75, R75 ;  /* 0x0000004b004b7308 */ /* 0x000e220000001000 */
[----:B----4-:R-:W-:Y:S01]  /*7600*/  FADD.FTZ R76, R85, -UR28 ;  /* 0x8000001c554c7e21 */ /* 0x010fe20008010000 */
[----:B------:R1:W-:Y:S04]  /*7610*/  STL [R1+0x21c], R64 ;  /* 0x00021c4001007387 */ /* 0x0003e80000100800 */
[----:B------:R-:W4:Y:S01]  /*7620*/  LDL.LU R85, [R1+0x28c] ;  /* 0x00028c0001557983 */ /* 0x000f220000300800 */
[----:B-1----:R-:W-:Y:S01]  /*7630*/  FMUL.FTZ R64, R76, UR16 ;  /* 0x000000104c407c20 */ /* 0x002fe20008410000 */
        /* <DEDUP_REMOVED lines=9> */
[----:B------:R-:W-:Y:S02]  /*76d0*/  FADD.FTZ R76, R67, -UR28 ;  /* 0x8000001c434c7e21 */ /* 0x000fe40008010000 */
[----:B------:R-:W2:Y:S04]  /*76e0*/  LDL.LU R67, [R1+0x278] ;  /* 0x0002780001437983 */ /* 0x000ea80000300800 */
[----:B------:R1:W-:Y:S02]  /*76f0*/  STL [R1+0x218], R64 ;  /* 0x0002184001007387 */ /* 0x0003e40000100800 */
[----:B-1----:R-:W-:Y:S01]  /*7700*/  FMUL.FTZ R64, R76, UR16 ;  /* 0x000000104c407c20 */ /* 0x002fe20008410000 */
[C---:B0-----:R-:W-:Y:S01]  /*7710*/  FMUL.FTZ R62, R75.reuse, R62 ;  /* 0x0000003e4b3e7220 */ /* 0x041fe20000410000 */
[----:B------:R-:W-:-:S03]  /*7720*/  FADD.FTZ R75, -R75, 1 ;  /* 0x3f8000004b4b7421 */ /* 0x000fc60000010100 */
[----:B------:R0:W-:Y:S01]  /*7730*/  STL [R1+0x214], R64 ;  /* 0x0002144001007387 */ /* 0x0001e20000100800 */
[----:B------:R-:W-:Y:S01]  /*7740*/  FFMA.FTZ R75, R74, R75, 1 ;  /* 0x3f8000004a4b7423 */ /* 0x000fe2000001004b */
[----:B------:R-:W-:Y:S02]  /*7750*/  FFMA.FTZ R74, R80, R64, R27 ;  /* 0x00000040504a7223 */ /* 0x000fe4000001001b */
[----:B0-----:R-:W2:Y:S01]  /*7760*/  LDL.LU R64, [R1+0x290] ;  /* 0x0002900001407983 */ /* 0x001ea20000300800 */
[----:B---3--:R-:W-:-:S03]  /*7770*/  FADD.FTZ R76, R66, -UR28 ;  /* 0x8000001c424c7e21 */ /* 0x008fc60008010000 */
[----:B------:R-:W3:Y:S01]  /*7780*/  LDL.LU R66, [R1+0x294] ;  /* 0x0002940001427983 */ /* 0x000ee20000300800 */
[----:B------:R-:W-:Y:S01]  /*7790*/  FMUL.FTZ R62, R62, R75 ;  /* 0x0000004b3e3e7220 */ /* 0x000fe20000410000 */
        /* <DEDUP_REMOVED lines=18> */
[----:B----4-:R-:W-:-:S04]  /*78c0*/  FADD.FTZ R76, R85, -UR28 ;  /* 0x8000001c554c7e21 */ /* 0x010fc80008010000 */
[----:B------:R-:W-:Y:S01]  /*78d0*/  FMUL.FTZ R85, R76, UR16 ;  /* 0x000000104c557c20 */ /* 0x000fe20008410000 */
[----:B------:R-:W-:-:S03]  /*78e0*/  FMUL.FTZ R60, R60, R75 ;  /* 0x0000004b3c3c7220 */ /* 0x000fc60000410000 */
[----:B------:R-:W-:-:S04]  /*78f0*/  FFMA.FTZ R74, R80, R85, R27 ;  /* 0x00000055504a7223 */ /* 0x000fc8000001001b */
[----:B------:R-:W-:-:S06]  /*7900*/  FMUL.FTZ R75, R74, -1.4426950216293334961 ;  /* 0xbfb8aa3b4a4b7820 */ /* 0x000fcc0000410000 */
[----:B------:R-:W0:Y:S01]  /*7910*/  MUFU.EX2 R75, R75 ;  /* 0x0000004b004b7308 */ /* 0x000e220000000800 */
[----:B--2---:R-:W-:-:S04]  /*7920*/  FADD.FTZ R76, R67, -UR28 ;  /* 0x8000001c434c7e21 */ /* 0x004fc80008010000 */
[----:B------:R-:W-:Y:S01]  /*7930*/  FMUL.FTZ R67, R76, UR16 ;  /* 0x000000104c437c20 */ /* 0x000fe20008410000 */
[----:B0-----:R-:W-:-:S06]  /*7940*/  FADD.FTZ R75, R75, 1 ;  /* 0x3f8000004b4b7421 */ /* 0x001fcc0000010000 */
[----:B------:R-:W0:Y:S02]  /*7950*/  MUFU.RCP R75, R75 ;  /* 0x0000004b004b7308 */ /* 0x000e240000001000 */
[C---:B0-----:R-:W-:Y:S01]  /*7960*/  FMUL.FTZ R59, R75.reuse, R59 ;  /* 0x0000003b4b3b7220 */ /* 0x041fe20000410000 */
[----:B------:R-:W-:-:S04]  /*7970*/  FADD.FTZ R75, -R75, 1 ;  /* 0x3f8000004b4b7421 */ /* 0x000fc80000010100 */
[----:B------:R-:W-:Y:S01]  /*7980*/  FFMA.FTZ R75, R74, R75, 1 ;  /* 0x3f8000004a4b7423 */ /* 0x000fe2000001004b */
[----:B------:R-:W-:-:S03]  /*7990*/  FFMA.FTZ R74, R79, R67, R26 ;  /* 0x000000434f4a7223 */ /* 0x000fc6000001001a */
[----:B------:R-:W-:Y:S01]  /*79a0*/  FMUL.FTZ R59, R59, R75 ;  /* 0x0000004b3b3b7220 */ /* 0x000fe20000410000 */
[----:B------:R-:W-:-:S06]  /*79b0*/  FMUL.FTZ R75, R74, -1.4426950216293334961 ;  /* 0xbfb8aa3b4a4b7820 */ /* 0x000fcc0000410000 */
[----:B------:R-:W0:Y:S01]  /*79c0*/  MUFU.EX2 R75, R75 ;  /* 0x0000004b004b7308 */ /* 0x000e220000000800 */
[----:B---3--:R-:W-:-:S04]  /*79d0*/  FADD.FTZ R76, R66, -UR28 ;  /* 0x8000001c424c7e21 */ /* 0x008fc80008010000 */
[----:B------:R-:W-:Y:S01]  /*79e0*/  FMUL.FTZ R66, R76, UR16 ;  /* 0x000000104c427c20 */ /* 0x000fe20008410000 */
[----:B------:R-:W-:-:S04]  /*79f0*/  FADD.FTZ R76, R65, -UR28 ;  /* 0x8000001c414c7e21 */ /* 0x000fc80008010000 */
[----:B------:R-:W-:Y:S01]  /*7a00*/  FMUL.FTZ R65, R76, UR16 ;  /* 0x000000104c417c20 */ /* 0x000fe20008410000 */
[----:B------:R-:W-:-:S04]  /*7a10*/  FADD.FTZ R76, R64, -UR28 ;  /* 0x8000001c404c7e21 */ /* 0x000fc80008010000 */
[----:B------:R-:W-:Y:S01]  /*7a20*/  FMUL.FTZ R64, R76, UR16 ;  /* 0x000000104c407c20 */ /* 0x000fe20008410000 */
[----:B------:R-:W-:Y:S02]  /*7a30*/  FADD.FTZ R76, R115, -UR28 ;  /* 0x8000001c734c7e21 */ /* 0x000fe40008010000 */
[----:B------:R-:W2:Y:S01]  /*7a40*/  LDL.LU R115, [R1+0x254] ;  /* 0x0002540001737983 */ /* 0x000ea20000300800 */
        /* <DEDUP_REMOVED lines=18> */
[----:B------:R-:W-:Y:S02]  /*7b70*/  FADD.FTZ R77, R82, -UR28 ;  /* 0x8000001c524d7e21 */ /* 0x000fe40008010000 */
[----:B------:R-:W3:Y:S01]  /*7b80*/  LDL.LU R82, [R1+0x248] ;  /* 0x0002480001527983 */ /* 0x000ee20000300800 */
        /* <DEDUP_REMOVED lines=12> */
[----:B------:R-:W4:Y:S01]  /*7c50*/  LDL.LU R83, [R1+0x24c] ;  /* 0x00024c0001537983 */ /* 0x000f220000300800 */
        /* <DEDUP_REMOVED lines=17> */
[----:B------:R-:W0:Y:S01]  /*7d70*/  MUFU.EX2 R77, R77 ;  /* 0x0000004d004d7308 */ /* 0x000e220000000800 */
[----:B--2---:R-:W-:Y:S02]  /*7d80*/  FADD.FTZ R81, R115, -UR28 ;  /* 0x8000001c73517e21 */ /* 0x004fe40008010000 */
[----:B------:R-:W2:Y:S01]  /*7d90*/  LDL.LU R115, [R1+0x240] ;  /* 0x0002400001737983 */ /* 0x000ea20000300800 */
        /* <DEDUP_REMOVED lines=22> */
[----:B---3--:R-:W-:Y:S01]  /*7f00*/  FADD.FTZ R82, R82, -UR28 ;  /* 0x8000001c52527e21 */ /* 0x008fe20008010000 */
        /* <DEDUP_REMOVED lines=541> */
[----:B------:R-:W-:-:S03]  /*a0e0*/  FADD.FTZ R122, R122, R60 ;  /* 0x0000003c7a7a7221 */ /* 0x000fc60000010000 */
[----:B------:R-:W-:-:S04]  /*a0f0*/  FFMA.FTZ R121, R67, R58, R121 ;  /* 0x0000003a43797223 */ /* 0x000fc80000010079 */
[----:B------:R-:W-:Y:S01]  /*a100*/  FFMA.FTZ R121, R65, R56, R121 ;  /* 0x0000003841797223 */ /* 0x000fe20000010079 */
[----:B------:R-:W-:-:S03]  /*a110*/  FMUL.FTZ R62, R80, R53 ;  /* 0x00000035503e7220 */ /* 0x000fc60000410000 */
[----:B------:R-:W-:-:S04]  /*a120*/  FFMA.FTZ R121, R74, R54, R121 ;  /* 0x000000364a797223 */ /* 0x000fc80000010079 */
[----:B------:R-:W-:-:S04]  /*a130*/  FFMA.FTZ R121, R76, R52, R121 ;  /* 0x000000344c797223 */ /* 0x000fc80000010079 */
[----:B------:R-:W-:-:S04]  /*a140*/  FFMA.FTZ R121, R78, R50, R121 ;  /* 0x000000324e797223 */ /* 0x000fc80000010079 */
[----:B------:R-:W-:-:S04]  /*a150*/  FFMA.FTZ R121, R82, R48, R121 ;  /* 0x0000003052797223 */ /* 0x000fc80000010079 */
[----:B------:R-:W-:-:S04]  /*a160*/  FFMA.FTZ R121, R84, R46, R121 ;  /* 0x0000002e54797223 */ /* 0x000fc80000010079 */
[----:B------:R-:W-:-:S04]  /*a170*/  FFMA.FTZ R121, R116, R44, R121 ;  /* 0x0000002c74797223 */ /* 0x000fc80000010079 */
        /* <DEDUP_REMOVED lines=24> */
[----:B------:R-:W-:Y:S01]  /*a300*/  FFMA.FTZ R124, R65, R29, R124 ;  /* 0x0000001d417c7223 */ /* 0x000fe2000001007c */
[-C--:B------:R-:W-:Y:S01]  /*a310*/  FMUL.FTZ R57, R80, R55.reuse ;  /* 0x0000003750397220 */ /* 0x080fe20000410000 */
[----:B------:R-:W-:Y:S01]  /*a320*/  FFMA.FTZ R58, R64, R55, R58 ;  /* 0x00000037403a7223 */ /* 0x000fe2000001003a */
[----:B------:R-:W-:Y:S01]  /*a330*/  FADD.FTZ R60, R60, R29 ;  /* 0x0000001d3c3c7221 */ /* 0x000fe20000010000 */
[----:B------:R0:W5:Y:S01]  /*a340*/  LDL.LU R85, [R1+0x2ac] ;  /* 0x0002ac0001557983 */ /* 0x0001620000300800 */
[----:B------:R-:W-:-:S03]  /*a350*/  FFMA.FTZ R29, R64, R57, R124 ;  /* 0x00000039401d7223 */ /* 0x000fc6000001007c */
[----:B------:R0:W5:Y:S04]  /*a360*/  LDL.LU R67, [R1+0x2a8] ;  /* 0x0002a80001437983 */ /* 0x0001680000300800 */
[----:B------:R0:W5:Y:S04]  /*a370*/  LDL.LU R66, [R1+0x2a4] ;  /* 0x0002a40001427983 */ /* 0x0001680000300800 */
[----:B------:R0:W5:Y:S04]  /*a380*/  LDL.LU R65, [R1+0x2a0] ;  /* 0x0002a00001417983 */ /* 0x0001680000300800 */
[----:B------:R0:W5:Y:S01]  /*a390*/  LDL.LU R64, [R1+0x29c] ;  /* 0x00029c0001407983 */ /* 0x0001620000300800 */
[----:B------:R-:W-:Y:S01]  /*a3a0*/  FADD.FTZ R61, R61, R56 ;  /* 0x000000383d3d7221 */ /* 0x000fe20000010000 */
[----:B------:R-:W-:Y:S01]  /*a3b0*/  FMUL.FTZ R56, R79, R54 ;  /* 0x000000364f387220 */ /* 0x000fe20000410000 */
[----:B------:R-:W-:Y:S01]  /*a3c0*/  FADD.FTZ R60, R57, R60 ;  /* 0x0000003c393c7221 */ /* 0x000fe20000010000 */
[----:B------:R-:W-:-:S02]  /*a3d0*/  FADD.FTZ R28, R28, R55 ;  /* 0x000000371c1c7221 */ /* 0x000fc40000010000 */
[----:B------:R-:W-:Y:S01]  /*a3e0*/  FFMA.FTZ R29, R74, R56, R29 ;  /* 0x000000384a1d7223 */ /* 0x000fe2000001001d */
[----:B------:R-:W-:Y:S01]  /*a3f0*/  FADD.FTZ R61, R61, R54 ;  /* 0x000000363d3d7221 */ /* 0x000fe20000010000 */
[----:B------:R-:W-:Y:S01]  /*a400*/  FADD.FTZ R55, R60, R56 ;  /* 0x000000383c377221 */ /* 0x000fe20000010000 */
[----:B------:R-:W-:Y:S01]  /*a410*/  FMUL.FTZ R54, R79, R52 ;  /* 0x000000344f367220 */ /* 0x000fe20000410000 */
[----:B------:R-:W-:Y:S01]  /*a420*/  FFMA.FTZ R29, R75, R62, R29 ;  /* 0x0000003e4b1d7223 */ /* 0x000fe2000001001d */
[----:B------:R-:W-:Y:S01]  /*a430*/  FMUL.FTZ R56, R80, R51 ;  /* 0x0000003350387220 */ /* 0x000fe20000410000 */
[----:B------:R-:W-:Y:S02]  /*a440*/  FADD.FTZ R55, R62, R55 ;  /* 0x000000373e377221 */ /* 0x000fe40000010000 */
[----:B------:R-:W-:Y:S01]  /*a450*/  FFMA.FTZ R29, R76, R54, R29 ;  /* 0x000000364c1d7223 */ /* 0x000fe2000001001d */
[----:B------:R-:W-:Y:S01]  /*a460*/  FADD.FTZ R61, R61, R52 ;  /* 0x000000343d3d7221 */ /* 0x000fe20000010000 */
[----:B------:R-:W-:Y:S01]  /*a470*/  FADD.FTZ R55, R55, R54 ;  /* 0x0000003637377221 */ /* 0x000fe20000010000 */
[----:B------:R-:W-:Y:S01]  /*a480*/  FMUL.FTZ R52, R79, R50 ;  /* 0x000000324f347220 */ /* 0x000fe20000410000 */
[----:B------:R-:W-:Y:S01]  /*a490*/  FFMA.FTZ R29, R77, R56, R29 ;  /* 0x000000384d1d7223 */ /* 0x000fe2000001001d */
[----:B------:R-:W-:Y:S01]  /*a4a0*/  FMUL.FTZ R54, R80, R49 ;  /* 0x0000003150367220 */ /* 0x000fe20000410000 */
        /* <DEDUP_REMOVED lines=59> */
[C---:B------:R-:W-:Y:S01]  /*a860*/  FFMA.FTZ R40, R105.reuse, R41, R40 ;  /* 0x0000002969287223 */ /* 0x040fe20000010028 */
[----:B------:R-:W-:Y:S01]  /*a870*/  FMUL.FTZ R39, R80, R37 ;  /* 0x0000002550277220 */ /* 0x000fe20000410000 */
        /* <DEDUP_REMOVED lines=20> */
[----:B------:R-:W-:Y:S01]  /*a9c0*/  FADD.FTZ R38, R38, R39 ;  /* 0x0000002726267221 */ /* 0x000fe20000010000 */
[----:B------:R-:W-:Y:S01]  /*a9d0*/  FFMA.FTZ R35, R97, R34, R42 ;  /* 0x0000002261237223 */ /* 0x000fe2000001002a */
[----:B------:R-:W-:Y:S01]  /*a9e0*/  FADD.FTZ R61, R61, R34 ;  /* 0x000000223d3d7221 */ /* 0x000fe20000010000 */
[C---:B------:R-:W-:Y:S01]  /*a9f0*/  FFMA.FTZ R39, R102.reuse, R37, R40 ;  /* 0x0000002566277223 */ /* 0x040fe20000010028 */
        /* <DEDUP_REMOVED lines=31> */
[----:B------:R-:W-:Y:S01]  /*abf0*/  FADD.FTZ R33, R28, R33 ;  /* 0x000000211c217221 */ /* 0x000fe20000010000 */
[C---:B------:R-:W-:Y:S01]  /*ac00*/  FFMA.FTZ R29, R69.reuse, R70, R0 ;  /* 0x00000046451d7223 */ /* 0x040fe20000010000 */
[----:B------:R-:W-:Y:S01]  /*ac10*/  FMUL.FTZ R0, R80, R72 ;  /* 0x0000004850007220 */ /* 0x000fe20000410000 */
[----:B------:R-:W-:Y:S01]  /*ac20*/  FFMA.FTZ R69, R69, R35, R30 ;  /* 0x0000002345457223 */ /* 0x000fe2000001001e */
        /* <DEDUP_REMOVED lines=19> */
[-C--:B------:R-:W-:Y:S02]  /*ad60*/  FMUL.FTZ R31, R79, R108.reuse ;  /* 0x0000006c4f1f7220 */ /* 0x080fe40000410000 */
[----:B------:R-:W-:Y:S01]  /*ad70*/  FFMA.FTZ R98, R100, R29, R98 ;  /* 0x0000001d64627223 */ /* 0x000fe20000010062 */
[----:B------:R-:W-:Y:S01]  /*ad80*/  FADD.FTZ R28, R29, R28 ;  /* 0x0000001c1d1c7221 */ /* 0x000fe20000010000 */
[----:B------:R-:W-:Y:S01]  /*ad90*/  FADD.FTZ R70, R63, R70 ;  /* 0x000000463f467221 */ /* 0x000fe20000010000 */
[----:B------:R-:W-:Y:S01]  /*ada0*/  FFMA.FTZ R33, R92, R93, R33 ;  /* 0x0000005d5c217223 */ /* 0x000fe20000010021 */
[C---:B------:R-:W-:Y:S01]  /*adb0*/  FFMA.FTZ R98, R107.reuse, R31, R98 ;  /* 0x0000001f6b627223 */ /* 0x040fe20000010062 */
        /* <DEDUP_REMOVED lines=15> */
[C---:B------:R-:W-:Y:S01]  /*aeb0*/  FFMA.FTZ R31, R113.reuse, R2, R28 ;  /* 0x00000002711f7223 */ /* 0x040fe2000001001c */
[----:B------:R-:W-:Y:S01]  /*aec0*/  FADD.FTZ R72, R72, R93 ;  /* 0x0000005d48487221 */ /* 0x000fe20000010000 */
[----:B------:R-:W-:Y:S01]  /*aed0*/  FFMA.FTZ R109, R113, R0, R109 ;  /* 0x00000000716d7223 */ /* 0x000fe2000001006d */
[-C--:B------:R-:W-:Y:S01]  /*aee0*/  FMUL.FTZ R28, R79, R3.reuse ;  /* 0x000000034f1c7220 */ /* 0x080fe20000410000 */
[----:B------:R-:W-:Y:S01]  /*aef0*/  FADD.FTZ R33, R0, R33 ;  /* 0x0000002100217221 */ /* 0x000fe20000010000 */
[----:B------:R-:W-:Y:S01]  /*af00*/  FADD.FTZ R112, R99, R112 ;  /* 0x0000007063707221 */ /* 0x000fe20000010000 */
[----:B------:R-:W-:Y:S01]  /*af10*/  FFMA.FTZ R29, R114, R3, R29 ;  /* 0x00000003721d7223 */ /* 0x000fe2000001001d */
[----:B------:R-:W-:Y:S01]  /*af20*/  FADD.FTZ R72, R72, R101 ;  /* 0x0000006548487221 */ /* 0x000fe20000010000 */
        /* <DEDUP_REMOVED lines=18> */
[----:B------:R-:W-:Y:S01]  /*b050*/  FFMA.FTZ R29, R10, R11, R29 ;  /* 0x0000000b0a1d7223 */ /* 0x000fe2000001001d */
[----:B------:R-:W-:Y:S01]  /*b060*/  FMUL.FTZ R3, R80, R13 ;  /* 0x0000000d50037220 */ /* 0x000fe20000410000 */
        /* <DEDUP_REMOVED lines=40> */
.L_x_1623:
        /* <DEDUP_REMOVED lines=48> */
.L_x_1625:
[----:B------:R-:W-:Y:S05]  /*b5f0*/  BSYNC.RECONVERGENT B0 ;  /* 0x0000000000007941 */ /* 0x000fea0003800200 */
.L_x_1624:
        /* <DEDUP_REMOVED lines=37> */
.L_x_1627:
[----:B------:R-:W-:Y:S05]  /*b850*/  BSYNC.RECONVERGENT B0 ;  /* 0x0000000000007941 */ /* 0x000fea0003800200 */
.L_x_1626:
        /* <DEDUP_REMOVED lines=78> */
.L_x_1629:
[----:B------:R-:W-:Y:S05]  /*bd40*/  BSYNC.RECONVERGENT B0 ;  /* 0x0000000000007941 */ /* 0x000fea0003800200 */
.L_x_1628:
        /* <DEDUP_REMOVED lines=30> */
.L_x_1631:
[----:B------:R-:W-:Y:S05]  /*bf30*/  BSYNC.RECONVERGENT B0 ;  /* 0x0000000000007941 */ /* 0x000fea0003800200 */
.L_x_1630:
        /* <DEDUP_REMOVED lines=13> */
[----:B------:R-:W0:Y:S01]  /*c010*/  LDC.64 R6, c[0x0][0x3c8] ;  /* 0x0000f200ff067b82 */ /* 0x000e220000000a00 */
[----:B------:R-:W-:Y:S02]  /*c020*/  UIADD3 UR7, UPT, UPT, UR6, UR14, URZ ;  /* 0x0000000e06077290 */ /* 0x000fe4000fffe0ff */
[----:B------:R-:W-:Y:S02]  /*c030*/  UIMAD UR13, UR29, UR9, UR14 ;  /* 0x000000091d0d72a4 */ /* 0x000fe4000f8e020e */
[----:B------:R-:W-:Y:S02]  /*c040*/  ULOP3.LUT UP0, UR5, UR4, 0x2, URZ, 0xc0, !UPT ;  /* 0x0000000204057892 */ /* 0x000fe4000f80c0ff */
[----:B-1----:R-:W-:Y:S02]  /*c050*/  MOV R11, UR7 ;  /* 0x00000007000b7c02 */ /* 0x002fe40008000f00 */
        /* <DEDUP_REMOVED lines=16> */
.L_x_1635:
[----:B------:R-:W3:Y:S04]  /*c160*/  LDG.E.STRONG.GPU R0, desc[UR10][R10.64] ;  /* 0x0000000a0a007981 */ /* 0x000ee8000c1ef900 */
[----:B---3--:R-:W-:Y:S04]  /*c170*/  CCTL.IVALL ;  /* 0x00000000ff00798f */ /* 0x008fe80002000000 */
[----:B------:R0:W-:Y:S01]  /*c180*/  STL [R1], R0 ;  /* 0x0000000001007387 */ /* 0x0001e20000100800 */
[----:B------:R-:W-:-:S13]  /*c190*/  ISETP.NE.AND P0, PT, R0, UR5, PT ;  /* 0x0000000500007c0c */ /* 0x000fda000bf05270 */
[----:B0-----:R-:W-:Y:S05]  /*c1a0*/  @P0 BRA `(.L_x_1635) ;  /* 0xfffffffc00ec0947 */ /* 0x001fea000383ffff */
.L_x_1634:
[----:B------:R-:W-:Y:S05]  /*c1b0*/  BSYNC.RECONVERGENT B0 ;  /* 0x0000000000007941 */ /* 0x000fea0003800200 */
.L_x_1633:
        /* <DEDUP_REMOVED lines=15> */
.L_x_1637:
        /* <DEDUP_REMOVED lines=33> */
[----:B------:R-:W2:Y:S01]  /*c4c0*/  @!P3 LDG.E.64 R12, desc[UR10][R12.64] ;  /* 0x0000000a0c0cb981 */ /* 0x000ea2000c1e1b00 */
[----:B---3--:R-:W-:Y:S02]  /*c4d0*/  MOV R9, UR19 ;  /* 0x0000001300097c02 */ /* 0x008fe40008000f00 */
[----:B------:R-:W-:Y:S02]  /*c4e0*/  MOV R23, UR20 ;  /* 0x0000001400177c02 */ /* 0x000fe40008000f00 */
[----:B------:R-:W3:Y:S06]  /*c4f0*/  @!P2 LDG.E.64 R14, desc[UR10][R14.64] ;  /* 0x0000000a0e0ea981 */ /* 0x000eec000c1e1b00 */
[----:B0-----:R-:W-:-:S06]  /*c500*/  @!P5 IMAD.WIDE.U32 R10, R23, 0x8, R4 ;  /* 0x00000008170ad825 */ /* 0x001fcc00078e0004 */
[----:B------:R-:W3:Y:S01]  /*c510*/  @!P5 LDG.E.64 R10, desc[UR10][R10.64] ;  /* 0x0000000a0a0ad981 */ /* 0x000ee2000c1e1b00 */
        /* <DEDUP_REMOVED lines=9> */
[----:B------:R-:W3:Y:S04]  /*c5b0*/  @!P1 LDG.E.64 R16, desc[UR10][R16.64] ;  /* 0x0000000a10109981 */ /* 0x000ee8000c1e1b00 */
[----:B------:R-:W3:Y:S01]  /*c5c0*/  @!P6 LDG.E.64 R6, desc[UR10][R6.64] ;  /* 0x0000000a0606e981 */ /* 0x000ee2000c1e1b00 */
        /* <DEDUP_REMOVED lines=15> */
[----:B------:R-:W-:Y:S01]  /*c6c0*/  @!P3 FADD.FTZ R2, R2, R12 ;  /* 0x0000000c0202b221 */ /* 0x000fe20000010000 */
[----:B------:R-:W-:-:S03]  /*c6d0*/  @!P3 FADD.FTZ R3, R3, R13 ;  /* 0x0000000d0303b221 */ /* 0x000fc60000010000 */
[----:B---3--:R-:W-:Y:S01]  /*c6e0*/  @!P2 FADD.FTZ R2, R2, R14 ;  /* 0x0000000e0202a221 */ /* 0x008fe20000010000 */
        /* <DEDUP_REMOVED lines=9> */
.L_x_1636:
        /* <DEDUP_REMOVED lines=26> */
[----:B------:R-:W-:-:S03]  /*c920*/  @!P1 IMAD.WIDE.U32 R10, R11, 0x8, R4 ;  /* 0x000000080b0a9825 */ /* 0x000fc600078e0004 */
[----:B------:R-:W-:Y:S01]  /*c930*/  VOTEU.ALL UP1, P0 ;  /* 0x0000000000ff7886 */ /* 0x000fe20000020000 */
[----:B------:R-:W-:Y:S02]  /*c940*/  MOV R15, UR6 ;  /* 0x00000006000f7c02 */ /* 0x000fe40008000f00 */
[----:B------:R-:W4:Y:S02]  /*c950*/  @!P1 LDG.E.64 R10, desc[UR10][R10.64] ;  /* 0x0000000a0a0a9981 */ /* 0x000f24000c1e1b00 */
[----:B------:R-:W-:Y:S01]  /*c960*/  @!UP1 UIMAD UR17, UR5, UR9, UR14 ;  /* 0x00000009051192a4 */ /* 0x000fe2000f8e020e */
[----:B------:R-:W-:-:S05]  /*c970*/  VOTEU.ALL UP1, P2 ;  /* 0x0000000000ff7886 */ /* 0x000fca0001020000 */
[----:B------:R-:W-:Y:S01]  /*c980*/  MOV R7, UR17 ;  /* 0x0000001100077c02 */ /* 0x000fe20008000f00 */
[----:B------:R-:W-:-:S04]  /*c990*/  @!UP1 UIMAD UR7, UR7, UR9, UR14 ;  /* 0x00000009070792a4 */ /* 0x000fc8000f8e020e */
[----:B------:R-:W-:Y:S02]  /*c9a0*/  @!P0 IMAD.WIDE.U32 R6, R7, 0x8, R4 ;  /* 0x0000000807068825 */ /* 0x000fe400078e0004 */
[----:B--2---:R-:W-:-:S04]  /*c9b0*/  MOV R13, UR7 ;  /* 0x00000007000d7c02 */ /* 0x004fc80008000f00 */
[----:B------:R-:W3:Y:S01]  /*c9c0*/  @!P0 LDG.E.64 R6, desc[UR10][R6.64] ;  /* 0x0000000a06068981 */ /* 0x000ee2000c1e1b00 */
[----:B------:R-:W-:-:S04]  /*c9d0*/  @!P2 IMAD.WIDE.U32 R12, R13, 0x8, R4 ;  /* 0x000000080d0ca825 */ /* 0x000fc800078e0004 */
[----:B------:R-:W-:Y:S02]  /*c9e0*/  @!P3 IMAD.WIDE.U32 R14, R15, 0x8, R4 ;  /* 0x000000080f0eb825 */ /* 0x000fe400078e0004 */
[----:B------:R-:W2:Y:S04]  /*c9f0*/  @!P2 LDG.E.64 R12, desc[UR10][R12.64] ;  /* 0x0000000a0c0ca981 */ /* 0x000ea8000c1e1b00 */
[----:B------:R-:W2:Y:S01]  /*ca00*/  @!P3 LDG.E.64 R14, desc[UR10][R14.64] ;  /* 0x0000000a0e0eb981 */ /* 0x000ea2000c1e1b00 */
[----:B------:R-:W-:-:S04]  /*ca10*/  MOV R0, UR5 ;  /* 0x0000000500007c02 */ /* 0x000fc80008000f00 */
[----:B------:R-:W-:-:S04]  /*ca20*/  IADD3 R0, PT, PT, R0, 0x4, RZ ;  /* 0x0000000400007810 */ /* 0x000fc80007ffe0ff */
[----:B------:R-:W-:Y:S01]  /*ca30*/  R2UR UR5, R0 ;  /* 0x00000000000572ca */ /* 0x000fe200000e0000 */
[----:B---3--:R-:W-:Y:S01]  /*ca40*/  @!P0 FADD.FTZ R2, R2, R6 ;  /* 0x0000000602028221 */ /* 0x008fe20000010000 */
[----:B------:R-:W-:-:S03]  /*ca50*/  @!P0 FADD.FTZ R3, R3, R7 ;  /* 0x0000000703038221 */ /* 0x000fc60000010000 */
[----:B----4-:R-:W-:Y:S01]  /*ca60*/  @!P1 FADD.FTZ R2, R2, R10 ;  /* 0x0000000a02029221 */ /* 0x010fe20000010000 */
[----:B------:R-:W-:-:S03]  /*ca70*/  @!P1 FADD.FTZ R3, R3, R11 ;  /* 0x0000000b03039221 */ /* 0x000fc60000010000 */
[----:B--2---:R-:W-:Y:S01]  /*ca80*/  @!P2 FADD.FTZ R2, R2, R12 ;  /* 0x0000000c0202a221 */ /* 0x004fe20000010000 */
[----:B------:R-:W-:-:S03]  /*ca90*/  @!P2 FADD.FTZ R3, R3, R13 ;  /* 0x0000000d0303a221 */ /* 0x000fc60000010000 */
[----:B------:R-:W-:Y:S01]  /*caa0*/  @!P3 FADD.FTZ R2, R2, R14 ;  /* 0x0000000e0202b221 */ /* 0x000fe20000010000 */
[----:B------:R-:W-:-:S07]  /*cab0*/  @!P3 FADD.FTZ R3, R3, R15 ;  /* 0x0000000f0303b221 */ /* 0x000fce0000010000 */
.L_x_1638:
[----:B------:R-:W-:Y:S05]  /*cac0*/  BRA.U !UP0, `(.L_x_1632) ;  /* 0x00000001089c7547 */ /* 0x000fea000b800000 */
[----:B---3--:R-:W0:Y:S01]  /*cad0*/  S2R R9, SR_CTAID.X ;  /* 0x0000000000097919 */ /* 0x008e220000002500 */
[----:B------:R-:W-:Y:S02]  /*cae0*/  UISETP.NE.AND UP0, UPT, UR18, 0x1, UPT ;  /* 0x000000011200788c */ /* 0x000fe4000bf05270 */
[----:B------:R-:W-:-:S07]  /*caf0*/  ULOP3.LUT UR6, UR12, 0x1, URZ, 0xc0, !UPT ;  /* 0x000000010c067892 */ /* 0x000fce000f8ec0ff */
[----:B------:R-:W-:Y:S05]  /*cb00*/  BRA.U !UP0, `(.L_x_1639) ;  /* 0x0000000108587547 */ /* 0x000fea000b800000 */
[----:B------:R-:W3:Y:S01]  /*cb10*/  S2R R0, SR_CTAID.X ;  /* 0x0000000000007919 */ /* 0x000ee20000002500 */
[----:B------:R-:W4:Y:S01]  /*cb20*/  S2R R6, SR_CTAID.Y ;  /* 0x0000000000067919 */ /* 0x000f220000002600 */
[----:B---3--:R-:W-:Y:S02]  /*cb30*/  ISETP.NE.AND P0, PT, R0, UR5, PT ;  /* 0x0000000500007c0c */ /* 0x008fe4000bf05270 */
[----:B------:R-:W-:Y:S02]  /*cb40*/  MOV R0, UR5 ;  /* 0x0000000500007c02 */ /* 0x000fe40008000f00 */
[----:B------:R-:W-:Y:S02]  /*cb50*/  ISETP.NE.OR P1, PT, R8, RZ, !P0 ;  /* 0x000000ff0800720c */ /* 0x000fe40004725670 */
[----:B------:R-:W-:-:S04]  /*cb60*/  IADD3 R7, PT, PT, R0, 0x1, RZ ;  /* 0x0000000100077810 */ /* 0x000fc80007ffe0ff */
[----:B------:R-:W-:-:S04]  /*cb70*/  ISETP.NE.AND P0, PT, R7, UR29, PT ;  /* 0x0000001d07007c0c */ /* 0x000fc8000bf05270 */
[----:B------:R-:W-:-:S03]  /*cb80*/  ISETP.NE.OR P0, PT, R8, RZ, !P0 ;  /* 0x000000ff0800720c */ /* 0x000fc60004705670 */
[----:B------:R-:W-:-:S05]  /*cb90*/  VOTEU.ALL UP0, P1 ;  /* 0x0000000000ff7886 */ /* 0x000fca0000800000 */
[----:B------:R-:W-:-:S05]  /*cba0*/  @!UP0 UIMAD UR5, UR5, UR9, UR14 ;  /* 0x00000009050582a4 */ /* 0x000fca000f8e020e */
[----:B----4-:R-:W-:Y:S01]  /*cbb0*/  @!P0 IMAD R7, R7, UR9, R6 ;  /* 0x0000000907078c24 */ /* 0x010fe2000f8e0206 */
[----:B-1----:R-:W-:-:S03]  /*cbc0*/  MOV R11, UR5 ;  /* 0x00000005000b7c02 */ /* 0x002fc60008000f00 */
        /* <DEDUP_REMOVED lines=10> */
.L_x_1639:
        /* <DEDUP_REMOVED lines=12> */
.L_x_1640:
[----:B------:R-:W-:Y:S05]  /*cd30*/  BSYNC.RECONVERGENT B0 ;  /* 0x0000000000007941 */ /* 0x000fea0003800200 */
.L_x_1632:
        /* <DEDUP_REMOVED lines=13> */
[----:B------:R-:W1:Y:S01]  /*ce10*/  LDS.64 R4, [UR5+0x88] ;  /* 0x00008805ff047984 */ /* 0x000e620008000a00 */
[----:B------:R-:W1:Y:S02]  /*ce20*/  LDCU UR5, c[0x0][0x42c] ;  /* 0x00008580ff0577ac */ /* 0x000e640008000800 */
[----:B-1----:R-:W-:Y:S01]  /*ce30*/  FMUL.FTZ R0, R4, UR5 ;  /* 0x0000000504007c20 */ /* 0x002fe20008410000 */
[----:B0-2-4-:R-:W-:-:S07]  /*ce40*/  FMUL.FTZ R13, R5, UR5 ;  /* 0x00000005050d7c20 */ /* 0x015fce0008410000 */
.L_x_1646:
[----:B------:R-:W-:-:S05]  /*ce50*/  LEA R15, R12, UR15, 0x3 ;  /* 0x0000000f0c0f7c11 */ /* 0x000fca000f8e18ff */
[----:B0--3--:R-:W2:Y:S04]  /*ce60*/  LDL.128 R8, [R15+0x10] ;  /* 0x000010000f087983 */ /* 0x009ea80000100c00 */
[----:B-1----:R0:W3:Y:S01]  /*ce70*/  LDL.128 R4, [R15+0x110] ;  /* 0x000110000f047983 */ /* 0x0020e20000100c00 */
[----:B------:R-:W-:Y:S01]  /*ce80*/  BSSY.RECONVERGENT B0, `(.L_x_1641) ;  /* 0x0000036000007945 */ /* 0x000fe20003800200 */
[----:B--2---:R-:W-:Y:S01]  /*ce90*/  FADD.FTZ R8, R8, -UR28 ;  /* 0x8000001c08087e21 */ /* 0x004fe20008010000 */
[----:B------:R-:W-:Y:S01]  /*cea0*/  FADD.FTZ R9, R9, -UR28 ;  /* 0x8000001c09097e21 */ /* 0x000fe20008010000 */
[----:B------:R-:W-:Y:S01]  /*ceb0*/  FADD.FTZ R10, R10, -UR28 ;  /* 0x8000001c0a0a7e21 */ /* 0x000fe20008010000 */
[----:B------:R-:W-:Y:S01]  /*cec0*/  FADD.FTZ R11, R11, -UR28 ;  /* 0x8000001c0b0b7e21 */ /* 0x000fe20008010000 */
[----:B------:R-:W-:Y:S01]  /*ced0*/  FMUL.FTZ R18, R8, UR16 ;  /* 0x0000001008127c20 */ /* 0x000fe20008410000 */
[----:B------:R-:W-:Y:S01]  /*cee0*/  FMUL.FTZ R20, R9, UR16 ;  /* 0x0000001009147c20 */ /* 0x000fe20008410000 */
[----:B------:R-:W-:-:S02]  /*cef0*/  FMUL.FTZ R10, R10, UR16 ;  /* 0x000000100a0a7c20 */ /* 0x000fc40008410000 */
        /* <DEDUP_REMOVED lines=10> */
[----:B------:R1:W2:Y:S02]  /*cfa0*/  @P2 MUFU.RCP R16, R15 ;  /* 0x0000000f00102308 */ /* 0x0002a40000001000 */
[----:B-1----:R-:W-:Y:S01]  /*cfb0*/  FFMA.FTZ R15, R0, R14, R13 ;  /* 0x0000000e000f7223 */ /* 0x002fe2000001000d */
[----:B0-----:R-:W-:Y:S01]  /*cfc0*/  @P2 FADD.FTZ R19, -R9, 1 ;  /* 0x3f80000009132421 */ /* 0x001fe20000010100 */
[----:B---3--:R-:W-:-:S03]  /*cfd0*/  @P2 FMUL.FTZ R17, R4, R9 ;  /* 0x0000000904112220 */ /* 0x008fc60000410000 */
[----:B------:R-:W-:Y:S01]  /*cfe0*/  @P2 FFMA.FTZ R2, R2, R19, 1 ;  /* 0x3f80000002022423 */ /* 0x000fe20000010013 */
[----:B-----5:R-:W-:Y:S01]  /*cff0*/  LEA R19, R12, R85, 0x4 ;  /* 0x000000550c137211 */ /* 0x020fe200078e20ff */
[----:B--2---:R-:W-:Y:S02]  /*d000*/  @P2 FADD.FTZ R8, -R16, 1 ;  /* 0x3f80000010082421 */ /* 0x004fe40000010100 */
[----:B------:R-:W-:Y:S01]  /*d010*/  @P2 FMUL.FTZ R4, R17, R2 ;  /* 0x0000000211042220 */ /* 0x000fe20000410000 */
[----:B------:R-:W-:Y:S01]  /*d020*/  FFMA.FTZ R2, R0, R18, R13 ;  /* 0x0000001200027223 */ /* 0x000fe2000001000d */
[----:B------:R-:W-:Y:S01]  /*d030*/  ISETP.GE.U32.AND P0, PT, R19, UR18, PT ;  /* 0x0000001213007c0c */ /* 0x000fe2000bf06070 */
[----:B------:R-:W-:Y:S01]  /*d040*/  @P2 FFMA.FTZ R3, R3, R8, 1 ;  /* 0x3f80000003032423 */ /* 0x000fe20000010008 */
[----:B------:R-:W-:Y:S01]  /*d050*/  @P2 FMUL.FTZ R16, R5, R16 ;  /* 0x0000001005102220 */ /* 0x000fe20000410000 */
[----:B------:R-:W-:Y:S01]  /*d060*/  FFMA.FTZ R8, R79, R4, -R2 ;  /* 0x000000044f087223 */ /* 0x000fe20000010802 */
[----:B------:R-:W-:-:S02]  /*d070*/  SHF.R.S32.HI R4, RZ, 0x1f, R19 ;  /* 0x0000001fff047819 */ /* 0x000fc40000011413 */
[----:B------:R-:W-:Y:S01]  /*d080*/  IADD3 R17, PT, PT, R19, 0x10, RZ ;  /* 0x0000001013117810 */ /* 0x000fe20007ffe0ff */
[----:B------:R-:W-:Y:S01]  /*d090*/  @P2 FMUL.FTZ R5, R16, R3 ;  /* 0x0000000310052220 */ /* 0x000fe20000410000 */
[----:B------:R-:W-:Y:S01]  /*d0a0*/  ISETP.GE.AND.EX P0, PT, R4, UR19, PT, P0 ;  /* 0x0000001304007c0c */ /* 0x000fe2000bf06300 */
[C-C-:B------:R-:W-:Y:S01]  /*d0b0*/  FFMA.FTZ R3, R0.reuse, R20, R13.reuse ;  /* 0x0000001400037223 */ /* 0x140fe2000001000d */
[----:B------:R-:W-:Y:S01]  /*d0c0*/  ISETP.GE.U32.AND P1, PT, R17, UR18, PT ;  /* 0x0000001211007c0c */ /* 0x000fe2000bf26070 */
[----:B------:R-:W-:Y:S01]  /*d0d0*/  FFMA.FTZ R16, R0, R10, R13 ;  /* 0x0000000a00107223 */ /* 0x000fe2000001000d */
[----:B------:R-:W-:Y:S01]  /*d0e0*/  SHF.R.S32.HI R18, RZ, 0x1f, R17 ;  /* 0x0000001fff127819 */ /* 0x000fe20000011411 */
[----:B------:R-:W-:Y:S01]  /*d0f0*/  FFMA.FTZ R9, R80, R5, -R3 ;  /* 0x0000000550097223 */ /* 0x000fe20000010803 */
[----:B------:R-:W-:Y:S02]  /*d100*/  ISETP.NE.AND P2, PT, RZ, UR12, PT ;  /* 0x0000000cff007c0c */ /* 0x000fe4000bf45270 */
[----:B------:R-:W-:-:S05]  /*d110*/  ISETP.GE.AND.EX P1, PT, R18, UR19, PT, P1 ;  /* 0x0000001312007c0c */ /* 0x000fca000bf26310 */
[----:B------:R-:W-:Y:S08]  /*d120*/  @P0 BRA `(.L_x_1642) ;  /* 0x00000000002c0947 */ /* 0x000ff00003800000 */
        /* <DEDUP_REMOVED lines=11> */
.L_x_1642:
[----:B------:R-:W-:Y:S05]  /*d1e0*/  BSYNC.RECONVERGENT B0 ;  /* 0x0000000000007941 */ /* 0x000fea0003800200 */
.L_x_1641:
        /* <DEDUP_REMOVED lines=19> */
.L_x_1643:
[----:B------:R-:W-:Y:S01]  /*d320*/  BSSY.RECONVERGENT B0, `(.L_x_1644) ;  /* 0x000000f000007945 */ /* 0x000fe20003800200 */
[----:B------:R-:W-:Y:S01]  /*d330*/  FFMA.FTZ R16, R79, R6, -R16 ;  /* 0x000000064f107223 */ /* 0x000fe20000010810 */
[----:B------:R-:W-:Y:S02]  /*d340*/  FFMA.FTZ R15, R80, R7, -R15 ;  /* 0x00000007500f7223 */ /* 0x000fe4000001080f */
[----:B------:R-:W-:Y:S05]  /*d350*/  @P1 BRA `(.L_x_1645) ;  /* 0x00000000002c1947 */ /* 0x000fea0003800000 */
[----:B------:R-:W-:Y:S01]  /*d360*/  MOV R2, R66 ;  /* 0x0000004200027202 */ /* 0x000fe20000000f00 */
[----:B0-----:R-:W-:Y:S01]  /*d370*/  IMAD R4, R18, UR20, RZ ;  /* 0x0000001412047c24 */ /* 0x001fe2000f8e02ff */
[----:B------:R-:W-:Y:S01]  /*d380*/  MOV R3, R65 ;  /* 0x0000004100037202 */ /* 0x000fe20000000f00 */
[----:B------:R-:W-:Y:S02]  /*d390*/  FMUL.FTZ R16, R16, UR16 ;  /* 0x0000001010107c20 */ /* 0x000fe40008410000 */
[C---:B------:R-:W-:Y:S02]  /*d3a0*/  IMAD R5, R17.reuse, UR21, R4 ;  /* 0x0000001511057c24 */ /* 0x040fe4000f8e0204 */
[----:B------:R-:W-:-:S04]  /*d3b0*/  IMAD.WIDE.U32 R2, R17, UR20, R2 ;  /* 0x0000001411027c25 */ /* 0x000fc8000f8e0002 */
[----:B------:R-:W-:Y:S01]  /*d3c0*/  FMUL.FTZ R17, R15, UR16 ;  /* 0x000000100f117c20 */ /* 0x000fe20008410000 */
[----:B------:R-:W-:Y:S02]  /*d3d0*/  IADD3 R3, PT, PT, R3, R5, RZ ;  /* 0x0000000503037210 */ /* 0x000fe40007ffe0ff */
[----:B------:R-:W-:-:S04]  /*d3e0*/  LEA R4, P0, R2, UR6, 0x2 ;  /* 0x0000000602047c11 */ /* 0x000fc8000f8010ff */
[----:B------:R-:W-:-:S05]  /*d3f0*/  LEA.HI.X R5, R2, UR7, R3, 0x2, P0 ;  /* 0x0000000702057c11 */ /* 0x000fca00080f1403 */
[----:B------:R1:W-:Y:S04]  /*d400*/  STG.E.64 desc[UR10][R4.64], R16 ;  /* 0x0000001004007986 */ /* 0x0003e8000c101b0a */
.L_x_1645:
[----:B------:R-:W-:Y:S05]  /*d410*/  BSYNC.RECONVERGENT B0 ;  /* 0x0000000000007941 */ /* 0x000fea0003800200 */
.L_x_1644:
        /* <DEDUP_REMOVED lines=10> */
.L_x_1621:
[----:B------:R-:W2:Y:S01]  /*d4c0*/  S2R R6, SR_TID.X ;  /* 0x0000000000067919 */ /* 0x000ea20000002100 */
[----:B01----:R-:W0:Y:S01]  /*d4d0*/  LDC R4, c[0x0][0x370] ;  /* 0x0000dc00ff047b82 */ /* 0x003e220000000800 */
[----:B------:R-:W-:Y:S07]  /*d4e0*/  BSSY.RECONVERGENT B0, `(.L_x_1648) ;  /* 0x000000e000007945 */ /* 0x000fee0003800200 */
[----:B------:R-:W1:Y:S08]  /*d4f0*/  LDC R7, c[0x0][0x374] ;  /* 0x0000dd00ff077b82 */ /* 0x000e700000000800 */
[----:B------:R-:W3:Y:S01]  /*d500*/  LDC.64 R2, c[0x0][0x3c8] ;  /* 0x0000f200ff027b82 */ /* 0x000ee20000000a00 */
[----:B0-----:R-:W-:-:S02]  /*d510*/  ISETP.NE.AND P0, PT, R4, 0x1, PT ;  /* 0x000000010400780c */ /* 0x001fc40003f05270 */
[----:B--2---:R-:W-:Y:S02]  /*d520*/  ISETP.NE.AND P1, PT, R6, RZ, PT ;  /* 0x000000ff0600720c */ /* 0x004fe40003f25270 */
[----:B-1----:R-:W-:-:S04]  /*d530*/  SHF.L.U32 R0, R7, 0x1, RZ ;  /* 0x0000000107007819 */ /* 0x002fc800000006ff */
        /* <DEDUP_REMOVED lines=8> */
.L_x_1649:
[----:B------:R-:W-:Y:S05]  /*d5c0*/  BSYNC.RECONVERGENT B0 ;  /* 0x0000000000007941 */ /* 0x000fea0003800200 */
.L_x_1648:
        /* <DEDUP_REMOVED lines=11> */
.L_x_1651:
[----:B------:R-:W2:Y:S04]  /*d680*/  LDG.E.STRONG.GPU R5, desc[UR10][R2.64] ;  /* 0x0000000a02057981 */ /* 0x000ea8000c1ef900 */
[----:B--2---:R-:W-:Y:S01]  /*d690*/  CCTL.IVALL ;  /* 0x00000000ff00798f */ /* 0x004fe20002000000 */
[----:B------:R-:W-:Y:S05]  /*d6a0*/  YIELD ;  /* 0x0000000000007946 */ /* 0x000fea0003800000 */
[----:B------:R-:W-:-:S13]  /*d6b0*/  ISETP.NE.AND P0, PT, R5, R0, PT ;  /* 0x000000000500720c */ /* 0x000fda0003f05270 */
[----:B------:R-:W-:Y:S05]  /*d6c0*/  @P0 BRA `(.L_x_1651) ;  /* 0xfffffffc00ec0947 */ /* 0x000fea000383ffff */
.L_x_1650:
        /* <DEDUP_REMOVED lines=76> */
.L_x_1654:
        /* <DEDUP_REMOVED lines=31> */
.L_x_1653:
[----:B------:R-:W-:Y:S05]  /*dd80*/  BSYNC.RECONVERGENT B0 ;  /* 0x0000000000007941 */ /* 0x000fea0003800200 */
.L_x_1652:
        /* <DEDUP_REMOVED lines=10> */
.L_x_1655:
        /* <DEDUP_REMOVED lines=87> */
.L_x_1656:
        /* <DEDUP_REMOVED lines=14> */
.L_x_4524:


//--------------------- .text._Z35group_norm_nhwc_bwd_one_pass_kernelI11Fp32IOFp16WLi64ELi56ELi448EEv26Group_norm_nhwc_bwd_params --------------------------
	.section	.text._Z35group_norm_nhwc_bwd_one_pass_kernelI11Fp32IOFp16WLi64ELi56ELi448EEv26Group_norm_nhwc_bwd_params,"ax",@progbits
	.align	128
        .global         _Z35group_norm_nhwc_bwd_one_pass_kernelI11Fp32IOFp16WLi64ELi56ELi448EEv26Group_norm_nhwc_bwd_params
        .type           _Z35group_norm_nhwc_bwd_one_pass_kernelI11Fp32IOFp16WLi64ELi56ELi448EEv26Group_norm_nhwc_bwd_params,@function
        .size           _Z35group_norm_nhwc_bwd_one_pass_kernelI11Fp32IOFp16WLi64ELi56ELi448EEv26Group_norm_nhwc_bwd_params,(.L_x_4525 - _Z35group_norm_nhwc_bwd_one_pass_kernelI11Fp32IOFp16WLi64ELi56ELi448EEv26Group_norm_nhwc_bwd_params)
        .other          _Z35group_norm_nhwc_bwd_one_pass_kernelI11Fp32IOFp16WLi64ELi56ELi448EEv26Group_norm_nhwc_bwd_params,@"STO_CUDA_ENTRY STV_DEFAULT"
_Z35group_norm_nhwc_bwd_one_pass_kernelI11Fp32IOFp16WLi64ELi56ELi448EEv26Group_norm_nhwc_bwd_params:
.text._Z35group_norm_nhwc_bwd_one_pass_kernelI11Fp32IOFp16WLi64ELi56ELi448EEv26Group_norm_nhwc_bwd_params:
        /* <DEDUP_REMOVED lines=47> */
.L_x_1688:
        /* <DEDUP_REMOVED lines=146> */
[----:B--2---:R-:W-:Y:S02]  /*0c10*/  @P4 HADD2.F32 R61, -RZ, R36.H0_H0 ;  /* 0x20000024ff3d4230 */ /* 0x004fe40000004100 */
[----:B------:R-:W-:Y:S02]  /*0c20*/  @P4 HADD2.F32 R60, -RZ, R32.H0_H0 ;  /* 0x20000020ff3c4230 */ /* 0x000fe40000004100 */
[----:B------:R-:W-:Y:S02]  /*0c30*/  HADD2.F32 R59, -RZ, R59.H0_H0 ;  /* 0x2000003bff3b7230 */ /* 0x000fe40000004100 */
[----:B---3--:R-:W-:Y:S01]  /*0c40*/  HADD2.F32 R7, -RZ, R37.H0_H0 ;  /* 0x20000025ff077230 */ /* 0x008fe20000004100 */
        /* <DEDUP_REMOVED lines=58> */
.L_x_1658:
        /* <DEDUP_REMOVED lines=128> */
.L_x_1659:
        /* <DEDUP_REMOVED lines=37> */
.L_x_1661:
[----:B------:R-:W-:Y:S05]  /*1a40*/  BSYNC.RECONVERGENT B0 ;  /* 0x0000000000007941 */ /* 0x000fea0003800200 */
.L_x_1660:
        /* <DEDUP_REMOVED lines=39> */
.L_x_1663:
[----:B------:R-:W-:Y:S05]  /*1cc0*/  BSYNC.RECONVERGENT B0 ;  /* 0x0000000000007941 */ /* 0x000fea0003800200 */
.L_x_1662:
        /* <DEDUP_REMOVED lines=78> */
.L_x_1665:
[----:B------:R-:W-:Y:S05]  /*21b0*/  BSYNC.RECONVERGENT B0 ;  /* 0x0000000000007941 */ /* 0x000fea0003800200 */
.L_x_1664:
        /* <DEDUP_REMOVED lines=29> */
.L_x_1667:
[----:B------:R-:W-:Y:S05]  /*2390*/  BSYNC.RECONVERGENT B0 ;  /* 0x0000000000007941 */ /* 0x000fea0003800200 */
.L_x_1666:
        /* <DEDUP_REMOVED lines=24> */
.L_x_1670:
[----:B----4-:R-:W2:Y:S04]  /*2520*/  LDG.E.STRONG.GPU R26, desc[UR8][R24.64] ;  /* 0x00000008181a7981 */ /* 0x010ea8000c1ef900 */
[----:B--2---:R-:W-:Y:S01]  /*2530*/  CCTL.IVALL ;  /* 0x00000000ff00798f */ /* 0x004fe20002000000 */
[----:B------:R-:W-:Y:S05]  /*2540*/  YIELD ;  /* 0x0000000000007946 */ /* 0x000fea0003800000 */
[----:B------:R-:W-:-:S13]  /*2550*/  ISETP.NE.AND P1, PT, R26, R31, PT ;  /* 0x0000001f1a00720c */ /* 0x000fda0003f25270 */
[----:B------:R-:W-:Y:S05]  /*2560*/  @P1 BRA `(.L_x_1670) ;  /* 0xfffffffc00ec1947 */ /* 0x000fea000383ffff */
.L_x_1669:
        /* <DEDUP_REMOVED lines=15> */
.L_x_1672:
        /* <DEDUP_REMOVED lines=59> */
.L_x_1671:
        /* <DEDUP_REMOVED lines=34> */
.L_x_1673:
        /* <DEDUP_REMOVED lines=18> */
.L_x_1674:
        /* <DEDUP_REMOVED lines=9> */
.L_x_1675:
[----:B------:R-:W-:Y:S05]  /*2de0*/  BSYNC.RECONVERGENT B0 ;  /* 0x0000000000007941 */ /* 0x000fea0003800200 */
.L_x_1668:
        /* <DEDUP_REMOVED lines=39> */
.L_x_1676:
        /* <DEDUP_REMOVED lines=19> */
.L_x_1678:
[----:B------:R-:W-:Y:S05]  /*3190*/  BSYNC.RECONVERGENT B0 ;  /* 0x0000000000007941 */ /* 0x000fea0003800200 */
.L_x_1677:
        /* <DEDUP_REMOVED lines=37> */
.L_x_1679:
        /* <DEDUP_REMOVED lines=17> */
.L_x_1681:
[----:B------:R-:W-:Y:S05]  /*3500*/  BSYNC.RECONVERGENT B0 ;  /* 0x0000000000007941 */ /* 0x000fea0003800200 */
.L_x_1680:
        /* <DEDUP_REMOVED lines=19> */
.L_x_1682:
        /* <DEDUP_REMOVED lines=17> */
.L_x_1684:
[----:B------:R-:W-:Y:S05]  /*3750*/  BSYNC.RECONVERGENT B0 ;  /* 0x0000000000007941 */ /* 0x000fea0003800200 */
.L_x_1683:
        /* <DEDUP_REMOVED lines=19> */
.L_x_1685:
        /* <DEDUP_REMOVED lines=17> */
.L_x_1687:
[----:B------:R-:W-:Y:S05]  /*39a0*/  BSYNC.RECONVERGENT B0 ;  /* 0x0000000000007941 */ /* 0x000fea0003800200 */
.L_x_1686:
[----:B------:R-:W-:Y:S02]  /*39b0*/  IADD3 R47, PT, PT, R44, R47, RZ ;  /* 0x0000002f2c2f7210 */ /* 0x000fe40007ffe0ff */
[----:B------:R-:W-:Y:S02]  /*39c0*/  IADD3 R48, PT, PT, R48, 0x1, RZ ;  /* 0x0000000130307810 */ /* 0x000fe40007ffe0ff */
[----:B------:R-:W-:-:S13]  /*39d0*/  ISETP.GE.AND P0, PT, R47, UR4, PT ;  /* 0x000000042f007c0c */ /* 0x000fda000bf06270 */
[----:B------:R-:W-:Y:S05]  /*39e0*/  @!P0 BRA `(.L_x_1688) ;  /* 0xffffffc800408947 */ /* 0x000fea000383ffff */
.L_x_1657:
        /* <DEDUP_REMOVED lines=19> */
.L_x_1690:
[----:B------:R-:W-:Y:S05]  /*3b20*/  BSYNC.RECONVERGENT B0 ;  /* 0x0000000000007941 */ /* 0x000fea0003800200 */
.L_x_1689:
[----:B------:R-:W-:Y:S05]  /*3b30*/  @P0 EXIT ;  /* 0x000000000000094d */ /* 0x000fea0003800000 */
[----:B------:R-:W-:Y:S05]  /*3b40*/  @P2 BRA `(.L_x_1691) ;  /* 0x0000000000202947 */ /* 0x000fea0003800000 */
[----:B------:R-:W-:-:S05]  /*3b50*/  IMAD R0, R4, R7, RZ ;  /* 0x0000000704007224 */ /* 0x000fca00078e02ff */
[----:B------:R-:W-:-:S13]  /*3b60*/  ISETP.NE.AND P0, PT, R0, -0x1, PT ;  /* 0xffffffff0000780c */ /* 0x000fda0003f05270 */
[----:B------:R-:W-:Y:S05]  /*3b70*/  @!P0 BRA `(.L_x_1691) ;  /* 0x0000000000148947 */ /* 0x000fea0003800000 */
.L_x_1692:
[----:B-1----:R-:W2:Y:S04]  /*3b80*/  LDG.E.STRONG.GPU R5, desc[UR8][R2.64] ;  /* 0x0000000802057981 */ /* 0x002ea8000c1ef900 */
[----:B--2---:R-:W-:Y:S01]  /*3b90*/  CCTL.IVALL ;  /* 0x00000000ff00798f */ /* 0x004fe20002000000 */
[----:B------:R-:W-:Y:S05]  /*3ba0*/  YIELD ;  /* 0x0000000000007946 */ /* 0x000fea0003800000 */
[----:B------:R-:W-:-:S13]  /*3bb0*/  ISETP.NE.AND P0, PT, R5, R0, PT ;  /* 0x000000000500720c */ /* 0x000fda0003f05270 */
[----:B------:R-:W-:Y:S05]  /*3bc0*/  @P0 BRA `(.L_x_1692) ;  /* 0xfffffffc00ec0947 */ /* 0x000fea000383ffff */
.L_x_1691:
        /* <DEDUP_REMOVED lines=73> */
.L_x_1695:
        /* <DEDUP_REMOVED lines=31> */
.L_x_1694:
[----:B------:R-:W-:Y:S05]  /*4250*/  BSYNC.RECONVERGENT B0 ;  /* 0x0000000000007941 */ /* 0x000fea0003800200 */
.L_x_1693:
        /* <DEDUP_REMOVED lines=10> */
.L_x_1696:
        /* <DEDUP_REMOVED lines=81> */
[----:B----4-:R-:W-:Y:S02]  /*4810*/  F2FP.F16.F32.PACK_AB R23, R23, R4 ;  /* 0x000000041717723e */ /* 0x010fe400000000ff */
[----:B-----5:R-:W-:-:S03]  /*4820*/  F2FP.F16.F32.PACK_AB R5, R7, R8 ;  /* 0x000000080705723e */ /* 0x020fc600000000ff */
[----:B------:R3:W-:Y:S04]  /*4830*/  STG.E desc[UR8][R28.64], R23 ;  /* 0x000000171c007986 */ /* 0x0007e8000c101908 */
[----:B------:R3:W-:Y:S02]  /*4840*/  STG.E desc[UR8][R26.64], R5 ;  /* 0x000000051a007986 */ /* 0x0007e4000c101908 */
[----:B------:R-:W-:Y:S05]  /*4850*/  @P0 BRA `(.L_x_1696) ;  /* 0xfffffff800a80947 */ /* 0x000fea000383ffff */
[----:B------:R-:W-:Y:S05]  /*4860*/  EXIT ;  /* 0x000000000000794d */ /* 0x000fea0003800000 */
.L_x_1697:
        /* <DEDUP_REMOVED lines=9> */
.L_x_4525:


//--------------------- .text._Z35group_norm_nhwc_bwd_one_pass_kernelI11Fp32IOFp16WLi128ELi56ELi448EEv26Group_norm_nhwc_bwd_params --------------------------
	.section	.text._Z35group_norm_nhwc_bwd_one_pass_kernelI11Fp32IOFp16WLi128ELi56ELi448EEv26Group_norm_nhwc_bwd_params,"ax",@progbits
	.align	128
        .global         _Z35group_norm_nhwc_bwd_one_pass_kernelI11Fp32IOFp16WLi128ELi56ELi448EEv26Group_norm_nhwc_bwd_params
        .type           _Z35group_norm_nhwc_bwd_one_pass_kernelI11Fp32IOFp16WLi128ELi56ELi448EEv26Group_norm_nhwc_bwd_params,@function
        .size           _Z35group_norm_nhwc_bwd_one_pass_kernelI11Fp32IOFp16WLi128ELi56ELi448EEv26Group_norm_nhwc_bwd_params,(.L_x_4526 - _Z35group_norm_nhwc_bwd_one_pass_kernelI11Fp32IOFp16WLi128ELi56ELi448EEv26Group_norm_nhwc_bwd_params)
        .other          _Z35group_norm_nhwc_bwd_one_pass_kernelI11Fp32IOFp16WLi128ELi56ELi448EEv26Group_norm_nhwc_bwd_params,@"STO_CUDA_ENTRY STV_DEFAULT"
_Z35group_norm_nhwc_bwd_one_pass_kernelI11Fp32IOFp16WLi128ELi56ELi448EEv26Group_norm_nhwc_bwd_params:
.text._Z35group_norm_nhwc_bwd_one_pass_kernelI11Fp32IOFp16WLi128ELi56ELi448EEv26Group_norm_nhwc_bwd_params:
        /* <DEDUP_REMOVED lines=25> */
.L_x_1741:
        /* <DEDUP_REMOVED lines=258> */
[----:B-1----:R-:W-:Y:S01]  /*11b0*/  @P0 R2UR UR5, R30 ;  /* 0x000000001e0502ca */ /* 0x002fe200000e0000 */
[----:B---3--:R-:W-:-:S12]  /*11c0*/  @P6 HADD2.F32 R60, -RZ, R28.H0_H0 ;  /* 0x2000001cff3c6230 */ /* 0x008fd80000004100 */
[----:B------:R-:W-:Y:S01]  /*11d0*/  @UP0 UMOV UR7, UR5 ;  /* 0x0000000500070c82 */ /* 0x000fe20008000000 */
[----:B------:R-:W-:Y:S02]  /*11e0*/  @P6 HADD2.F32 R59, -RZ, R29.H0_H0 ;  /* 0x2000001dff3b6230 */ /* 0x000fe40000004100 */
[----:B------:R-:W-:Y:S02]  /*11f0*/  HADD2.F32 R52, -RZ, R52.H0_H0 ;  /* 0x20000034ff347230 */ /* 0x000fe40000004100 */
[----:B------:R-:W-:Y:S01]  /*1200*/  HADD2.F32 R0, -RZ, R0.H0_H0 ;  /* 0x20000000ff007230 */ /* 0x000fe20000004100 */
        /* <DEDUP_REMOVED lines=114> */
.L_x_1699:
        /* <DEDUP_REMOVED lines=256> */
.L_x_1700:
        /* <DEDUP_REMOVED lines=46> */
.L_x_1702:
[----:B------:R-:W-:Y:S05]  /*2c10*/  BSYNC.RECONVERGENT B0 ;  /* 0x0000000000007941 */ /* 0x000fea0003800200 */
.L_x_1701:
        /* <DEDUP_REMOVED lines=37> */
.L_x_1704:
[----:B------:R-:W-:Y:S05]  /*2e70*/  BSYNC.RECONVERGENT B0 ;  /* 0x0000000000007941 */ /* 0x000fea0003800200 */
.L_x_1703:
        /* <DEDUP_REMOVED lines=78> */
.L_x_1706:
[----:B------:R-:W-:Y:S05]  /*3360*/  BSYNC.RECONVERGENT B0 ;  /* 0x0000000000007941 */ /* 0x000fea0003800200 */
.L_x_1705:
        /* <DEDUP_REMOVED lines=29> */
.L_x_1708:
[----:B------:R-:W-:Y:S05]  /*3540*/  BSYNC.RECONVERGENT B0 ;  /* 0x0000000000007941 */ /* 0x000fea0003800200 */
.L_x_1707:
        /* <DEDUP_REMOVED lines=27> */
.L_x_1711:
[----:B------:R-:W3:Y:S04]  /*3700*/  LDG.E.STRONG.GPU R30, desc[UR8][R28.64] ;  /* 0x000000081c1e7981 */ /* 0x000ee8000c1ef900 */
[----:B---3--:R-:W-:Y:S01]  /*3710*/  CCTL.IVALL ;  /* 0x00000000ff00798f */ /* 0x008fe20002000000 */
[----:B------:R-:W-:Y:S05]  /*3720*/  YIELD ;  /* 0x0000000000007946 */ /* 0x000fea0003800000 */
[----:B------:R-:W-:-:S13]  /*3730*/  ISETP.NE.AND P0, PT, R30, R35, PT ;  /* 0x000000231e00720c */ /* 0x000fda0003f05270 */
[----:B------:R-:W-:Y:S05]  /*3740*/  @P0 BRA `(.L_x_1711) ;  /* 0xfffffffc00ec0947 */ /* 0x000fea000383ffff */
.L_x_1710:
        /* <DEDUP_REMOVED lines=16> */
.L_x_1713:
        /* <DEDUP_REMOVED lines=62> */
.L_x_1712:
        /* <DEDUP_REMOVED lines=38> */
.L_x_1714:
        /* <DEDUP_REMOVED lines=19> */
.L_x_1715:
        /* <DEDUP_REMOVED lines=9> */
.L_x_1716:
[----:B------:R-:W-:Y:S05]  /*4050*/  BSYNC.RECONVERGENT B0 ;  /* 0x0000000000007941 */ /* 0x000fea0003800200 */
.L_x_1709:
        /* <DEDUP_REMOVED lines=37> */
.L_x_1717:
        /* <DEDUP_REMOVED lines=43> */
.L_x_1719:
[----:B------:R-:W-:Y:S05]  /*4560*/  BSYNC.RECONVERGENT B0 ;  /* 0x0000000000007941 */ /* 0x000fea0003800200 */
.L_x_1718:
        /* <DEDUP_REMOVED lines=21> */
.L_x_1720:
        /* <DEDUP_REMOVED lines=21> */
.L_x_1722:
[----:B------:R-:W-:Y:S05]  /*4810*/  BSYNC.RECONVERGENT B0 ;  /* 0x0000000000007941 */ /* 0x000fea0003800200 */
.L_x_1721:
        /* <DEDUP_REMOVED lines=21> */
.L_x_1723:
        /* <DEDUP_REMOVED lines=21> */
.L_x_1725:
[----:B------:R-:W-:Y:S05]  /*4ac0*/  BSYNC.RECONVERGENT B0 ;  /* 0x0000000000007941 */ /* 0x000fea0003800200 */
.L_x_1724:
        /* <DEDUP_REMOVED lines=21> */
.L_x_1726:
        /* <DEDUP_REMOVED lines=21> */
.L_x_1728:
[----:B------:R-:W-:Y:S05]  /*4d70*/  BSYNC.RECONVERGENT B0 ;  /* 0x0000000000007941 */ /* 0x000fea0003800200 */
.L_x_1727:
        /* <DEDUP_REMOVED lines=21> */
.L_x_1729:
        /* <DEDUP_REMOVED lines=21> */
.L_x_1731:
[----:B------:R-:W-:Y:S05]  /*5020*/  BSYNC.RECONVERGENT B0 ;  /* 0x0000000000007941 */ /* 0x000fea0003800200 */
.L_x_1730:
        /* <DEDUP_REMOVED lines=21> */
.L_x_1732:
        /* <DEDUP_REMOVED lines=20> */
.L_x_1734:
[----:B------:R-:W-:Y:S05]  /*52c0*/  BSYNC.RECONVERGENT B0 ;  /* 0x0000000000007941 */ /* 0x000fea0003800200 */
.L_x_1733:
        /* <DEDUP_REMOVED lines=36> */
.L_x_1735:
        /* <DEDUP_REMOVED lines=18> */
.L_x_1737:
[----:B------:R-:W-:Y:S05]  /*5630*/  BSYNC.RECONVERGENT B0 ;  /* 0x0000000000007941 */ /* 0x000fea0003800200 */
.L_x_1736:
        /* <DEDUP_REMOVED lines=19> */
.L_x_1738:
        /* <DEDUP_REMOVED lines=17> */
.L_x_1740:
[----:B------:R-:W-:Y:S05]  /*5880*/  BSYNC.RECONVERGENT B0 ;  /* 0x0000000000007941 */ /* 0x000fea0003800200 */
.L_x_1739:
[----:B------:R-:W-:Y:S02]  /*5890*/  IADD3 R61, PT, PT, R56, R61, RZ ;  /* 0x0000003d383d7210 */ /* 0x000fe40007ffe0ff */
[----:B------:R-:W-:Y:S02]  /*58a0*/  IADD3 R62, PT, PT, R62, 0x1, RZ ;  /* 0x000000013e3e7810 */ /* 0x000fe40007ffe0ff */
[----:B------:R-:W-:-:S13]  /*58b0*/  ISETP.GE.AND P0, PT, R61, UR4, PT ;  /* 0x000000043d007c0c */ /* 0x000fda000bf06270 */
[----:B------:R-:W-:Y:S05]  /*58c0*/  @!P0 BRA `(.L_x_1741) ;  /* 0xffffffa800308947 */ /* 0x000fea000383ffff */
.L_x_1698:
        /* <DEDUP_REMOVED lines=19> */
.L_x_1743:
[----:B------:R-:W-:Y:S05]  /*5a00*/  BSYNC.RECONVERGENT B0 ;  /* 0x0000000000007941 */ /* 0x000fea0003800200 */
.L_x_1742:
[----:B------:R-:W-:Y:S05]  /*5a10*/  @P0 EXIT ;  /* 0x000000000000094d */ /* 0x000fea0003800000 */
[----:B------:R-:W-:Y:S05]  /*5a20*/  @P2 BRA `(.L_x_1744) ;  /* 0x0000000000202947 */ /* 0x000fea0003800000 */
[----:B------:R-:W-:-:S05]  /*5a30*/  IMAD R0, R4, R7, RZ ;  /* 0x0000000704007224 */ /* 0x000fca00078e02ff */
[----:B------:R-:W-:-:S13]  /*5a40*/  ISETP.NE.AND P0, PT, R0, -0x1, PT ;  /* 0xffffffff0000780c */ /* 0x000fda0003f05270 */
[----:B------:R-:W-:Y:S05]  /*5a50*/  @!P0 BRA `(.L_x_1744) ;  /* 0x0000000000148947 */ /* 0x000fea0003800000 */
.L_x_1745:
[----:B0-----:R-:W2:Y:S04]  /*5a60*/  LDG.E.STRONG.GPU R5, desc[UR8][R2.64] ;  /* 0x0000000802057981 */ /* 0x001ea8000c1ef900 */
[----:B--2---:R-:W-:Y:S01]  /*5a70*/  CCTL.IVALL ;  /* 0x00000000ff00798f */ /* 0x004fe20002000000 */
[----:B------:R-:W-:Y:S05]  /*5a80*/  YIELD ;  /* 0x0000000000007946 */ /* 0x000fea0003800000 */
[----:B------:R-:W-:-:S13]  /*5a90*/  ISETP.NE.AND P0, PT, R5, R0, PT ;  /* 0x000000000500720c */ /* 0x000fda0003f05270 */
[----:B------:R-:W-:Y:S05]  /*5aa0*/  @P0 BRA `(.L_x_1745) ;  /* 0xfffffffc00ec0947 */ /* 0x000fea000383ffff */
.L_x_1744:
        /* <DEDUP_REMOVED lines=73> */
.L_x_1748:
        /* <DEDUP_REMOVED lines=31> */
.L_x_1747:
[----:B------:R-:W-:Y:S05]  /*6130*/  BSYNC.RECONVERGENT B0 ;  /* 0x0000000000007941 */ /* 0x000fea0003800200 */
.L_x_1746:
        /* <DEDUP_REMOVED lines=10> */
.L_x_1749:
        /* <DEDUP_REMOVED lines=87> */
.L_x_1750:
        /* <DEDUP_REMOVED lines=11> */
.L_x_4526:


//--------------------- .text._Z35group_norm_nhwc_bwd_one_pass_kernelI11Fp32IOFp16WLi256ELi56ELi448EEv26Group_norm_nhwc_bwd_params --------------------------
	.section	.text._Z35group_norm_nhwc_bwd_one_pass_kernelI11Fp32IOFp16WLi256ELi56ELi448EEv26Group_norm_nhwc_bwd_params,"ax",@progbits
	.align	128
        .global         _Z35group_norm_nhwc_bwd_one_pass_kernelI11Fp32IOFp16WLi256ELi56ELi448EEv26Group_norm_nhwc_bwd_params
        .type           _Z35group_norm_nhwc_bwd_one_pass_kernelI11Fp32IOFp16WLi256ELi56ELi448EEv26Group_norm_nhwc_bwd_params,@function
        .size           _Z35group_norm_nhwc_bwd_one_pass_kernelI11Fp32IOFp16WLi256ELi56ELi448EEv26Group_norm_nhwc_bwd_params,(.L_x_4527 - _Z35group_norm_nhwc_bwd_one_pass_kernelI11Fp32IOFp16WLi256ELi56ELi448EEv26Group_norm_nhwc_bwd_params)
        .other          _Z35group_norm_nhwc_bwd_one_pass_kernelI11Fp32IOFp16WLi256ELi56ELi448EEv26Group_norm_nhwc_bwd_params,@"STO_CUDA_ENTRY STV_DEFAULT"
_Z35group_norm_nhwc_bwd_one_pass_kernelI11Fp32IOFp16WLi256ELi56ELi448EEv26Group_norm_nhwc_bwd_params:
.text._Z35group_norm_nhwc_bwd_one_pass_kernelI11Fp32IOFp16WLi256ELi56ELi448EEv26Group_norm_nhwc_bwd_params:
        /* <DEDUP_REMOVED lines=54> */
.L_x_1818:
        /* <DEDUP_REMOVED lines=418> */
[----:B--2---:R-:W-:Y:S02]  /*1d80*/  HADD2.F32 R115, -RZ, R115.H0_H0 ;  /* 0x20000073ff737230 */ /* 0x004fe40000004100 */
[----:B----4-:R-:W-:Y:S02]  /*1d90*/  @P5 HADD2.F32 R118, -RZ, R61.H0_H0 ;  /* 0x2000003dff765230 */ /* 0x010fe40000004100 */
[----:B------:R-:W-:Y:S02]  /*1da0*/  @P5 HADD2.F32 R116, -RZ, R62.H0_H0 ;  /* 0x2000003eff745230 */ /* 0x000fe40000004100 */
[----:B------:R-:W-:Y:S01]  /*1db0*/  HADD2.F32 R35, -RZ, R60.H0_H0 ;  /* 0x2000003cff237230 */ /* 0x000fe20000004100 */
        /* <DEDUP_REMOVED lines=226> */
.L_x_1752:
        /* <DEDUP_REMOVED lines=512> */
.L_x_1753:
        /* <DEDUP_REMOVED lines=36> */
.L_x_1755:
[----:B------:R-:W-:Y:S05]  /*4e20*/  BSYNC.RECONVERGENT B0 ;  /* 0x0000000000007941 */ /* 0x000fea0003800200 */
.L_x_1754:
        /* <DEDUP_REMOVED lines=39> */
.L_x_1757:
[----:B------:R-:W-:Y:S05]  /*50a0*/  BSYNC.RECONVERGENT B0 ;  /* 0x0000000000007941 */ /* 0x000fea0003800200 */
.L_x_1756:
        /* <DEDUP_REMOVED lines=78> */
.L_x_1759:
[----:B------:R-:W-:Y:S05]  /*5590*/  BSYNC.RECONVERGENT B0 ;  /* 0x0000000000007941 */ /* 0x000fea0003800200 */
.L_x_1758:
        /* <DEDUP_REMOVED lines=29> */
.L_x_1761:
[----:B------:R-:W-:Y:S05]  /*5770*/  BSYNC.RECONVERGENT B0 ;  /* 0x0000000000007941 */ /* 0x000fea0003800200 */
.L_x_1760:
        /* <DEDUP_REMOVED lines=24> */
.L_x_1764:
[----:B-1----:R-:W2:Y:S04]  /*5900*/  LDG.E.STRONG.GPU R58, desc[UR8][R56.64] ;  /* 0x00000008383a7981 */ /* 0x002ea8000c1ef900 */
[----:B--2---:R-:W-:Y:S01]  /*5910*/  CCTL.IVALL ;  /* 0x00000000ff00798f */ /* 0x004fe20002000000 */
[----:B------:R-:W-:Y:S05]  /*5920*/  YIELD ;  /* 0x0000000000007946 */ /* 0x000fea0003800000 */
[----:B------:R-:W-:-:S13]  /*5930*/  ISETP.NE.AND P1, PT, R58, R63, PT ;  /* 0x0000003f3a00720c */ /* 0x000fda0003f25270 */
[----:B------:R-:W-:Y:S05]  /*5940*/  @P1 BRA `(.L_x_1764) ;  /* 0xfffffffc00ec1947 */ /* 0x000fea000383ffff */
.L_x_1763:
        /* <DEDUP_REMOVED lines=15> */
.L_x_1766:
        /* <DEDUP_REMOVED lines=59> */
.L_x_1765:
        /* <DEDUP_REMOVED lines=34> */
.L_x_1767:
        /* <DEDUP_REMOVED lines=18> */
.L_x_1768:
        /* <DEDUP_REMOVED lines=9> */
.L_x_1769:
[----:B------:R-:W-:Y:S05]  /*61c0*/  BSYNC.RECONVERGENT B0 ;  /* 0x0000000000007941 */ /* 0x000fea0003800200 */
.L_x_1762:
        /* <DEDUP_REMOVED lines=44> */
.L_x_1770:
        /* <DEDUP_REMOVED lines=21> */
.L_x_1772:
[----:B------:R-:W-:Y:S05]  /*65e0*/  BSYNC.RECONVERGENT B0 ;  /* 0x0000000000007941 */ /* 0x000fea0003800200 */
.L_x_1771:
        /* <DEDUP_REMOVED lines=21> */
.L_x_1773:
        /* <DEDUP_REMOVED lines=21> */
.L_x_1775:
[----:B------:R-:W-:Y:S05]  /*6890*/  BSYNC.RECONVERGENT B0 ;  /* 0x0000000000007941 */ /* 0x000fea0003800200 */
.L_x_1774:
        /* <DEDUP_REMOVED lines=21> */
.L_x_1776:
        /* <DEDUP_REMOVED lines=20> */
.L_x_1778:
[----:B------:R-:W-:Y:S05]  /*6b30*/  BSYNC.RECONVERGENT B0 ;  /* 0x0000000000007941 */ /* 0x000fea0003800200 */
.L_x_1777:
        /* <DEDUP_REMOVED lines=67> */
.L_x_1779:
        /* <DEDUP_REMOVED lines=17> */
.L_x_1781:
[----:B------:R-:W-:Y:S05]  /*7080*/  BSYNC.RECONVERGENT B0 ;  /* 0x0000000000007941 */ /* 0x000fea0003800200 */
.L_x_1780:
        /* <DEDUP_REMOVED lines=21> */
.L_x_1782:
        /* <DEDUP_REMOVED lines=23> */
.L_x_1784:
[----:B------:R-:W-:Y:S05]  /*7350*/  BSYNC.RECONVERGENT B0 ;  /* 0x0000000000007941 */ /* 0x000fea0003800200 */
.L_x_1783:
        /* <DEDUP_REMOVED lines=19> */
.L_x_1785:
        /* <DEDUP_REMOVED lines=17> */
.L_x_1787:
[----:B------:R-:W-:Y:S05]  /*75a0*/  BSYNC.RECONVERGENT B0 ;  /* 0x0000000000007941 */ /* 0x000fea0003800200 */
.L_x_1786:
        /* <DEDUP_REMOVED lines=21> */
.L_x_1788:
        /* <DEDUP_REMOVED lines=23> */
.L_x_1790:
[----:B------:R-:W-:Y:S05]  /*7870*/  BSYNC.RECONVERGENT B0 ;  /* 0x0000000000007941 */ /* 0x000fea0003800200 */
.L_x_1789:
        /* <DEDUP_REMOVED lines=19> */
.L_x_1791:
        /* <DEDUP_REMOVED lines=17> */
.L_x_1793:
[----:B------:R-:W-:Y:S05]  /*7ac0*/  BSYNC.RECONVERGENT B0 ;  /* 0x0000000000007941 */ /* 0x000fea0003800200 */
.L_x_1792:
        /* <DEDUP_REMOVED lines=21> */
.L_x_1794:
        /* <DEDUP_REMOVED lines=21> */
.L_x_1796:
[----:B------:R-:W-:Y:S05]  /*7d70*/  BSYNC.RECONVERGENT B0 ;  /* 0x0000000000007941 */ /* 0x000fea0003800200 */
.L_x_1795:
        /* <DEDUP_REMOVED lines=62> */
.L_x_1797:
        /* <DEDUP_REMOVED lines=17> */
.L_x_1799:
[----:B------:R-:W-:Y:S05]  /*8270*/  BSYNC.RECONVERGENT B0 ;  /* 0x0000000000007941 */ /* 0x000fea0003800200 */
.L_x_1798:
        /* <DEDUP_REMOVED lines=19> */
.L_x_1800:
        /* <DEDUP_REMOVED lines=17> */
.L_x_1802:
[----:B------:R-:W-:Y:S05]  /*84c0*/  BSYNC.RECONVERGENT B0 ;  /* 0x0000000000007941 */ /* 0x000fea0003800200 */
.L_x_1801:
        /* <DEDUP_REMOVED lines=19> */
.L_x_1803:
        /* <DEDUP_REMOVED lines=17> */
.L_x_1805:
[----:B------:R-:W-:Y:S05]  /*8710*/  BSYNC.RECONVERGENT B0 ;  /* 0x0000000000007941 */ /* 0x000fea0003800200 */
.L_x_1804:
        /* <DEDUP_REMOVED lines=19> */
.L_x_1806:
        /* <DEDUP_REMOVED lines=17> */
.L_x_1808:
[----:B------:R-:W-:Y:S05]  /*8960*/  BSYNC.RECONVERGENT B0 ;  /* 0x0000000000007941 */ /* 0x000fea0003800200 */
.L_x_1807:
        /* <DEDUP_REMOVED lines=19> */
.L_x_1809:
        /* <DEDUP_REMOVED lines=17> */
.L_x_1811:
[----:B------:R-:W-:Y:S05]  /*8bb0*/  BSYNC.RECONVERGENT B0 ;  /* 0x0000000000007941 */ /* 0x000fea0003800200 */
.L_x_1810:
        /* <DEDUP_REMOVED lines=19> */
.L_x_1812:
        /* <DEDUP_REMOVED lines=17> */
.L_x_1814:
[----:B------:R-:W-:Y:S05]  /*8e00*/  BSYNC.RECONVERGENT B0 ;  /* 0x0000000000007941 */ /* 0x000fea0003800200 */
.L_x_1813:
        /* <DEDUP_REMOVED lines=19> */
.L_x_1815:
        /* <DEDUP_REMOVED lines=17> */
.L_x_1817:
[----:B------:R-:W-:Y:S05]  /*9050*/  BSYNC.RECONVERGENT B0 ;  /* 0x0000000000007941 */ /* 0x000fea0003800200 */
.L_x_1816:
[----:B------:R-:W-:Y:S02]  /*9060*/  IADD3 R97, PT, PT, R94, R97, RZ ;  /* 0x000000615e617210 */ /* 0x000fe40007ffe0ff */
[----:B------:R-:W-:Y:S02]  /*9070*/  IADD3 R98, PT, PT, R98, 0x1, RZ ;  /* 0x0000000162627810 */ /* 0x000fe40007ffe0ff */
[----:B------:R-:W-:-:S13]  /*9080*/  ISETP.GE.AND P0, PT, R97, UR4, PT ;  /* 0x0000000461007c0c */ /* 0x000fda000bf06270 */
[----:B------:R-:W-:Y:S05]  /*9090*/  @!P0 BRA `(.L_x_1818) ;  /* 0xffffff7000b08947 */ /* 0x000fea000383ffff */
.L_x_1751:
        /* <DEDUP_REMOVED lines=19> */
.L_x_1820:
[----:B------:R-:W-:Y:S05]  /*91d0*/  BSYNC.RECONVERGENT B0 ;  /* 0x0000000000007941 */ /* 0x000fea0003800200 */
.L_x_1819:
[----:B------:R-:W-:Y:S05]  /*91e0*/  @P0 EXIT ;  /* 0x000000000000094d */ /* 0x000fea0003800000 */
[----:B------:R-:W-:Y:S05]  /*91f0*/  @P2 BRA `(.L_x_1821) ;  /* 0x0000000000202947 */ /* 0x000fea0003800000 */
[----:B------:R-:W-:-:S05]  /*9200*/  IMAD R0, R4, R7, RZ ;  /* 0x0000000704007224 */ /* 0x000fca00078e02ff */
[----:B------:R-:W-:-:S13]  /*9210*/  ISETP.NE.AND P0, PT, R0, -0x1, PT ;  /* 0xffffffff0000780c */ /* 0x000fda0003f05270 */
[----:B------:R-:W-:Y:S05]  /*9220*/  @!P0 BRA `(.L_x_1821) ;  /* 0x0000000000148947 */ /* 0x000fea0003800000 */
.L_x_1822:
[----:B0-----:R-:W2:Y:S04]  /*9230*/  LDG.E.STRONG.GPU R5, desc[UR8][R2.64] ;  /* 0x0000000802057981 */ /* 0x001ea8000c1ef900 */
[----:B--2---:R-:W-:Y:S01]  /*9240*/  CCTL.IVALL ;  /* 0x00000000ff00798f */ /* 0x004fe20002000000 */
[----:B------:R-:W-:Y:S05]  /*9250*/  YIELD ;  /* 0x0000000000007946 */ /* 0x000fea0003800000 */
[----:B------:R-:W-:-:S13]  /*9260*/  ISETP.NE.AND P0, PT, R5, R0, PT ;  /* 0x000000000500720c */ /* 0x000fda0003f05270 */
[----:B------:R-:W-:Y:S05]  /*9270*/  @P0 BRA `(.L_x_1822) ;  /* 0xfffffffc00ec0947 */ /* 0x000fea000383ffff */
.L_x_1821:
        /* <DEDUP_REMOVED lines=73> */
.L_x_1825:
        /* <DEDUP_REMOVED lines=26> */
[----:B----4-:R-:W-:Y:S01]  /*98b0*/  F2FP.F16.F32.PACK_AB R19, R15, R12 ;  /* 0x0000000c0f13723e */ /* 0x010fe200000000ff */
[----:B------:R0:W-:Y:S04]  /*98c0*/  STG.E desc[UR8][R8.64], R17 ;  /* 0x0000001108007986 */ /* 0x0001e8000c101908 */
[----:B------:R0:W-:Y:S01]  /*98d0*/  STG.E desc[UR8][R10.64], R19 ;  /* 0x000000130a007986 */ /* 0x0001e2000c101908 */
[----:B------:R-:W-:Y:S01]  /*98e0*/  IADD3.X R23, PT, PT, RZ, R23, RZ, P3, !PT ;  /* 0x00000017ff177210 */ /* 0x000fe20001ffe4ff */
[----:B------:R-:W-:Y:S06]  /*98f0*/  @P1 BRA `(.L_x_1825) ;  /* 0xfffffffc00841947 */ /* 0x000fec000383ffff */
.L_x_1824:
[----:B------:R-:W-:Y:S05]  /*9900*/  BSYNC.RECONVERGENT B0 ;  /* 0x0000000000007941 */ /* 0x000fea0003800200 */
.L_x_1823:
        /* <DEDUP_REMOVED lines=10> */
.L_x_1826:
        /* <DEDUP_REMOVED lines=22> */
[----:B-----5:R-:W-:-:S02]  /*9b10*/  F2FP.F16.F32.PACK_AB R19, R7, R2 ;  /* 0x000000020713723e */ /* 0x020fc400000000ff */
[----:B------:R-:W-:-:S04]  /*9b20*/  LOP3.LUT R2, R24, 0x3, RZ, 0xc0, !PT ;  /* 0x0000000318027812 */ /* 0x000fc800078ec0ff */
[----:B------:R-:W-:Y:S02]  /*9b30*/  IADD3.X R17, PT, PT, R2, UR5, RZ, P1, !PT ;  /* 0x0000000502117c10 */ /* 0x000fe40008ffe4ff */
[----:B---3--:R-:W-:Y:S02]  /*9b40*/  F2FP.F16.F32.PACK_AB R21, R11, R8 ;  /* 0x000000080b15723e */ /* 0x008fe400000000ff */
        /* <DEDUP_REMOVED lines=61> */
.L_x_1827:
        /* <DEDUP_REMOVED lines=14> */
.L_x_4527:


//--------------------- .text._Z35group_norm_nhwc_bwd_one_pass_kernelI11Fp32IOFp16WLi512ELi56ELi448EEv26Group_norm_nhwc_bwd_params --------------------------
	.section	.text._Z35group_norm_nhwc_bwd_one_pass_kernelI11Fp32IOFp16WLi512ELi56ELi448EEv26Group_norm_nhwc_bwd_params,"ax",@progbits
	.align	128
        .global         _Z35group_norm_nhwc_bwd_one_pass_kernelI11Fp32IOFp16WLi512ELi56ELi448EEv26Group_norm_nhwc_bwd_params
        .type           _Z35group_norm_nhwc_bwd_one_pass_kernelI11Fp32IOFp16WLi512ELi56ELi448EEv26Group_norm_nhwc_bwd_params,@function
        .size           _Z35group_norm_nhwc_bwd_one_pass_kernelI11Fp32IOFp16WLi512ELi56ELi448EEv26Group_norm_nhwc_bwd_params,(.L_x_4528 - _Z35group_norm_nhwc_bwd_one_pass_kernelI11Fp32IOFp16WLi512ELi56ELi448EEv26Group_norm_nhwc_bwd_params)
        .other          _Z35group_norm_nhwc_bwd_one_pass_kernelI11Fp32IOFp16WLi512ELi56ELi448EEv26Group_norm_nhwc_bwd_params,@"STO_CUDA_ENTRY STV_DEFAULT"
_Z35group_norm_nhwc_bwd_one_pass_kernelI11Fp32IOFp16WLi512ELi56ELi448EEv26Group_norm_nhwc_bwd_params:
.text._Z35group_norm_nhwc_bwd_one_pass_kernelI11Fp32IOFp16WLi512ELi56ELi448EEv26Group_norm_nhwc_bwd_params:
        /* <DEDUP_REMOVED lines=26> */
.L_x_1854:
        /* <DEDUP_REMOVED lines=13> */
[C---:B------:R-:W-:Y:S01]  /*0270*/  IADD3 R83, PT, PT, R85.reuse, 0x1a0, RZ ;  /* 0x000001a055537810 */ /* 0x040fe20007ffe0ff */
[----:B-1----:R-:W-:Y:S02]  /*0280*/  ULOP3.LUT UR12, UR8, UR14, URZ, 0x3c, !UPT ;  /* 0x0000000e080c7292 */ /* 0x002fe4000f8e3cff */
[----:B0-----:R-:W-:Y:S01]  /*0290*/  MOV R0, UR14 ;  /* 0x0000000e00007c02 */ /* 0x001fe20008000f00 */
[----:B------:R-:W-:Y:S01]  /*02a0*/  UISETP.NE.AND UP0, UPT, UR14, URZ, UPT ;  /* 0x000000ff0e00728c */ /* 0x000fe2000bf05270 */
[----:B------:R-:W-:Y:S02]  /*02b0*/  IADD3 R125, PT, PT, R85, 0x1b0, RZ ;  /* 0x000001b0557d7810 */ /* 0x000fe40007ffe0ff */
        /* <DEDUP_REMOVED lines=24> */
[----:B------:R-:W3:Y:S08]  /*0440*/  @!P4 LDC.64 R58, c[0x0][0x3a0] ;  /* 0x0000e800ff3acb82 */ /* 0x000ef00000000a00 */
[----:B------:R-:W3:Y:S01]  /*0450*/  @!P6 LDC.64 R56, c[0x0][0x3a0] ;  /* 0x0000e800ff38eb82 */ /* 0x000ee20000000a00 */
[----:B-1----:R-:W-:Y:S01]  /*0460*/  R2UR UR7, R2 ;  /* 0x00000000020772ca */ /* 0x002fe200000e0000 */
[----:B0-----:R-:W-:-:S06]  /*0470*/  @!P6 IMAD R6, R13, R22, RZ ;  /* 0x000000160d06e224 */ /* 0x001fcc00078e02ff */
[----:B------:R-:W0:Y:S01]  /*0480*/  @!P6 LDC.64 R26, c[0x0][0x398] ;  /* 0x0000e600ff1aeb82 */ /* 0x000e220000000a00 */
[----:B------:R-:W-:-:S05]  /*0490*/  @!P6 IMAD R23, R9, R23, R6 ;  /* 0x000000170917e224 */ /* 0x000fca00078e0206 */
        /* <DEDUP_REMOVED lines=29> */
[----:B------:R-:W-:-:S03]  /*0670*/  IADD3 R11, PT, PT, R85, 0x30, RZ ;  /* 0x00000030550b7810 */ /* 0x000fc60007ffe0ff */
[----:B------:R-:W-:Y:S01]  /*0680*/  HFMA2 R94, -RZ, RZ, 0, 0 ;  /* 0x00000000ff5e7431 */ /* 0x000fe200000001ff */
[----:B------:R-:W1:Y:S01]  /*0690*/  LDCU.64 UR6, c[0x0][0x3b8] ;  /* 0x00007700ff0677ac */ /* 0x000e620008000a00 */
[----:B------:R-:W-:Y:S01]  /*06a0*/  @!P3 IMAD R15, R85, R15, R0 ;  /* 0x0000000f550fb224 */ /* 0x000fe200078e0200 */
[----:B------:R-:W-:Y:S01]  /*06b0*/  IADD3 R65, PT, PT, R67, UR5, RZ ;  /* 0x0000000543417c10 */ /* 0x000fe2000fffe0ff */
[----:B----4-:R-:W-:Y:S01]  /*06c0*/  @!P4 IMAD R0, R5, R20, RZ ;  /* 0x000000140500c224 */ /* 0x010fe200078e02ff */
[----:B------:R-:W-:Y:S02]  /*06d0*/  @!P3 MOV R64, R66 ;  /* 0x000000420040b202 */ /* 0x000fe40000000f00 */
[----:B------:R-:W-:Y:S02]  /*06e0*/  ISETP.GE.U32.AND P0, PT, R11, UR16, PT ;  /* 0x000000100b007c0c */ /* 0x000fe4000bf06070 */
[----:B------:R-:W-:Y:S01]  /*06f0*/  SHF.R.S32.HI R17, RZ, 0x1f, R11 ;  /* 0x0000001fff117819 */ /* 0x000fe2000001140b */
[----:B------:R-:W-:-:S03]  /*0700*/  @!P3 IMAD.WIDE.U32 R2, R85, R14, R64 ;  /* 0x0000000e5502b225 */ /* 0x000fc600078e0040 */
[----:B------:R-:W-:Y:S02]  /*0710*/  ISETP.GE.AND.EX P5, PT, R17, UR17, PT, P0 ;  /* 0x0000001111007c0c */ /* 0x000fe4000bfa6300 */
[----:B------:R-:W-:Y:S02]  /*0720*/  @!P3 IADD3 R15, PT, PT, R3, R15, RZ ;  /* 0x0000000f030fb210 */ /* 0x000fe40007ffe0ff */
[C---:B------:R-:W-:Y:S02]  /*0730*/  @!P3 SHF.L.U32 R3, R2.reuse, 0x2, RZ ;  /* 0x000000020203b819 */ /* 0x040fe400000006ff */
[----:B------:R-:W-:Y:S02]  /*0740*/  @!P3 SHF.L.U64.HI R2, R2, 0x2, R15 ;  /* 0x000000020202b819 */ /* 0x000fe4000001020f */
[C---:B---3--:R-:W-:Y:S02]  /*0750*/  @!P3 IADD3 R4, P2, PT, R3.reuse, R18, RZ ;  /* 0x000000120304b210 */ /* 0x048fe40007f5e0ff */
[----:B------:R-:W-:-:S02]  /*0760*/  @!P3 IADD3 R74, P1, PT, R3, R74, RZ ;  /* 0x0000004a034ab210 */ /* 0x000fc40007f3e0ff */
[C---:B------:R-:W-:Y:S01]  /*0770*/  @!P3 IADD3.X R5, PT, PT, R2.reuse, R19, RZ, P2, !PT ;  /* 0x000000130205b210 */ /* 0x040fe200017fe4ff */
[----:B------:R-:W2:Y:S01]  /*0780*/  @!P5 LDC.64 R28, c[0x0][0x3f8] ;  /* 0x0000fe00ff1cdb82 */ /* 0x000ea20000000a00 */
[----:B------:R-:W-:Y:S02]  /*0790*/  LOP3.LUT P2, RZ, R95, 0x800000, RZ, 0xc0, !PT ;  /* 0x008000005fff7812 */ /* 0x000fe4000784c0ff */
[----:B------:R-:W-:Y:S02]  /*07a0*/  @!P3 IADD3.X R75, PT, PT, R2, R75, RZ, P1, !PT ;  /* 0x0000004b024bb210 */ /* 0x000fe40000ffe4ff */
[----:B------:R-:W-:Y:S02]  /*07b0*/  IADD3 R15, PT, PT, R85, 0x40, RZ ;  /* 0x00000040550f7810 */ /* 0x000fe40007ffe0ff */
[----:B------:R-:W-:Y:S01]  /*07c0*/  LOP3.LUT R95, R95, 0xffdfffff, RZ, 0xc0, !PT ;  /* 0xffdfffff5f5f7812 */ /* 0x000fe200078ec0ff */
[----:B------:R-:W3:Y:S01]  /*07d0*/  @!P5 LDC.64 R54, c[0x0][0x3a0] ;  /* 0x0000e800ff36db82 */ /* 0x000ee20000000a00 */
[----:B------:R-:W-:-:S02]  /*07e0*/  ISETP.GE.U32.AND P0, PT, R15, UR16, PT ;  /* 0x000000100f007c0c */ /* 0x000fc4000bf06070 */
[----:B------:R-:W-:Y:S02]  /*07f0*/  SHF.R.S32.HI R19, RZ, 0x1f, R15 ;  /* 0x0000001fff137819 */ /* 0x000fe4000001140f */
[----:B------:R-:W-:Y:S01]  /*0800*/  @P5 LOP3.LUT R95, R95, 0x200000, RZ, 0xfc, !PT ;  /* 0x002000005f5f5812 */ /* 0x000fe200078efcff */
[----:B------:R-:W-:Y:S01]  /*0810*/  @!P2 IMAD R21, R7, R21, R0 ;  /* 0x000000150715a224 */ /* 0x000fe200078e0200 */
[----:B------:R-:W-:Y:S01]  /*0820*/  @!P2 MOV R2, R66 ;  /* 0x000000420002a202 */ /* 0x000fe20000000f00 */
[----:B------:R-:W4:Y:S01]  /*0830*/  @!P2 LDC.64 R24, c[0x0][0x398] ;  /* 0x0000e600ff18ab82 */ /* 0x000f220000000a00 */
[----:B------:R-:W-:Y:S02]  /*0840*/  @!P2 MOV R3, R65 ;  /* 0x000000410003a202 */ /* 0x000fe40000000f00 */
[----:B------:R-:W-:Y:S02]  /*0850*/  ISETP.GE.AND.EX P4, PT, R19, UR17, PT, P0 ;  /* 0x0000001113007c0c */ /* 0x000fe4000bf86300 */
[----:B------:R-:W-:Y:S01]  /*0860*/  LOP3.LUT R95, R95, 0xffefffff, RZ, 0xc0, !PT ;  /* 0xffefffff5f5f7812 */ /* 0x000fe200078ec0ff */
[----:B------:R-:W-:Y:S01]  /*0870*/  @!P2 IMAD.WIDE.U32 R2, R7, R20, R2 ;  /* 0x000000140702a225 */ /* 0x000fe200078e0002 */
[----:B------:R-:W-:-:S04]  /*0880*/  IADD3 R7, PT, PT, R85, 0x50, RZ ;  /* 0x0000005055077810 */ /* 0x000fc80007ffe0ff */
[----:B------:R-:W-:Y:S02]  /*0890*/  @!P2 IADD3 R3, PT, PT, R3, R21, RZ ;  /* 0x000000150303a210 */ /* 0x000fe40007ffe0ff */
[C---:B------:R-:W-:Y:S02]  /*08a0*/  @!P2 SHF.L.U32 R13, R2.reuse, 0x2, RZ ;  /* 0x00000002020da819 */ /* 0x040fe400000006ff */
[----:B------:R-:W-:Y:S01]  /*08b0*/  @!P2 SHF.L.U64.HI R0, R2, 0x2, R3 ;  /* 0x000000020200a819 */ /* 0x000fe20000010203 */
[----:B------:R-:W0:Y:S01]  /*08c0*/  @!P4 LDC.64 R30, c[0x0][0x3f8] ;  /* 0x0000fe00ff1ecb82 */ /* 0x000e220000000a00 */
[----:B------:R-:W-:Y:S02]  /*08d0*/  @!P6 MOV R2, R66 ;  /* 0x000000420002e202 */ /* 0x000fe40000000f00 */
[----:B------:R-:W-:Y:S02]  /*08e0*/  @!P6 MOV R3, R65 ;  /* 0x000000410003e202 */ /* 0x000fe40000000f00 */
[----:B------:R-:W-:-:S02]  /*08f0*/  @!P2 IADD3 R58, P0, PT, R13, R58, RZ ;  /* 0x0000003a0d3aa210 */ /* 0x000fc40007f1e0ff */
[----:B------:R-:W-:Y:S01]  /*0900*/  ISETP.GE.U32.AND P1, PT, R7, UR16, PT ;  /* 0x0000001007007c0c */ /* 0x000fe2000bf26070 */
[----:B------:R-:W-:Y:S01]  /*0910*/  @!P6 IMAD.WIDE.U32 R2, R9, R22, R2 ;  /* 0x000000160902e225 */ /* 0x000fe200078e0002 */
[C---:B------:R-:W-:Y:S01]  /*0920*/  @!P2 IADD3.X R59, PT, PT, R0.reuse, R59, RZ, P0, !PT ;  /* 0x0000003b003ba210 */ /* 0x040fe200007fe4ff */
[----:B------:R-:W1:Y:S01]  /*0930*/  @!P4 LDC.64 R52, c[0x0][0x3a0] ;  /* 0x0000e800ff34cb82 */ /* 0x000e620000000a00 */
[----:B----4-:R-:W-:Y:S02]  /*0940*/  @!P2 IADD3 R12, P0, PT, R13, R24, RZ ;  /* 0x000000180d0ca210 */ /* 0x010fe40007f1e0ff */
[----:B------:R-:W-:Y:S02]  /*0950*/  SHF.R.S32.HI R21, RZ, 0x1f, R7 ;  /* 0x0000001fff157819 */ /* 0x000fe40000011407 */
[----:B------:R-:W-:Y:S02]  /*0960*/  @!P6 IADD3 R3, PT, PT, R3, R23, RZ ;  /* 0x000000170303e210 */ /* 0x000fe40007ffe0ff */
[----:B------:R-:W-:Y:S01]  /*0970*/  @!P2 IADD3.X R13, PT, PT, R0, R25, RZ, P0, !PT ;  /* 0x00000019000da210 */ /* 0x000fe200007fe4ff */
[----:B------:R-:W4:Y:S01]  /*0980*/  @!P5 LDC.64 R22, c[0x0][0x398] ;  /* 0x0000e600ff16db82 */ /* 0x000f220000000a00 */
[----:B------:R-:W-:-:S02]  /*0990*/  ISETP.GE.AND.EX P3, PT, R21, UR17, PT, P1 ;  /* 0x0000001115007c0c */ /* 0x000fc4000bf66310 */
[C---:B------:R-:W-:Y:S02]  /*09a0*/  @!P6 SHF.L.U32 R73, R2.reuse, 0x2, RZ ;  /* 0x000000020249e819 */ /* 0x040fe400000006ff */
[----:B------:R-:W-:Y:S01]  /*09b0*/  @!P6 SHF.L.U64.HI R0, R2, 0x2, R3 ;  /* 0x000000020200e819 */ /* 0x000fe20000010203 */
[----:B--2---:R-:W-:Y:S01]  /*09c0*/  @!P5 IMAD R2, R17, R28, RZ ;  /* 0x0000001c1102d224 */ /* 0x004fe200078e02ff */
[----:B------:R-:W-:Y:S01]  /*09d0*/  @!P5 MOV R3, R65 ;  /* 0x000000410003d202 */ /* 0x000fe20000000f00 */
[----:B0-----:R-:W-:Y:S01]  /*09e0*/  @!P4 IMAD R6, R19, R30, RZ ;  /* 0x0000001e1306c224 */ /* 0x001fe200078e02ff */
[----:B------:R-:W-:Y:S01]  /*09f0*/  @!P6 IADD3 R56, P0, PT, R73, R56, RZ ;  /* 0x000000384938e210 */ /* 0x000fe20007f1e0ff */
[----:B------:R-:W-:Y:S01]  /*0a00*/  @!P5 IMAD R9, R11, R29, R2 ;  /* 0x0000001d0b09d224 */ /* 0x000fe200078e0202 */
[----:B------:R-:W-:Y:S02]  /*0a10*/  @!P5 MOV R2, R66 ;  /* 0x000000420002d202 */ /* 0x000fe40000000f00 */
[----:B------:R-:W-:Y:S01]  /*0a20*/  @!P6 IADD3.X R57, PT, PT, R0, R57, RZ, P0, !PT ;  /* 0x000000390039e210 */ /* 0x000fe200007fe4ff */
[----:B------:R-:W0:Y:S01]  /*0a30*/  @!P3 LDC.64 R16, c[0x0][0x3f8] ;  /* 0x0000fe00ff10bb82 */ /* 0x000e220000000a00 */
[----:B------:R-:W-:Y:S01]  /*0a40*/  @!P6 IADD3 R72, P0, PT, R73, R26, RZ ;  /* 0x0000001a4948e210 */ /* 0x000fe20007f1e0ff */
[----:B------:R-:W-:Y:S01]  /*0a50*/  @!P5 IMAD.WIDE.U32 R2, R11, R28, R2 ;  /* 0x0000001c0b02d225 */ /* 0x000fe200078e0002 */
[----:B------:R-:W-:-:S02]  /*0a60*/  @P4 LOP3.LUT R95, R95, 0x100000, RZ, 0xfc, !PT ;  /* 0x001000005f5f4812 */ /* 0x000fc400078efcff */
[----:B------:R-:W-:Y:S02]  /*0a70*/  @!P6 IADD3.X R73, PT, PT, R0, R27, RZ, P0, !PT ;  /* 0x0000001b0049e210 */ /* 0x000fe400007fe4ff */
[----:B------:R-:W-:Y:S01]  /*0a80*/  @!P5 IADD3 R3, PT, PT, R3, R9, RZ ;  /* 0x000000090303d210 */ /* 0x000fe20007ffe0ff */
[----:B------:R-:W2:Y:S01]  /*0a90*/  @!P4 LDC.64 R10, c[0x0][0x398] ;  /* 0x0000e600ff0acb82 */ /* 0x000ea20000000a00 */
[C---:B------:R-:W-:Y:S01]  /*0aa0*/  @!P5 SHF.L.U32 R63, R2.reuse, 0x2, RZ ;  /* 0x00000002023fd819 */ /* 0x040fe200000006ff */
[----:B------:R-:W-:Y:S01]  /*0ab0*/  @!P4 IMAD R9, R15, R31, R6 ;  /* 0x0000001f0f09c224 */ /* 0x000fe200078e0206 */
[----:B------:R-:W-:Y:S02]  /*0ac0*/  @!P5 SHF.L.U64.HI R0, R2, 0x2, R3 ;  /* 0x000000020200d819 */ /* 0x000fe40000010203 */
[----:B------:R-:W-:Y:S02]  /*0ad0*/  @!P4 MOV R2, R66 ;  /* 0x000000420002c202 */ /* 0x000fe40000000f00 */
[----:B------:R-:W-:Y:S01]  /*0ae0*/  @!P4 MOV R3, R65 ;  /* 0x000000410003c202 */ /* 0x000fe20000000f00 */
[----:B------:R-:W2:Y:S01]  /*0af0*/  @!P3 LDC.64 R50, c[0x0][0x3a0] ;  /* 0x0000e800ff32bb82 */ /* 0x000ea20000000a00 */
[----:B---3--:R-:W-:-:S02]  /*0b00*/  @!P5 IADD3 R54, P0, PT, R63, R54, RZ ;  /* 0x000000363f36d210 */ /* 0x008fc40007f1e0ff */
[----:B------:R-:W-:Y:S01]  /*0b10*/  LOP3.LUT R95, R95, 0xfff7ffff, RZ, 0xc0, !PT ;  /* 0xfff7ffff5f5f7812 */ /* 0x000fe200078ec0ff */
[----:B------:R-:W-:Y:S01]  /*0b20*/  @!P4 IMAD.WIDE.U32 R2, R15, R30, R2 ;  /* 0x0000001e0f02c225 */ /* 0x000fe200078e0002 */
[C---:B------:R-:W-:Y:S02]  /*0b30*/  @!P5 IADD3.X R55, PT, PT, R0.reuse, R55, RZ, P0, !PT ;  /* 0x000000370037d210 */ /* 0x040fe400007fe4ff */
[----:B----4-:R-:W-:Y:S01]  /*0b40*/  @!P5 IADD3 R62, P0, PT, R63, R22, RZ ;  /* 0x000000163f3ed210 */ /* 0x010fe20007f1e0ff */
[----:B------:R-:W3:Y:S01]  /*0b50*/  @!P3 LDC.64 R14, c[0x0][0x398] ;  /* 0x0000e600ff0ebb82 */ /* 0x000ee20000000a00 */
[----:B------:R-:W-:Y:S01]  /*0b60*/  @!P4 IADD3 R3, PT, PT, R3, R9, RZ ;  /* 0x000000090303c210 */ /* 0x000fe20007ffe0ff */
[----:B0-----:R-:W-:Y:S01]  /*0b70*/  @!P3 IMAD R6, R21, R16, RZ ;  /* 0x000000101506b224 */ /* 0x001fe200078e02ff */
[----:B------:R-:W-:Y:S02]  /*0b80*/  @!P5 IADD3.X R63, PT, PT, R0, R23, RZ, P0, !PT ;  /* 0x00000017003fd210 */ /* 0x000fe400007fe4ff */
[C---:B------:R-:W-:Y:S01]  /*0b90*/  @!P4 SHF.L.U32 R119, R2.reuse, 0x2, RZ ;  /* 0x000000020277c819 */ /* 0x040fe200000006ff */
[----:B------:R-:W-:Y:S01]  /*0ba0*/  @!P3 IMAD R9, R7, R17, R6 ;  /* 0x000000110709b224 */ /* 0x000fe200078e0206 */
[----:B------:R-:W-:-:S02]  /*0bb0*/  @!P4 SHF.L.U64.HI R0, R2, 0x2, R3 ;  /* 0x000000020200c819 */ /* 0x000fc40000010203 */
[----:B------:R-:W-:Y:S02]  /*0bc0*/  @!P3 MOV R2, R66 ;  /* 0x000000420002b202 */ /* 0x000fe40000000f00 */
[----:B------:R-:W-:Y:S02]  /*0bd0*/  @!P3 MOV R3, R65 ;  /* 0x000000410003b202 */ /* 0x000fe40000000f00 */
[----:B-1----:R-:W-:Y:S02]  /*0be0*/  @!P4 IADD3 R52, P0, PT, R119, R52, RZ ;  /* 0x000000347734c210 */ /* 0x002fe40007f1e0ff */
[----:B------:R-:W-:Y:S01]  /*0bf0*/  @P3 LOP3.LUT R95, R95, 0x80000, RZ, 0xfc, !PT ;  /* 0x000800005f5f3812 */ /* 0x000fe200078efcff */
[----:B------:R-:W-:Y:S01]  /*0c00*/  @!P3 IMAD.WIDE.U32 R2, R7, R16, R2 ;  /* 0x000000100702b225 */ /* 0x000fe200078e0002 */
[----:B------:R-:W-:Y:S02]  /*0c10*/  @!P4 IADD3.X R53, PT, PT, R0, R53, RZ, P0, !PT ;  /* 0x000000350035c210 */ /* 0x000fe400007fe4ff */
[----:B--2---:R-:W-:-:S02]  /*0c20*/  @!P4 IADD3 R118, P0, PT, R119, R10, RZ ;  /* 0x0000000a7776c210 */ /* 0x004fc40007f1e0ff */
[----:B------:R-:W-:Y:S02]  /*0c30*/  @!P3 IADD3 R3, PT, PT, R3, R9, RZ ;  /* 0x000000090303b210 */ /* 0x000fe40007ffe0ff */
[----:B------:R-:W-:Y:S02]  /*0c40*/  @!P3 SHF.L.U32 R117, R2, 0x2, RZ ;  /* 0x000000020275b819 */ /* 0x000fe400000006ff */
[----:B------:R-:W-:Y:S02]  /*0c50*/  @!P4 IADD3.X R119, PT, PT, R0, R11, RZ, P0, !PT ;  /* 0x0000000b0077c210 */ /* 0x000fe400007fe4ff */
[----:B------:R-:W-:Y:S02]  /*0c60*/  @!P3 SHF.L.U64.HI R2, R2, 0x2, R3 ;  /* 0x000000020202b819 */ /* 0x000fe40000010203 */
[----:B------:R-:W-:Y:S02]  /*0c70*/  @!P3 IADD3 R50, P0, PT, R117, R50, RZ ;  /* 0x000000327532b210 */ /* 0x000fe40007f1e0ff */
[----:B------:R-:W-:-:S02]  /*0c80*/  IADD3 R7, PT, PT, R85, 0x60, RZ ;  /* 0x0000006055077810 */ /* 0x000fc40007ffe0ff */
[C---:B------:R-:W-:Y:S02]  /*0c90*/  @!P3 IADD3.X R51, PT, PT, R2.reuse, R51, RZ, P0, !PT ;  /* 0x000000330233b210 */ /* 0x040fe400007fe4ff */
[----:B---3--:R-:W-:Y:S02]  /*0ca0*/  @!P3 IADD3 R116, P0, PT, R117, R14, RZ ;  /* 0x0000000e7574b210 */ /* 0x008fe40007f1e0ff */
[----:B------:R-:W-:Y:S01]  /*0cb0*/  SHF.R.S32.HI R3, RZ, 0x1f, R7 ;  /* 0x0000001fff037819 */ /* 0x000fe20000011407 */
[----:B------:R-:W-:Y:S01]  /*0cc0*/  STL.64 [R1+0x2e0], R50 ;  /* 0x0002e03201007387 */ /* 0x000fe20000100a00 */
[----:B------:R-:W-:Y:S02]  /*0cd0*/  @!P3 IADD3.X R117, PT, PT, R2, R15, RZ, P0, !PT ;  /* 0x0000000f0275b210 */ /* 0x000fe400007fe4ff */
[----:B------:R-:W-:Y:S02]  /*0ce0*/  ISETP.GE.U32.AND P0, PT, R7, UR16, PT ;  /* 0x0000001007007c0c */ /* 0x000fe4000bf06070 */
[----:B------:R-:W-:-:S02]  /*0cf0*/  LOP3.LUT R95, R95, 0xfffbffff, RZ, 0xc0, !PT ;  /* 0xfffbffff5f5f7812 */ /* 0x000fc400078ec0ff */
        /* <DEDUP_REMOVED lines=382> */
[----:B------:R-:W-:Y:S02]  /*24e0*/  SHF.R.S32.HI R15, RZ, 0x1f, R19 ;  /* 0x0000001fff0f7819 */ /* 0x000fe40000011413 */
[----:B0-----:R-:W-:-:S04]  /*24f0*/  @!P1 IADD3 R24, P0, PT, R25, R16, RZ ;  /* 0x0000001019189210 */ /* 0x001fc80007f1e0ff */
[----:B------:R-:W-:Y:S02]  /*2500*/  @!P1 IADD3.X R25, PT, PT, R14, R17, RZ, P0, !PT ;  /* 0x000000110e199210 */ /* 0x000fe400007fe4ff */
        /* <DEDUP_REMOVED lines=53> */
[----:B------:R-:W-:Y:S01]  /*2860*/  SHF.R.S32.HI R83, RZ, 0x1f, R125 ;  /* 0x0000001fff537819 */ /* 0x000fe2000001147d */
        /* <DEDUP_REMOVED lines=18> */
[----:B------:R-:W-:Y:S02]  /*2990*/  @!P2 IMAD.WIDE.U32 R82, R125, R60, R82 ;  /* 0x0000003c7d52a225 */ /* 0x000fe400078e0052 */
[----:B------:R-:W0:Y:S03]  /*29a0*/  @!P2 LDC.64 R124, c[0x0][0x398] ;  /* 0x0000e600ff7cab82 */ /* 0x000e260000000a00 */
[----:B------:R-:W-:Y:S02]  /*29b0*/  @!P2 IADD3 R83, PT, PT, R83, R61, RZ ;  /* 0x0000003d5353a210 */ /* 0x000fe40007ffe0ff */
[C---:B------:R-:W-:Y:S02]  /*29c0*/  @!P2 SHF.L.U32 R61, R82.reuse, 0x2, RZ ;  /* 0x00000002523da819 */ /* 0x040fe400000006ff */
[----:B------:R-:W-:-:S02]  /*29d0*/  @!P2 SHF.L.U64.HI R82, R82, 0x2, R83 ;  /* 0x000000025252a819 */ /* 0x000fc40000010253 */
[C---:B-1----:R-:W-:Y:S02]  /*29e0*/  @!P2 IADD3 R40, P3, PT, R61.reuse, R14, RZ ;  /* 0x0000000e3d28a210 */ /* 0x042fe40007f7e0ff */
[----:B------:R-:W-:Y:S02]  /*29f0*/  SHF.R.S32.HI R83, RZ, 0x1f, R0 ;  /* 0x0000001fff537819 */ /* 0x000fe40000011400 */
        /* <DEDUP_REMOVED lines=361> */
[----:B0-----:R-:W-:Y:S01]  /*4090*/  CS2R R34, SRZ ;  /* 0x0000000000227805 */ /* 0x001fe2000001ff00 */
[----:B------:R0:W-:Y:S04]  /*40a0*/  STL.64 [R1+0x188], R30 ;  /* 0x0001881e01007387 */ /* 0x0001e80000100a00 */
[----:B------:R1:W-:Y:S01]  /*40b0*/  STL [R1+0x25c], R94 ;  /* 0x00025c5e01007387 */ /* 0x0003e20000100800 */
[----:B0-----:R-:W-:Y:S01]  /*40c0*/  CS2R R30, SRZ ;  /* 0x00000000001e7805 */ /* 0x001fe2000001ff00 */
[----:B-1----:R-:W-:Y:S01]  /*40d0*/  HFMA2 R94, -RZ, RZ, 0, 0 ;  /* 0x00000000ff5e7431 */ /* 0x002fe200000001ff */
[----:B--2---:R-:W-:-:S02]  /*40e0*/  @!P1 MOV R110, R12 ;  /* 0x0000000c006e9202 */ /* 0x004fc40000000f00 */
[----:B------:R-:W-:Y:S01]  /*40f0*/  @!P1 MOV R111, R13 ;  /* 0x0000000d006f9202 */ /* 0x000fe20000000f00 */
[----:B------:R0:W-:Y:S01]  /*4100*/  STL.64 [R1+0x80], R12 ;  /* 0x0000800c01007387 */ /* 0x0001e20000100a00 */
[----:B----4-:R-:W-:Y:S02]  /*4110*/  @!P1 MOV R40, R32 ;  /* 0x0000002000289202 */ /* 0x010fe40000000f00 */
[----:B------:R-:W-:Y:S02]  /*4120*/  @!P1 MOV R39, R33 ;  /* 0x0000002100279202 */ /* 0x000fe40000000f00 */
[----:B------:R-:W-:Y:S02]  /*4130*/  LOP3.LUT P1, RZ, R95, 0x80, RZ, 0xc0, !PT ;  /* 0x000000805fff7812 */ /* 0x000fe4000782c0ff */
[----:B0-----:R-:W-:Y:S02]  /*4140*/  CS2R R12, SRZ ;  /* 0x00000000000c7805 */ /* 0x001fe4000001ff00 */
[----:B---3--:R-:W-:-:S02]  /*4150*/  @!P2 MOV R103, R4 ;  /* 0x000000040067a202 */ /* 0x008fc40000000f00 */
[----:B------:R-:W-:-:S07]  /*4160*/  @!P2 MOV R104, R5 ;  /* 0x000000050068a202 */ /* 0x000fce0000000f00 */
[----:B------:R0:W2:Y:S01]  /*4170*/  @!P1 LDG.E.64 R12, desc[UR10][R68.64] ;  /* 0x0000000a440c9981 */ /* 0x0000a2000c1e1b00 */
[----:B------:R-:W-:Y:S02]  /*4180*/  @!P2 MOV R36, R80 ;  /* 0x000000500024a202 */ /* 0x000fe40000000f00 */
[----:B------:R-:W-:Y:S02]  /*4190*/  @!P2 MOV R35, R81 ;  /* 0x000000510023a202 */ /* 0x000fe40000000f00 */
[----:B------:R-:W-:Y:S02]  /*41a0*/  LOP3.LUT P2, RZ, R95, 0x20, RZ, 0xc0, !PT ;  /* 0x000000205fff7812 */ /* 0x000fe4000784c0ff */
[----:B0-----:R-:W-:Y:S01]  /*41b0*/  CS2R R68, SRZ ;  /* 0x0000000000447805 */ /* 0x001fe2000001ff00 */
[----:B------:R0:W-:Y:S05]  /*41c0*/  STL.64 [R1+0x90], R4 ;  /* 0x0000900401007387 */ /* 0x0001ea0000100a00 */
[----:B------:R1:W3:Y:S01]  /*41d0*/  @!P1 LDG.E.64 R68, desc[UR10][R90.64] ;  /* 0x0000000a5a449981 */ /* 0x0002e2000c1e1b00 */
[----:B0-----:R-:W-:-:S03]  /*41e0*/  CS2R R4, SRZ ;  /* 0x0000000000047805 */ /* 0x001fc6000001ff00 */
[----:B------:R0:W-:Y:S01]  /*41f0*/  STL.64 [R1+0x180], R32 ;  /* 0x0001802001007387 */ /* 0x0001e20000100a00 */
[----:B-1----:R-:W-:Y:S02]  /*4200*/  MOV R90, R92 ;  /* 0x0000005c005a7202 */ /* 0x002fe40000000f00 */
[----:B------:R-:W-:Y:S02]  /*4210*/  MOV R91, R93 ;  /* 0x0000005d005b7202 */ /* 0x000fe40000000f00 */
[----:B------:R-:W-:Y:S02]  /*4220*/  MOV R92, R96 ;  /* 0x00000060005c7202 */ /* 0x000fe40000000f00 */
[----:B------:R-:W-:Y:S02]  /*4230*/  MOV R93, R97 ;  /* 0x00000061005d7202 */ /* 0x000fe40000000f00 */
[----:B------:R-:W-:Y:S02]  /*4240*/  CS2R R96, SRZ ;  /* 0x0000000000607805 */ /* 0x000fe4000001ff00 */
[----:B------:R-:W-:-:S02]  /*4250*/  @!P0 MOV R94, R14 ;  /* 0x0000000e005e8202 */ /* 0x000fc40000000f00 */
[----:B0-----:R-:W-:Y:S02]  /*4260*/  CS2R R32, SRZ ;  /* 0x0000000000207805 */ /* 0x001fe4000001ff00 */
[----:B------:R-:W-:Y:S02]  /*4270*/  @!P0 MOV R96, R15 ;  /* 0x0000000f00608202 */ /* 0x000fe40000000f00 */
[----:B------:R-:W-:Y:S02]  /*4280*/  @!P0 MOV R32, R70 ;  /* 0x0000004600208202 */ /* 0x000fe40000000f00 */
[----:B------:R-:W-:Y:S01]  /*4290*/  @!P0 MOV R31, R71 ;  /* 0x00000047001f8202 */ /* 0x000fe20000000f00 */
[----:B------:R0:W4:Y:S01]  /*42a0*/  @!P2 LDG.E.64 R4, desc[UR10][R10.64] ;  /* 0x0000000a0a04a981 */ /* 0x000122000c1e1b00 */
[----:B------:R-:W-:Y:S02]  /*42b0*/  LOP3.LUT P0, RZ, R95, 0x8, RZ, 0xc0, !PT ;  /* 0x000000085fff7812 */ /* 0x000fe4000780c0ff */
[----:B0-----:R-:W-:-:S06]  /*42c0*/  CS2R R10, SRZ ;  /* 0x00000000000a7805 */ /* 0x001fcc000001ff00 */
[----:B------:R0:W4:Y:S04]  /*42d0*/  @!P2 LDG.E.64 R10, desc[UR10][R86.64] ;  /* 0x0000000a560aa981 */ /* 0x000128000c1e1b00 */
[----:B------:R1:W-:Y:S01]  /*42e0*/  STL.64 [R1+0xa0], R14 ;  /* 0x0000a00e01007387 */ /* 0x0003e20000100a00 */
[----:B0-----:R-:W-:Y:S02]  /*42f0*/  MOV R86, R6 ;  /* 0x0000000600567202 */ /* 0x001fe40000000f00 */
[----:B------:R-:W-:Y:S02]  /*4300*/  MOV R87, R7 ;  /* 0x0000000700577202 */ /* 0x000fe40000000f00 */
[----:B------:R-:W4:Y:S01]  /*4310*/  LDL.LU.64 R6, [R1+0x2a0] ;  /* 0x0002a00001067983 */ /* 0x000f220000300a00 */
[----:B-1----:R-:W-:-:S06]  /*4320*/  CS2R R14, SRZ ;  /* 0x00000000000e7805 */ /* 0x002fcc000001ff00 */
[----:B------:R0:W4:Y:S02]  /*4330*/  @!P0 LDG.E.64 R14, desc[UR10][R2.64] ;  /* 0x0000000a020e8981 */ /* 0x000124000c1e1b00 */
[----:B0-----:R-:W-:-:S06]  /*4340*/  CS2R R2, SRZ ;  /* 0x0000000000027805 */ /* 0x001fcc000001ff00 */
[----:B------:R-:W4:Y:S04]  /*4350*/  @!P0 LDG.E.64 R2, desc[UR10][R76.64] ;  /* 0x0000000a4c028981 */ /* 0x000f28000c1e1b00 */
[----:B------:R0:W-:Y:S02]  /*4360*/  STL.64 [R1+0x1a0], R70 ;  /* 0x0001a04601007387 */ /* 0x0001e40000100a00 */
[----:B0-----:R-:W-:Y:S02]  /*4370*/  CS2R R70, SRZ ;  /* 0x0000000000467805 */ /* 0x001fe4000001ff00 */
[----:B------:R0:W-:Y:S04]  /*4380*/  STL.64 [R1+0x190], R80 ;  /* 0x0001905001007387 */ /* 0x0001e80000100a00 */
[----:B------:R1:W-:Y:S01]  /*4390*/  STL [R1+0x23c], R0 ;  /* 0x00023c0001007387 */ /* 0x0003e20000100800 */
[----:B0-----:R-:W-:-:S02]  /*43a0*/  MOV R80, R88 ;  /* 0x0000005800507202 */ /* 0x001fc40000000f00 */
[----:B------:R-:W-:Y:S02]  /*43b0*/  MOV R81, R89 ;  /* 0x0000005900517202 */ /* 0x000fe40000000f00 */
[----:B------:R-:W-:Y:S01]  /*43c0*/  CS2R R88, SRZ ;  /* 0x0000000000587805 */ /* 0x000fe2000001ff00 */
[----:B-1----:R-:W-:Y:S01]  /*43d0*/  HFMA2 R0, -RZ, RZ, 0, 0 ;  /* 0x00000000ff007431 */ /* 0x002fe200000001ff */
[----:B--2---:R-:W-:Y:S02]  /*43e0*/  @!P1 MOV R97, R12 ;  /* 0x0000000c00619202 */ /* 0x004fe40000000f00 */
[----:B------:R-:W-:Y:S01]  /*43f0*/  @!P1 MOV R102, R13 ;  /* 0x0000000d00669202 */ /* 0x000fe20000000f00 */
[----:B------:R0:W-:Y:S01]  /*4400*/  STL.64 [R1+0x98], R12 ;  /* 0x0000980c01007387 */ /* 0x0001e20000100a00 */
[----:B---3--:R-:W-:Y:S02]  /*4410*/  @!P1 MOV R34, R68 ;  /* 0x0000004400229202 */ /* 0x008fe40000000f00 */
[----:B------:R-:W-:-:S02]  /*4420*/  @!P1 MOV R33, R69 ;  /* 0x0000004500219202 */ /* 0x000fc40000000f00 */
[----:B------:R-:W-:Y:S02]  /*4430*/  LOP3.LUT P1, RZ, R95, 0x10, RZ, 0xc0, !PT ;  /* 0x000000105fff7812 */ /* 0x000fe4000782c0ff */
[----:B0-----:R-:W-:Y:S01]  /*4440*/  CS2R R12, SRZ ;  /* 0x00000000000c7805 */ /* 0x001fe2000001ff00 */
[----:B------:R0:W-:Y:S02]  /*4450*/  STL.64 [R1+0x198], R68 ;  /* 0x0001984401007387 */ /* 0x0001e40000100a00 */
[----:B0-----:R-:W-:-:S08]  /*4460*/  CS2R R68, SRZ ;  /* 0x0000000000447805 */ /* 0x001fd0000001ff00 */
[----:B----4-:R0:W2:Y:S02]  /*4470*/  @!P1 LDG.E.64 R12, desc[UR10][R6.64] ;  /* 0x0000000a060c9981 */ /* 0x0100a4000c1e1b00 */
[----:B0-----:R-:W-:-:S06]  /*4480*/  CS2R R6, SRZ ;  /* 0x0000000000067805 */ /* 0x001fcc000001ff00 */
[----:B------:R-:W3:Y:S01]  /*4490*/  @!P1 LDG.E.64 R6, desc[UR10][R78.64] ;  /* 0x0000000a4e069981 */ /* 0x000ee2000c1e1b00 */
[----:B------:R-:W-:Y:S02]  /*44a0*/  @!P0 MOV R69, R14 ;  /* 0x0000000e00458202 */ /* 0x000fe40000000f00 */
[----:B------:R-:W-:Y:S02]  /*44b0*/  @!P0 MOV R70, R15 ;  /* 0x0000000f00468202 */ /* 0x000fe40000000f00 */
[----:B------:R-:W-:Y:S02]  /*44c0*/  @!P0 MOV R71, R2 ;  /* 0x0000000200478202 */ /* 0x000fe40000000f00 */
[----:B------:R-:W-:Y:S02]  /*44d0*/  @!P0 MOV R72, R3 ;  /* 0x0000000300488202 */ /* 0x000fe40000000f00 */
[----:B------:R-:W-:Y:S01]  /*44e0*/  LOP3.LUT P0, RZ, R95, 0x1, RZ, 0xc0, !PT ;  /* 0x000000015fff7812 */ /* 0x000fe2000780c0ff */
[----:B------:R0:W-:Y:S01]  /*44f0*/  STL.64 [R1+0xb8], R14 ;  /* 0x0000b80e01007387 */ /* 0x0001e20000100a00 */
[----:B------:R-:W-:-:S02]  /*4500*/  @!P2 MOV R88, R4 ;  /* 0x000000040058a202 */ /* 0x000fc40000000f00 */
[----:B------:R-:W-:Y:S02]  /*4510*/  @!P2 MOV R89, R5 ;  /* 0x000000050059a202 */ /* 0x000fe40000000f00 */
[----:B------:R-:W-:Y:S02]  /*4520*/  @!P2 MOV R30, R10 ;  /* 0x0000000a001ea202 */ /* 0x000fe40000000f00 */
[----:B0-----:R-:W-:Y:S02]  /*4530*/  CS2R R14, SRZ ;  /* 0x00000000000e7805 */ /* 0x001fe4000001ff00 */
[----:B------:R-:W-:Y:S02]  /*4540*/  @!P2 MOV R0, R11 ;  /* 0x0000000b0000a202 */ /* 0x000fe40000000f00 */
[----:B------:R-:W-:Y:S02]  /*4550*/  LOP3.LUT P2, RZ, R95, 0x4, RZ, 0xc0, !PT ;  /* 0x000000045fff7812 */ /* 0x000fe4000784c0ff */
[----:B------:R0:W4:Y:S04]  /*4560*/  @!P0 LDG.E.64 R14, desc[UR10][R16.64] ;  /* 0x0000000a100e8981 */ /* 0x000128000c1e1b00 */
[----:B------:R1:W-:Y:S01]  /*4570*/  STL.64 [R1+0xa8], R4 ;  /* 0x0000a80401007387 */ /* 0x0003e20000100a00 */
[----:B0-----:R-:W-:-:S06]  /*4580*/  CS2R R16, SRZ ;  /* 0x0000000000107805 */ /* 0x001fcc000001ff00 */
[----:B------:R-:W4:Y:S01]  /*4590*/  @!P0 LDG.E.64 R16, desc[UR10][R22.64] ;  /* 0x0000000a16108981 */ /* 0x000f22000c1e1b00 */
[----:B-1----:R-:W-:-:S06]  /*45a0*/  CS2R R4, SRZ ;  /* 0x0000000000047805 */ /* 0x002fcc000001ff00 */
[----:B------:R0:W4:Y:S01]  /*45b0*/  @!P2 LDG.E.64 R4, desc[UR10][R8.64] ;  /* 0x0000000a0804a981 */ /* 0x000122000c1e1b00 */
[----:B------:R-:W-:Y:S02]  /*45c0*/  MOV R78, R80 ;  /* 0x00000050004e7202 */ /* 0x000fe40000000f00 */
[----:B------:R-:W-:Y:S02]  /*45d0*/  MOV R79, R81 ;  /* 0x00000051004f7202 */ /* 0x000fe40000000f00 */
[----:B------:R-:W-:Y:S02]  /*45e0*/  MOV R80, R86 ;  /* 0x0000005600507202 */ /* 0x000fe40000000f00 */
[----:B------:R-:W-:Y:S02]  /*45f0*/  MOV R81, R87 ;  /* 0x0000005700517202 */ /* 0x000fe40000000f00 */
[----:B------:R-:W-:Y:S02]  /*4600*/  CS2R R86, SRZ ;  /* 0x0000000000567805 */ /* 0x000fe4000001ff00 */
[----:B0-----:R-:W-:Y:S01]  /*4610*/  CS2R R8, SRZ ;  /* 0x0000000000087805 */ /* 0x001fe2000001ff00 */
[----:B------:R0:W-:Y:S05]  /*4620*/  STL.64 [R1+0x1a8], R10 ;  /* 0x0001a80a01007387 */ /* 0x0001ea0000100a00 */
[----:B------:R-:W4:Y:S01]  /*4630*/  @!P2 LDG.E.64 R8, desc[UR10][R28.64] ;  /* 0x0000000a1c08a981 */ /* 0x000f22000c1e1b00 */
[----:B0-----:R-:W-:Y:S01]  /*4640*/  CS2R R10, SRZ ;  /* 0x00000000000a7805 */ /* 0x001fe2000001ff00 */
[----:B------:R-:W-:Y:S01]  /*4650*/  HFMA2 R23, -RZ, RZ, 0, 0 ;  /* 0x00000000ff177431 */ /* 0x000fe200000001ff */
[----:B------:R-:W-:-:S02]  /*4660*/  MOV R76, R90 ;  /* 0x0000005a004c7202 */ /* 0x000fc40000000f00 */
[----:B------:R-:W-:Y:S02]  /*4670*/  MOV R77, R91 ;  /* 0x0000005b004d7202 */ /* 0x000fe40000000f00 */
[----:B------:R-:W-:Y:S01]  /*4680*/  CS2R R90, SRZ ;  /* 0x00000000005a7805 */ /* 0x000fe2000001ff00 */
[----:B------:R0:W-:Y:S02]  /*4690*/  STL.64 [R1+0x1b8], R2 ;  /* 0x0001b80201007387 */ /* 0x0001e40000100a00 */
[----:B0-----:R-:W-:Y:S02]  /*46a0*/  CS2R R2, SRZ ;  /* 0x0000000000027805 */ /* 0x001fe4000001ff00 */
[----:B--2---:R-:W-:Y:S02]  /*46b0*/  @!P1 MOV R86, R12 ;  /* 0x0000000c00569202 */ /* 0x004fe40000000f00 */
[----:B------:R-:W-:Y:S02]  /*46c0*/  @!P1 MOV R87, R13 ;  /* 0x0000000d00579202 */ /* 0x000fe40000000f00 */
[----:B---3--:R-:W-:-:S02]  /*46d0*/  @!P1 MOV R63, R6 ;  /* 0x00000006003f9202 */ /* 0x008fc40000000f00 */
[----:B------:R-:W-:Y:S02]  /*46e0*/  @!P1 MOV R68, R7 ;  /* 0x0000000700449202 */ /* 0x000fe40000000f00 */
[----:B------:R-:W-:-:S13]  /*46f0*/  LOP3.LUT P1, RZ, R95, 0x2, RZ, 0xc0, !PT ;  /* 0x000000025fff7812 */ /* 0x000fda000782c0ff */
[----:B------:R-:W2:Y:S04]  /*4700*/  @!P1 LDG.E.64 R10, desc[UR10][R24.64] ;  /* 0x0000000a180a9981 */ /* 0x000ea8000c1e1b00 */
[----:B------:R0:W-:Y:S04]  /*4710*/  STL.64 [R1+0x1b0], R6 ;  /* 0x0001b00601007387 */ /* 0x0001e80000100a00 */
[----:B------:R1:W-:Y:S01]  /*4720*/  STL.64 [R1+0xb0], R12 ;  /* 0x0000b00c01007387 */ /* 0x0003e20000100a00 */
[----:B0-----:R-:W-:Y:S02]  /*4730*/  MOV R6, R108 ;  /* 0x0000006c00067202 */ /* 0x001fe40000000f00 */
[----:B------:R-:W-:-:S02]  /*4740*/  MOV R7, R109 ;  /* 0x0000006d00077202 */ /* 0x000fc40000000f00 */
[----:B------:R-:W-:Y:S02]  /*4750*/  CS2R R108, SRZ ;  /* 0x00000000006c7805 */ /* 0x000fe4000001ff00 */
[----:B----4-:R-:W-:Y:S02]  /*4760*/  @!P0 MOV R107, R14 ;  /* 0x0000000e006b8202 */ /* 0x010fe40000000f00 */
[----:B------:R-:W-:Y:S02]  /*4770*/  @!P0 MOV R23, R15 ;  /* 0x0000000f00178202 */ /* 0x000fe40000000f00 */
[----:B-1----:R-:W-:-:S06]  /*4780*/  CS2R R12, SRZ ;  /* 0x00000000000c7805 */ /* 0x002fcc000001ff00 */
[----:B------:R0:W3:Y:S01]  /*4790*/  @!P1 LDG.E.64 R12, desc[UR10][R26.64] ;  /* 0x0000000a1a0c9981 */ /* 0x0000e2000c1e1b00 */
[----:B------:R-:W-:Y:S02]  /*47a0*/  @!P0 MOV R108, R16 ;  /* 0x00000010006c8202 */ /* 0x000fe40000000f00 */
[----:B------:R-:W-:Y:S02]  /*47b0*/  @!P0 MOV R109, R17 ;  /* 0x00000011006d8202 */ /* 0x000fe40000000f00 */
[----:B------:R-:W-:Y:S02]  /*47c0*/  LOP3.LUT P0, RZ, R95, 0x4000000, RZ, 0xc0, !PT ;  /* 0x040000005fff7812 */ /* 0x000fe4000780c0ff */
[----:B------:R-:W-:Y:S01]  /*47d0*/  @!P2 MOV R90, R4 ;  /* 0x00000004005aa202 */ /* 0x000fe20000000f00 */
[----:B------:R1:W-:Y:S01]  /*47e0*/  STL.64 [R1+0xc0], R4 ;  /* 0x0000c00401007387 */ /* 0x0003e20000100a00 */
[----:B------:R-:W-:-:S09]  /*47f0*/  @!P2 MOV R91, R5 ;  /* 0x00000005005ba202 */ /* 0x000fd20000000f00 */
[----:B------:R4:W3:Y:S01]  /*4800*/  @!P0 LDG.E.64 R2, desc[UR10][R20.64] ;  /* 0x0000000a14028981 */ /* 0x0008e2000c1e1b00 */
[----:B-1----:R-:W-:-:S06]  /*4810*/  CS2R R4, SRZ ;  /* 0x0000000000047805 */ /* 0x002fcc000001ff00 */
[----:B------:R-:W3:Y:S01]  /*4820*/  @!P0 LDG.E.64 R4, desc[UR10][R18.64] ;  /* 0x0000000a12048981 */ /* 0x000ee2000c1e1b00 */
[----:B0-----:R-:W-:Y:S02]  /*4830*/  MOV R26, R76 ;  /* 0x0000004c001a7202 */ /* 0x001fe40000000f00 */
[----:B----4-:R-:W-:Y:S02]  /*4840*/  CS2R R20, SRZ ;  /* 0x0000000000147805 */ /* 0x010fe4000001ff00 */
[----:B------:R-:W-:Y:S02]  /*4850*/  MOV R27, R77 ;  /* 0x0000004d001b7202 */ /* 0x000fe40000000f00 */
[----:B------:R-:W-:Y:S02]  /*4860*/  MOV R76, R78 ;  /* 0x0000004e004c7202 */ /* 0x000fe40000000f00 */
[----:B------:R-:W-:Y:S02]  /*4870*/  MOV R77, R79 ;  /* 0x0000004f004d7202 */ /* 0x000fe40000000f00 */
[----:B------:R-:W-:-:S02]  /*4880*/  MOV R78, R98 ;  /* 0x00000062004e7202 */ /* 0x000fc40000000f00 */
[----:B------:R-:W-:Y:S02]  /*4890*/  MOV R79, R99 ;  /* 0x00000063004f7202 */ /* 0x000fe40000000f00 */
[----:B------:R-:W-:Y:S02]  /*48a0*/  MOV R28, R92 ;  /* 0x0000005c001c7202 */ /* 0x000fe40000000f00 */
[----:B------:R-:W-:Y:S01]  /*48b0*/  MOV R29, R93 ;  /* 0x0000005d001d7202 */ /* 0x000fe20000000f00 */
[----:B------:R0:W4:Y:S01]  /*48c0*/  @!P4 LDG.E.64 R20, desc[UR10][R78.64] ;  /* 0x0000000a4e14c981 */ /* 0x000122000c1e1b00 */
[----:B------:R-:W-:Y:S02]  /*48d0*/  CS2R R92, SRZ ;  /* 0x00000000005c7805 */ /* 0x000fe4000001ff00 */
[----:B------:R-:W-:Y:S02]  /*48e0*/  @!P2 MOV R92, R8 ;  /* 0x00000008005ca202 */ /* 0x000fe40000000f00 */
[----:B------:R-:W-:Y:S01]  /*48f0*/  @!P2 MOV R93, R9 ;  /* 0x00000009005da202 */ /* 0x000fe20000000f00 */
[----:B0-----:R-:W0:Y:S01]  /*4900*/  S2R R79, SR_TID.X ;  /* 0x00000000004f7919 */ /* 0x001e220000002100 */
[----:B------:R-:W-:-:S02]  /*4910*/  LOP3.LUT P2, RZ, R95, 0x10000000, RZ, 0xc0, !PT ;  /* 0x100000005fff7812 */ /* 0x000fc4000784c0ff */
[----:B------:R-:W-:Y:S02]  /*4920*/  MOV R24, R28 ;  /* 0x0000001c00187202 */ /* 0x000fe40000000f00 */
[----:B------:R-:W-:Y:S02]  /*4930*/  MOV R25, R29 ;  /* 0x0000001d00197202 */ /* 0x000fe40000000f00 */
[----:B------:R-:W-:Y:S02]  /*4940*/  MOV R28, R100 ;  /* 0x00000064001c7202 */ /* 0x000fe40000000f00 */
[----:B------:R-:W-:Y:S02]  /*4950*/  MOV R29, R101 ;  /* 0x00000065001d7202 */ /* 0x000fe40000000f00 */
[----:B------:R-:W-:Y:S01]  /*4960*/  CS2R R100, SRZ ;  /* 0x0000000000647805 */ /* 0x000fe2000001ff00 */
[----:B------:R1:W-:Y:S01]  /*4970*/  STL [R1+0x298], R23 ;  /* 0x0002981701007387 */ /* 0x0003e20000100800 */
[----:B------:R-:W-:Y:S01]  /*4980*/  MOV R22, R6 ;  /* 0x0000000600167202 */ /* 0x000fe20000000f00 */
[----:B------:R-:W-:Y:S01]  /*4990*/  UIMAD.WIDE UR6, UR8, 0x8, UR6 ;  /* 0x00000008080678a5 */ /* 0x000fe2000f8e0206 */
[----:B-1----:R-:W-:Y:S01]  /*49a0*/  MOV R23, R7 ;  /* 0x0000000700177202 */ /* 0x002fe20000000f00 */
[----:B------:R1:W-:Y:S01]  /*49b0*/  STL.64 [R1+0x1d0], R16 ;  /* 0x0001d01001007387 */ /* 0x0003e20000100a00 */
[----:B------:R-:W-:-:S02]  /*49c0*/  CS2R R18, SRZ ;  /* 0x0000000000127805 */ /* 0x000fc4000001ff00 */
[----:B------:R-:W-:-:S04]  /*49d0*/  CS2R R98, SRZ ;  /* 0x0000000000627805 */ /* 0x000fc8000001ff00 */
[----:B------:R0:W4:Y:S01]  /*49e0*/  @!P4 LDG.E.64 R18, desc[UR10][R28.64] ;  /* 0x0000000a1c12c981 */ /* 0x000122000c1e1b00 */
[----:B-1----:R-:W-:Y:S02]  /*49f0*/  CS2R R16, SRZ ;  /* 0x0000000000107805 */ /* 0x002fe4000001ff00 */
[----:B0-----:R-:W-:-:S04]  /*4a00*/  LOP3.LUT R78, R79, 0xffff, RZ, 0xc0, !PT ;  /* 0x0000ffff4f4e7812 */ /* 0x001fc800078ec0ff */
[----:B------:R0:W4:Y:S01]  /*4a10*/  @!P3 LDG.E.64 R16, desc[UR10][R26.64] ;  /* 0x0000000a1a10b981 */ /* 0x000122000c1e1b00 */
[----:B------:R-:W-:Y:S01]  /*4a20*/  CS2R R28, SRZ ;  /* 0x00000000001c7805 */ /* 0x000fe2000001ff00 */
[----:B------:R-:W-:-:S05]  /*4a30*/  IMAD R78, R78, 0x925, RZ ;  /* 0x000009254e4e7824 */ /* 0x000fca00078e02ff */
[----:B------:R1:W4:Y:S01]  /*4a40*/  @!P6 LDG.E.64 R28, desc[UR10][R114.64] ;  /* 0x0000000a721ce981 */ /* 0x000322000c1e1b00 */
[----:B0-----:R-:W-:Y:S02]  /*4a50*/  CS2R R26, SRZ ;  /* 0x00000000001a7805 */ /* 0x001fe4000001ff00 */
[----:B------:R-:W-:-:S04]  /*4a60*/  SHF.R.U32.HI R78, RZ, 0x10, R78 ;  /* 0x00000010ff4e7819 */ /* 0x000fc8000001164e */
[----:B------:R0:W4:Y:S01]  /*4a70*/  @!P6 LDG.E.64 R26, desc[UR10][R112.64] ;  /* 0x0000000a701ae981 */ /* 0x000122000c1e1b00 */
[----:B-1----:R-:W-:Y:S01]  /*4a80*/  HFMA2 R114, -RZ, RZ, 0, 0 ;  /* 0x00000000ff727431 */ /* 0x002fe200000001ff */
[----:B------:R-:W-:Y:S02]  /*4a90*/  PRMT R78, R78, 0x9910, RZ ;  /* 0x000099104e4e7816 */ /* 0x000fe400000000ff */
[----:B0-----:R-:W-:Y:S02]  /*4aa0*/  CS2R R112, SRZ ;  /* 0x0000000000707805 */ /* 0x001fe4000001ff00 */
[----:B------:R-:W-:Y:S01]  /*4ab0*/  CS2R R6, SRZ ;  /* 0x0000000000067805 */ /* 0x000fe2000001ff00 */
[----:B------:R-:W-:Y:S01]  /*4ac0*/  IMAD R78, R78, 0x1c, RZ ;  /* 0x0000001c4e4e7824 */ /* 0x000fe200078e02ff */
[----:B------:R0:W-:Y:S04]  /*4ad0*/  STL.64 [R1+0xd0], R14 ;  /* 0x0000d00e01007387 */ /* 0x0001e80000100a00 */
[----:B------:R-:W-:-:S04]  /*4ae0*/  IADD3 R78, PT, PT, RZ, -R78, RZ ;  /* 0x8000004eff4e7210 */ /* 0x000fc80007ffe0ff */
[----:B------:R-:W-:Y:S02]  /*4af0*/  PRMT R78, R78, 0x7710, RZ ;  /* 0x000077104e4e7816 */ /* 0x000fe400000000ff */
[----:B0-----:R-:W-:Y:S02]  /*4b00*/  CS2R R14, SRZ ;  /* 0x00000000000e7805 */ /* 0x001fe4000001ff00 */
[----:B------:R-:W-:-:S04]  /*4b10*/  IADD3 R78, PT, PT, R78, R79, RZ ;  /* 0x0000004f4e4e7210 */ /* 0x000fc80007ffe0ff */
[----:B------:R0:W4:Y:S01]  /*4b20*/  @!P3 LDG.E.64 R14, desc[UR10][R24.64] ;  /* 0x0000000a180eb981 */ /* 0x000122000c1e1b00 */
[----:B------:R-:W-:Y:S02]  /*4b30*/  SHF.L.U32 R78, R78, 0x1, RZ ;  /* 0x000000014e4e7819 */ /* 0x000fe400000006ff */
[----:B0-----:R-:W-:-:S06]  /*4b40*/  CS2R R24, SRZ ;  /* 0x0000000000187805 */ /* 0x001fcc000001ff00 */
[----:B------:R0:W4:Y:S02]  /*4b50*/  @!P5 LDG.E.64 R24, desc[UR10][R80.64] ;  /* 0x0000000a5018d981 */ /* 0x000124000c1e1b00 */
[----:B0-----:R-:W-:Y:S02]  /*4b60*/  LOP3.LUT R81, R78, 0xffff, RZ, 0xc0, !PT ;  /* 0x0000ffff4e517812 */ /* 0x001fe400078ec0ff */
[----:B------:R-:W-:-:S05]  /*4b70*/  MOV R80, UR13 ;  /* 0x0000000d00507c02 */ /* 0x000fca0008000f00 */
[----:B------:R-:W-:Y:S01]  /*4b80*/  IMAD R80, R80, 0x38, R81 ;  /* 0x0000003850507824 */ /* 0x000fe200078e0251 */
[----:B--2---:R-:W-:Y:S01]  /*4b90*/  @!P1 MOV R100, R10 ;  /* 0x0000000a00649202 */ /* 0x004fe20000000f00 */
[----:B------:R0:W-:Y:S01]  /*4ba0*/  STL.64 [R1+0x1c8], R10 ;  /* 0x0001c80a01007387 */ /* 0x0001e20000100a00 */
[----:B------:R-:W-:Y:S02]  /*4bb0*/  @!P1 MOV R101, R11 ;  /* 0x0000000b00659202 */ /* 0x000fe40000000f00 */
[----:B0-----:R-:W-:-:S06]  /*4bc0*/  CS2R R10, SRZ ;  /* 0x00000000000a7805 */ /* 0x001fcc000001ff00 */
[----:B------:R0:W2:Y:S02]  /*4bd0*/  @!P2 LDG.E.64 R10, desc[UR10][R22.64] ;  /* 0x0000000a160aa981 */ /* 0x0000a4000c1e1b00 */
[----:B0-----:R-:W-:Y:S01]  /*4be0*/  HFMA2 R22, -RZ, RZ, 0, 0 ;  /* 0x00000000ff167431 */ /* 0x001fe200000001ff */
[----:B------:R-:W-:-:S06]  /*4bf0*/  MOV R23, RZ ;  /* 0x000000ff00177202 */ /* 0x000fcc0000000f00 */
[----:B------:R0:W2:Y:S02]  /*4c00*/  @!P5 LDG.E.64 R22, desc[UR10][R76.64] ;  /* 0x0000000a4c16d981 */ /* 0x0000a4000c1e1b00 */
[----:B0-----:R-:W-:Y:S01]  /*4c10*/  MOV R76, UR6 ;  /* 0x00000006004c7c02 */ /* 0x001fe20008000f00 */
[----:B------:R-:W0:Y:S01]  /*4c20*/  LDCU.U8 UR6, c[0x0][0x414] ;  /* 0x00008280ff0677ac */ /* 0x000e220008000000 */
[----:B---3--:R-:W-:Y:S02]  /*4c30*/  @!P1 MOV R98, R12 ;  /* 0x0000000c00629202 */ /* 0x008fe40000000f00 */
[----:B------:R-:W-:Y:S02]  /*4c40*/  @!P1 MOV R99, R13 ;  /* 0x0000000d00639202 */ /* 0x000fe40000000f00 */
[----:B------:R-:W-:Y:S01]  /*4c50*/  LOP3.LUT P1, RZ, R95, 0x8000000, RZ, 0xc0, !PT ;  /* 0x080000005fff7812 */ /* 0x000fe2000782c0ff */
[----:B------:R-:W-:Y:S01]  /*4c60*/  HFMA2 R95, -RZ, RZ, 0, 0 ;  /* 0x00000000ff5f7431 */ /* 0x000fe200000001ff */
[----:B------:R-:W-:-:S02]  /*4c70*/  @!P0 MOV R95, R2 ;  /* 0x00000002005f8202 */ /* 0x000fc40000000f00 */
[----:B------:R-:W-:Y:S02]  /*4c80*/  @!P0 MOV R112, R3 ;  /* 0x0000000300708202 */ /* 0x000fe40000000f00 */
[----:B------:R-:W-:Y:S02]  /*4c90*/  @!P0 MOV R113, R4 ;  /* 0x0000000400718202 */ /* 0x000fe40000000f00 */
[----:B------:R-:W-:Y:S02]  /*4ca0*/  @!P0 MOV R114, R5 ;  /* 0x0000000500728202 */ /* 0x000fe40000000f00 */
[----:B0-----:R-:W-:-:S03]  /*4cb0*/  ISETP.NE.AND P0, PT, RZ, UR6, PT ;  /* 0x00000006ff007c0c */ /* 0x001fc6000bf05270 */
[----:B------:R0:W3:Y:S10]  /*4cc0*/  @!P1 LDG.E.64 R6, desc[UR10][R120.64] ;  /* 0x0000000a78069981 */ /* 0x0000f4000c1e1b00 */
[----:B0-----:R-:W0:Y:S02]  /*4cd0*/  @P0 LDC.64 R120, c[0x0][0x3b0] ;  /* 0x0000ec00ff780b82 */ /* 0x001e240000000a00 */
[----:B0-----:R-:W-:Y:S01]  /*4ce0*/  @P0 IMAD.WIDE R78, R80, 0x2, R120 ;  /* 0x00000002504e0825 */ /* 0x001fe200078e0278 */
[----:B------:R-:W-:Y:S01]  /*4cf0*/  MOV R77, UR7 ;  /* 0x00000007004d7c02 */ /* 0x000fe20008000f00 */
[----:B------:R0:W-:Y:S04]  /*4d00*/  STL.64 [R1+0x1c0], R8 ;  /* 0x0001c00801007387 */ /* 0x0001e80000100a00 */
[----:B------:R-:W3:Y:S04]  /*4d10*/  @P0 LDG.E.U16 R115, desc[UR10][R78.64] ;  /* 0x0000000a4e730981 */ /* 0x000ee8000c1e1500 */
[----:B------:R-:W3:Y:S01]  /*4d20*/  LDG.E.64 R76, desc[UR10][R76.64] ;  /* 0x0000000a4c4c7981 */ /* 0x000ee2000c1e1b00 */
[----:B0-----:R-:W-:-:S03]  /*4d30*/  CS2R R8, SRZ ;  /* 0x0000000000087805 */ /* 0x001fc6000001ff00 */
[----:B------:R0:W-:Y:S04]  /*4d40*/  STL.64 [R1+0xc8], R12 ;  /* 0x0000c80c01007387 */ /* 0x0001e80000100a00 */
[----:B------:R1:W-:Y:S04]  /*4d50*/  STL.64 [R1+0xd8], R2 ;  /* 0x0000d80201007387 */ /* 0x0003e80000100a00 */
[----:B------:R1:W3:Y:S01]  /*4d60*/  @!P1 LDG.E.64 R8, desc[UR10][R122.64] ;  /* 0x0000000a7a089981 */ /* 0x0002e2000c1e1b00 */
[----:B0-----:R-:W-:-:S03]  /*4d70*/  CS2R R12, SRZ ;  /* 0x00000000000c7805 */ /* 0x001fc6000001ff00 */
[----:B------:R0:W-:Y:S04]  /*4d80*/  STL [R1+0x220], R81 ;  /* 0x0002205101007387 */ /* 0x0001e80000100800 */
[----:B----4-:R-:W-:Y:S01]  /*4d90*/  STL.64 [R1+0xf8], R18 ;  /* 0x0000f81201007387 */ /* 0x010fe20000100a00 */
[----:B-1----:R-:W0:Y:S03]  /*4da0*/  LDC.64 R122, c[0x0][0x3a8] ;  /* 0x0000ea00ff7a7b82 */ /* 0x002e260000000a00 */
[----:B------:R-:W4:Y:S01]  /*4db0*/  @!P2 LDG.E.64 R12, desc[UR10][R124.64] ;  /* 0x0000000a7c0ca981 */ /* 0x000f22000c1e1b00 */
[----:B------:R-:W-:-:S03]  /*4dc0*/  CS2R R2, SRZ ;  /* 0x0000000000027805 */ /* 0x000fc6000001ff00 */
[----:B------:R-:W4:Y:S04]  /*4dd0*/  @P0 LDG.E.U16 R78, desc[UR10][R78.64+0x2] ;  /* 0x0000020a4e4e0981 */ /* 0x000f28000c1e1500 */
[----:B------:R-:W-:Y:S04]  /*4de0*/  STL.64 [R1+0x108], R26 ;  /* 0x0001081a01007387 */ /* 0x000fe80000100a00 */
[----:B------:R1:W5:Y:S04]  /*4df0*/  LDL R125, [R1+0x26c] ;  /* 0x00026c00017d7983 */ /* 0x0003680000100800 */
[----:B------:R1:W5:Y:S04]  /*4e00*/  LDL R124, [R1+0x274] ;  /* 0x00027400017c7983 */ /* 0x0003680000100800 */
[----:B------:R1:W5:Y:S01]  /*4e10*/  LDL R120, [R1+0x238] ;  /* 0x0002380001787983 */ /* 0x0003620000100800 */
[----:B0-----:R-:W-:-:S03]  /*4e20*/  IMAD.WIDE R80, R80, 0x2, R122 ;  /* 0x0000000250507825 */ /* 0x001fc600078e027a */
[----:B------:R1:W5:Y:S04]  /*4e30*/  LDL R121, [R1+0x23c] ;  /* 0x00023c0001797983 */ /* 0x0003680000100800 */
[----:B------:R-:W4:Y:S04]  /*4e40*/  LDG.E.U16 R79, desc[UR10][R80.64] ;  /* 0x0000000a504f7981 */ /* 0x000f28000c1e1500 */
[----:B------:R-:W-:Y:S04]  /*4e50*/  STL.64 [R1+0xf0], R14 ;  /* 0x0000f00e01007387 */ /* 0x000fe80000100a00 */
[----:B------:R1:W5:Y:S04]  /*4e60*/  LDL R122, [R1+0x244] ;  /* 0x00024400017a7983 */ /* 0x0003680000100800 */
[----:B------:R-:W4:Y:S04]  /*4e70*/  LDG.E.U16 R80, desc[UR10][R80.64+0x2] ;  /* 0x0000020a50507981 */ /* 0x000f28000c1e1500 */
[----:B------:R1:W5:Y:S04]  /*4e80*/  LDL R123, [R1+0x298] ;  /* 0x00029800017b7983 */ /* 0x0003680000100800 */
[----:B------:R1:W5:Y:S04]  /*4e90*/  LDL R81, [R1+0x25c] ;  /* 0x00025c0001517983 */ /* 0x0003680000100800 */
[----:B--2---:R-:W-:Y:S04]  /*4ea0*/  STL.64 [R1+0xe8], R10 ;  /* 0x0000e80a01007387 */ /* 0x004fe80000100a00 */
[----:B------:R-:W-:Y:S01]  /*4eb0*/  STL.64 [R1+0x100], R22 ;  /* 0x0001001601007387 */ /* 0x000fe20000100a00 */
[----:B---3--:R-:W-:-:S03]  /*4ec0*/  @!P1 MOV R2, R6 ;  /* 0x0000000600029202 */ /* 0x008fc60000000f00 */
[----:B------:R0:W-:Y:S01]  /*4ed0*/  STL.64 [R1+0xe0], R6 ;  /* 0x0000e00601007387 */ /* 0x0001e20000100a00 */
[----:B------:R-:W-:Y:S02]  /*4ee0*/  @!P1 MOV R3, R7 ;  /* 0x0000000700039202 */ /* 0x000fe40000000f00 */
[----:B0-----:R-:W-:Y:S02]  /*4ef0*/  CS2R R6, SRZ ;  /* 0x0000000000067805 */ /* 0x001fe4000001ff00 */
[----:B------:R-:W-:Y:S02]  /*4f00*/  @!P2 MOV R6, R10 ;  /* 0x0000000a0006a202 */ /* 0x000fe40000000f00 */
[----:B------:R-:W-:Y:S02]  /*4f10*/  @!P2 MOV R7, R11 ;  /* 0x0000000b0007a202 */ /* 0x000fe40000000f00 */
[----:B------:R-:W-:Y:S02]  /*4f20*/  CS2R R10, SRZ ;  /* 0x00000000000a7805 */ /* 0x000fe4000001ff00 */
[----:B------:R-:W-:-:S02]  /*4f30*/  @!P3 MOV R10, R14 ;  /* 0x0000000e000ab202 */ /* 0x000fc40000000f00 */
[----:B------:R-:W-:Y:S02]  /*4f40*/  @!P3 MOV R11, R15 ;  /* 0x0000000f000bb202 */ /* 0x000fe40000000f00 */
[----:B------:R-:W-:Y:S02]  /*4f50*/  CS2R R14, SRZ ;  /* 0x00000000000e7805 */ /* 0x000fe4000001ff00 */
[----:B------:R-:W-:Y:S02]  /*4f60*/  @!P4 MOV R14, R18 ;  /* 0x00000012000ec202 */ /* 0x000fe40000000f00 */
[----:B------:R-:W-:Y:S02]  /*4f70*/  @!P4 MOV R15, R19 ;  /* 0x00000013000fc202 */ /* 0x000fe40000000f00 */
[----:B------:R-:W-:Y:S02]  /*4f80*/  CS2R R18, SRZ ;  /* 0x0000000000127805 */ /* 0x000fe4000001ff00 */
[----:B------:R-:W-:Y:S01]  /*4f90*/  @!P5 MOV R18, R22 ;  /* 0x000000160012d202 */ /* 0x000fe20000000f00 */
[----:B------:R-:W-:Y:S01]  /*4fa0*/  HFMA2 R22, -RZ, RZ, 0, 0 ;  /* 0x00000000ff167431 */ /* 0x000fe200000001ff */
[----:B------:R-:W-:Y:S01]  /*4fb0*/  @!P6 MOV R22, R26 ;  /* 0x0000001a0016e202 */ /* 0x000fe20000000f00 */
[----:B------:R-:W-:-:S02]  /*4fc0*/  HFMA2 R26, -RZ, RZ, 0, 0 ;  /* 0x00000000ff1a7431 */ /* 0x000fc400000001ff */
[----:B------:R-:W-:Y:S02]  /*4fd0*/  @P0 HADD2.F32 R26, -RZ, R115.H0_H0 ;  /* 0x20000073ff1a0230 */ /* 0x000fe40000004100 */
[----:B------:R1:W5:Y:S01]  /*4fe0*/  LDL R115, [R1+0x260] ;  /* 0x0002600001737983 */ /* 0x0003620000100800 */
[----:B------:R-:W-:-:S03]  /*4ff0*/  R2UR UR28, R76 ;  /* 0x000000004c1c72ca */ /* 0x000fc600000e0000 */
[----:B------:R0:W-:Y:S04]  /*5000*/  STL.64 [R1+0x1d8], R4 ;  /* 0x0001d80401007387 */ /* 0x0001e80000100a00 */
[----:B------:R-:W-:Y:S01]  /*5010*/  STL.64 [R1+0x1f0], R16 ;  /* 0x0001f01001007387 */ /* 0x000fe20000100a00 */
[----:B0-----:R-:W-:-:S03]  /*5020*/  CS2R R4, SRZ ;  /* 0x0000000000047805 */ /* 0x001fc6000001ff00 */
[----:B------:R0:W-:Y:S01]  /*5030*/  STL.64 [R1+0x1e0], R8 ;  /* 0x0001e00801007387 */ /* 0x0001e20000100a00 */
[----:B------:R-:W-:Y:S02]  /*5040*/  @!P1 MOV R4, R8 ;  /* 0x0000000800049202 */ /* 0x000fe40000000f00 */
[----:B------:R-:W-:Y:S02]  /*5050*/  @!P1 MOV R5, R9 ;  /* 0x0000000900059202 */ /* 0x000fe40000000f00 */
[----:B0-----:R-:W-:Y:S01]  /*5060*/  CS2R R8, SRZ ;  /* 0x0000000000087805 */ /* 0x001fe2000001ff00 */
[----:B----4-:R0:W-:Y:S01]  /*5070*/  STL.64 [R1+0x1e8], R12 ;  /* 0x0001e80c01007387 */ /* 0x0101e20000100a00 */
[----:B------:R-:W-:Y:S02]  /*5080*/  @!P2 MOV R8, R12 ;  /* 0x0000000c0008a202 */ /* 0x000fe40000000f00 */
[----:B------:R-:W-:Y:S02]  /*5090*/  @!P2 MOV R9, R13 ;  /* 0x0000000d0009a202 */ /* 0x000fe40000000f00 */
[----:B0-----:R-:W-:-:S02]  /*50a0*/  CS2R R12, SRZ ;  /* 0x00000000000c7805 */ /* 0x001fc4000001ff00 */
[----:B------:R-:W-:Y:S02]  /*50b0*/  @!P3 MOV R12, R16 ;  /* 0x00000010000cb202 */ /* 0x000fe40000000f00 */
[----:B------:R-:W-:-:S05]  /*50c0*/  MOV R16, UR28 ;  /* 0x0000001c00107c02 */ /* 0x000fca0008000f00 */
[----:B------:R-:W-:-:S05]  /*50d0*/  FFMA.FTZ R77, -R16, UR28, R77 ;  /* 0x0000001c104d7c23 */ /* 0x000fca000801014d */
[----:B------:R-:W-:-:S13]  /*50e0*/  FSETP.GTU.FTZ.AND P1, PT, R77, RZ, PT ;  /* 0x000000ff4d00720b */ /* 0x000fda0003f3c000 */
[----:B------:R-:W-:-:S05]  /*50f0*/  VOTEU.ANY UP0, P1 ;  /* 0x0000000000ff7886 */ /* 0x000fca0000800100 */
[----:B------:R-:W0:Y:S01]  /*5100*/  @UP0 LDCU UR5, c[0x0][0x3c0] ;  /* 0x00007800ff0507ac */ /* 0x000e220008000800 */
[----:B------:R-:W-:Y:S02]  /*5110*/  PLOP3.LUT P1, PT, PT, PT, UP0, 0x80, 0x8 ;  /* 0x000000000008781c */ /* 0x000fe40003f2f008 */
[----:B------:R-:W-:Y:S01]  /*5120*/  @!P5 MOV R19, R23 ;  /* 0x000000170013d202 */ /* 0x000fe20000000f00 */
[----:B------:R-:W-:Y:S01]  /*5130*/  HFMA2 R23, -RZ, RZ, 0, 0 ;  /* 0x00000000ff177431 */ /* 0x000fe200000001ff */
[----:B------:R-:W-:Y:S01]  /*5140*/  @!P6 MOV R23, R27 ;  /* 0x0000001b0017e202 */ /* 0x000fe20000000f00 */
[----:B------:R-:W-:Y:S08]  /*5150*/  STL.64 [R1+0x208], R28 ;  /* 0x0002081c01007387 */ /* 0x000ff00000100a00 */
[----:B0-----:R-:W-:-:S04]  /*5160*/  @P1 FADD.FTZ R77, R77, UR5 ;  /* 0x000000054d4d1e21 */ /* 0x001fc80008010000 */
[----:B------:R-:W0:Y:S01]  /*5170*/  @P1 MUFU.RSQ R27, R77 ;  /* 0x0000004d001b1308 */ /* 0x000e220000001400 */
[----:B------:R-:W-:Y:S01]  /*5180*/  UISETP.NE.AND UP1, UPT, UR6, URZ, UPT ;  /* 0x000000ff0600728c */ /* 0x000fe2000bf25270 */
[----:B------:R-:W-:Y:S02]  /*5190*/  @!P3 MOV R13, R17 ;  /* 0x00000011000db202 */ /* 0x000fe40000000f00 */
[----:B------:R-:W-:Y:S01]  /*51a0*/  CS2R R16, SRZ ;  /* 0x0000000000107805 */ /* 0x000fe2000001ff00 */
[----:B------:R2:W-:Y:S01]  /*51b0*/  STL.64 [R1+0x1f8], R20 ;  /* 0x0001f81401007387 */ /* 0x0005e20000100a00 */
[----:B------:R-:W-:Y:S02]  /*51c0*/  @!P4 MOV R16, R20 ;  /* 0x000000140010c202 */ /* 0x000fe40000000f00 */
[----:B------:R-:W-:Y:S01]  /*51d0*/  @!P4 MOV R17, R21 ;  /* 0x000000150011c202 */ /* 0x000fe20000000f00 */
[----:B------:R3:W-:Y:S01]  /*51e0*/  STL.64 [R1+0x200], R24 ;  /* 0x0002001801007387 */ /* 0x0007e20000100a00 */
[----:B0-----:R-:W-:-:S02]  /*51f0*/  @P1 R2UR UR5, R27 ;  /* 0x000000001b0512ca */ /* 0x001fc400000e0000 */
[----:B--2---:R-:W-:Y:S02]  /*5200*/  CS2R R20, SRZ ;  /* 0x0000000000147805 */ /* 0x004fe4000001ff00 */
[----:B------:R-:W-:Y:S02]  /*5210*/  @!P5 MOV R20, R24 ;  /* 0x000000180014d202 */ /* 0x000fe40000000f00 */
[----:B------:R-:W-:Y:S02]  /*5220*/  @!P5 MOV R21, R25 ;  /* 0x000000190015d202 */ /* 0x000fe40000000f00 */
[----:B---3--:R-:W-:Y:S02]  /*5230*/  CS2R R24, SRZ ;  /* 0x0000000000187805 */ /* 0x008fe4000001ff00 */
[----:B------:R-:W-:Y:S01]  /*5240*/  MOV R27, RZ ;  /* 0x000000ff001b7202 */ /* 0x000fe20000000f00 */
[----:B------:R-:W-:Y:S01]  /*5250*/  @P0 HADD2.F32 R27, -RZ, R78.H0_H0 ;  /* 0x2000004eff1b0230 */ /* 0x000fe20000004100 */
[----:B------:R-:W-:Y:S01]  /*5260*/  @!P6 MOV R24, R28 ;  /* 0x0000001c0018e202 */ /* 0x000fe20000000f00 */
[----:B------:R-:W-:Y:S01]  /*5270*/  HADD2.F32 R79, -RZ, R79.H0_H0 ;  /* 0x2000004fff4f7230 */ /* 0x000fe20000004100 */
[----:B------:R-:W-:Y:S01]  /*5280*/  @!P6 MOV R25, R29 ;  /* 0x0000001d0019e202 */ /* 0x000fe20000000f00 */
[----:B------:R-:W-:Y:S01]  /*5290*/  HADD2.F32 R80, -RZ, R80.H0_H0 ;  /* 0x20000050ff507230 */ /* 0x000fe20000004100 */
[----:B------:R-:W-:Y:S01]  /*52a0*/  UMOV UR16, 0x3f800000 ;  /* 0x3f80000000107882 */ /* 0x000fe20000000000 */
[----:B------:R-:W-:Y:S01]  /*52b0*/  @UP0 UMOV UR16, UR5 ;  /* 0x0000000500100c82 */ /* 0x000fe20008000000 */
[----:B-1----:R-:W-:Y:S05]  /*52c0*/  BRA.U UP1, `(.L_x_1829) ;  /* 0x0000001d01487547 */ /* 0x002fea000b800000 */
        /* <DEDUP_REMOVED lines=466> */
.L_x_1829:
        /* <DEDUP_REMOVED lines=1075> */
.L_x_1830:
        /* <DEDUP_REMOVED lines=48> */
.L_x_1832:
[----:B------:R-:W-:Y:S05]  /*b620*/  BSYNC.RECONVERGENT B0 ;  /* 0x0000000000007941 */ /* 0x000fea0003800200 */
.L_x_1831:
        /* <DEDUP_REMOVED lines=37> */
.L_x_1834:
[----:B------:R-:W-:Y:S05]  /*b880*/  BSYNC.RECONVERGENT B0 ;  /* 0x0000000000007941 */ /* 0x000fea0003800200 */
.L_x_1833:
        /* <DEDUP_REMOVED lines=78> */
.L_x_1836:
[----:B------:R-:W-:Y:S05]  /*bd70*/  BSYNC.RECONVERGENT B0 ;  /* 0x0000000000007941 */ /* 0x000fea0003800200 */
.L_x_1835:
        /* <DEDUP_REMOVED lines=30> */
.L_x_1838:
[----:B------:R-:W-:Y:S05]  /*bf60*/  BSYNC.RECONVERGENT B0 ;  /* 0x0000000000007941 */ /* 0x000fea0003800200 */
.L_x_1837:
        /* <DEDUP_REMOVED lines=34> */
.L_x_1842:
[----:B------:R-:W3:Y:S04]  /*c190*/  LDG.E.STRONG.GPU R0, desc[UR10][R10.64] ;  /* 0x0000000a0a007981 */ /* 0x000ee8000c1ef900 */
[----:B---3--:R-:W-:Y:S04]  /*c1a0*/  CCTL.IVALL ;  /* 0x00000000ff00798f */ /* 0x008fe80002000000 */
[----:B------:R0:W-:Y:S01]  /*c1b0*/  STL [R1], R0 ;  /* 0x0000000001007387 */ /* 0x0001e20000100800 */
[----:B------:R-:W-:-:S13]  /*c1c0*/  ISETP.NE.AND P0, PT, R0, UR5, PT ;  /* 0x0000000500007c0c */ /* 0x000fda000bf05270 */
[----:B0-----:R-:W-:Y:S05]  /*c1d0*/  @P0 BRA `(.L_x_1842) ;  /* 0xfffffffc00ec0947 */ /* 0x001fea000383ffff */
.L_x_1841:
[----:B------:R-:W-:Y:S05]  /*c1e0*/  BSYNC.RECONVERGENT B0 ;  /* 0x0000000000007941 */ /* 0x000fea0003800200 */
.L_x_1840:
        /* <DEDUP_REMOVED lines=15> */
.L_x_1844:
        /* <DEDUP_REMOVED lines=77> */
.L_x_1843:
        /* <DEDUP_REMOVED lines=52> */
.L_x_1845:
        /* <DEDUP_REMOVED lines=27> */
.L_x_1846:
        /* <DEDUP_REMOVED lines=12> */
.L_x_1847:
[----:B------:R-:W-:Y:S05]  /*cd60*/  BSYNC.RECONVERGENT B0 ;  /* 0x0000000000007941 */ /* 0x000fea0003800200 */
.L_x_1839:
        /* <DEDUP_REMOVED lines=17> */
.L_x_1853:
        /* <DEDUP_REMOVED lines=57> */
.L_x_1849:
[----:B------:R-:W-:Y:S05]  /*d210*/  BSYNC.RECONVERGENT B0 ;  /* 0x0000000000007941 */ /* 0x000fea0003800200 */
.L_x_1848:
        /* <DEDUP_REMOVED lines=19> */
.L_x_1850:
        /* <DEDUP_REMOVED lines=15> */
.L_x_1852:
[----:B------:R-:W-:Y:S05]  /*d440*/  BSYNC.RECONVERGENT B0 ;  /* 0x0000000000007941 */ /* 0x000fea0003800200 */
.L_x_1851:
        /* <DEDUP_REMOVED lines=10> */
.L_x_1828:
        /* <DEDUP_REMOVED lines=16> */
.L_x_1856:
[----:B------:R-:W-:Y:S05]  /*d5f0*/  BSYNC.RECONVERGENT B0 ;  /* 0x0000000000007941 */ /* 0x000fea0003800200 */
.L_x_1855:
        /* <DEDUP_REMOVED lines=11> */
.L_x_1858:
[----:B------:R-:W2:Y:S04]  /*d6b0*/  LDG.E.STRONG.GPU R5, desc[UR10][R2.64] ;  /* 0x0000000a02057981 */ /* 0x000ea8000c1ef900 */
[----:B--2---:R-:W-:Y:S01]  /*d6c0*/  CCTL.IVALL ;  /* 0x00000000ff00798f */ /* 0x004fe20002000000 */
[----:B------:R-:W-:Y:S05]  /*d6d0*/  YIELD ;  /* 0x0000000000007946 */ /* 0x000fea0003800000 */
[----:B------:R-:W-:-:S13]  /*d6e0*/  ISETP.NE.AND P0, PT, R5, R0, PT ;  /* 0x000000000500720c */ /* 0x000fda0003f05270 */
[----:B------:R-:W-:Y:S05]  /*d6f0*/  @P0 BRA `(.L_x_1858) ;  /* 0xfffffffc00ec0947 */ /* 0x000fea000383ffff */
.L_x_1857:
        /* <DEDUP_REMOVED lines=76> */
.L_x_1861:
        /* <DEDUP_REMOVED lines=31> */
.L_x_1860:
[----:B------:R-:W-:Y:S05]  /*ddb0*/  BSYNC.RECONVERGENT B0 ;  /* 0x0000000000007941 */ /* 0x000fea0003800200 */
.L_x_1859:
        /* <DEDUP_REMOVED lines=10> */
.L_x_1862:
        /* <DEDUP_REMOVED lines=87> */
.L_x_1863:
        /* <DEDUP_REMOVED lines=11> */
.L_x_4528:


//--------------------- .text._Z35group_norm_nhwc_fwd_one_pass_kernelI11Bf16IOFp32WLi64ELi56ELi448EEv26Group_norm_nhwc_fwd_params --------------------------
	.section	.text._Z35group_norm_nhwc_fwd_one_pass_kernelI11Bf16IOFp32WLi64ELi56ELi448EEv26Group_norm_nhwc_fwd_params,"ax",@progbits
	.align	128
        .global         _Z35group_norm_nhwc_fwd_one_pass_kernelI11Bf16IOFp32WLi64ELi56ELi448EEv26Group_norm_nhwc_fwd_params
        .type           _Z35group_norm_nhwc_fwd_one_pass_kernelI11Bf16IOFp32WLi64ELi56ELi448EEv26Group_norm_nhwc_fwd_params,@function
        .size           _Z35group_norm_nhwc_fwd_one_pass_kernelI11Bf16IOFp32WLi64ELi56ELi448EEv26Group_norm_nhwc_fwd_params,(.L_x_4529 - _Z35group_norm_nhwc_fwd_one_pass_kernelI11Bf16IOFp32WLi64ELi56ELi448EEv26Group_norm_nhwc_fwd_params)
        .other          _Z35group_norm_nhwc_fwd_one_pass_kernelI11Bf16IOFp32WLi64ELi56ELi448EEv26Group_norm_nhwc_fwd_params,@"STO_CUDA_ENTRY STV_DEFAULT"
_Z35group_norm_nhwc_fwd_one_pass_kernelI11Bf16IOFp32WLi64ELi56ELi448EEv26Group_norm_nhwc_fwd_params:
.text._Z35group_norm_nhwc_fwd_one_pass_kernelI11Bf16IOFp32WLi64ELi56ELi448EEv26Group_norm_nhwc_fwd_params:
[----:B------:R-:W-:Y:S08]  /*0000*/  LDC R1, c[0x0][0x37c] ;  /* 0x0000df00ff017b82 */ /* 0x000ff00000000800 */
[----:B------:R-:W0:Y:S01]  /*0010*/  S2UR UR6, SR_CTAID.Y ;  /* 0x00000000000679c3 */ /* 0x000e220000002600 */
[----:B------:R-:W1:Y:S01]  /*0020*/  LDCU UR4, c[0x0][0x3f8] ;  /* 0x00007f00ff0477ac */ /* 0x000e620008000800 */
[----:B------:R-:W1:Y:S02]  /*0030*/  LDCU UR5, c[0x0][0x3c8] ;  /* 0x00007900ff0577ac */ /* 0x000e640008000800 */
[----:B-1----:R-:W-:-:S04]  /*0040*/  UIMAD UR4, UR4, UR5, URZ ;  /* 0x00000005040472a4 */ /* 0x002fc8000f8e02ff */
[----:B0-----:R-:W-:-:S06]  /*0050*/  UISETP.GE.AND UP0, UPT, UR6, UR4, UPT ;  /* 0x000000040600728c */ /* 0x001fcc000bf06270 */
[----:B------:R-:W-:-:S13]  /*0060*/  PLOP3.LUT P0, PT, PT, PT, UP0, 0x80, 0x8 ;  /* 0x000000000008781c */ /* 0x000fda0003f0f008 */
[----:B------:R-:W-:Y:S05]  /*0070*/  @P0 EXIT ;  /* 0x000000000000094d */ /* 0x000fea0003800000 */
[----:B------:R-:W0:Y:S01]  /*0080*/  S2R R2, SR_TID.X ;  /* 0x0000000000027919 */ /* 0x000e220000002100 */
[----:B------:R-:W1:Y:S01]  /*0090*/  S2UR UR18, SR_CTAID.X ;  /* 0x00000000001279c3 */ /* 0x000e620000002500 */
[----:B------:R-:W2:Y:S01]  /*00a0*/  LDCU UR4, c[0x0][0x404] ;  /* 0x00008080ff0477ac */ /* 0x000ea20008000800 */
[----:B------:R-:W3:Y:S01]  /*00b0*/  LDCU.64 UR8, c[0x0][0x388] ;  /* 0x00007100ff0877ac */ /* 0x000ee20008000a00 */
[----:B------:R-:W4:Y:S05]  /*00c0*/  LDCU UR19, c[0x0][0x374] ;  /* 0x00006e80ff1377ac */ /* 0x000f2a0008000800 */
[----:B------:R-:W4:Y:S01]  /*00d0*/  LDC R22, c[0x0][0x370] ;  /* 0x0000dc00ff167b82 */ /* 0x000f220000000800 */
[----:B------:R-:W0:Y:S01]  /*00e0*/  LDCU.64 UR14, c[0x0][0x358] ;  /* 0x00006b00ff0e77ac */ /* 0x000e220008000a00 */
[----:B------:R-:W-:Y:S01]  /*00f0*/  UMOV UR7, UR6 ;  /* 0x0000000600077c82 */ /* 0x000fe20008000000 */
[----:B---3--:R-:W-:-:S02]  /*0100*/  ISETP.NE.U32.AND P1, PT, RZ, UR8, PT ;  /* 0x00000008ff007c0c */ /* 0x008fc4000bf25070 */
[C---:B0-----:R-:W-:Y:S02]  /*0110*/  LOP3.LUT R0, R2.reuse, 0xffff, RZ, 0xc0, !PT ;  /* 0x0000ffff02007812 */ /* 0x041fe400078ec0ff */
[----:B-1----:R-:W-:Y:S02]  /*0120*/  LOP3.LUT P0, RZ, R2, UR18, RZ, 0xfc, !PT ;  /* 0x0000001202ff7c12 */ /* 0x002fe4000f80fcff */
[----:B--2---:R-:W-:Y:S01]  /*0130*/  MOV R2, UR4 ;  /* 0x0000000400027c02 */ /* 0x004fe20008000f00 */
[----:B------:R-:W-:Y:S01]  /*0140*/  IMAD R0, R0, 0x925, RZ ;  /* 0x0000092500007824 */ /* 0x000fe200078e02ff */
[----:B------:R-:W-:Y:S01]  /*0150*/  ISETP.NE.AND.EX P0, PT, RZ, UR9, !P0, P1 ;  /* 0x00000009ff007c0c */ /* 0x000fe2000c705310 */
[----:B------:R-:W-:-:S03]  /*0160*/  UMOV UR4, URZ ;  /* 0x000000ff00047c82 */ /* 0x000fc60008000000 */
[----:B------:R-:W-:-:S05]  /*0170*/  SHF.R.U32.HI R23, RZ, 0x10, R0 ;  /* 0x00000010ff177819 */ /* 0x000fca0000011600 */
[----:B------:R-:W-:-:S07]  /*0180*/  IMAD R23, R2, UR18, R23 ;  /* 0x0000001202177c24 */ /* 0x000fce000f8e0217 */
.L_x_1891:
[----:B---34-:R-:W0:Y:S01]  /*0190*/  LDC R2, c[0x0][0x3f8] ;  /* 0x0000fe00ff027b82 */ /* 0x018e220000000800 */
[----:B-----5:R-:W-:Y:S01]  /*01a0*/  IABS R8, UR7 ;  /* 0x0000000700087c13 */ /* 0x020fe20008000000 */
[----:B-1----:R-:W1:Y:S01]  /*01b0*/  LDCU.64 UR8, c[0x0][0x3e8] ;  /* 0x00007d00ff0877ac */ /* 0x002e620008000a00 */
[----:B--2---:R-:W-:Y:S01]  /*01c0*/  VIADD R29, R23, 0x10 ;  /* 0x00000010171d7836 */ /* 0x004fe20000000000 */
[----:B------:R-:W-:Y:S01]  /*01d0*/  SHF.R.S32.HI R15, RZ, 0x1f, R23 ;  /* 0x0000001fff0f7819 */ /* 0x000fe20000011417 */
[----:B------:R-:W2:Y:S03]  /*01e0*/  LDCU.64 UR10, c[0x0][0x3f0] ;  /* 0x00007e00ff0a77ac */ /* 0x000ea60008000a00 */
[----:B------:R-:W-:Y:S02]  /*01f0*/  SHF.R.S32.HI R17, RZ, 0x1f, R29 ;  /* 0x0000001fff117819 */ /* 0x000fe4000001141d */
[----:B0-----:R-:W-:-:S02]  /*0200*/  IABS R3, R2 ;  /* 0x0000000200037213 */ /* 0x001fc40000000000 */
[----:B------:R-:W-:Y:S02]  /*0210*/  ISETP.NE.AND P3, PT, R2, RZ, PT ;  /* 0x000000ff0200720c */ /* 0x000fe40003f65270 */
[----:B------:R-:W0:Y:S08]  /*0220*/  I2F.RP R0, R3 ;  /* 0x0000000300007306 */ /* 0x000e300000209400 */
[----:B0-----:R-:W0:Y:S02]  /*0230*/  MUFU.RCP R0, R0 ;  /* 0x0000000000007308 */ /* 0x001e240000001000 */
[----:B0-----:R-:W-:-:S06]  /*0240*/  IADD3 R6, PT, PT, R0, 0xffffffe, RZ ;  /* 0x0ffffffe00067810 */ /* 0x001fcc0007ffe0ff */
[----:B------:R0:W3:Y:S02]  /*0250*/  F2I.FTZ.U32.TRUNC.NTZ R7, R6 ;  /* 0x0000000600077305 */ /* 0x0000e4000021f000 */
[----:B0-----:R-:W-:Y:S01]  /*0260*/  IMAD.MOV.U32 R6, RZ, RZ, RZ ;  /* 0x000000ffff067224 */ /* 0x001fe200078e00ff */
[----:B---3--:R-:W-:-:S05]  /*0270*/  IADD3 R4, PT, PT, RZ, -R7, RZ ;  /* 0x80000007ff047210 */ /* 0x008fca0007ffe0ff */
[----:B------:R-:W-:Y:S02]  /*0280*/  IMAD R5, R4, R3, RZ ;  /* 0x0000000304057224 */ /* 0x000fe400078e02ff */
[----:B------:R-:W0:Y:S02]  /*0290*/  S2R R4, SR_TID.X ;  /* 0x0000000000047919 */ /* 0x000e240000002100 */
[----:B------:R-:W-:-:S06]  /*02a0*/  IMAD.HI.U32 R7, R7, R5, R6 ;  /* 0x0000000507077227 */ /* 0x000fcc00078e0006 */
[----:B------:R-:W-:-:S05]  /*02b0*/  IMAD.HI.U32 R13, R7, R8, RZ ;  /* 0x00000008070d7227 */ /* 0x000fca00078e00ff */
[----:B------:R-:W-:-:S05]  /*02c0*/  IADD3 R0, PT, PT, -R13, RZ, RZ ;  /* 0x000000ff0d007210 */ /* 0x000fca0007ffe1ff */
[----:B------:R-:W-:-:S05]  /*02d0*/  IMAD R0, R3, R0, R8 ;  /* 0x0000000003007224 */ /* 0x000fca00078e0208 */
[----:B------:R-:W-:Y:S02]  /*02e0*/  ISETP.GT.U32.AND P2, PT, R3, R0, PT ;  /* 0x000000000300720c */ /* 0x000fe40003f44070 */
[----:B0-----:R-:W-:-:S11]  /*02f0*/  LOP3.LUT R5, R4, 0xffff, RZ, 0xc0, !PT ;  /* 0x0000ffff04057812 */ /* 0x001fd600078ec0ff */
[-C--:B------:R-:W-:Y:S01]  /*0300*/  @!P2 IADD3 R0, PT, PT, R0, -R3.reuse, RZ ;  /* 0x800000030000a210 */ /* 0x080fe20007ffe0ff */
[----:B------:R-:W-:Y:S01]  /*0310*/  IMAD R5, R5, 0x925, RZ ;  /* 0x0000092505057824 */ /* 0x000fe200078e02ff */
[----:B------:R-:W-:Y:S02]  /*0320*/  @!P2 IADD3 R13, PT, PT, R13, 0x1, RZ ;  /* 0x000000010d0da810 */ /* 0x000fe40007ffe0ff */
[----:B------:R-:W-:Y:S02]  /*0330*/  ISETP.GE.U32.AND P1, PT, R0, R3, PT ;  /* 0x000000030000720c */ /* 0x000fe40003f26070 */
[----:B------:R-:W-:Y:S02]  /*0340*/  LOP3.LUT R0, R2, UR7, RZ, 0x3c, !PT ;  /* 0x0000000702007c12 */ /* 0x000fe4000f8e3cff */
[----:B------:R-:W-:Y:S02]  /*0350*/  SHF.R.U32.HI R5, RZ, 0x10, R5 ;  /* 0x00000010ff057819 */ /* 0x000fe40000011605 */
[----:B------:R-:W-:-:S02]  /*0360*/  ISETP.GE.AND P4, PT, R0, RZ, PT ;  /* 0x000000ff0000720c */ /* 0x000fc40003f86270 */
[----:B------:R-:W-:Y:S02]  /*0370*/  PRMT R0, R5, 0x9910, RZ ;  /* 0x0000991005007816 */ /* 0x000fe400000000ff */
[----:B-1----:R-:W-:-:S03]  /*0380*/  ISETP.GE.U32.AND P2, PT, R23, UR8, PT ;  /* 0x0000000817007c0c */ /* 0x002fc6000bf46070 */
[----:B------:R-:W-:Y:S01]  /*0390*/  @P1 IADD3 R13, PT, PT, R13, 0x1, RZ ;  /* 0x000000010d0d1810 */ /* 0x000fe20007ffe0ff */
[----:B------:R-:W-:Y:S01]  /*03a0*/  IMAD R0, R0, 0x1c, RZ ;  /* 0x0000001c00007824 */ /* 0x000fe200078e02ff */
[----:B------:R-:W-:Y:S02]  /*03b0*/  ISETP.GE.U32.AND P1, PT, R29, UR8, PT ;  /* 0x000000081d007c0c */ /* 0x000fe4000bf26070 */
[----:B------:R-:W-:Y:S02]  /*03c0*/  ISETP.GE.AND.EX P2, PT, R15, UR9, PT, P2 ;  /* 0x000000090f007c0c */ /* 0x000fe4000bf46320 */
[----:B------:R-:W-:Y:S02]  /*03d0*/  ISETP.GE.AND.EX P1, PT, R17, UR9, PT, P1 ;  /* 0x0000000911007c0c */ /* 0x000fe4000bf26310 */
[----:B------:R-:W-:Y:S02]  /*03e0*/  IADD3 R0, PT, PT, RZ, -R0, RZ ;  /* 0x80000000ff007210 */ /* 0x000fe40007ffe0ff */
[----:B------:R-:W-:-:S02]  /*03f0*/  @!P4 IADD3 R13, PT, PT, -R13, RZ, RZ ;  /* 0x000000ff0d0dc210 */ /* 0x000fc40007ffe1ff */
[----:B------:R-:W-:Y:S02]  /*0400*/  @!P3 LOP3.LUT R13, RZ, R2, RZ, 0x33, !PT ;  /* 0x00000002ff0db212 */ /* 0x000fe400078e33ff */
[----:B------:R-:W-:Y:S02]  /*0410*/  PRMT R5, R0, 0x7710, RZ ;  /* 0x0000771000057816 */ /* 0x000fe400000000ff */
[----:B------:R-:W-:Y:S01]  /*0420*/  IADD3 R0, PT, PT, R23, 0x20, RZ ;  /* 0x0000002017007810 */ /* 0x000fe20007ffe0ff */
[--C-:B------:R-:W-:Y:S01]  /*0430*/  IMAD.MOV R3, RZ, RZ, -R13.reuse ;  /* 0x000000ffff037224 */ /* 0x100fe200078e0a0d */
[----:B------:R-:W-:Y:S01]  /*0440*/  IADD3 R5, PT, PT, R5, R4, RZ ;  /* 0x0000000405057210 */ /* 0x000fe20007ffe0ff */
[----:B------:R-:W0:Y:S01]  /*0450*/  @!P2 LDC.64 R8, c[0x0][0x3e0] ;  /* 0x0000f800ff08ab82 */ /* 0x000e220000000a00 */
[----:B------:R-:W-:Y:S01]  /*0460*/  ISETP.GE.U32.AND P3, PT, R0, UR8, PT ;  /* 0x0000000800007c0c */ /* 0x000fe2000bf66070 */
[----:B------:R-:W-:Y:S01]  /*0470*/  IMAD R20, R2, R3, UR7 ;  /* 0x0000000702147e24 */ /* 0x000fe2000f8e0203 */
[----:B------:R-:W-:Y:S01]  /*0480*/  SHF.L.U32 R5, R5, 0x1, RZ ;  /* 0x0000000105057819 */ /* 0x000fe200000006ff */
[----:B------:R-:W-:Y:S01]  /*0490*/  VIADD R2, R23, 0x30 ;  /* 0x0000003017027836 */ /* 0x000fe20000000000 */
[----:B------:R-:W-:Y:S01]  /*04a0*/  SHF.R.S32.HI R3, RZ, 0x1f, R13 ;  /* 0x0000001fff037819 */ /* 0x000fe2000001140d */
[----:B------:R-:W-:Y:S01]  /*04b0*/  IMAD R20, R20, 0x38, RZ ;  /* 0x0000003814147824 */ /* 0x000fe200078e02ff */
[----:B------:R-:W-:Y:S01]  /*04c0*/  LOP3.LUT R25, R5, 0xffff, RZ, 0xc0, !PT ;  /* 0x0000ffff05197812 */ /* 0x000fe200078ec0ff */
[----:B------:R-:W1:Y:S01]  /*04d0*/  @!P1 LDC.64 R6, c[0x0][0x3e0] ;  /* 0x0000f800ff069b82 */ /* 0x000e620000000a00 */
[----:B------:R-:W-:Y:S01]  /*04e0*/  SHF.R.S32.HI R5, RZ, 0x1f, R0 ;  /* 0x0000001fff057819 */ /* 0x000fe20000011400 */
[----:B--2---:R-:W-:Y:S01]  /*04f0*/  IMAD R12, R3, UR10, RZ ;  /* 0x0000000a030c7c24 */ /* 0x004fe2000f8e02ff */
[----:B------:R-:W-:-:S02]  /*0500*/  IADD3 R24, P4, PT, R20, R25, RZ ;  /* 0x0000001914187210 */ /* 0x000fc40007f9e0ff */
[----:B------:R-:W-:Y:S01]  /*0510*/  ISETP.GE.AND.EX P3, PT, R5, UR9, PT, P3 ;  /* 0x0000000905007c0c */ /* 0x000fe2000bf66330 */
[C---:B------:R-:W-:Y:S01]  /*0520*/  IMAD R27, R13.reuse, UR11, R12 ;  /* 0x0000000b0d1b7c24 */ /* 0x040fe2000f8e020c */
[----:B------:R-:W-:Y:S01]  /*0530*/  LEA.HI.X.SX32 R25, R20, RZ, 0x1, P4 ;  /* 0x000000ff14197211 */ /* 0x000fe200020f0eff */
[----:B------:R-:W2:Y:S01]  /*0540*/  @!P2 LDC.64 R10, c[0x0][0x390] ;  /* 0x0000e400ff0aab82 */ /* 0x000ea20000000a00 */
[----:B------:R-:W-:Y:S02]  /*0550*/  ISETP.GE.U32.AND P4, PT, R2, UR8, PT ;  /* 0x0000000802007c0c */ /* 0x000fe4000bf86070 */
[----:B------:R-:W-:Y:S01]  /*0560*/  SHF.R.S32.HI R3, RZ, 0x1f, R2 ;  /* 0x0000001fff037819 */ /* 0x000fe20000011402 */
[----:B------:R-:W-:-:S03]  /*0570*/  IMAD.WIDE.U32 R24, R13, UR10, R24 ;  /* 0x0000000a0d187c25 */ /* 0x000fc6000f8e0018 */
[----:B------:R-:W-:Y:S01]  /*0580*/  ISETP.GE.AND.EX P4, PT, R3, UR9, PT, P4 ;  /* 0x0000000903007c0c */ /* 0x000fe2000bf86340 */
[----:B------:R-:W3:Y:S01]  /*0590*/  @!P1 LDC.64 R12, c[0x0][0x390] ;  /* 0x0000e400ff0c9b82 */ /* 0x000ee20000000a00 */
[----:B0-----:R-:W-:Y:S01]  /*05a0*/  @!P2 IMAD R16, R15, R8, RZ ;  /* 0x000000080f10a224 */ /* 0x001fe200078e02ff */
[----:B------:R-:W-:Y:S02]  /*05b0*/  IADD3 R27, PT, PT, R25, R27, RZ ;  /* 0x0000001b191b7210 */ /* 0x000fe40007ffe0ff */
[----:B------:R-:W-:-:S03]  /*05c0*/  @!P2 MOV R26, R24 ;  /* 0x00000018001aa202 */ /* 0x000fc60000000f00 */
[--C-:B------:R-:W-:Y:S01]  /*05d0*/  @!P1 IMAD.MOV.U32 R19, RZ, RZ, R27.reuse ;  /* 0x000000ffff139224 */ /* 0x100fe200078e001b */
[----:B------:R-:W0:Y:S01]  /*05e0*/  @!P3 LDC.64 R14, c[0x0][0x3e0] ;  /* 0x0000f800ff0ebb82 */ /* 0x000e220000000a00 */
[----:B-1----:R-:W-:Y:S02]  /*05f0*/  @!P1 IMAD R18, R17, R6, RZ ;  /* 0x0000000611129224 */ /* 0x002fe400078e02ff */
[----:B------:R-:W-:Y:S02]  /*0600*/  @!P2 IMAD R17, R23, R9, R16 ;  /* 0x000000091711a224 */ /* 0x000fe400078e0210 */
[----:B------:R-:W-:Y:S01]  /*0610*/  @!P1 IMAD R21, R29, R7, R18 ;  /* 0x000000071d159224 */ /* 0x000fe200078e0212 */
[----:B------:R-:W-:Y:S01]  /*0620*/  @!P1 MOV R18, R24 ;  /* 0x0000001800129202 */ /* 0x000fe20000000f00 */
[----:B------:R-:W-:-:S04]  /*0630*/  @!P2 IMAD.WIDE.U32 R8, R23, R8, R26 ;  /* 0x000000081708a225 */ /* 0x000fc800078e001a */
[----:B------:R-:W-:Y:S01]  /*0640*/  @!P1 IMAD.WIDE.U32 R18, R29, R6, R18 ;  /* 0x000000061d129225 */ /* 0x000fe200078e0012 */
[----:B------:R-:W-:Y:S01]  /*0650*/  @!P2 IADD3 R17, PT, PT, R9, R17, RZ ;  /* 0x000000110911a210 */ /* 0x000fe20007ffe0ff */
[----:B------:R-:W1:Y:S01]  /*0660*/  @!P4 LDC.64 R6, c[0x0][0x3e0] ;  /* 0x0000f800ff06cb82 */ /* 0x000e620000000a00 */
[C---:B--2---:R-:W-:Y:S02]  /*0670*/  @!P2 LEA R16, P5, R8.reuse, R10, 0x1 ;  /* 0x0000000a0810a211 */ /* 0x044fe400078a08ff */
[----:B------:R-:W-:Y:S01]  /*0680*/  @!P1 IADD3 R21, PT, PT, R19, R21, RZ ;  /* 0x0000001513159210 */ /* 0x000fe20007ffe0ff */
[----:B------:R-:W-:Y:S01]  /*0690*/  @!P3 IMAD.MOV.U32 R19, RZ, RZ, R27 ;  /* 0x000000ffff13b224 */ /* 0x000fe200078e001b */
[----:B------:R-:W-:Y:S02]  /*06a0*/  @!P2 LEA.HI.X R17, R8, R11, R17, 0x1, P5 ;  /* 0x0000000b0811a211 */ /* 0x000fe400028f0c11 */
[C---:B---3--:R-:W-:Y:S01]  /*06b0*/  @!P1 LEA R12, P5, R18.reuse, R12, 0x1 ;  /* 0x0000000c120c9211 */ /* 0x048fe200078a08ff */
[----:B------:R-:W2:Y:S03]  /*06c0*/  @!P3 LDC.64 R8, c[0x0][0x390] ;  /* 0x0000e400ff08bb82 */ /* 0x000ea60000000a00 */
[----:B------:R-:W-:Y:S01]  /*06d0*/  @!P1 LEA.HI.X R13, R18, R13, R21, 0x1, P5 ;  /* 0x0000000d120d9211 */ /* 0x000fe200028f0c15 */
[----:B0-----:R-:W-:Y:S01]  /*06e0*/  @!P3 IMAD R5, R5, R14, RZ ;  /* 0x0000000e0505b224 */ /* 0x001fe200078e02ff */
[----:B------:R-:W-:Y:S01]  /*06f0*/  @!P3 MOV R18, R24 ;  /* 0x000000180012b202 */ /* 0x000fe20000000f00 */
[----:B------:R-:W-:-:S02]  /*0700*/  HFMA2 R21, -RZ, RZ, 0, 0 ;  /* 0x00000000ff157431 */ /* 0x000fc400000001ff */
[----:B------:R-:W0:Y:S01]  /*0710*/  @!P4 LDC.64 R10, c[0x0][0x390] ;  /* 0x0000e400ff0acb82 */ /* 0x000e220000000a00 */
[C---:B------:R-:W-:Y:S02]  /*0720*/  @!P3 IMAD R15, R0.reuse, R15, R5 ;  /* 0x0000000f000fb224 */ /* 0x040fe400078e0205 */
[----:B------:R-:W-:-:S04]  /*0730*/  @!P3 IMAD.WIDE.U32 R18, R0, R14, R18 ;  /* 0x0000000e0012b225 */ /* 0x000fc800078e0012 */
[----:B------:R-:W-:Y:S01]  /*0740*/  HFMA2 R0, -RZ, RZ, 0, 0 ;  /* 0x00000000ff007431 */ /* 0x000fe200000001ff */
[----:B------:R-:W3:Y:S01]  /*0750*/  @!P2 LDG.E R21, desc[UR14][R16.64] ;  /* 0x0000000e1015a981 */ /* 0x000ee2000c1e1900 */
[----:B-1----:R-:W-:-:S04]  /*0760*/  @!P4 IMAD R3, R3, R6, RZ ;  /* 0x000000060303c224 */ /* 0x002fc800078e02ff */
[----:B------:R1:W5:Y:S01]  /*0770*/  @!P1 LDG.E R0, desc[UR14][R12.64] ;  /* 0x0000000e0c009981 */ /* 0x000362000c1e1900 */
[----:B------:R-:W-:Y:S01]  /*0780*/  @!P3 IADD3 R15, PT, PT, R19, R15, RZ ;  /* 0x0000000f130fb210 */ /* 0x000fe20007ffe0ff */
[----:B------:R-:W-:Y:S01]  /*0790*/  @!P4 IMAD R7, R2, R7, R3 ;  /* 0x000000070207c224 */ /* 0x000fe200078e0203 */
[----:B-1----:R-:W-:Y:S02]  /*07a0*/  @!P4 MOV R12, R24 ;  /* 0x00000018000cc202 */ /* 0x002fe40000000f00 */
[----:B------:R-:W-:Y:S02]  /*07b0*/  @!P4 MOV R13, R27 ;  /* 0x0000001b000dc202 */ /* 0x000fe40000000f00 */
[----:B--2---:R-:W-:Y:S01]  /*07c0*/  @!P3 LEA R8, P2, R18, R8, 0x1 ;  /* 0x000000081208b211 */ /* 0x004fe200078408ff */
[----:B------:R-:W-:-:S03]  /*07d0*/  @!P4 IMAD.WIDE.U32 R2, R2, R6, R12 ;  /* 0x000000060202c225 */ /* 0x000fc600078e000c */
[----:B------:R-:W-:Y:S01]  /*07e0*/  @!P3 LEA.HI.X R9, R18, R9, R15, 0x1, P2 ;  /* 0x000000091209b211 */ /* 0x000fe200010f0c0f */
[----:B------:R-:W-:Y:S01]  /*07f0*/  IMAD.MOV.U32 R5, RZ, RZ, RZ ;  /* 0x000000ffff057224 */ /* 0x000fe200078e00ff */
[----:B------:R-:W-:Y:S02]  /*0800*/  @!P4 IADD3 R3, PT, PT, R3, R7, RZ ;  /* 0x000000070303c210 */ /* 0x000fe40007ffe0ff */
[C---:B0-----:R-:W-:Y:S01]  /*0810*/  @!P4 LEA R10, P2, R2.reuse, R10, 0x1 ;  /* 0x0000000a020ac211 */ /* 0x041fe200078408ff */
[----:B------:R-:W-:Y:S02]  /*0820*/  HFMA2 R17, -RZ, RZ, 0, 0 ;  /* 0x00000000ff117431 */ /* 0x000fe400000001ff */
[----:B------:R-:W2:Y:S01]  /*0830*/  @!P3 LDG.E R5, desc[UR14][R8.64] ;  /* 0x0000000e0805b981 */ /* 0x000ea2000c1e1900 */
[----:B------:R-:W-:-:S05]  /*0840*/  @!P4 LEA.HI.X R11, R2, R11, R3, 0x1, P2 ;  /* 0x0000000b020bc211 */ /* 0x000fca00010f0c03 */
[----:B------:R0:W4:Y:S02]  /*0850*/  @!P4 LDG.E R17, desc[UR14][R10.64] ;  /* 0x0000000e0a11c981 */ /* 0x000124000c1e1900 */
[----:B0-----:R-:W0:Y:S02]  /*0860*/  S2R R11, SR_LANEID ;  /* 0x00000000000b7919 */ /* 0x001e240000000000 */
[C---:B0-----:R-:W-:Y:S02]  /*0870*/  ISETP.GT.AND P2, PT, R11.reuse, 0x1e, PT ;  /* 0x0000001e0b00780c */ /* 0x041fe40003f44270 */
[----:B------:R-:W-:Y:S01]  /*0880*/  ISETP.GT.AND P3, PT, R11, 0xf, PT ;  /* 0x0000000f0b00780c */ /* 0x000fe20003f64270 */
[----:B------:R-:W-:Y:S01]  /*0890*/  BSSY.RECONVERGENT B0, `(.L_x_1864) ;  /* 0x0000043000007945 */ /* 0x000fe20003800200 */
[C---:B---3--:R-:W-:Y:S02]  /*08a0*/  PRMT R18, R21.reuse, 0x7632, R18 ;  /* 0x0000763215127816 */ /* 0x048fe40000000012 */
[----:B------:R-:W-:-:S02]  /*08b0*/  SHF.L.U32 R21, R21, 0x10, RZ ;  /* 0x0000001015157819 */ /* 0x000fc400000006ff */
[----:B------:R-:W-:Y:S02]  /*08c0*/  SHF.L.U32 R18, R18, 0x10, RZ ;  /* 0x0000001012127819 */ /* 0x000fe400000006ff */
[C---:B-----5:R-:W-:Y:S01]  /*08d0*/  PRMT R2, R0.reuse, 0x7632, R2 ;  /* 0x0000763200027816 */ /* 0x060fe20000000002 */
[----:B------:R-:W-:-:S03]  /*08e0*/  IMAD.U32 R19, R0, 0x10000, RZ ;  /* 0x0001000000137824 */ /* 0x000fc600078e00ff */
[----:B------:R-:W-:Y:S01]  /*08f0*/  SHF.L.U32 R0, R2, 0x10, RZ ;  /* 0x0000001002007819 */ /* 0x000fe200000006ff */
[----:B------:R-:W-:Y:S01]  /*0900*/  FADD.FTZ R2, R21, R18 ;  /* 0x0000001215027221 */ /* 0x000fe20000010000 */
[----:B------:R-:W-:-:S03]  /*0910*/  FMUL.FTZ R8, R18, R18 ;  /* 0x0000001212087220 */ /* 0x000fc60000410000 */
[----:B------:R-:W-:Y:S01]  /*0920*/  FADD.FTZ R6, RZ, R2 ;  /* 0x00000002ff067221 */ /* 0x000fe20000010000 */
[----:B------:R-:W-:Y:S01]  /*0930*/  FMUL.FTZ R10, R0, R0 ;  /* 0x00000000000a7220 */ /* 0x000fe20000410000 */
[----:B------:R-:W-:Y:S01]  /*0940*/  FFMA.FTZ R8, R21, R21, R8 ;  /* 0x0000001515087223 */ /* 0x000fe20000010008 */
[C---:B------:R-:W-:Y:S02]  /*0950*/  FADD.FTZ R3, R19.reuse, R0 ;  /* 0x0000000013037221 */ /* 0x040fe40000010000 */
[----:B------:R-:W-:Y:S01]  /*0960*/  FFMA.FTZ R7, R19, R19, R10 ;  /* 0x0000001313077223 */ /* 0x000fe2000001000a */
[----:B------:R-:W-:Y:S01]  /*0970*/  FADD.FTZ R8, RZ, R8 ;  /* 0x00000008ff087221 */ /* 0x000fe20000010000 */
[----:B------:R-:W-:Y:S01]  /*0980*/  FADD.FTZ R6, R6, R3 ;  /* 0x0000000306067221 */ /* 0x000fe20000010000 */
[----:B--2---:R-:W-:-:S04]  /*0990*/  PRMT R2, R5, 0x7632, R2 ;  /* 0x0000763205027816 */ /* 0x004fc80000000002 */
[----:B------:R-:W-:Y:S02]  /*09a0*/  SHF.L.U32 R2, R2, 0x10, RZ ;  /* 0x0000001002027819 */ /* 0x000fe400000006ff */
[----:B----4-:R-:W-:Y:S01]  /*09b0*/  PRMT R16, R17, 0x7632, R16 ;  /* 0x0000763211107816 */ /* 0x010fe20000000010 */
[----:B------:R-:W-:Y:S01]  /*09c0*/  FADD.FTZ R7, R8, R7 ;  /* 0x0000000708077221 */ /* 0x000fe20000010000 */
[----:B------:R-:W-:Y:S01]  /*09d0*/  SHF.L.U32 R3, R5, 0x10, RZ ;  /* 0x0000001005037819 */ /* 0x000fe200000006ff */
[----:B------:R-:W-:Y:S01]  /*09e0*/  FMUL.FTZ R8, R2, R2 ;  /* 0x0000000202087220 */ /* 0x000fe20000410000 */
[----:B------:R-:W-:Y:S01]  /*09f0*/  SHF.L.U32 R16, R16, 0x10, RZ ;  /* 0x0000001010107819 */ /* 0x000fe200000006ff */
[----:B------:R-:W-:Y:S02]  /*0a00*/  IMAD.U32 R17, R17, 0x10000, RZ ;  /* 0x0001000011117824 */ /* 0x000fe400078e00ff */
[C---:B------:R-:W-:Y:S01]  /*0a10*/  FADD.FTZ R5, R3.reuse, R2 ;  /* 0x0000000203057221 */ /* 0x040fe20000010000 */
[----:B------:R-:W-:Y:S01]  /*0a20*/  FFMA.FTZ R8, R3, R3, R8 ;  /* 0x0000000303087223 */ /* 0x000fe20000010008 */
[----:B------:R-:W-:-:S02]  /*0a30*/  FMUL.FTZ R10, R16, R16 ;  /* 0x00000010100a7220 */ /* 0x000fc40000410000 */
[----:B------:R-:W-:Y:S01]  /*0a40*/  FADD.FTZ R5, R6, R5 ;  /* 0x0000000506057221 */ /* 0x000fe20000010000 */
[----:B------:R-:W-:Y:S01]  /*0a50*/  FADD.FTZ R8, R7, R8 ;  /* 0x0000000807087221 */ /* 0x000fe20000010000 */
[C---:B------:R-:W-:Y:S01]  /*0a60*/  FADD.FTZ R6, R17.reuse, R16 ;  /* 0x0000001011067221 */ /* 0x040fe20000010000 */
[----:B------:R-:W-:-:S03]  /*0a70*/  FFMA.FTZ R7, R17, R17, R10 ;  /* 0x0000001111077223 */ /* 0x000fc6000001000a */
[----:B------:R-:W-:Y:S01]  /*0a80*/  FADD.FTZ R5, R5, R6 ;  /* 0x0000000605057221 */ /* 0x000fe20000010000 */
[----:B------:R-:W-:-:S04]  /*0a90*/  FADD.FTZ R8, R8, R7 ;  /* 0x0000000708087221 */ /* 0x000fc80000010000 */
[----:B------:R-:W0:Y:S04]  /*0aa0*/  SHFL.DOWN PT, R6, R5, 0x1, 0x1f ;  /* 0x08201f0005067f89 */ /* 0x000e2800000e0000 */
[----:B------:R-:W1:Y:S01]  /*0ab0*/  SHFL.DOWN PT, R7, R8, 0x1, 0x1f ;  /* 0x08201f0008077f89 */ /* 0x000e6200000e0000 */
[----:B0-----:R-:W-:Y:S01]  /*0ac0*/  @!P2 FADD.FTZ R5, R5, R6 ;  /* 0x000000060505a221 */ /* 0x001fe20000010000 */
[----:B-1----:R-:W-:-:S04]  /*0ad0*/  @!P2 FADD.FTZ R8, R8, R7 ;  /* 0x000000070808a221 */ /* 0x002fc80000010000 */
[----:B------:R-:W0:Y:S04]  /*0ae0*/  SHFL.DOWN PT, R6, R5, 0x2, 0x1f ;  /* 0x08401f0005067f89 */ /* 0x000e2800000e0000 */
[----:B------:R-:W1:Y:S01]  /*0af0*/  SHFL.DOWN PT, R7, R8, 0x2, 0x1f ;  /* 0x08401f0008077f89 */ /* 0x000e6200000e0000 */
[----:B------:R-:W-:-:S13]  /*0b00*/  ISETP.GT.AND P2, PT, R11, 0x1d, PT ;  /* 0x0000001d0b00780c */ /* 0x000fda0003f44270 */
        /* <DEDUP_REMOVED lines=9> */
[----:B------:R-:W-:Y:S01]  /*0ba0*/  ISETP.GT.AND P2, PT, R11, 0x17, PT ;  /* 0x000000170b00780c */ /* 0x000fe20003f44270 */
[----:B0-----:R-:W-:Y:S01]  /*0bb0*/  FADD.FTZ R10, R5, R10 ;  /* 0x0000000a050a7221 */ /* 0x001fe20000010000 */
[----:B-1----:R-:W-:-:S04]  /*0bc0*/  FADD.FTZ R9, R8, R9 ;  /* 0x0000000908097221 */ /* 0x002fc80000010000 */
[----:B------:R-:W-:Y:S02]  /*0bd0*/  FSEL R6, R5, R10, P2 ;  /* 0x0000000a05067208 */ /* 0x000fe40001000000 */
[----:B------:R-:W-:-:S03]  /*0be0*/  FSEL R7, R8, R9, P2 ;  /* 0x0000000908077208 */ /* 0x000fc60001000000 */
[----:B------:R0:W1:Y:S04]  /*0bf0*/  SHFL.DOWN PT, R13, R6, 0x10, 0x1f ;  /* 0x0a001f00060d7f89 */ /* 0x00006800000e0000 */
[----:B------:R0:W2:Y:S01]  /*0c00*/  SHFL.DOWN PT, R12, R7, 0x10, 0x1f ;  /* 0x0a001f00070c7f89 */ /* 0x0000a200000e0000 */
[----:B------:R-:W-:Y:S05]  /*0c10*/  @P3 BRA `(.L_x_1865) ;  /* 0x0000000000283947 */ /* 0x000fea0003800000 */
[----:B------:R-:W-:-:S13]  /*0c20*/  ISETP.NE.AND P2, PT, R11, RZ, PT ;  /* 0x000000ff0b00720c */ /* 0x000fda0003f45270 */
[----:B0-----:R-:W0:Y:S01]  /*0c30*/  @!P2 S2R R7, SR_CgaCtaId ;  /* 0x000000000007a919 */ /* 0x001e220000008800 */
[----:B------:R-:W-:Y:S02]  /*0c40*/  @!P2 MOV R6, 0x400 ;  /* 0x000004000006a802 */ /* 0x000fe40000000f00 */
[----:B------:R-:W-:-:S04]  /*0c50*/  @!P2 SHF.R.U32.HI R5, RZ, 0x2, R4 ;  /* 0x00000002ff05a819 */ /* 0x000fc80000011604 */
[----:B------:R-:W-:Y:S02]  /*0c60*/  @!P2 LOP3.LUT R5, R5, 0xf8, RZ, 0xc0, !PT ;  /* 0x000000f80505a812 */ /* 0x000fe400078ec0ff */
[----:B0-----:R-:W-:Y:S01]  /*0c70*/  @!P2 LEA R8, R7, R6, 0x18 ;  /* 0x000000060708a211 */ /* 0x001fe200078ec0ff */
[----:B-1----:R-:W-:Y:S01]  /*0c80*/  FADD.FTZ R6, R10, R13 ;  /* 0x0000000d0a067221 */ /* 0x002fe20000010000 */
[----:B--2---:R-:W-:Y:S02]  /*0c90*/  FADD.FTZ R7, R9, R12 ;  /* 0x0000000c09077221 */ /* 0x004fe40000010000 */
[----:B------:R-:W-:-:S05]  /*0ca0*/  @!P2 IADD3 R5, PT, PT, R5, R8, RZ ;  /* 0x000000080505a210 */ /* 0x000fca0007ffe0ff */
[----:B------:R3:W-:Y:S02]  /*0cb0*/  @!P2 STS.64 [R5+0x10], R6 ;  /* 0x000010060500a388 */ /* 0x0007e40000000a00 */
.L_x_1865:
[----:B------:R-:W-:Y:S05]  /*0cc0*/  BSYNC.RECONVERGENT B0 ;  /* 0x0000000000007941 */ /* 0x000fea0003800200 */
.L_x_1864:
[----:B------:R-:W-:Y:S01]  /*0cd0*/  BAR.SYNC.DEFER_BLOCKING 0x0 ;  /* 0x0000000000007b1d */ /* 0x000fe20000010000 */
[----:B------:R-:W-:Y:S02]  /*0ce0*/  ISETP.NE.AND P3, PT, R4, RZ, PT ;  /* 0x000000ff0400720c */ /* 0x000fe40003f65270 */
[----:B------:R-:W-:-:S03]  /*0cf0*/  ISETP.GE.U32.AND P2, PT, R22, 0x2, PT ;  /* 0x000000021600780c */ /* 0x000fc60003f46070 */
[----:B------:R-:W-:Y:S08]  /*0d00*/  BSSY.RECONVERGENT B0, `(.L_x_1866) ;  /* 0x0000026000007945 */ /* 0x000ff00003800200 */
[----:B------:R-:W-:Y:S05]  /*0d10*/  @P3 BRA `(.L_x_1867) ;  /* 0x0000000000903947 */ /* 0x000fea0003800000 */
[----:B------:R-:W4:Y:S01]  /*0d20*/  S2UR UR8, SR_CgaCtaId ;  /* 0x00000000000879c3 */ /* 0x000f220000008800 */
[----:B------:R-:W-:Y:S02]  /*0d30*/  UMOV UR5, 0x400 ;  /* 0x0000040000057882 */ /* 0x000fe40000000000 */
[----:B----4-:R-:W-:-:S09]  /*0d40*/  ULEA UR5, UR8, UR5, 0x18 ;  /* 0x0000000508057291 */ /* 0x010fd2000f8ec0ff */
[----:B---3--:R-:W3:Y:S04]  /*0d50*/  LDS.64 R4, [UR5+0x18] ;  /* 0x00001805ff047984 */ /* 0x008ee80008000a00 */
[----:B------:R-:W4:Y:S04]  /*0d60*/  LDS.128 R8, [UR5+0x20] ;  /* 0x00002005ff087984 */ /* 0x000f280008000c00 */
[----:B-12---:R-:W1:Y:S01]  /*0d70*/  LDS.128 R12, [UR5+0x30] ;  /* 0x00003005ff0c7984 */ /* 0x006e620008000c00 */
[----:B---3--:R-:W-:Y:S01]  /*0d80*/  FADD.FTZ R29, R6, R4 ;  /* 0x00000004061d7221 */ /* 0x008fe20000010000 */
[----:B------:R-:W-:-:S03]  /*0d90*/  FADD.FTZ R4, R7, R5 ;  /* 0x0000000507047221 */ /* 0x000fc60000010000 */
[----:B----4-:R-:W-:Y:S01]  /*0da0*/  FADD.FTZ R29, R29, R8 ;  /* 0x000000081d1d7221 */ /* 0x010fe20000010000 */
[----:B------:R-:W-:Y:S02]  /*0db0*/  FADD.FTZ R8, R4, R9 ;  /* 0x0000000904087221 */ /* 0x000fe40000010000 */
[----:B0-----:R-:W0:Y:S01]  /*0dc0*/  LDS.128 R4, [UR5+0x40] ;  /* 0x00004005ff047984 */ /* 0x001e220008000c00 */
[----:B------:R-:W-:Y:S01]  /*0dd0*/  FADD.FTZ R29, R29, R10 ;  /* 0x0000000a1d1d7221 */ /* 0x000fe20000010000 */
[----:B------:R-:W-:-:S03]  /*0de0*/  FADD.FTZ R8, R8, R11 ;  /* 0x0000000b08087221 */ /* 0x000fc60000010000 */
[----:B-1----:R-:W-:Y:S01]  /*0df0*/  FADD.FTZ R29, R29, R12 ;  /* 0x0000000c1d1d7221 */ /* 0x002fe20000010000 */
[----:B------:R-:W-:Y:S02]  /*0e00*/  FADD.FTZ R12, R8, R13 ;  /* 0x0000000d080c7221 */ /* 0x000fe40000010000 */
[----:B------:R-:W1:Y:S01]  /*0e10*/  LDS.128 R8, [UR5+0x50] ;  /* 0x00005005ff087984 */ /* 0x000e620008000c00 */
[----:B------:R-:W-:Y:S01]  /*0e20*/  FADD.FTZ R29, R29, R14 ;  /* 0x0000000e1d1d7221 */ /* 0x000fe20000010000 */
        /* <DEDUP_REMOVED lines=19> */
.L_x_1867:
[----:B------:R-:W-:Y:S05]  /*0f60*/  BSYNC.RECONVERGENT B0 ;  /* 0x0000000000007941 */ /* 0x000fea0003800200 */
.L_x_1866:
[----:B------:R-:W-:Y:S05]  /*0f70*/  @!P2 BRA `(.L_x_1868) ;  /* 0x0000000c00aca947 */ /* 0x000fea0003800000 */
[----:B---3--:R-:W3:Y:S01]  /*0f80*/  LDC.64 R4, c[0x0][0x3b8] ;  /* 0x0000ee00ff047b82 */ /* 0x008ee20000000a00 */
[----:B------:R-:W-:Y:S01]  /*0f90*/  ULOP3.LUT UR10, UR4, 0x1, URZ, 0xc0, !UPT ;  /* 0x00000001040a7892 */ /* 0x000fe2000f8ec0ff */
[----:B------:R-:W-:-:S03]  /*0fa0*/  ISETP.GE.U32.AND P4, PT, R22, 0x8, PT ;  /* 0x000000081600780c */ /* 0x000fc60003f86070 */
[----:B------:R-:W-:-:S06]  /*0fb0*/  UIMAD UR5, UR10, UR19, URZ ;  /* 0x000000130a0572a4 */ /* 0x000fcc000f8e02ff */
[----:B------:R-:W-:-:S05]  /*0fc0*/  IMAD R8, R22, UR5, RZ ;  /* 0x0000000516087c24 */ /* 0x000fca000f8e02ff */
[----:B------:R-:W-:-:S05]  /*0fd0*/  SHF.L.U32 R9, R8, 0x1, RZ ;  /* 0x0000000108097819 */ /* 0x000fca00000006ff */
[----:B---3--:R-:W-:-:S03]  /*0fe0*/  IMAD.WIDE R4, R9, 0x4, R4 ;  /* 0x0000000409047825 */ /* 0x008fc600078e0204 */
[----:B------:R-:W-:Y:S02]  /*0ff0*/  R2UR UR16, R4 ;  /* 0x00000000041072ca */ /* 0x000fe400000e0000 */
[----:B------:R-:W-:Y:S01]  /*1000*/  R2UR UR17, R5 ;  /* 0x00000000051172ca */ /* 0x000fe200000e0000 */
[----:B------:R-:W-:-:S14]  /*1010*/  @P3 BRA `(.L_x_1869) ;  /* 0x0000000000643947 */ /* 0x000fdc0003800000 */
[----:B------:R-:W3:Y:S01]  /*1020*/  LDC.64 R8, c[0x0][0x3b0] ;  /* 0x0000ec00ff087b82 */ /* 0x000ee20000000a00 */
[----:B------:R-:W-:Y:S02]  /*1030*/  ULOP3.LUT UP0, UR5, UR4, 0x2, URZ, 0xc0, !UPT ;  /* 0x0000000204057892 */ /* 0x000fe4000f80c0ff */
[----:B------:R-:W-:Y:S02]  /*1040*/  UIMAD UR11, UR10, UR19, UR6 ;  /* 0x000000130a0b72a4 */ /* 0x000fe4000f8e0206 */
[----:B------:R-:W-:Y:S02]  /*1050*/  UIMAD UR8, UR18, UR19, UR6 ;  /* 0x00000013120872a4 */ /* 0x000fe4000f8e0206 */
[----:B------:R-:W-:Y:S01]  /*1060*/  PLOP3.LUT P2, PT, PT, PT, UP0, 0x80, 0x8 ;  /* 0x000000000008781c */ /* 0x000fe20003f4f008 */
[----:B------:R-:W-:Y:S01]  /*1070*/  UIADD3 UR5, UPT, UPT, -UR5, 0x1, URZ ;  /* 0x0000000105057890 */ /* 0x000fe2000fffe1ff */
[----:B------:R-:W-:Y:S01]  /*1080*/  MOV R5, UR11 ;  /* 0x0000000b00057c02 */ /* 0x000fe20008000f00 */
[----:B------:R-:W-:Y:S01]  /*1090*/  UIMAD.WIDE.U32 UR8, UR8, 0x8, UR16 ;  /* 0x00000008080878a5 */ /* 0x000fe2000f8e0010 */
[----:B------:R-:W-:-:S03]  /*10a0*/  SEL R11, R22, RZ, !P2 ;  /* 0x000000ff160b7207 */ /* 0x000fc60005000000 */
[----:B-1----:R-:W-:Y:S02]  /*10b0*/  MOV R13, UR5 ;  /* 0x00000005000d7c02 */ /* 0x002fe40008000f00 */
[----:B------:R-:W-:Y:S02]  /*10c0*/  ISETP.NE.AND P2, PT, R11, -0x1, PT ;  /* 0xffffffff0b00780c */ /* 0x000fe40003f45270 */
[----:B------:R-:W-:Y:S01]  /*10d0*/  MOV R4, UR8 ;  /* 0x0000000800047c02 */ /* 0x000fe20008000f00 */
[----:B---3--:R-:W-:-:S04]  /*10e0*/  IMAD.WIDE.U32 R8, R5, 0x4, R8 ;  /* 0x0000000405087825 */ /* 0x008fc800078e0008 */
[----:B------:R-:W-:-:S05]  /*10f0*/  IMAD.U32 R5, RZ, RZ, UR9 ;  /* 0x00000009ff057e24 */ /* 0x000fca000f8e00ff */
[----:B------:R3:W-:Y:S01]  /*1100*/  STG.E.64 desc[UR14][R4.64], R6 ;  /* 0x0000000604007986 */ /* 0x0007e2000c101b0e */
[----:B------:R-:W-:Y:S06]  /*1110*/  MEMBAR.ALL.GPU ;  /* 0x0000000000007992 */ /* 0x000fec000000a000 */
[----:B------:R-:W-:-:S00]  /*1120*/  ERRBAR ;  /* 0x00000000000079ab */ /* 0x000fc00000000000 */
[----:B------:R-:W-:Y:S06]  /*1130*/  CGAERRBAR ;  /* 0x00000000000075ab */ /* 0x000fec0000000000 */
[----:B------:R3:W-:Y:S01]  /*1140*/  REDG.E.ADD.S32.STRONG.GPU desc[UR14][R8.64], R13 ;  /* 0x0000000d0800798e */ /* 0x0007e2000c12e30e */
[----:B------:R-:W-:Y:S05]  /*1150*/  @!P2 BRA `(.L_x_1869) ;  /* 0x000000000014a947 */ /* 0x000fea0003800000 */
.L_x_1870:
[----:B---3--:R-:W3:Y:S04]  /*1160*/  LDG.E.STRONG.GPU R4, desc[UR14][R8.64] ;  /* 0x0000000e08047981 */ /* 0x008ee8000c1ef900 */
[----:B---3--:R-:W-:Y:S01]  /*1170*/  CCTL.IVALL ;  /* 0x00000000ff00798f */ /* 0x008fe20002000000 */
[----:B------:R-:W-:Y:S05]  /*1180*/  YIELD ;  /* 0x0000000000007946 */ /* 0x000fea0003800000 */
[----:B------:R-:W-:-:S13]  /*1190*/  ISETP.NE.AND P2, PT, R4, R11, PT ;  /* 0x0000000b0400720c */ /* 0x000fda0003f45270 */
[----:B------:R-:W-:Y:S05]  /*11a0*/  @P2 BRA `(.L_x_1870) ;  /* 0xfffffffc00ec2947 */ /* 0x000fea000383ffff */
.L_x_1869:
[----:B------:R-:W-:Y:S05]  /*11b0*/  WARPSYNC.ALL ;  /* 0x0000000000007948 */ /* 0x000fea0003800000 */
[----:B------:R-:W-:Y:S06]  /*11c0*/  BAR.SYNC.DEFER_BLOCKING 0x0 ;  /* 0x0000000000007b1d */ /* 0x000fec0000010000 */
[----:B------:R-:W-:Y:S01]  /*11d0*/  UMOV UR5, URZ ;  /* 0x000000ff00057c82 */ /* 0x000fe20008000000 */
[----:B------:R-:W-:Y:S05]  /*11e0*/  @!P4 BRA `(.L_x_1871) ;  /* 0x000000040098c947 */ /* 0x000fea0003800000 */
[----:B------:R-:W-:Y:S01]  /*11f0*/  LOP3.LUT R14, R22, 0x7ffffff8, RZ, 0xc0, !PT ;  /* 0x7ffffff8160e7812 */ /* 0x000fe200078ec0ff */
[----:B------:R-:W-:Y:S02]  /*1200*/  UIMAD UR9, UR19, 0x7, UR6 ;  /* 0x00000007130978a4 */ /* 0x000fe4000f8e0206 */
[----:B------:R-:W-:Y:S02]  /*1210*/  ULEA UR10, UR19, UR6, 0x1 ;  /* 0x00000006130a7291 */ /* 0x000fe4000f8e08ff */
[----:B------:R-:W-:Y:S02]  /*1220*/  ULEA UR11, UR19, UR6, 0x2 ;  /* 0x00000006130b7291 */ /* 0x000fe4000f8e10ff */
[----:B------:R-:W-:Y:S02]  /*1230*/  UIMAD UR12, UR19, 0x6, UR6 ;  /* 0x00000006130c78a4 */ /* 0x000fe4000f8e0206 */
[----:B------:R-:W-:Y:S02]  /*1240*/  UIMAD UR13, UR19, 0x5, UR6 ;  /* 0x00000005130d78a4 */ /* 0x000fe4000f8e0206 */
[----:B------:R-:W-:-:S02]  /*1250*/  UIMAD UR20, UR19, 0x3, UR6 ;  /* 0x00000003131478a4 */ /* 0x000fc4000f8e0206 */
[----:B------:R-:W-:Y:S02]  /*1260*/  UIADD3 UR21, UPT, UPT, UR6, UR19, URZ ;  /* 0x0000001306157290 */ /* 0x000fe4000fffe0ff */
[----:B------:R-:W-:Y:S01]  /*1270*/  UIADD3 UR22, UPT, UPT, -UR18, URZ, URZ ;  /* 0x000000ff12167290 */ /* 0x000fe2000fffe1ff */
[----:B------:R-:W-:Y:S01]  /*1280*/  UMOV UR5, URZ ;  /* 0x000000ff00057c82 */ /* 0x000fe20008000000 */
[----:B------:R-:W-:-:S10]  /*1290*/  UMOV UR8, UR6 ;  /* 0x0000000600087c82 */ /* 0x000fd40008000000 */
.L_x_1872:
[----:B------:R-:W-:Y:S01]  /*12a0*/  ISETP.EQ.OR P2, PT, RZ, UR22, P3 ;  /* 0x00000016ff007c0c */ /* 0x000fe20009f42670 */
[----:B------:R-:W-:Y:S02]  /*12b0*/  UIADD3 UR23, UPT, UPT, UR5, 0x1, URZ ;  /* 0x0000000105177890 */ /* 0x000fe4000fffe0ff */
[----:B------:R-:W-:-:S04]  /*12c0*/  UIADD3 UR24, UPT, UPT, UR5, 0x2, URZ ;  /* 0x0000000205187890 */ /* 0x000fc8000fffe0ff */
[----:B---3--:R-:W-:Y:S01]  /*12d0*/  MOV R4, UR23 ;  /* 0x0000001700047c02 */ /* 0x008fe20008000f00 */
[----:B------:R-:W-:Y:S01]  /*12e0*/  UIADD3 UR23, UPT, UPT, UR5, 0x3, URZ ;  /* 0x0000000305177890 */ /* 0x000fe2000fffe0ff */
[----:B------:R-:W-:Y:S02]  /*12f0*/  MOV R5, UR24 ;  /* 0x0000001800057c02 */ /* 0x000fe40008000f00 */
[----:B------:R-:W-:Y:S02]  /*1300*/  ISETP.EQ.OR P4, PT, R4, UR18, P3 ;  /* 0x0000001204007c0c */ /* 0x000fe40009f82670 */
[----:B------:R-:W-:Y:S01]  /*1310*/  VOTEU.ALL UP0, P2 ;  /* 0x0000000000ff7886 */ /* 0x000fe20001000000 */
[----:B------:R-:W-:Y:S02]  /*1320*/  ISETP.EQ.OR P6, PT, R5, UR18, P3 ;  /* 0x0000001205007c0c */ /* 0x000fe40009fc2670 */
[----:B------:R-:W-:Y:S02]  /*1330*/  MOV R4, UR23 ;  /* 0x0000001700047c02 */ /* 0x000fe40008000f00 */
[----:B------:R-:W-:-:S02]  /*1340*/  @!UP0 UIMAD.WIDE.U32 UR24, UR8, 0x8, UR16 ;  /* 0x00000008081888a5 */ /* 0x000fc4000f8e0010 */
[----:B------:R-:W-:-:S04]  /*1350*/  ISETP.EQ.OR P5, PT, R4, UR18, P3 ;  /* 0x0000001204007c0c */ /* 0x000fc80009fa2670 */
[----:B------:R-:W-:Y:S01]  /*1360*/  IMAD.U32 R4, RZ, RZ, UR24 ;  /* 0x00000018ff047e24 */ /* 0x000fe2000f8e00ff */
[----:B------:R-:W-:Y:S01]  /*1370*/  MOV R5, UR25 ;  /* 0x0000001900057c02 */ /* 0x000fe20008000f00 */
[----:B------:R-:W-:Y:S01]  /*1380*/  VOTEU.ALL UP0, P4 ;  /* 0x0000000000ff7886 */ /* 0x000fe20002000000 */
[----:B------:R-:W-:-:S04]  /*1390*/  VOTEU.ALL UP1, P6 ;  /* 0x0000000000ff7886 */ /* 0x000fc80003020000 */
[----:B------:R-:W-:Y:S01]  /*13a0*/  @!UP0 UIMAD.WIDE.U32 UR24, UR21, 0x8, UR16 ;  /* 0x00000008151888a5 */ /* 0x000fe2000f8e0010 */
[----:B------:R-:W0:Y:S01]  /*13b0*/  @!P2 LDG.E.64 R4, desc[UR14][R4.64] ;  /* 0x0000000e0404a981 */ /* 0x000e22000c1e1b00 */
[----:B------:R-:W-:Y:S01]  /*13c0*/  VOTEU.ALL UP0, P5 ;  /* 0x0000000000ff7886 */ /* 0x000fe20002800000 */
[----:B------:R-:W-:-:S03]  /*13d0*/  @!UP1 UIMAD.WIDE.U32 UR26, UR10, 0x8, UR16 ;  /* 0x000000080a1a98a5 */ /* 0x000fc6000f8e0010 */
[----:B------:R-:W-:Y:S02]  /*13e0*/  MOV R8, UR24 ;  /* 0x0000001800087c02 */ /* 0x000fe40008000f00 */
[----:B------:R-:W-:Y:S01]  /*13f0*/  MOV R9, UR25 ;  /* 0x0000001900097c02 */ /* 0x000fe20008000f00 */
[----:B------:R-:W-:Y:S01]  /*1400*/  @!UP0 UIMAD.WIDE.U32 UR24, UR20, 0x8, UR16 ;  /* 0x00000008141888a5 */ /* 0x000fe2000f8e0010 */
[----:B------:R-:W-:Y:S01]  /*1410*/  MOV R10, UR26 ;  /* 0x0000001a000a7c02 */ /* 0x000fe20008000f00 */
[----:B------:R-:W-:-:S03]  /*1420*/  IMAD.U32 R11, RZ, RZ, UR27 ;  /* 0x0000001bff0b7e24 */ /* 0x000fc6000f8e00ff */
[----:B------:R-:W3:Y:S01]  /*1430*/  @!P4 LDG.E.64 R8, desc[UR14][R8.64] ;  /* 0x0000000e0808c981 */ /* 0x000ee2000c1e1b00 */
[----:B--2---:R-:W-:Y:S02]  /*1440*/  MOV R12, UR24 ;  /* 0x00000018000c7c02 */ /* 0x004fe40008000f00 */
[----:B-1----:R-:W-:Y:S01]  /*1450*/  MOV R13, UR25 ;  /* 0x00000019000d7c02 */ /* 0x002fe20008000f00 */
[----:B------:R-:W2:Y:S05]  /*1460*/  @!P6 LDG.E.64 R10, desc[UR14][R10.64] ;  /* 0x0000000e0a0ae981 */ /* 0x000eaa000c1e1b00 */
[----:B------:R-:W4:Y:S01]  /*1470*/  @!P5 LDG.E.64 R12, desc[UR14][R12.64] ;  /* 0x0000000e0c0cd981 */ /* 0x000f22000c1e1b00 */
[----:B------:R-:W-:-:S02]  /*1480*/  UIADD3 UR23, UPT, UPT, UR5, 0x4, URZ ;  /* 0x0000000405177890 */ /* 0x000fc4000fffe0ff */
[----:B------:R-:W-:Y:S01]  /*1490*/  UIADD3 UR24, UPT, UPT, UR5, 0x6, URZ ;  /* 0x0000000605187890 */ /* 0x000fe2000fffe0ff */
[----:B0-----:R-:W-:-:S03]  /*14a0*/  @!P2 FADD.FTZ R6, R6, R4 ;  /* 0x000000040606a221 */ /* 0x001fc60000010000 */
[----:B------:R-:W-:Y:S01]  /*14b0*/  MOV R4, UR23 ;  /* 0x0000001700047c02 */ /* 0x000fe20008000f00 */
[----:B------:R-:W-:Y:S01]  /*14c0*/  UIADD3 UR23, UPT, UPT, UR5, 0x5, URZ ;  /* 0x0000000505177890 */ /* 0x000fe2000fffe0ff */
[----:B------:R-:W-:Y:S01]  /*14d0*/  @!P2 FADD.FTZ R7, R7, R5 ;  /* 0x000000050707a221 */ /* 0x000fe20000010000 */
[----:B------:R-:W-:Y:S01]  /*14e0*/  IMAD.U32 R5, RZ, RZ, UR24 ;  /* 0x00000018ff057e24 */ /* 0x000fe2000f8e00ff */
[----:B------:R-:W-:-:S03]  /*14f0*/  ISETP.EQ.OR P2, PT, R4, UR18, P3 ;  /* 0x0000001204007c0c */ /* 0x000fc60009f42670 */
[----:B------:R-:W-:Y:S01]  /*1500*/  MOV R4, UR23 ;  /* 0x0000001700047c02 */ /* 0x000fe20008000f00 */
[----:B------:R-:W-:Y:S01]  /*1510*/  UIADD3 UR23, UPT, UPT, UR5, 0x7, URZ ;  /* 0x0000000705177890 */ /* 0x000fe2000fffe0ff */
[----:B---3--:R-:W-:Y:S01]  /*1520*/  @!P4 FADD.FTZ R6, R6, R8 ;  /* 0x000000080606c221 */ /* 0x008fe20000010000 */
[----:B------:R-:W-:Y:S01]  /*1530*/  @!P4 FADD.FTZ R7, R7, R9 ;  /* 0x000000090707c221 */ /* 0x000fe20000010000 */
[----:B------:R-:W-:Y:S02]  /*1540*/  ISETP.EQ.OR P4, PT, R4, UR18, P3 ;  /* 0x0000001204007c0c */ /* 0x000fe40009f82670 */
[----:B--2---:R-:W-:Y:S01]  /*1550*/  @!P6 FADD.FTZ R6, R6, R10 ;  /* 0x0000000a0606e221 */ /* 0x004fe20000010000 */
[----:B------:R-:W-:Y:S01]  /*1560*/  @!P6 FADD.FTZ R7, R7, R11 ;  /* 0x0000000b0707e221 */ /* 0x000fe20000010000 */
[----:B------:R-:W-:Y:S02]  /*1570*/  ISETP.EQ.OR P6, PT, R5, UR18, P3 ;  /* 0x0000001205007c0c */ /* 0x000fe40009fc2670 */
[----:B------:R-:W-:Y:S01]  /*1580*/  VOTEU.ALL UP0, P2 ;  /* 0x0000000000ff7886 */ /* 0x000fe20001000000 */
[----:B------:R-:W-:Y:S01]  /*1590*/  MOV R4, UR23 ;  /* 0x0000001700047c02 */ /* 0x000fe20008000f00 */
[----:B----4-:R-:W-:Y:S01]  /*15a0*/  @!P5 FADD.FTZ R6, R6, R12 ;  /* 0x0000000c0606d221 */ /* 0x010fe20000010000 */
[----:B------:R-:W-:-:S02]  /*15b0*/  @!P5 FADD.FTZ R7, R7, R13 ;  /* 0x0000000d0707d221 */ /* 0x000fc40000010000 */
[----:B------:R-:W-:Y:S01]  /*15c0*/  ISETP.EQ.OR P5, PT, R4, UR18, P3 ;  /* 0x0000001204007c0c */ /* 0x000fe20009fa2670 */
[----:B------:R-:W-:Y:S01]  /*15d0*/  @!UP0 UIMAD.WIDE.U32 UR24, UR11, 0x8, UR16 ;  /* 0x000000080b1888a5 */ /* 0x000fe2000f8e0010 */
[----:B------:R-:W-:-:S05]  /*15e0*/  VOTEU.ALL UP0, P4 ;  /* 0x0000000000ff7886 */ /* 0x000fca0002000000 */
[----:B------:R-:W-:Y:S01]  /*15f0*/  MOV R4, UR24 ;  /* 0x0000001800047c02 */ /* 0x000fe20008000f00 */
[----:B------:R-:W-:Y:S01]  /*1600*/  VOTEU.ALL UP1, P6 ;  /* 0x0000000000ff7886 */ /* 0x000fe20003020000 */
[----:B------:R-:W-:Y:S01]  /*1610*/  MOV R5, UR25 ;  /* 0x0000001900057c02 */ /* 0x000fe20008000f00 */
[----:B------:R-:W-:-:S03]  /*1620*/  @!UP0 UIMAD.WIDE.U32 UR24, UR13, 0x8, UR16 ;  /* 0x000000080d1888a5 */ /* 0x000fc6000f8e0010 */
[----:B------:R-:W-:Y:S01]  /*1630*/  VOTEU.ALL UP0, P5 ;  /* 0x0000000000ff7886 */ /* 0x000fe20002800000 */
[----:B------:R-:W-:Y:S01]  /*1640*/  @!UP1 UIMAD.WIDE.U32 UR26, UR12, 0x8, UR16 ;  /* 0x000000080c1a98a5 */ /* 0x000fe2000f8e0010 */
[----:B------:R-:W2:Y:S01]  /*1650*/  @!P2 LDG.E.64 R4, desc[UR14][R4.64] ;  /* 0x0000000e0404a981 */ /* 0x000ea2000c1e1b00 */
[----:B------:R-:W-:Y:S01]  /*1660*/  MOV R8, UR24 ;  /* 0x0000001800087c02 */ /* 0x000fe20008000f00 */
[----:B------:R-:W-:Y:S01]  /*1670*/  IMAD.U32 R9, RZ, RZ, UR25 ;  /* 0x00000019ff097e24 */ /* 0x000fe2000f8e00ff */
[----:B------:R-:W-:Y:S02]  /*1680*/  @!UP0 UIMAD.WIDE.U32 UR24, UR9, 0x8, UR16 ;  /* 0x00000008091888a5 */ /* 0x000fe4000f8e0010 */
[----:B------:R-:W-:Y:S02]  /*1690*/  MOV R10, UR26 ;  /* 0x0000001a000a7c02 */ /* 0x000fe40008000f00 */
[----:B------:R-:W-:Y:S01]  /*16a0*/  MOV R11, UR27 ;  /* 0x0000001b000b7c02 */ /* 0x000fe20008000f00 */
[----:B------:R-:W3:Y:S01]  /*16b0*/  @!P4 LDG.E.64 R8, desc[UR14][R8.64] ;  /* 0x0000000e0808c981 */ /* 0x000ee2000c1e1b00 */
[----:B------:R-:W-:-:S02]  /*16c0*/  MOV R12, UR24 ;  /* 0x00000018000c7c02 */ /* 0x000fc40008000f00 */
[----:B------:R-:W-:Y:S02]  /*16d0*/  MOV R13, UR25 ;  /* 0x00000019000d7c02 */ /* 0x000fe40008000f00 */
[----:B------:R-:W4:Y:S04]  /*16e0*/  @!P6 LDG.E.64 R10, desc[UR14][R10.64] ;  /* 0x0000000e0a0ae981 */ /* 0x000f28000c1e1b00 */
[----:B------:R-:W5:Y:S01]  /*16f0*/  @!P5 LDG.E.64 R12, desc[UR14][R12.64] ;  /* 0x0000000e0c0cd981 */ /* 0x000f62000c1e1b00 */
[----:B------:R-:W-:Y:S02]  /*1700*/  UIADD3 UR5, UPT, UPT, UR5, 0x8, URZ ;  /* 0x0000000805057890 */ /* 0x000fe4000fffe0ff */
[----:B------:R-:W-:Y:S02]  /*1710*/  UIADD3 UR22, UPT, UPT, UR22, 0x8, URZ ;  /* 0x0000000816167890 */ /* 0x000fe4000fffe0ff */
[----:B------:R-:W-:-:S02]  /*1720*/  ULEA UR8, UR19, UR8, 0x3 ;  /* 0x0000000813087291 */ /* 0x000fc4000f8e18ff */
[----:B------:R-:W-:Y:S02]  /*1730*/  ULEA UR21, UR19, UR21, 0x3 ;  /* 0x0000001513157291 */ /* 0x000fe4000f8e18ff */
[----:B------:R-:W-:Y:S02]  /*1740*/  ULEA UR10, UR19, UR10, 0x3 ;  /* 0x0000000a130a7291 */ /* 0x000fe4000f8e18ff */
[----:B------:R-:W-:Y:S02]  /*1750*/  ULEA UR20, UR19, UR20, 0x3 ;  /* 0x0000001413147291 */ /* 0x000fe4000f8e18ff */
[----:B------:R-:W-:Y:S02]  /*1760*/  ULEA UR11, UR19, UR11, 0x3 ;  /* 0x0000000b130b7291 */ /* 0x000fe4000f8e18ff */
[----:B------:R-:W-:Y:S02]  /*1770*/  ULEA UR13, UR19, UR13, 0x3 ;  /* 0x0000000d130d7291 */ /* 0x000fe4000f8e18ff */
[----:B------:R-:W-:-:S02]  /*1780*/  ULEA UR12, UR19, UR12, 0x3 ;  /* 0x0000000c130c7291 */ /* 0x000fc4000f8e18ff */
        /* <DEDUP_REMOVED lines=11> */
[----:B------:R-:W-:-:S15]  /*1840*/  R2UR UR5, R14 ;  /* 0x000000000e0572ca */ /* 0x000fde00000e0000 */
.L_x_1871:
[----:B------:R-:W-:-:S13]  /*1850*/  LOP3.LUT P2, RZ, R22, 0x7, RZ, 0xc0, !PT ;  /* 0x0000000716ff7812 */ /* 0x000fda000784c0ff */
[----:B------:R-:W-:Y:S05]  /*1860*/  @!P2 BRA `(.L_x_1868) ;  /* 0x000000040070a947 */ /* 0x000fea0003800000 */
[----:B---3--:R-:W-:-:S05]  /*1870*/  LOP3.LUT R4, R22, 0x7, RZ, 0xc0, !PT ;  /* 0x0000000716047812 */ /* 0x008fca00078ec0ff */
[----:B------:R-:W-:-:S05]  /*1880*/  VIADD R4, R4, 0xffffffff ;  /* 0xffffffff04047836 */ /* 0x000fca0000000000 */
[----:B------:R-:W-:-:S13]  /*1890*/  ISETP.GE.U32.AND P2, PT, R4, 0x3, PT ;  /* 0x000000030400780c */ /* 0x000fda0003f46070 */
[----:B------:R-:W-:Y:S05]  /*18a0*/  @!P2 BRA `(.L_x_1873) ;  /* 0x0000000000b8a947 */ /* 0x000fea0003800000 */
[----:B------:R-:W-:Y:S02]  /*18b0*/  UIADD3 UR10, UPT, UPT, UR5, 0x1, URZ ;  /* 0x00000001050a7890 */ /* 0x000fe4000fffe0ff */
[----:B------:R-:W-:Y:S01]  /*18c0*/  MOV R4, UR5 ;  /* 0x0000000500047c02 */ /* 0x000fe20008000f00 */
[----:B------:R-:W-:Y:S02]  /*18d0*/  UIADD3 UR12, UPT, UPT, UR5, 0x2, URZ ;  /* 0x00000002050c7890 */ /* 0x000fe4000fffe0ff */
[----:B------:R-:W-:Y:S01]  /*18e0*/  UIADD3 UR13, UPT, UPT, UR5, 0x3, URZ ;  /* 0x00000003050d7890 */ /* 0x000fe2000fffe0ff */
[----:B------:R-:W-:Y:S02]  /*18f0*/  ISETP.EQ.OR P2, PT, R4, UR18, P3 ;  /* 0x0000001204007c0c */ /* 0x000fe40009f42670 */
[----:B------:R-:W-:Y:S02]  /*1900*/  MOV R4, UR10 ;  /* 0x0000000a00047c02 */ /* 0x000fe40008000f00 */
[----:B------:R-:W-:-:S02]  /*1910*/  MOV R5, UR12 ;  /* 0x0000000c00057c02 */ /* 0x000fc40008000f00 */
[----:B------:R-:W-:Y:S02]  /*1920*/  ISETP.EQ.OR P4, PT, R4, UR18, P3 ;  /* 0x0000001204007c0c */ /* 0x000fe40009f82670 */
[----:B------:R-:W-:Y:S02]  /*1930*/  MOV R4, UR13 ;  /* 0x0000000d00047c02 */ /* 0x000fe40008000f00 */
[----:B------:R-:W-:Y:S02]  /*1940*/  ISETP.EQ.OR P5, PT, R5, UR18, P3 ;  /* 0x0000001205007c0c */ /* 0x000fe40009fa2670 */
[----:B------:R-:W-:Y:S01]  /*1950*/  ISETP.EQ.OR P6, PT, R4, UR18, P3 ;  /* 0x0000001204007c0c */ /* 0x000fe20009fc2670 */
[----:B------:R-:W-:-:S05]  /*1960*/  VOTEU.ALL UP2, P2 ;  /* 0x0000000000ff7886 */ /* 0x000fca0001040000 */
[----:B------:R-:W-:Y:S01]  /*1970*/  @!UP2 UIMAD UR8, UR5, UR19, UR6 ;  /* 0x000000130508a2a4 */ /* 0x000fe2000f8e0206 */
[----:B------:R-:W-:-:S03]  /*1980*/  VOTEU.ALL UP1, P4 ;  /* 0x0000000000ff7886 */ /* 0x000fc60002020000 */
[----:B------:R-:W-:Y:S01]  /*1990*/  @!UP2 UIMAD.WIDE.U32 UR8, UR8, 0x8, UR16 ;  /* 0x000000080808a8a5 */ /* 0x000fe2000f8e0010 */
[----:B------:R-:W-:Y:S01]  /*19a0*/  VOTEU.ALL UP0, P5 ;  /* 0x0000000000ff7886 */ /* 0x000fe20002800000 */
[----:B------:R-:W-:Y:S01]  /*19b0*/  @!UP1 UIMAD UR10, UR10, UR19, UR6 ;  /* 0x000000130a0a92a4 */ /* 0x000fe2000f8e0206 */
[----:B------:R-:W-:-:S03]  /*19c0*/  VOTEU.ALL UP2, P6 ;  /* 0x0000000000ff7886 */ /* 0x000fc60003040000 */
[----:B------:R-:W-:Y:S01]  /*19d0*/  IMAD.U32 R4, RZ, RZ, UR8 ;  /* 0x00000008ff047e24 */ /* 0x000fe2000f8e00ff */
[----:B------:R-:W-:Y:S01]  /*19e0*/  @!UP0 UIMAD UR12, UR12, UR19, UR6 ;  /* 0x000000130c0c82a4 */ /* 0x000fe2000f8e0206 */
[----:B------:R-:W-:Y:S01]  /*19f0*/  MOV R5, UR9 ;  /* 0x0000000900057c02 */ /* 0x000fe20008000f00 */
[----:B------:R-:W-:Y:S02]  /*1a00*/  @!UP1 UIMAD.WIDE.U32 UR10, UR10, 0x8, UR16 ;  /* 0x000000080a0a98a5 */ /* 0x000fe4000f8e0010 */
[----:B------:R-:W-:Y:S02]  /*1a10*/  @!UP2 UIMAD UR13, UR13, UR19, UR6 ;  /* 0x000000130d0da2a4 */ /* 0x000fe4000f8e0206 */
[----:B------:R-:W-:Y:S01]  /*1a20*/  @!UP0 UIMAD.WIDE.U32 UR8, UR12, 0x8, UR16 ;  /* 0x000000080c0888a5 */ /* 0x000fe2000f8e0010 */
[----:B------:R-:W0:Y:S01]  /*1a30*/  @!P2 LDG.E.64 R4, desc[UR14][R4.64] ;  /* 0x0000000e0404a981 */ /* 0x000e22000c1e1b00 */
        /* <DEDUP_REMOVED lines=10> */
[----:B------:R-:W-:-:S04]  /*1ae0*/  MOV R14, UR5 ;  /* 0x00000005000e7c02 */ /* 0x000fc80008000f00 */
[----:B------:R-:W-:-:S04]  /*1af0*/  IADD3 R14, PT, PT, R14, 0x4, RZ ;  /* 0x000000040e0e7810 */ /* 0x000fc80007ffe0ff */
[----:B------:R-:W-:Y:S01]  /*1b00*/  R2UR UR5, R14 ;  /* 0x000000000e0572ca */ /* 0x000fe200000e0000 */
        /* <DEDUP_REMOVED lines=8> */
.L_x_1873:
[----:B------:R-:W-:-:S13]  /*1b90*/  LOP3.LUT P2, R4, R22, 0x3, RZ, 0xc0, !PT ;  /* 0x0000000316047812 */ /* 0x000fda000784c0ff */
[----:B------:R-:W-:Y:S05]  /*1ba0*/  @!P2 BRA `(.L_x_1868) ;  /* 0x0000000000a0a947 */ /* 0x000fea0003800000 */
[----:B------:R-:W-:-:S13]  /*1bb0*/  ISETP.NE.AND P2, PT, R4, 0x1, PT ;  /* 0x000000010400780c */ /* 0x000fda0003f45270 */
[----:B------:R-:W-:Y:S05]  /*1bc0*/  @!P2 BRA `(.L_x_1874) ;  /* 0x000000000060a947 */ /* 0x000fea0003800000 */
[----:B------:R-:W-:Y:S02]  /*1bd0*/  UIADD3 UR8, UPT, UPT, UR5, 0x1, URZ ;  /* 0x0000000105087890 */ /* 0x000fe4000fffe0ff */
[----:B------:R-:W-:-:S05]  /*1be0*/  IMAD.U32 R4, RZ, RZ, UR5 ;  /* 0x00000005ff047e24 */ /* 0x000fca000f8e00ff */
[----:B------:R-:W-:Y:S02]  /*1bf0*/  ISETP.EQ.OR P4, PT, R4, UR18, P3 ;  /* 0x0000001204007c0c */ /* 0x000fe40009f82670 */
[----:B------:R-:W-:-:S04]  /*1c00*/  MOV R4, UR8 ;  /* 0x0000000800047c02 */ /* 0x000fc80008000f00 */
[----:B------:R-:W-:-:S07]  /*1c10*/  ISETP.EQ.OR P2, PT, R4, UR18, P3 ;  /* 0x0000001204007c0c */ /* 0x000fce0009f42670 */
[----:B------:R-:W-:-:S05]  /*1c20*/  VOTEU.ALL UP0, P4 ;  /* 0x0000000000ff7886 */ /* 0x000fca0002000000 */
[----:B------:R-:W-:Y:S01]  /*1c30*/  @!UP0 UIMAD UR10, UR5, UR19, UR6 ;  /* 0x00000013050a82a4 */ /* 0x000fe2000f8e0206 */
[----:B------:R-:W-:-:S03]  /*1c40*/  VOTEU.ALL UP1, P2 ;  /* 0x0000000000ff7886 */ /* 0x000fc60001020000 */
[----:B------:R-:W-:Y:S02]  /*1c50*/  @!UP0 UIMAD.WIDE.U32 UR10, UR10, 0x8, UR16 ;  /* 0x000000080a0a88a5 */ /* 0x000fe4000f8e0010 */
[----:B------:R-:W-:-:S04]  /*1c60*/  @!UP1 UIMAD UR8, UR8, UR19, UR6 ;  /* 0x00000013080892a4 */ /* 0x000fc8000f8e0206 */
[----:B------:R-:W-:Y:S01]  /*1c70*/  MOV R4, UR10 ;  /* 0x0000000a00047c02 */ /* 0x000fe20008000f00 */
[----:B------:R-:W-:Y:S01]  /*1c80*/  @!UP1 UIMAD.WIDE.U32 UR8, UR8, 0x8, UR16 ;  /* 0x00000008080898a5 */ /* 0x000fe2000f8e0010 */
[----:B------:R-:W-:-:S05]  /*1c90*/  MOV R5, UR11 ;  /* 0x0000000b00057c02 */ /* 0x000fca0008000f00 */
[----:B------:R-:W-:Y:S01]  /*1ca0*/  MOV R8, UR8 ;  /* 0x0000000800087c02 */ /* 0x000fe20008000f00 */
[----:B------:R-:W-:Y:S01]  /*1cb0*/  IMAD.U32 R9, RZ, RZ, UR9 ;  /* 0x00000009ff097e24 */ /* 0x000fe2000f8e00ff */
[----:B------:R-:W0:Y:S05]  /*1cc0*/  @!P4 LDG.E.64 R4, desc[UR14][R4.64] ;  /* 0x0000000e0404c981 */ /* 0x000e2a000c1e1b00 */
[----:B------:R-:W3:Y:S01]  /*1cd0*/  @!P2 LDG.E.64 R8, desc[UR14][R8.64] ;  /* 0x0000000e0808a981 */ /* 0x000ee2000c1e1b00 */
[----:B------:R-:W-:-:S04]  /*1ce0*/  MOV R10, UR5 ;  /* 0x00000005000a7c02 */ /* 0x000fc80008000f00 */
[----:B------:R-:W-:-:S04]  /*1cf0*/  IADD3 R10, PT, PT, R10, 0x2, RZ ;  /* 0x000000020a0a7810 */ /* 0x000fc80007ffe0ff */
[----:B------:R-:W-:Y:S01]  /*1d00*/  R2UR UR5, R10 ;  /* 0x000000000a0572ca */ /* 0x000fe200000e0000 */
[----:B0-----:R-:W-:Y:S01]  /*1d10*/  @!P4 FADD.FTZ R6, R6, R4 ;  /* 0x000000040606c221 */ /* 0x001fe20000010000 */
[----:B------:R-:W-:-:S03]  /*1d20*/  @!P4 FADD.FTZ R7, R7, R5 ;  /* 0x000000050707c221 */ /* 0x000fc60000010000 */
[----:B---3--:R-:W-:Y:S01]  /*1d30*/  @!P2 FADD.FTZ R6, R6, R8 ;  /* 0x000000080606a221 */ /* 0x008fe20000010000 */
[----:B------:R-:W-:-:S09]  /*1d40*/  @!P2 FADD.FTZ R7, R7, R9 ;  /* 0x000000090707a221 */ /* 0x000fd20000010000 */
.L_x_1874:
[----:B------:R-:W-:Y:S01]  /*1d50*/  MOV R5, UR5 ;  /* 0x0000000500057c02 */ /* 0x000fe20008000f00 */
[----:B------:R-:W-:Y:S01]  /*1d60*/  BSSY.RECONVERGENT B0, `(.L_x_1868) ;  /* 0x000000c000007945 */ /* 0x000fe20003800200 */
[----:B------:R-:W-:Y:S02]  /*1d70*/  LOP3.LUT R4, R22, 0x1, RZ, 0xc0, !PT ;  /* 0x0000000116047812 */ /* 0x000fe400078ec0ff */
[----:B------:R-:W-:-:S04]  /*1d80*/  ISETP.EQ.OR P2, PT, R5, UR18, P3 ;  /* 0x0000001205007c0c */ /* 0x000fc80009f42670 */
[----:B------:R-:W-:-:S13]  /*1d90*/  ISETP.NE.U32.OR P2, PT, R4, 0x1, P2 ;  /* 0x000000010400780c */ /* 0x000fda0001745470 */
[----:B------:R-:W-:Y:S05]  /*1da0*/  @P2 BRA `(.L_x_1875) ;  /* 0x00000000001c2947 */ /* 0x000fea0003800000 */
[----:B------:R-:W-:Y:S01]  /*1db0*/  UIMAD UR8, UR19, UR5, UR6 ;  /* 0x00000005130872a4 */ /* 0x000fe2000f8e0206 */
[----:B------:R-:W-:-:S05]  /*1dc0*/  HFMA2 R5, -RZ, RZ, 0, 4.76837158203125e-07 ;  /* 0x00000008ff057431 */ /* 0x000fca00000001ff */
[----:B------:R-:W-:-:S04]  /*1dd0*/  IMAD.U32 R4, RZ, RZ, UR8 ;  /* 0x00000008ff047e24 */ /* 0x000fc8000f8e00ff */
[----:B------:R-:W-:-:S06]  /*1de0*/  IMAD.WIDE.U32 R4, R4, R5, UR16 ;  /* 0x0000001004047e25 */ /* 0x000fcc000f8e0005 */
[----:B------:R-:W0:Y:S02]  /*1df0*/  LDG.E.64 R4, desc[UR14][R4.64] ;  /* 0x0000000e04047981 */ /* 0x000e24000c1e1b00 */
[----:B0-----:R-:W-:Y:S01]  /*1e00*/  FADD.FTZ R6, R6, R4 ;  /* 0x0000000406067221 */ /* 0x001fe20000010000 */
[----:B------:R-:W-:-:S07]  /*1e10*/  FADD.FTZ R7, R7, R5 ;  /* 0x0000000507077221 */ /* 0x000fce0000010000 */
.L_x_1875:
[----:B------:R-:W-:Y:S05]  /*1e20*/  BSYNC.RECONVERGENT B0 ;  /* 0x0000000000007941 */ /* 0x000fea0003800200 */
.L_x_1868:
[----:B------:R-:W4:Y:S01]  /*1e30*/  S2R R10, SR_TID.X ;  /* 0x00000000000a7919 */ /* 0x000f220000002100 */
[----:B------:R-:W0:Y:S01]  /*1e40*/  S2UR UR8, SR_CgaCtaId ;  /* 0x00000000000879c3 */ /* 0x000e220000008800 */
[----:B------:R-:W1:Y:S01]  /*1e50*/  LDCU UR9, c[0x0][0x414] ;  /* 0x00008280ff0977ac */ /* 0x000e620008000800 */
[----:B------:R-:W-:Y:S01]  /*1e60*/  MOV R15, UR7 ;  /* 0x00000007000f7c02 */ /* 0x000fe20008000f00 */
[----:B------:R-:W-:-:S05]  /*1e70*/  UMOV UR5, 0x400 ;  /* 0x0000040000057882 */ /* 0x000fca0000000000 */
[----:B------:R-:W2:Y:S08]  /*1e80*/  @P0 LDC.64 R28, c[0x0][0x388] ;  /* 0x0000e200ff1c0b82 */ /* 0x000eb00000000a00 */
[----:B---3--:R-:W3:Y:S01]  /*1e90*/  LDC.64 R8, c[0x0][0x398] ;  /* 0x0000e600ff087b82 */ /* 0x008ee20000000a00 */
[----:B-1----:R-:W-:Y:S01]  /*1ea0*/  @P0 FMUL.FTZ R14, R6, UR9 ;  /* 0x00000009060e0c20 */ /* 0x002fe20008410000 */
[----:B0-----:R-:W-:Y:S01]  /*1eb0*/  ULEA UR5, UR8, UR5, 0x18 ;  /* 0x0000000508057291 */ /* 0x001fe2000f8ec0ff */
[----:B----4-:R-:W-:Y:S01]  /*1ec0*/  LOP3.LUT R4, R10, 0xffff, RZ, 0xc0, !PT ;  /* 0x0000ffff0a047812 */ /* 0x010fe200078ec0ff */
[----:B--2---:R-:W-:-:S04]  /*1ed0*/  @P0 IMAD.WIDE R28, R15, 0x8, R28 ;  /* 0x000000080f1c0825 */ /* 0x004fc800078e021c */
[----:B------:R-:W-:-:S03]  /*1ee0*/  @P0 FMUL.FTZ R15, R7, UR9 ;  /* 0x00000009070f0c20 */ /* 0x000fc60008410000 */
[----:B------:R-:W-:Y:S01]  /*1ef0*/  @!P3 STS.64 [UR5+0x88], R6 ;  /* 0x00008806ff00b988 */ /* 0x000fe20008000a05 */
[----:B------:R-:W-:-:S03]  /*1f00*/  IMAD R4, R4, 0x925, RZ ;  /* 0x0000092504047824 */ /* 0x000fc600078e02ff */
[----:B------:R-:W-:Y:S02]  /*1f10*/  @P0 STG.E.64 desc[UR14][R28.64], R14 ;  /* 0x0000000e1c000986 */ /* 0x000fe4000c101b0e */
[----:B------:R-:W-:-:S04]  /*1f20*/  SHF.R.U32.HI R4, RZ, 0x10, R4 ;  /* 0x00000010ff047819 */ /* 0x000fc80000011604 */
[----:B------:R-:W-:-:S05]  /*1f30*/  PRMT R4, R4, 0x9910, RZ ;  /* 0x0000991004047816 */ /* 0x000fca00000000ff */
[----:B------:R-:W-:-:S05]  /*1f40*/  IMAD R4, R4, 0x1c, RZ ;  /* 0x0000001c04047824 */ /* 0x000fca00078e02ff */
[----:B------:R-:W-:Y:S02]  /*1f50*/  IADD3 R11, PT, PT, RZ, -R4, RZ ;  /* 0x80000004ff0b7210 */ /* 0x000fe40007ffe0ff */
[----:B------:R-:W0:Y:S02]  /*1f60*/  LDC.64 R4, c[0x0][0x3a0] ;  /* 0x0000e800ff047b82 */ /* 0x000e240000000a00 */
[----:B------:R-:W-:-:S04]  /*1f70*/  PRMT R11, R11, 0x7710, RZ ;  /* 0x000077100b0b7816 */ /* 0x000fc800000000ff */
[----:B------:R-:W-:-:S04]  /*1f80*/  IADD3 R11, PT, PT, R11, R10, RZ ;  /* 0x0000000a0b0b7210 */ /* 0x000fc80007ffe0ff */
[----:B------:R-:W-:-:S04]  /*1f90*/  SHF.L.U32 R11, R11, 0x1, RZ ;  /* 0x000000010b0b7819 */ /* 0x000fc800000006ff */
[----:B------:R-:W-:-:S05]  /*1fa0*/  LOP3.LUT R13, R11, 0xffff, RZ, 0xc0, !PT ;  /* 0x0000ffff0b0d7812 */ /* 0x000fca00078ec0ff */
[----:B------:R-:W-:-:S04]  /*1fb0*/  IMAD.IADD R13, R20, 0x1, R13 ;  /* 0x00000001140d7824 */ /* 0x000fc800078e020d */
[----:B---3--:R-:W-:-:S04]  /*1fc0*/  IMAD.WIDE R10, R13, 0x4, R8 ;  /* 0x000000040d0a7825 */ /* 0x008fc800078e0208 */
[----:B0-----:R-:W-:Y:S01]  /*1fd0*/  IMAD.WIDE R8, R13, 0x4, R4 ;  /* 0x000000040d087825 */ /* 0x001fe200078e0204 */
[----:B------:R-:W-:Y:S06]  /*1fe0*/  BAR.SYNC.DEFER_BLOCKING 0x0 ;  /* 0x0000000000007b1d */ /* 0x000fec0000010000 */
[----:B------:R-:W5:Y:S04]  /*1ff0*/  LDG.E.64 R8, desc[UR14][R8.64] ;  /* 0x0000000e08087981 */ /* 0x000f68000c1e1b00 */
[----:B------:R0:W5:Y:S04]  /*2000*/  LDG.E.64 R4, desc[UR14][R10.64] ;  /* 0x0000000e0a047981 */ /* 0x000168000c1e1b00 */
[----:B0-----:R-:W0:Y:S01]  /*2010*/  LDS.64 R10, [UR5+0x88] ;  /* 0x00008805ff0a7984 */ /* 0x001e220008000a00 */
[----:B------:R-:W1:Y:S01]  /*2020*/  LDCU.U8 UR5, c[0x0][0x3fc] ;  /* 0x00007f80ff0577ac */ /* 0x000e620008000000 */
[----:B0-----:R-:W-:-:S04]  /*2030*/  FMUL.FTZ R12, R10, UR9 ;  /* 0x000000090a0c7c20 */ /* 0x001fc80008410000 */
[----:B------:R-:W-:-:S04]  /*2040*/  FMUL.FTZ R20, R12, R12 ;  /* 0x0000000c0c147220 */ /* 0x000fc80000410000 */
[----:B------:R-:W-:-:S05]  /*2050*/  FFMA.FTZ R20, R11, UR9, -R20 ;  /* 0x000000090b147c23 */ /* 0x000fca0008010814 */
[----:B------:R-:W-:-:S13]  /*2060*/  FSETP.GTU.FTZ.AND P2, PT, R20, RZ, PT ;  /* 0x000000ff1400720b */ /* 0x000fda0003f5c000 */
[----:B------:R-:W0:Y:S01]  /*2070*/  @P2 LDC R13, c[0x0][0x3a8] ;  /* 0x0000ea00ff0d2b82 */ /* 0x000e220000000800 */
[----:B-1----:R-:W-:Y:S01]  /*2080*/  UISETP.NE.AND UP0, UPT, UR5, URZ, UPT ;  /* 0x000000ff0500728c */ /* 0x002fe2000bf05270 */
[----:B------:R-:W-:Y:S01]  /*2090*/  BSSY.RECONVERGENT B0, `(.L_x_1876) ;  /* 0x00000ee000007945 */ /* 0x000fe20003800200 */
[----:B0-----:R-:W-:Y:S01]  /*20a0*/  @P2 FADD.FTZ R20, R20, R13 ;  /* 0x0000000d14142221 */ /* 0x001fe20000010000 */
[----:B------:R-:W-:-:S06]  /*20b0*/  MOV R13, 0x3f800000 ;  /* 0x3f800000000d7802 */ /* 0x000fcc0000000f00 */
[----:B------:R0:W1:Y:S01]  /*20c0*/  @P2 MUFU.RSQ R13, R20 ;  /* 0x00000014000d2308 */ /* 0x0000620000001400 */
[----:B------:R-:W-:Y:S05]  /*20d0*/  BRA.U UP0, `(.L_x_1877) ;  /* 0x0000000500887547 */ /* 0x000fea000b800000 */
[----:B------:R-:W2:Y:S01]  /*20e0*/  LDCU.64 UR10, c[0x0][0x3e8] ;  /* 0x00007d00ff0a77ac */ /* 0x000ea20008000a00 */
[----:B------:R-:W-:Y:S01]  /*20f0*/  SHF.R.S32.HI R28, RZ, 0x1f, R23 ;  /* 0x0000001fff1c7819 */ /* 0x000fe20000011417 */
[----:B------:R-:W-:Y:S01]  /*2100*/  BSSY.RECONVERGENT B1, `(.L_x_1878) ;  /* 0x0000019000017945 */ /* 0x000fe20003800200 */
[C---:B0-----:R-:W-:Y:S02]  /*2110*/  IADD3 R20, PT, PT, R23.reuse, 0x10, RZ ;  /* 0x0000001017147810 */ /* 0x041fe40007ffe0ff */
[C---:B------:R-:W-:Y:S02]  /*2120*/  IADD3 R14, PT, PT, R23.reuse, 0x20, RZ ;  /* 0x00000020170e7810 */ /* 0x040fe40007ffe0ff */
[C---:B------:R-:W-:Y:S02]  /*2130*/  IADD3 R15, PT, PT, R23.reuse, 0x30, RZ ;  /* 0x00000030170f7810 */ /* 0x040fe40007ffe0ff */
[----:B--2---:R-:W-:-:S04]  /*2140*/  ISETP.GE.U32.AND P1, PT, R23, UR10, PT ;  /* 0x0000000a17007c0c */ /* 0x004fc8000bf26070 */
[----:B------:R-:W-:-:S13]  /*2150*/  ISETP.GE.AND.EX P1, PT, R28, UR11, PT, P1 ;  /* 0x0000000b1c007c0c */ /* 0x000fda000bf26310 */
[----:B------:R-:W-:Y:S05]  /*2160*/  @P1 BRA `(.L_x_1879) ;  /* 0x0000000000481947 */ /* 0x000fea0003800000 */
[----:B------:R-:W0:Y:S01]  /*2170*/  LDCU.64 UR12, c[0x0][0x3e0] ;  /* 0x00007c00ff0c77ac */ /* 0x000e220008000a00 */
[--C-:B------:R-:W-:Y:S01]  /*2180*/  FADD.FTZ R10, R21, -R12.reuse ;  /* 0x8000000c150a7221 */ /* 0x100fe20000010000 */
[----:B------:R-:W-:Y:S01]  /*2190*/  MOV R7, R27 ;  /* 0x0000001b00077202 */ /* 0x000fe20000000f00 */
[----:B------:R-:W-:Y:S01]  /*21a0*/  FADD.FTZ R18, R18, -R12 ;  /* 0x8000000c12127221 */ /* 0x000fe20000010000 */
[----:B------:R-:W2:Y:S01]  /*21b0*/  LDCU.64 UR8, c[0x0][0x380] ;  /* 0x00007000ff0877ac */ /* 0x000ea20008000a00 */
[----:B------:R-:W-:Y:S02]  /*21c0*/  IMAD.MOV.U32 R6, RZ, RZ, R24 ;  /* 0x000000ffff067224 */ /* 0x000fe400078e0018 */
[-C--:B-1----:R-:W-:Y:S01]  /*21d0*/  FMUL.FTZ R21, R10, R13.reuse ;  /* 0x0000000d0a157220 */ /* 0x082fe20000410000 */
[----:B------:R-:W-:-:S03]  /*21e0*/  FMUL.FTZ R10, R18, R13 ;  /* 0x0000000d120a7220 */ /* 0x000fc60000410000 */
[----:B-----5:R-:W-:Y:S01]  /*21f0*/  FFMA.FTZ R18, R4, R21, R8 ;  /* 0x0000001504127223 */ /* 0x020fe20000010008 */
[----:B------:R-:W-:Y:S01]  /*2200*/  FFMA.FTZ R21, R5, R10, R9 ;  /* 0x0000000a05157223 */ /* 0x000fe20000010009 */
[----:B0-----:R-:W-:Y:S02]  /*2210*/  IMAD R28, R28, UR12, RZ ;  /* 0x0000000c1c1c7c24 */ /* 0x001fe4000f8e02ff */
[----:B------:R-:W-:-:S04]  /*2220*/  IMAD.WIDE.U32 R6, R23, UR12, R6 ;  /* 0x0000000c17067c25 */ /* 0x000fc8000f8e0006 */
[----:B------:R-:W-:Y:S01]  /*2230*/  IMAD R11, R23, UR13, R28 ;  /* 0x0000000d170b7c24 */ /* 0x000fe2000f8e021c */
[----:B--2---:R-:W-:-:S04]  /*2240*/  LEA R10, P1, R6, UR8, 0x1 ;  /* 0x00000008060a7c11 */ /* 0x004fc8000f8208ff */
[----:B------:R-:W-:Y:S02]  /*2250*/  IADD3 R11, PT, PT, R7, R11, RZ ;  /* 0x0000000b070b7210 */ /* 0x000fe40007ffe0ff */
[----:B------:R-:W-:Y:S02]  /*2260*/  F2FP.BF16.F32.PACK_AB R7, R21, R18 ;  /* 0x000000121507723e */ /* 0x000fe400000010ff */
[----:B------:R-:W-:-:S05]  /*2270*/  LEA.HI.X R11, R6, UR9, R11, 0x1, P1 ;  /* 0x00000009060b7c11 */ /* 0x000fca00088f0c0b */
[----:B------:R0:W-:Y:S02]  /*2280*/  STG.E desc[UR14][R10.64], R7 ;  /* 0x000000070a007986 */ /* 0x0001e4000c10190e */
.L_x_1879:
[----:B------:R-:W-:Y:S05]  /*2290*/  BSYNC.RECONVERGENT B1 ;  /* 0x0000000000017941 */ /* 0x000fea0003800200 */
.L_x_1878:
[----:B------:R-:W-:Y:S01]  /*22a0*/  ISETP.GE.U32.AND P1, PT, R20, UR10, PT ;  /* 0x0000000a14007c0c */ /* 0x000fe2000bf26070 */
[----:B------:R-:W-:Y:S01]  /*22b0*/  BSSY.RECONVERGENT B1, `(.L_x_1880) ;  /* 0x000001c000017945 */ /* 0x000fe20003800200 */
[----:B0-----:R-:W-:Y:S02]  /*22c0*/  SHF.R.S32.HI R11, RZ, 0x1f, R20 ;  /* 0x0000001fff0b7819 */ /* 0x001fe40000011414 */
[----:B------:R-:W-:Y:S02]  /*22d0*/  ISETP.GE.U32.AND P2, PT, R14, UR10, PT ;  /* 0x0000000a0e007c0c */ /* 0x000fe4000bf46070 */
[----:B------:R-:W-:Y:S02]  /*22e0*/  ISETP.GE.AND.EX P1, PT, R11, UR11, PT, P1 ;  /* 0x0000000b0b007c0c */ /* 0x000fe4000bf26310 */
[----:B------:R-:W-:Y:S02]  /*22f0*/  ISETP.GE.U32.AND P3, PT, R15, UR10, PT ;  /* 0x0000000a0f007c0c */ /* 0x000fe4000bf66070 */
[----:B------:R-:W-:-:S02]  /*2300*/  SHF.R.S32.HI R21, RZ, 0x1f, R14 ;  /* 0x0000001fff157819 */ /* 0x000fc4000001140e */
[----:B------:R-:W-:Y:S02]  /*2310*/  SHF.R.S32.HI R18, RZ, 0x1f, R15 ;  /* 0x0000001fff127819 */ /* 0x000fe4000001140f */
[----:B------:R-:W-:Y:S02]  /*2320*/  ISETP.GE.AND.EX P2, PT, R21, UR11, PT, P2 ;  /* 0x0000000b15007c0c */ /* 0x000fe4000bf46320 */
[----:B------:R-:W-:-:S03]  /*2330*/  ISETP.GE.AND.EX P3, PT, R18, UR11, PT, P3 ;  /* 0x0000000b12007c0c */ /* 0x000fc6000bf66330 */
[----:B------:R-:W-:Y:S10]  /*2340*/  @P1 BRA `(.L_x_1881) ;  /* 0x0000000000481947 */ /* 0x000ff40003800000 */
[----:B------:R-:W0:Y:S01]  /*2350*/  LDCU.64 UR8, c[0x0][0x3e0] ;  /* 0x00007c00ff0877ac */ /* 0x000e220008000a00 */
[----:B------:R-:W-:Y:S01]  /*2360*/  MOV R6, R24 ;  /* 0x0000001800067202 */ /* 0x000fe20000000f00 */
[--C-:B------:R-:W-:Y:S01]  /*2370*/  FADD.FTZ R10, R19, -R12.reuse ;  /* 0x8000000c130a7221 */ /* 0x100fe20000010000 */
[----:B------:R-:W-:Y:S01]  /*2380*/  MOV R7, R27 ;  /* 0x0000001b00077202 */ /* 0x000fe20000000f00 */
[----:B------:R-:W2:Y:S01]  /*2390*/  LDCU.64 UR12, c[0x0][0x380] ;  /* 0x00007000ff0c77ac */ /* 0x000ea20008000a00 */
[----:B------:R-:W-:Y:S01]  /*23a0*/  FADD.FTZ R0, R0, -R12 ;  /* 0x8000000c00007221 */ /* 0x000fe20000010000 */
[----:B-1----:R-:W-:-:S03]  /*23b0*/  FMUL.FTZ R19, R10, R13 ;  /* 0x0000000d0a137220 */ /* 0x002fc60000410000 */
[----:B------:R-:W-:Y:S01]  /*23c0*/  FMUL.FTZ R0, R0, R13 ;  /* 0x0000000d00007220 */ /* 0x000fe20000410000 */
[----:B-----5:R-:W-:-:S03]  /*23d0*/  FFMA.FTZ R19, R4, R19, R8 ;  /* 0x0000001304137223 */ /* 0x020fc60000010008 */
[----:B------:R-:W-:Y:S01]  /*23e0*/  FFMA.FTZ R0, R5, R0, R9 ;  /* 0x0000000005007223 */ /* 0x000fe20000010009 */
[----:B0-----:R-:W-:Y:S02]  /*23f0*/  IMAD R11, R11, UR8, RZ ;  /* 0x000000080b0b7c24 */ /* 0x001fe4000f8e02ff */
[----:B------:R-:W-:-:S04]  /*2400*/  IMAD.WIDE.U32 R6, R20, UR8, R6 ;  /* 0x0000000814067c25 */ /* 0x000fc8000f8e0006 */
[----:B------:R-:W-:Y:S01]  /*2410*/  IMAD R11, R20, UR9, R11 ;  /* 0x00000009140b7c24 */ /* 0x000fe2000f8e020b */
[----:B--2---:R-:W-:-:S03]  /*2420*/  LEA R10, P1, R6, UR12, 0x1 ;  /* 0x0000000c060a7c11 */ /* 0x004fc6000f8208ff */
[----:B------:R-:W-:Y:S01]  /*2430*/  IMAD.IADD R11, R7, 0x1, R11 ;  /* 0x00000001070b7824 */ /* 0x000fe200078e020b */
[----:B------:R-:W-:-:S04]  /*2440*/  F2FP.BF16.F32.PACK_AB R7, R0, R19 ;  /* 0x000000130007723e */ /* 0x000fc800000010ff */
[----:B------:R-:W-:-:S05]  /*2450*/  LEA.HI.X R11, R6, UR13, R11, 0x1, P1 ;  /* 0x0000000d060b7c11 */ /* 0x000fca00088f0c0b */
[----:B------:R0:W-:Y:S02]  /*2460*/  STG.E desc[UR14][R10.64], R7 ;  /* 0x000000070a007986 */ /* 0x0001e4000c10190e */
.L_x_1881:
[----:B------:R-:W-:Y:S05]  /*2470*/  BSYNC.RECONVERGENT B1 ;  /* 0x0000000000017941 */ /* 0x000fea0003800200 */
.L_x_1880:
[----:B------:R-:W-:Y:S04]  /*2480*/  BSSY.RECONVERGENT B1, `(.L_x_1882) ;  /* 0x0000014000017945 */ /* 0x000fe80003800200 */
[----:B------:R-:W-:Y:S05]  /*2490*/  @P2 BRA `(.L_x_1883) ;  /* 0x0000000000482947 */ /* 0x000fea0003800000 */
[----:B------:R-:W2:Y:S01]  /*24a0*/  LDCU.64 UR8, c[0x0][0x3e0] ;  /* 0x00007c00ff0877ac */ /* 0x000ea20008000a00 */
[--C-:B------:R-:W-:Y:S01]  /*24b0*/  FADD.FTZ R0, R3, -R12.reuse ;  /* 0x8000000c03007221 */ /* 0x100fe20000010000 */
[----:B------:R-:W-:Y:S01]  /*24c0*/  FADD.FTZ R6, R2, -R12 ;  /* 0x8000000c02067221 */ /* 0x000fe20000010000 */
[----:B------:R-:W-:Y:S01]  /*24d0*/  MOV R2, R24 ;  /* 0x0000001800027202 */ /* 0x000fe20000000f00 */
[----:B------:R-:W3:Y:S01]  /*24e0*/  LDCU.64 UR12, c[0x0][0x380] ;  /* 0x00007000ff0c77ac */ /* 0x000ee20008000a00 */
[----:B------:R-:W-:Y:S01]  /*24f0*/  MOV R3, R27 ;  /* 0x0000001b00037202 */ /* 0x000fe20000000f00 */
[-C--:B01----:R-:W-:Y:S01]  /*2500*/  FMUL.FTZ R7, R0, R13.reuse ;  /* 0x0000000d00077220 */ /* 0x083fe20000410000 */
[----:B------:R-:W-:-:S03]  /*2510*/  FMUL.FTZ R6, R6, R13 ;  /* 0x0000000d06067220 */ /* 0x000fc60000410000 */
[----:B-----5:R-:W-:Y:S01]  /*2520*/  FFMA.FTZ R0, R4, R7, R8 ;  /* 0x0000000704007223 */ /* 0x020fe20000010008 */
[----:B------:R-:W-:Y:S01]  /*2530*/  FFMA.FTZ R11, R5, R6, R9 ;  /* 0x00000006050b7223 */ /* 0x000fe20000010009 */
        /* <DEDUP_REMOVED lines=8> */
.L_x_1883:
[----:B------:R-:W-:Y:S05]  /*25c0*/  BSYNC.RECONVERGENT B1 ;  /* 0x0000000000017941 */ /* 0x000fea0003800200 */
.L_x_1882:
[----:B------:R-:W-:Y:S05]  /*25d0*/  @P3 BRA `(.L_x_1884) ;  /* 0x0000000800643947 */ /* 0x000fea0003800000 */
[----:B------:R-:W3:Y:S01]  /*25e0*/  LDCU.64 UR8, c[0x0][0x3e0] ;  /* 0x00007c00ff0877ac */ /* 0x000ee20008000a00 */
[----:B------:R-:W-:Y:S01]  /*25f0*/  MOV R25, R27 ;  /* 0x0000001b00197202 */ /* 0x000fe20000000f00 */
[--C-:B------:R-:W-:Y:S01]  /*2600*/  FADD.FTZ R0, R17, -R12.reuse ;  /* 0x8000000c11007221 */ /* 0x100fe20000010000 */
[----:B------:R-:W-:Y:S01]  /*2610*/  FADD.FTZ R12, R16, -R12 ;  /* 0x8000000c100c7221 */ /* 0x000fe20000010000 */
[----:B------:R-:W4:Y:S02]  /*2620*/  LDCU.64 UR10, c[0x0][0x380] ;  /* 0x00007000ff0a77ac */ /* 0x000f240008000a00 */
[-C--:B-12---:R-:W-:Y:S01]  /*2630*/  FMUL.FTZ R3, R0, R13.reuse ;  /* 0x0000000d00037220 */ /* 0x086fe20000410000 */
[----:B------:R-:W-:-:S03]  /*2640*/  FMUL.FTZ R12, R12, R13 ;  /* 0x0000000d0c0c7220 */ /* 0x000fc60000410000 */
[----:B-----5:R-:W-:Y:S01]  /*2650*/  FFMA.FTZ R4, R4, R3, R8 ;  /* 0x0000000304047223 */ /* 0x020fe20000010008 */
[----:B------:R-:W-:-:S05]  /*2660*/  FFMA.FTZ R5, R5, R12, R9 ;  /* 0x0000000c05057223 */ /* 0x000fca0000010009 */
[----:B------:R-:W-:Y:S01]  /*2670*/  F2FP.BF16.F32.PACK_AB R5, R5, R4 ;  /* 0x000000040505723e */ /* 0x000fe200000010ff */
[----:B---3--:R-:W-:Y:S02]  /*2680*/  IMAD R18, R18, UR8, RZ ;  /* 0x0000000812127c24 */ /* 0x008fe4000f8e02ff */
[----:B------:R-:W-:-:S04]  /*2690*/  IMAD.WIDE.U32 R24, R15, UR8, R24 ;  /* 0x000000080f187c25 */ /* 0x000fc8000f8e0018 */
[----:B------:R-:W-:Y:S01]  /*26a0*/  IMAD R15, R15, UR9, R18 ;  /* 0x000000090f0f7c24 */ /* 0x000fe2000f8e0212 */
[----:B----4-:R-:W-:-:S03]  /*26b0*/  LEA R2, P1, R24, UR10, 0x1 ;  /* 0x0000000a18027c11 */ /* 0x010fc6000f8208ff */
[----:B------:R-:W-:-:S05]  /*26c0*/  IMAD.IADD R15, R25, 0x1, R15 ;  /* 0x00000001190f7824 */ /* 0x000fca00078e020f */
[----:B------:R-:W-:-:S05]  /*26d0*/  LEA.HI.X R3, R24, UR11, R15, 0x1, P1 ;  /* 0x0000000b18037c11 */ /* 0x000fca00088f0c0f */
[----:B------:R3:W-:Y:S01]  /*26e0*/  STG.E desc[UR14][R2.64], R5 ;  /* 0x0000000502007986 */ /* 0x0007e2000c10190e */
[----:B------:R-:W-:Y:S05]  /*26f0*/  BRA `(.L_x_1884) ;  /* 0x00000008001c7947 */ /* 0x000fea0003800000 */
.L_x_1877:
[----:B------:R-:W2:Y:S01]  /*2700*/  LDCU.64 UR8, c[0x0][0x3e8] ;  /* 0x00007d00ff0877ac */ /* 0x000ea20008000a00 */
[----:B------:R-:W-:Y:S01]  /*2710*/  SHF.R.S32.HI R6, RZ, 0x1f, R23 ;  /* 0x0000001fff067819 */ /* 0x000fe20000011417 */
[----:B------:R-:W-:Y:S01]  /*2720*/  BSSY.RECONVERGENT B1, `(.L_x_1885) ;  /* 0x0000028000017945 */ /* 0x000fe20003800200 */
[C---:B------:R-:W-:Y:S02]  /*2730*/  IADD3 R14, PT, PT, R23.reuse, 0x20, RZ ;  /* 0x00000020170e7810 */ /* 0x040fe40007ffe0ff */
[C---:B------:R-:W-:Y:S02]  /*2740*/  IADD3 R15, PT, PT, R23.reuse, 0x30, RZ ;  /* 0x00000030170f7810 */ /* 0x040fe40007ffe0ff */
[----:B0-----:R-:W-:Y:S02]  /*2750*/  SHF.R.S32.HI R20, RZ, 0x1f, R14 ;  /* 0x0000001fff147819 */ /* 0x001fe4000001140e */
[----:B------:R-:W-:Y:S02]  /*2760*/  SHF.R.S32.HI R28, RZ, 0x1f, R15 ;  /* 0x0000001fff1c7819 */ /* 0x000fe4000001140f */
[----:B--2---:R-:W-:-:S02]  /*2770*/  ISETP.GE.U32.AND P2, PT, R23, UR8, PT ;  /* 0x0000000817007c0c */ /* 0x004fc4000bf46070 */
[----:B------:R-:W-:Y:S02]  /*2780*/  ISETP.GE.U32.AND P3, PT, R14, UR8, PT ;  /* 0x000000080e007c0c */ /* 0x000fe4000bf66070 */
[----:B------:R-:W-:Y:S02]  /*2790*/  ISETP.GE.AND.EX P4, PT, R6, UR9, PT, P2 ;  /* 0x0000000906007c0c */ /* 0x000fe4000bf86320 */
[----:B------:R-:W-:Y:S02]  /*27a0*/  ISETP.GE.U32.AND P5, PT, R15, UR8, PT ;  /* 0x000000080f007c0c */ /* 0x000fe4000bfa6070 */
[----:B------:R-:W-:Y:S02]  /*27b0*/  ISETP.GE.AND.EX P2, PT, R20, UR9, PT, P3 ;  /* 0x0000000914007c0c */ /* 0x000fe4000bf46330 */
[----:B------:R-:W-:-:S07]  /*27c0*/  ISETP.GE.AND.EX P3, PT, R28, UR9, PT, P5 ;  /* 0x000000091c007c0c */ /* 0x000fce000bf66350 */
[----:B------:R-:W-:Y:S06]  /*27d0*/  @P4 BRA `(.L_x_1886) ;  /* 0x0000000000704947 */ /* 0x000fec0003800000 */
[--C-:B------:R-:W-:Y:S01]  /*27e0*/  FADD.FTZ R10, R21, -R12.reuse ;  /* 0x8000000c150a7221 */ /* 0x100fe20000010000 */
[----:B------:R-:W0:Y:S03]  /*27f0*/  LDCU.64 UR10, c[0x0][0x3e0] ;  /* 0x00007c00ff0a77ac */ /* 0x000e260008000a00 */
[----:B-1----:R-:W-:Y:S01]  /*2800*/  FMUL.FTZ R7, R10, R13 ;  /* 0x0000000d0a077220 */ /* 0x002fe20000410000 */
[----:B------:R-:W-:Y:S01]  /*2810*/  FADD.FTZ R10, R18, -R12 ;  /* 0x8000000c120a7221 */ /* 0x000fe20000010000 */
[----:B------:R-:W1:Y:S02]  /*2820*/  LDCU.64 UR12, c[0x0][0x380] ;  /* 0x00007000ff0c77ac */ /* 0x000e640008000a00 */
[----:B-----5:R-:W-:Y:S01]  /*2830*/  FFMA.FTZ R18, R4, R7, R8 ;  /* 0x0000000704127223 */ /* 0x020fe20000010008 */
[----:B------:R-:W-:-:S03]  /*2840*/  FMUL.FTZ R10, R10, R13 ;  /* 0x0000000d0a0a7220 */ /* 0x000fc60000410000 */
[----:B------:R-:W-:Y:S01]  /*2850*/  FMUL.FTZ R7, R18, -1.4426950216293334961 ;  /* 0xbfb8aa3b12077820 */ /* 0x000fe20000410000 */
[----:B------:R-:W-:-:S04]  /*2860*/  FFMA.FTZ R21, R5, R10, R9 ;  /* 0x0000000a05157223 */ /* 0x000fc80000010009 */
[----:B------:R-:W-:Y:S01]  /*2870*/  FMUL.FTZ R29, R21, -1.4426950216293334961 ;  /* 0xbfb8aa3b151d7820 */ /* 0x000fe20000410000 */
[----:B------:R-:W2:Y:S05]  /*2880*/  MUFU.EX2 R7, R7 ;  /* 0x0000000700077308 */ /* 0x000eaa0000000800 */
[----:B------:R-:W3:Y:S01]  /*2890*/  MUFU.EX2 R29, R29 ;  /* 0x0000001d001d7308 */ /* 0x000ee20000000800 */
[----:B--2---:R-:W-:Y:S01]  /*28a0*/  FADD.FTZ R10, R7, 1 ;  /* 0x3f800000070a7421 */ /* 0x004fe20000010000 */
[----:B------:R-:W-:-:S03]  /*28b0*/  MOV R7, R27 ;  /* 0x0000001b00077202 */ /* 0x000fc60000000f00 */
[----:B------:R-:W2:Y:S01]  /*28c0*/  MUFU.RCP R11, R10 ;  /* 0x0000000a000b7308 */ /* 0x000ea20000001000 */
[----:B---3--:R-:W-:-:S07]  /*28d0*/  FADD.FTZ R29, R29, 1 ;  /* 0x3f8000001d1d7421 */ /* 0x008fce0000010000 */
[----:B------:R-:W3:Y:S01]  /*28e0*/  MUFU.RCP R10, R29 ;  /* 0x0000001d000a7308 */ /* 0x000ee20000001000 */
[----:B--2---:R-:W-:Y:S01]  /*28f0*/  FMUL.FTZ R18, R18, R11 ;  /* 0x0000000b12127220 */ /* 0x004fe20000410000 */
[----:B0-----:R-:W-:Y:S01]  /*2900*/  IMAD R11, R6, UR10, RZ ;  /* 0x0000000a060b7c24 */ /* 0x001fe2000f8e02ff */
[----:B------:R-:W-:-:S03]  /*2910*/  MOV R6, R24 ;  /* 0x0000001800067202 */ /* 0x000fc60000000f00 */
[C---:B------:R-:W-:Y:S02]  /*2920*/  IMAD R11, R23.reuse, UR11, R11 ;  /* 0x0000000b170b7c24 */ /* 0x040fe4000f8e020b */
[----:B------:R-:W-:-:S04]  /*2930*/  IMAD.WIDE.U32 R6, R23, UR10, R6 ;  /* 0x0000000a17067c25 */ /* 0x000fc8000f8e0006 */
[----:B---3--:R-:W-:Y:S01]  /*2940*/  FMUL.FTZ R21, R21, R10 ;  /* 0x0000000a15157220 */ /* 0x008fe20000410000 */
[----:B------:R-:W-:Y:S01]  /*2950*/  IMAD.IADD R11, R7, 0x1, R11 ;  /* 0x00000001070b7824 */ /* 0x000fe200078e020b */
[----:B-1----:R-:W-:-:S03]  /*2960*/  LEA R10, P4, R6, UR12, 0x1 ;  /* 0x0000000c060a7c11 */ /* 0x002fc6000f8808ff */
[----:B------:R-:W-:Y:S02]  /*2970*/  F2FP.BF16.F32.PACK_AB R21, R21, R18 ;  /* 0x000000121515723e */ /* 0x000fe400000010ff */
[----:B------:R-:W-:-:S05]  /*2980*/  LEA.HI.X R11, R6, UR13, R11, 0x1, P4 ;  /* 0x0000000d060b7c11 */ /* 0x000fca000a0f0c0b */
[----:B------:R0:W-:Y:S03]  /*2990*/  STG.E desc[UR14][R10.64], R21 ;  /* 0x000000150a007986 */ /* 0x0001e6000c10190e */
.L_x_1886:
[----:B------:R-:W-:Y:S05]  /*29a0*/  BSYNC.RECONVERGENT B1 ;  /* 0x0000000000017941 */ /* 0x000fea0003800200 */
.L_x_1885:
[----:B------:R-:W-:Y:S04]  /*29b0*/  BSSY.RECONVERGENT B1, `(.L_x_1887) ;  /* 0x0000020000017945 */ /* 0x000fe80003800200 */
[----:B------:R-:W-:Y:S05]  /*29c0*/  @P1 BRA `(.L_x_1888) ;  /* 0x0000000000781947 */ /* 0x000fea0003800000 */
[--C-:B------:R-:W-:Y:S01]  /*29d0*/  FADD.FTZ R0, R0, -R12.reuse ;  /* 0x8000000c00007221 */ /* 0x100fe20000010000 */
[----:B------:R-:W-:Y:S01]  /*29e0*/  FADD.FTZ R6, R19, -R12 ;  /* 0x8000000c13067221 */ /* 0x000fe20000010000 */
[----:B------:R-:W2:Y:S01]  /*29f0*/  LDCU.64 UR10, c[0x0][0x3e0] ;  /* 0x00007c00ff0a77ac */ /* 0x000ea20008000a00 */
[----:B------:R-:W-:Y:S01]  /*2a00*/  IADD3 R29, PT, PT, R23, 0x10, RZ ;  /* 0x00000010171d7810 */ /* 0x000fe20007ffe0ff */
[-C--:B-1----:R-:W-:Y:S01]  /*2a10*/  FMUL.FTZ R0, R0, R13.reuse ;  /* 0x0000000d00007220 */ /* 0x082fe20000410000 */
[----:B------:R-:W-:Y:S01]  /*2a20*/  FMUL.FTZ R7, R6, R13 ;  /* 0x0000000d06077220 */ /* 0x000fe20000410000 */
[----:B------:R-:W1:Y:S01]  /*2a30*/  LDCU.64 UR12, c[0x0][0x380] ;  /* 0x00007000ff0c77ac */ /* 0x000e620008000a00 */
[----:B0-----:R-:W-:Y:S01]  /*2a40*/  SHF.R.S32.HI R21, RZ, 0x1f, R29 ;  /* 0x0000001fff157819 */ /* 0x001fe2000001141d */
[----:B-----5:R-:W-:Y:S01]  /*2a50*/  FFMA.FTZ R6, R5, R0, R9 ;  /* 0x0000000005067223 */ /* 0x020fe20000010009 */
[----:B------:R-:W-:-:S03]  /*2a60*/  FFMA.FTZ R7, R4, R7, R8 ;  /* 0x0000000704077223 */ /* 0x000fc60000010008 */
[----:B------:R-:W-:Y:S01]  /*2a70*/  FMUL.FTZ R11, R6, -1.4426950216293334961 ;  /* 0xbfb8aa3b060b7820 */ /* 0x000fe20000410000 */
[----:B------:R-:W-:-:S05]  /*2a80*/  FMUL.FTZ R10, R7, -1.4426950216293334961 ;  /* 0xbfb8aa3b070a7820 */ /* 0x000fca0000410000 */
[----:B------:R-:W0:Y:S04]  /*2a90*/  MUFU.EX2 R11, R11 ;  /* 0x0000000b000b7308 */ /* 0x000e280000000800 */
[----:B------:R-:W3:Y:S01]  /*2aa0*/  MUFU.EX2 R10, R10 ;  /* 0x0000000a000a7308 */ /* 0x000ee20000000800 */
[----:B0-----:R-:W-:Y:S01]  /*2ab0*/  FADD.FTZ R19, R11, 1 ;  /* 0x3f8000000b137421 */ /* 0x001fe20000010000 */
[----:B------:R-:W-:Y:S01]  /*2ac0*/  MOV R11, R27 ;  /* 0x0000001b000b7202 */ /* 0x000fe20000000f00 */
[----:B---3--:R-:W-:Y:S01]  /*2ad0*/  FADD.FTZ R18, R10, 1 ;  /* 0x3f8000000a127421 */ /* 0x008fe20000010000 */
[----:B--2---:R-:W-:-:S03]  /*2ae0*/  IMAD R10, R21, UR10, RZ ;  /* 0x0000000a150a7c24 */ /* 0x004fc6000f8e02ff */
[----:B------:R-:W0:Y:S01]  /*2af0*/  MUFU.RCP R19, R19 ;  /* 0x0000001300137308 */ /* 0x000e220000001000 */
[----:B------:R-:W-:Y:S01]  /*2b00*/  IMAD R21, R29, UR11, R10 ;  /* 0x0000000b1d157c24 */ /* 0x000fe2000f8e020a */
[----:B------:R-:W-:-:S06]  /*2b10*/  MOV R10, R24 ;  /* 0x00000018000a7202 */ /* 0x000fcc0000000f00 */
[----:B------:R-:W2:Y:S01]  /*2b20*/  MUFU.RCP R0, R18 ;  /* 0x0000001200007308 */ /* 0x000ea20000001000 */
[----:B------:R-:W-:-:S05]  /*2b30*/  IMAD.WIDE.U32 R10, R29, UR10, R10 ;  /* 0x0000000a1d0a7c25 */ /* 0x000fca000f8e000a */
[----:B------:R-:W-:Y:S01]  /*2b40*/  IADD3 R21, PT, PT, R11, R21, RZ ;  /* 0x000000150b157210 */ /* 0x000fe20007ffe0ff */
[----:B0-----:R-:W-:Y:S01]  /*2b50*/  FMUL.FTZ R29, R6, R19 ;  /* 0x00000013061d7220 */ /* 0x001fe20000410000 */
[----:B-1----:R-:W-:Y:S01]  /*2b60*/  LEA R6, P1, R10, UR12, 0x1 ;  /* 0x0000000c0a067c11 */ /* 0x002fe2000f8208ff */
[----:B--2---:R-:W-:-:S03]  /*2b70*/  FMUL.FTZ R0, R7, R0 ;  /* 0x0000000007007220 */ /* 0x004fc60000410000 */
[----:B------:R-:W-:Y:S02]  /*2b80*/  LEA.HI.X R7, R10, UR13, R21, 0x1, P1 ;  /* 0x0000000d0a077c11 */ /* 0x000fe400088f0c15 */
[----:B------:R-:W-:-:S05]  /*2b90*/  F2FP.BF16.F32.PACK_AB R29, R29, R0 ;  /* 0x000000001d1d723e */ /* 0x000fca00000010ff */
[----:B------:R2:W-:Y:S02]  /*2ba0*/  STG.E desc[UR14][R6.64], R29 ;  /* 0x0000001d06007986 */ /* 0x0005e4000c10190e */
.L_x_1888:
[----:B------:R-:W-:Y:S05]  /*2bb0*/  BSYNC.RECONVERGENT B1 ;  /* 0x0000000000017941 */ /* 0x000fea0003800200 */
.L_x_1887:
[----:B------:R-:W-:Y:S04]  /*2bc0*/  BSSY.RECONVERGENT B1, `(.L_x_1889) ;  /* 0x000001e000017945 */ /* 0x000fe80003800200 */
[----:B------:R-:W-:Y:S05]  /*2bd0*/  @P2 BRA `(.L_x_1890) ;  /* 0x0000000000702947 */ /* 0x000fea0003800000 */
[--C-:B------:R-:W-:Y:S01]  /*2be0*/  FADD.FTZ R0, R3, -R12.reuse ;  /* 0x8000000c03007221 */ /* 0x100fe20000010000 */
[----:B------:R-:W-:Y:S01]  /*2bf0*/  FADD.FTZ R2, R2, -R12 ;  /* 0x8000000c02027221 */ /* 0x000fe20000010000 */
[----:B------:R-:W3:Y:S02]  /*2c00*/  LDCU.64 UR10, c[0x0][0x3e0] ;  /* 0x00007c00ff0a77ac */ /* 0x000ee40008000a00 */
[-C--:B-1----:R-:W-:Y:S01]  /*2c10*/  FMUL.FTZ R3, R0, R13.reuse ;  /* 0x0000000d00037220 */ /* 0x082fe20000410000 */
[----:B------:R-:W-:Y:S01]  /*2c20*/  FMUL.FTZ R0, R2, R13 ;  /* 0x0000000d02007220 */ /* 0x000fe20000410000 */
[----:B------:R-:W1:Y:S02]  /*2c30*/  LDCU.64 UR12, c[0x0][0x380] ;  /* 0x00007000ff0c77ac */ /* 0x000e640008000a00 */
[----:B--2--5:R-:W-:Y:S01]  /*2c40*/  FFMA.FTZ R6, R4, R3, R8 ;  /* 0x0000000304067223 */ /* 0x024fe20000010008 */
[----:B------:R-:W-:Y:S01]  /*2c50*/  FFMA.FTZ R0, R5, R0, R9 ;  /* 0x0000000005007223 */ /* 0x000fe20000010009 */
[----:B------:R-:W-:-:S02]  /*2c60*/  MOV R3, R27 ;  /* 0x0000001b00037202 */ /* 0x000fc40000000f00 */
[----:B------:R-:W-:Y:S01]  /*2c70*/  FMUL.FTZ R2, R6, -1.4426950216293334961 ;  /* 0xbfb8aa3b06027820 */ /* 0x000fe20000410000 */
[----:B0-----:R-:W-:-:S05]  /*2c80*/  FMUL.FTZ R10, R0, -1.4426950216293334961 ;  /* 0xbfb8aa3b000a7820 */ /* 0x001fca0000410000 */
[----:B------:R-:W0:Y:S01]  /*2c90*/  MUFU.EX2 R2, R2 ;  /* 0x0000000200027308 */ /* 0x000e220000000800 */
[----:B---3--:R-:W-:-:S03]  /*2ca0*/  IMAD R19, R20, UR10, RZ ;  /* 0x0000000a14137c24 */ /* 0x008fc6000f8e02ff */
[----:B------:R-:W2:Y:S01]  /*2cb0*/  MUFU.EX2 R10, R10 ;  /* 0x0000000a000a7308 */ /* 0x000ea20000000800 */
[----:B------:R-:W-:Y:S02]  /*2cc0*/  IMAD R21, R14, UR11, R19 ;  /* 0x0000000b0e157c24 */ /* 0x000fe4000f8e0213 */
[----:B0-----:R-:W-:Y:S01]  /*2cd0*/  FADD.FTZ R7, R2, 1 ;  /* 0x3f80000002077421 */ /* 0x001fe20000010000 */
[----:B------:R-:W-:Y:S02]  /*2ce0*/  IMAD.MOV.U32 R2, RZ, RZ, R24 ;  /* 0x000000ffff027224 */ /* 0x000fe400078e0018 */
[----:B--2---:R-:W-:Y:S02]  /*2cf0*/  FADD.FTZ R11, R10, 1 ;  /* 0x3f8000000a0b7421 */ /* 0x004fe40000010000 */
[----:B------:R-:W-:Y:S01]  /*2d00*/  IMAD.WIDE.U32 R2, R14, UR10, R2 ;  /* 0x0000000a0e027c25 */ /* 0x000fe2000f8e0002 */
[----:B------:R-:W0:Y:S04]  /*2d10*/  MUFU.RCP R7, R7 ;  /* 0x0000000700077308 */ /* 0x000e280000001000 */
[----:B------:R-:W-:-:S04]  /*2d20*/  IADD3 R21, PT, PT, R3, R21, RZ ;  /* 0x0000001503157210 */ /* 0x000fc80007ffe0ff */
[----:B------:R-:W2:Y:S01]  /*2d30*/  MUFU.RCP R11, R11 ;  /* 0x0000000b000b7308 */ /* 0x000ea20000001000 */
[----:B0-----:R-:W-:Y:S01]  /*2d40*/  FMUL.FTZ R10, R6, R7 ;  /* 0x00000007060a7220 */ /* 0x001fe20000410000 */
[----:B-1----:R-:W-:-:S04]  /*2d50*/  LEA R6, P1, R2, UR12, 0x1 ;  /* 0x0000000c02067c11 */ /* 0x002fc8000f8208ff */
[----:B------:R-:W-:Y:S01]  /*2d60*/  LEA.HI.X R7, R2, UR13, R21, 0x1, P1 ;  /* 0x0000000d02077c11 */ /* 0x000fe200088f0c15 */
[----:B--2---:R-:W-:-:S05]  /*2d70*/  FMUL.FTZ R19, R0, R11 ;  /* 0x0000000b00137220 */ /* 0x004fca0000410000 */
[----:B------:R-:W-:-:S05]  /*2d80*/  F2FP.BF16.F32.PACK_AB R19, R19, R10 ;  /* 0x0000000a1313723e */ /* 0x000fca00000010ff */
[----:B------:R3:W-:Y:S02]  /*2d90*/  STG.E desc[UR14][R6.64], R19 ;  /* 0x0000001306007986 */ /* 0x0007e4000c10190e */
.L_x_1890:
[----:B------:R-:W-:Y:S05]  /*2da0*/  BSYNC.RECONVERGENT B1 ;  /* 0x0000000000017941 */ /* 0x000fea0003800200 */
.L_x_1889:
[----:B------:R-:W-:Y:S05]  /*2db0*/  @P3 BRA `(.L_x_1884) ;  /* 0x00000000006c3947 */ /* 0x000fea0003800000 */
[--C-:B------:R-:W-:Y:S01]  /*2dc0*/  FADD.FTZ R0, R17, -R12.reuse ;  /* 0x8000000c11007221 */ /* 0x100fe20000010000 */
[----:B------:R-:W-:Y:S01]  /*2dd0*/  FADD.FTZ R12, R16, -R12 ;  /* 0x8000000c100c7221 */ /* 0x000fe20000010000 */
[----:B------:R-:W4:Y:S01]  /*2de0*/  LDCU.64 UR8, c[0x0][0x3e0] ;  /* 0x00007c00ff0877ac */ /* 0x000f220008000a00 */
[----:B------:R-:W-:Y:S01]  /*2df0*/  MOV R25, R27 ;  /* 0x0000001b00197202 */ /* 0x000fe20000000f00 */
[-C--:B-1----:R-:W-:Y:S01]  /*2e00*/  FMUL.FTZ R3, R0, R13.reuse ;  /* 0x0000000d00037220 */ /* 0x082fe20000410000 */
[----:B------:R-:W-:Y:S01]  /*2e10*/  FMUL.FTZ R12, R12, R13 ;  /* 0x0000000d0c0c7220 */ /* 0x000fe20000410000 */
[----:B------:R-:W1:Y:S02]  /*2e20*/  LDCU.64 UR10, c[0x0][0x380] ;  /* 0x00007000ff0a77ac */ /* 0x000e640008000a00 */
[----:B--23-5:R-:W-:Y:S01]  /*2e30*/  FFMA.FTZ R7, R4, R3, R8 ;  /* 0x0000000304077223 */ /* 0x02cfe20000010008 */
[----:B------:R-:W-:-:S03]  /*2e40*/  FFMA.FTZ R5, R5, R12, R9 ;  /* 0x0000000c05057223 */ /* 0x000fc60000010009 */
[----:B------:R-:W-:Y:S01]  /*2e50*/  FMUL.FTZ R0, R7, -1.4426950216293334961 ;  /* 0xbfb8aa3b07007820 */ /* 0x000fe20000410000 */
[----:B------:R-:W-:-:S05]  /*2e60*/  FMUL.FTZ R3, R5, -1.4426950216293334961 ;  /* 0xbfb8aa3b05037820 */ /* 0x000fca0000410000 */
[----:B------:R-:W2:Y:S01]  /*2e70*/  MUFU.EX2 R0, R0 ;  /* 0x0000000000007308 */ /* 0x000ea20000000800 */
[----:B----4-:R-:W-:-:S03]  /*2e80*/  IMAD R28, R28, UR8, RZ ;  /* 0x000000081c1c7c24 */ /* 0x010fc6000f8e02ff */
[----:B------:R-:W3:Y:S01]  /*2e90*/  MUFU.EX2 R3, R3 ;  /* 0x0000000300037308 */ /* 0x000ee20000000800 */
[----:B------:R-:W-:-:S04]  /*2ea0*/  IMAD.WIDE.U32 R24, R15, UR8, R24 ;  /* 0x000000080f187c25 */ /* 0x000fc8000f8e0018 */
[----:B------:R-:W-:Y:S02]  /*2eb0*/  IMAD R15, R15, UR9, R28 ;  /* 0x000000090f0f7c24 */ /* 0x000fe4000f8e021c */
[----:B--2---:R-:W-:-:S03]  /*2ec0*/  FADD.FTZ R2, R0, 1 ;  /* 0x3f80000000027421 */ /* 0x004fc60000010000 */
[----:B------:R-:W-:Y:S01]  /*2ed0*/  IADD3 R15, PT, PT, R25, R15, RZ ;  /* 0x0000000f190f7210 */ /* 0x000fe20007ffe0ff */
[----:B---3--:R-:W-:Y:S02]  /*2ee0*/  FADD.FTZ R4, R3, 1 ;  /* 0x3f80000003047421 */ /* 0x008fe40000010000 */
[----:B------:R-:W2:Y:S08]  /*2ef0*/  MUFU.RCP R2, R2 ;  /* 0x0000000200027308 */ /* 0x000eb00000001000 */
[----:B------:R-:W3:Y:S01]  /*2f00*/  MUFU.RCP R4, R4 ;  /* 0x0000000400047308 */ /* 0x000ee20000001000 */
[----:B--2---:R-:W-:Y:S01]  /*2f10*/  FMUL.FTZ R0, R7, R2 ;  /* 0x0000000207007220 */ /* 0x004fe20000410000 */
[----:B-1----:R-:W-:-:S04]  /*2f20*/  LEA R2, P1, R24, UR10, 0x1 ;  /* 0x0000000a18027c11 */ /* 0x002fc8000f8208ff */
[----:B------:R-:W-:Y:S01]  /*2f30*/  LEA.HI.X R3, R24, UR11, R15, 0x1, P1 ;  /* 0x0000000b18037c11 */ /* 0x000fe200088f0c0f */
[----:B---3--:R-:W-:-:S05]  /*2f40*/  FMUL.FTZ R5, R5, R4 ;  /* 0x0000000405057220 */ /* 0x008fca0000410000 */
[----:B------:R-:W-:-:S05]  /*2f50*/  F2FP.BF16.F32.PACK_AB R5, R5, R0 ;  /* 0x000000000505723e */ /* 0x000fca00000010ff */
[----:B------:R4:W-:Y:S02]  /*2f60*/  STG.E desc[UR14][R2.64], R5 ;  /* 0x0000000502007986 */ /* 0x0009e4000c10190e */
.L_x_1884:
[----:B------:R-:W-:Y:S05]  /*2f70*/  BSYNC.RECONVERGENT B0 ;  /* 0x0000000000007941 */ /* 0x000fea0003800200 */
.L_x_1876:
[----:B------:R-:W0:Y:S01]  /*2f80*/  LDCU UR5, c[0x0][0x3f8] ;  /* 0x00007f00ff0577ac */ /* 0x000e220008000800 */
[----:B------:R-:W0:Y:S01]  /*2f90*/  LDCU UR8, c[0x0][0x3c8] ;  /* 0x00007900ff0877ac */ /* 0x000e220008000800 */
[----:B------:R-:W-:Y:S02]  /*2fa0*/  UIADD3 UR7, UPT, UPT, UR19, UR7, URZ ;  /* 0x0000000713077290 */ /* 0x000fe4000fffe0ff */
[----:B------:R-:W-:Y:S02]  /*2fb0*/  UIADD3 UR4, UPT, UPT, UR4, 0x1, URZ ;  /* 0x0000000104047890 */ /* 0x000fe4000fffe0ff */
[----:B0-----:R-:W-:-:S04]  /*2fc0*/  UIMAD UR5, UR5, UR8, URZ ;  /* 0x00000008050572a4 */ /* 0x001fc8000f8e02ff */
[----:B------:R-:W-:-:S09]  /*2fd0*/  UISETP.GE.AND UP0, UPT, UR7, UR5, UPT ;  /* 0x000000050700728c */ /* 0x000fd2000bf06270 */
[----:B------:R-:W-:Y:S05]  /*2fe0*/  BRA.U !UP0, `(.L_x_1891) ;  /* 0xffffffd108687547 */ /* 0x000fea000b83ffff */
[----:B------:R-:W-:Y:S05]  /*2ff0*/  EXIT ;  /* 0x000000000000794d */ /* 0x000fea0003800000 */
.L_x_1892:
        /* <DEDUP_REMOVED lines=16> */
.L_x_4529:


//--------------------- .text._Z35group_norm_nhwc_fwd_one_pass_kernelI11Bf16IOFp32WLi128ELi56ELi448EEv26Group_norm_nhwc_fwd_params --------------------------
	.section	.text._Z35group_norm_nhwc_fwd_one_pass_kernelI11Bf16IOFp32WLi128ELi56ELi448EEv26Group_norm_nhwc_fwd_params,"ax",@progbits
	.align	128
        .global         _Z35group_norm_nhwc_fwd_one_pass_kernelI11Bf16IOFp32WLi128ELi56ELi448EEv26Group_norm_nhwc_fwd_params
        .type           _Z35group_norm_nhwc_fwd_one_pass_kernelI11Bf16IOFp32WLi128ELi56ELi448EEv26Group_norm_nhwc_fwd_params,@function
        .size           _Z35group_norm_nhwc_fwd_one_pass_kernelI11Bf16IOFp32WLi128ELi56ELi448EEv26Group_norm_nhwc_fwd_params,(.L_x_4530 - _Z35group_norm_nhwc_fwd_one_pass_kernelI11Bf16IOFp32WLi128ELi56ELi448EEv26Group_norm_nhwc_fwd_params)
        .other          _Z35group_norm_nhwc_fwd_one_pass_kernelI11Bf16IOFp32WLi128ELi56ELi448EEv26Group_norm_nhwc_fwd_params,@"STO_CUDA_ENTRY STV_DEFAULT"
_Z35group_norm_nhwc_fwd_one_pass_kernelI11Bf16IOFp32WLi128ELi56ELi448EEv26Group_norm_nhwc_fwd_params:
.text._Z35group_norm_nhwc_fwd_one_pass_kernelI11Bf16IOFp32WLi128ELi56ELi448EEv26Group_norm_nhwc_fwd_params:
[----:B------:R-:W-:Y:S01]  /*0000*/  LDC R1, c[0x0][0x37c] ;  /* 0x0000df00ff017b82 */ /* 0x000fe20000000800 */
[----:B------:R-:W0:Y:S01]  /*0010*/  S2R R0, SR_CTAID.Y ;  /* 0x0000000000007919 */ /* 0x000e220000002600 */
[----:B------:R-:W1:Y:S01]  /*0020*/  LDCU UR4, c[0x0][0x3f8] ;  /* 0x00007f00ff0477ac */ /* 0x000e620008000800 */
[----:B------:R-:W1:Y:S02]  /*0030*/  LDCU UR5, c[0x0][0x3c8] ;  /* 0x00007900ff0577ac */ /* 0x000e640008000800 */
[----:B-1----:R-:W-:-:S06]  /*0040*/  UIMAD UR4, UR4, UR5, URZ ;  /* 0x00000005040472a4 */ /* 0x002fcc000f8e02ff */
[----:B0-----:R-:W-:-:S13]  /*0050*/  ISETP.GE.AND P0, PT, R0, UR4, PT ;  /* 0x0000000400007c0c */ /* 0x001fda000bf06270 */
[----:B------:R-:W-:Y:S05]  /*0060*/  @P0 EXIT ;  /* 0x000000000000094d */ /* 0x000fea0003800000 */
[----:B------:R-:W0:Y:S01]  /*0070*/  S2R R2, SR_TID.X ;  /* 0x0000000000027919 */ /* 0x000e220000002100 */
[----:B------:R-:W1:Y:S01]  /*0080*/  LDCU UR4, c[0x0][0x404] ;  /* 0x00008080ff0477ac */ /* 0x000e620008000800 */
[----:B------:R-:W2:Y:S01]  /*0090*/  LDC R5, c[0x0][0x374] ;  /* 0x0000dd00ff057b82 */ /* 0x000ea20000000800 */
[----:B------:R-:W-:Y:S01]  /*00a0*/  HFMA2 R6, -RZ, RZ, 0, 0 ;  /* 0x00000000ff067431 */ /* 0x000fe200000001ff */
[----:B------:R-:W3:Y:S01]  /*00b0*/  S2R R3, SR_CTAID.X ;  /* 0x0000000000037919 */ /* 0x000ee20000002500 */
[----:B------:R-:W4:Y:S01]  /*00c0*/  LDCU.64 UR6, c[0x0][0x388] ;  /* 0x00007100ff0677ac */ /* 0x000f220008000a00 */
[----:B------:R-:W-:Y:S02]  /*00d0*/  MOV R8, R0 ;  /* 0x0000000000087202 */ /* 0x000fe40000000f00 */
[----:B----4-:R-:W-:Y:S02]  /*00e0*/  ISETP.NE.U32.AND P1, PT, RZ, UR6, PT ;  /* 0x00000006ff007c0c */ /* 0x010fe4000bf25070 */
[----:B0-----:R-:W-:-:S02]  /*00f0*/  LOP3.LUT R4, R2, 0xffff, RZ, 0xc0, !PT ;  /* 0x0000ffff02047812 */ /* 0x001fc400078ec0ff */
[----:B---3--:R-:W-:-:S03]  /*0100*/  LOP3.LUT P0, RZ, R2, R3, RZ, 0xfc, !PT ;  /* 0x0000000302ff7212 */ /* 0x008fc6000780fcff */
[----:B------:R-:W-:Y:S01]  /*0110*/  IMAD R4, R4, 0x925, RZ ;  /* 0x0000092504047824 */ /* 0x000fe200078e02ff */
[----:B------:R-:W-:Y:S01]  /*0120*/  ISETP.NE.AND.EX P0, PT, RZ, UR7, !P0, P1 ;  /* 0x00000007ff007c0c */ /* 0x000fe2000c705310 */
[----:B------:R-:W0:Y:S03]  /*0130*/  LDCU.64 UR6, c[0x0][0x358] ;  /* 0x00006b00ff0677ac */ /* 0x000e260008000a00 */
[----:B------:R-:W-:Y:S02]  /*0140*/  SHF.R.U32.HI R54, RZ, 0x10, R4 ;  /* 0x00000010ff367819 */ /* 0x000fe40000011604 */
[----:B------:R-:W3:Y:S02]  /*0150*/  S2R R4, SR_LANEID ;  /* 0x0000000000047919 */ /* 0x000ee40000000000 */
[----:B------:R-:W-:Y:S01]  /*0160*/  PRMT R9, R54, 0x9910, RZ ;  /* 0x0000991036097816 */ /* 0x000fe200000000ff */
[----:B-1----:R-:W-:-:S04]  /*0170*/  IMAD R7, R3, UR4, R54 ;  /* 0x0000000403077c24 */ /* 0x002fc8000f8e0236 */
[----:B------:R-:W-:Y:S01]  /*0180*/  IMAD R9, R9, 0x1c, RZ ;  /* 0x0000001c09097824 */ /* 0x000fe200078e02ff */
[C---:B------:R-:W-:Y:S02]  /*0190*/  IADD3 R52, PT, PT, R7.reuse, 0x10, RZ ;  /* 0x0000001007347810 */ /* 0x040fe40007ffe0ff */
[C---:B------:R-:W-:Y:S02]  /*01a0*/  IADD3 R50, PT, PT, R7.reuse, 0x30, RZ ;  /* 0x0000003007327810 */ /* 0x040fe40007ffe0ff */
[----:B------:R-:W-:Y:S02]  /*01b0*/  IADD3 R9, PT, PT, RZ, -R9, RZ ;  /* 0x80000009ff097210 */ /* 0x000fe40007ffe0ff */
[----:B------:R-:W-:Y:S02]  /*01c0*/  IADD3 R48, PT, PT, R7, 0x40, RZ ;  /* 0x0000004007307810 */ /* 0x000fe40007ffe0ff */
[----:B------:R-:W-:Y:S02]  /*01d0*/  PRMT R15, R9, 0x7710, RZ ;  /* 0x00007710090f7816 */ /* 0x000fe400000000ff */
[----:B------:R-:W-:-:S02]  /*01e0*/  IADD3 R46, PT, PT, R7, 0x50, RZ ;  /* 0x00000050072e7810 */ /* 0x000fc40007ffe0ff */
        /* <DEDUP_REMOVED lines=9> */
[----:B0-23--:R-:W-:-:S07]  /*0280*/  SHF.L.U32 R10, R10, 0x1, RZ ;  /* 0x000000010a0a7819 */ /* 0x00dfce00000006ff */
.L_x_1936:
[----:B0-234-:R-:W0:Y:S01]  /*0290*/  LDC R23, c[0x0][0x3f8] ;  /* 0x0000fe00ff177b82 */ /* 0x01de220000000800 */
[----:B------:R-:W1:Y:S01]  /*02a0*/  LDCU UR8, c[0x0][0x404] ;  /* 0x00008080ff0877ac */ /* 0x000e620008000800 */
[----:B------:R-:W-:Y:S01]  /*02b0*/  LOP3.LUT R56, R10, 0xffff, RZ, 0xc0, !PT ;  /* 0x0000ffff0a387812 */ /* 0x000fe200078ec0ff */
[----:B------:R-:W2:Y:S01]  /*02c0*/  LDCU.64 UR4, c[0x0][0x3e8] ;  /* 0x00007d00ff0477ac */ /* 0x000ea20008000a00 */
[----:B-1----:R-:W-:Y:S01]  /*02d0*/  IMAD R37, R3, UR8, R54 ;  /* 0x0000000803257c24 */ /* 0x002fe2000f8e0236 */
[----:B------:R-:W1:Y:S01]  /*02e0*/  LDCU.64 UR8, c[0x0][0x3f0] ;  /* 0x00007e00ff0877ac */ /* 0x000e620008000a00 */
[----:B0----5:R-:W-:Y:S02]  /*02f0*/  IABS R19, R23 ;  /* 0x0000001700137213 */ /* 0x021fe40000000000 */
[----:B------:R-:W-:Y:S02]  /*0300*/  ISETP.NE.AND P3, PT, R23, RZ, PT ;  /* 0x000000ff1700720c */ /* 0x000fe40003f65270 */
[----:B------:R-:W0:Y:S01]  /*0310*/  I2F.RP R12, R19 ;  /* 0x00000013000c7306 */ /* 0x000e220000209400 */
[----:B------:R-:W-:-:S02]  /*0320*/  SHF.R.S32.HI R25, RZ, 0x1f, R37 ;  /* 0x0000001fff197819 */ /* 0x000fc40000011425 */
[----:B------:R-:W-:-:S04]  /*0330*/  IADD3 R27, PT, PT, R37, 0x20, RZ ;  /* 0x00000020251b7810 */ /* 0x000fc80007ffe0ff */
[----:B--2---:R-:W-:Y:S02]  /*0340*/  ISETP.GE.U32.AND P5, PT, R27, UR4, PT ;  /* 0x000000041b007c0c */ /* 0x004fe4000bfa6070 */
[----:B------:R-:W-:-:S04]  /*0350*/  SHF.R.S32.HI R29, RZ, 0x1f, R27 ;  /* 0x0000001fff1d7819 */ /* 0x000fc8000001141b */
[----:B------:R-:W-:Y:S01]  /*0360*/  ISETP.GE.AND.EX P5, PT, R29, UR5, PT, P5 ;  /* 0x000000051d007c0c */ /* 0x000fe2000bfa6350 */
[----:B0-----:R-:W0:Y:S02]  /*0370*/  MUFU.RCP R12, R12 ;  /* 0x0000000c000c7308 */ /* 0x001e240000001000 */
[----:B0-----:R-:W-:-:S06]  /*0380*/  IADD3 R16, PT, PT, R12, 0xffffffe, RZ ;  /* 0x0ffffffe0c107810 */ /* 0x001fcc0007ffe0ff */
[----:B------:R0:W2:Y:S02]  /*0390*/  F2I.FTZ.U32.TRUNC.NTZ R17, R16 ;  /* 0x0000001000117305 */ /* 0x0000a4000021f000 */
        /* <DEDUP_REMOVED lines=8> */
[----:B------:R-:W-:-:S05]  /*0420*/  IMAD R12, R19, R12, R14 ;  /* 0x0000000c130c7224 */ /* 0x000fca00078e020e */
[----:B------:R-:W-:Y:S01]  /*0430*/  ISETP.GT.U32.AND P2, PT, R19, R12, PT ;  /* 0x0000000c1300720c */ /* 0x000fe20003f44070 */
[----:B0-----:R-:W-:-:S04]  /*0440*/  @!P5 IMAD R14, R29, R20, RZ ;  /* 0x000000141d0ed224 */ /* 0x001fc800078e02ff */
[----:B------:R-:W-:-:S08]  /*0450*/  @!P5 IMAD R29, R27, R21, R14 ;  /* 0x000000151b1dd224 */ /* 0x000fd000078e020e */
[-C--:B------:R-:W-:Y:S02]  /*0460*/  @!P2 IADD3 R12, PT, PT, R12, -R19.reuse, RZ ;  /* 0x800000130c0ca210 */ /* 0x080fe40007ffe0ff */
[----:B------:R-:W-:Y:S02]  /*0470*/  @!P2 IADD3 R17, PT, PT, R17, 0x1, RZ ;  /* 0x000000011111a810 */ /* 0x000fe40007ffe0ff */
[----:B------:R-:W-:Y:S02]  /*0480*/  ISETP.GE.U32.AND P1, PT, R12, R19, PT ;  /* 0x000000130c00720c */ /* 0x000fe40003f26070 */
[----:B------:R-:W-:Y:S02]  /*0490*/  LOP3.LUT R12, R8, R23, RZ, 0x3c, !PT ;  /* 0x00000017080c7212 */ /* 0x000fe400078e3cff */
[----:B------:R-:W-:Y:S02]  /*04a0*/  ISETP.GE.U32.AND P2, PT, R37, UR4, PT ;  /* 0x0000000425007c0c */ /* 0x000fe4000bf46070 */
[----:B------:R-:W-:-:S02]  /*04b0*/  ISETP.GE.AND P4, PT, R12, RZ, PT ;  /* 0x000000ff0c00720c */ /* 0x000fc40003f86270 */
[----:B------:R-:W-:-:S05]  /*04c0*/  ISETP.GE.AND.EX P2, PT, R25, UR5, PT, P2 ;  /* 0x0000000519007c0c */ /* 0x000fca000bf46320 */
[----:B------:R-:W-:Y:S02]  /*04d0*/  @P1 IADD3 R17, PT, PT, R17, 0x1, RZ ;  /* 0x0000000111111810 */ /* 0x000fe40007ffe0ff */
[----:B------:R-:W-:-:S04]  /*04e0*/  ISETP.GE.U32.AND P1, PT, R52, UR4, PT ;  /* 0x0000000434007c0c */ /* 0x000fc8000bf26070 */
[----:B------:R-:W-:Y:S02]  /*04f0*/  @!P4 IADD3 R17, PT, PT, -R17, RZ, RZ ;  /* 0x000000ff1111c210 */ /* 0x000fe40007ffe1ff */
[----:B------:R-:W-:Y:S01]  /*0500*/  @!P3 LOP3.LUT R17, RZ, R23, RZ, 0x33, !PT ;  /* 0x00000017ff11b212 */ /* 0x000fe200078e33ff */
[----:B------:R-:W0:Y:S01]  /*0510*/  @!P2 LDC.64 R18, c[0x0][0x3e0] ;  /* 0x0000f800ff12ab82 */ /* 0x000e220000000a00 */
[----:B------:R-:W-:Y:S02]  /*0520*/  ISETP.GE.AND.EX P1, PT, R9, UR5, PT, P1 ;  /* 0x0000000509007c0c */ /* 0x000fe4000bf26310 */
[----:B------:R-:W-:Y:S02]  /*0530*/  IADD3 R53, PT, PT, -R17, RZ, RZ ;  /* 0x000000ff11357210 */ /* 0x000fe40007ffe1ff */
[----:B------:R-:W-:Y:S02]  /*0540*/  SHF.R.S32.HI R12, RZ, 0x1f, R17 ;  /* 0x0000001fff0c7819 */ /* 0x000fe40000011411 */
[----:B------:R-:W-:Y:S01]  /*0550*/  ISETP.GE.U32.AND P4, PT, R50, UR4, PT ;  /* 0x0000000432007c0c */ /* 0x000fe2000bf86070 */
[----:B------:R-:W-:-:S02]  /*0560*/  IMAD R53, R23, R53, R8 ;  /* 0x0000003517357224 */ /* 0x000fc400078e0208 */
[----:B------:R-:W2:Y:S01]  /*0570*/  @!P2 LDC.64 R22, c[0x0][0x390] ;  /* 0x0000e400ff16ab82 */ /* 0x000ea20000000a00 */
[----:B-1----:R-:W-:Y:S01]  /*0580*/  IMAD R12, R12, UR8, RZ ;  /* 0x000000080c0c7c24 */ /* 0x002fe2000f8e02ff */
[----:B------:R-:W-:Y:S01]  /*0590*/  ISETP.GE.AND.EX P4, PT, R11, UR5, PT, P4 ;  /* 0x000000050b007c0c */ /* 0x000fe2000bf86340 */
[----:B------:R-:W-:Y:S02]  /*05a0*/  IMAD R53, R53, 0x38, RZ ;  /* 0x0000003835357824 */ /* 0x000fe400078e02ff */
[----:B------:R-:W-:-:S03]  /*05b0*/  IMAD R59, R17, UR9, R12 ;  /* 0x00000009113b7c24 */ /* 0x000fc6000f8e020c */
[----:B------:R-:W-:-:S04]  /*05c0*/  IADD3 R56, P3, PT, R53, R56, RZ ;  /* 0x0000003835387210 */ /* 0x000fc80007f7e0ff */
[----:B------:R-:W-:Y:S01]  /*05d0*/  LEA.HI.X.SX32 R57, R53, RZ, 0x1, P3 ;  /* 0x000000ff35397211 */ /* 0x000fe200018f0eff */
[----:B0-----:R-:W-:Y:S02]  /*05e0*/  @!P2 IMAD R12, R25, R18, RZ ;  /* 0x00000012190ca224 */ /* 0x001fe400078e02ff */
[----:B------:R-:W-:Y:S02]  /*05f0*/  IMAD.WIDE.U32 R56, R17, UR8, R56 ;  /* 0x0000000811387c25 */ /* 0x000fe4000f8e0038 */
[----:B------:R-:W0:Y:S02]  /*0600*/  @!P5 LDC.64 R16, c[0x0][0x390] ;  /* 0x0000e400ff10db82 */ /* 0x000e240000000a00 */
[----:B------:R-:W-:Y:S01]  /*0610*/  @!P2 IMAD R31, R37, R19, R12 ;  /* 0x00000013251fa224 */ /* 0x000fe200078e020c */
[----:B------:R-:W-:Y:S02]  /*0620*/  IADD3 R59, PT, PT, R57, R59, RZ ;  /* 0x0000003b393b7210 */ /* 0x000fe40007ffe0ff */
[----:B------:R-:W-:-:S05]  /*0630*/  @!P2 MOV R58, R56 ;  /* 0x00000038003aa202 */ /* 0x000fca0000000f00 */
[----:B------:R-:W-:Y:S02]  /*0640*/  @!P2 IMAD.WIDE.U32 R24, R37, R18, R58 ;  /* 0x000000122518a225 */ /* 0x000fe400078e003a */
[----:B------:R-:W1:Y:S03]  /*0650*/  @!P1 LDC.64 R18, c[0x0][0x3e0] ;  /* 0x0000f800ff129b82 */ /* 0x000e660000000a00 */
[----:B------:R-:W-:Y:S02]  /*0660*/  @!P2 IADD3 R12, PT, PT, R25, R31, RZ ;  /* 0x0000001f190ca210 */ /* 0x000fe40007ffe0ff */
[C---:B--2---:R-:W-:Y:S02]  /*0670*/  @!P2 LEA R22, P3, R24.reuse, R22, 0x1 ;  /* 0x000000161816a211 */ /* 0x044fe400078608ff */
[----:B------:R-:W-:Y:S01]  /*0680*/  @!P5 MOV R25, R59 ;  /* 0x0000003b0019d202 */ /* 0x000fe20000000f00 */
[----:B------:R-:W2:Y:S01]  /*0690*/  @!P1 LDC.64 R36, c[0x0][0x390] ;  /* 0x0000e400ff249b82 */ /* 0x000ea20000000a00 */
[----:B------:R-:W-:-:S02]  /*06a0*/  @!P2 LEA.HI.X R23, R24, R23, R12, 0x1, P3 ;  /* 0x000000171817a211 */ /* 0x000fc400018f0c0c */
[----:B------:R-:W-:Y:S02]  /*06b0*/  @!P5 MOV R24, R56 ;  /* 0x000000380018d202 */ /* 0x000fe40000000f00 */
[----:B------:R-:W-:Y:S02]  /*06c0*/  ISETP.GE.U32.AND P3, PT, R48, UR4, PT ;  /* 0x0000000430007c0c */ /* 0x000fe4000bf66070 */
[----:B------:R-:W-:Y:S01]  /*06d0*/  MOV R12, RZ ;  /* 0x000000ff000c7202 */ /* 0x000fe20000000f00 */
[----:B------:R-:W-:Y:S02]  /*06e0*/  @!P5 IMAD.WIDE.U32 R20, R27, R20, R24 ;  /* 0x000000141b14d225 */ /* 0x000fe400078e0018 */
[----:B------:R-:W3:Y:S03]  /*06f0*/  @!P4 LDC.64 R26, c[0x0][0x3e0] ;  /* 0x0000f800ff1acb82 */ /* 0x000ee60000000a00 */
[----:B------:R-:W-:Y:S01]  /*0700*/  @!P5 IADD3 R14, PT, PT, R21, R29, RZ ;  /* 0x0000001d150ed210 */ /* 0x000fe20007ffe0ff */
[----:B------:R4:W5:Y:S01]  /*0710*/  @!P2 LDG.E R12, desc[UR6][R22.64] ;  /* 0x00000006160ca981 */ /* 0x000962000c1e1900 */
[----:B0-----:R-:W-:Y:S01]  /*0720*/  @!P5 LEA R16, P6, R20, R16, 0x1 ;  /* 0x000000101410d211 */ /* 0x001fe200078c08ff */
[----:B-1----:R-:W-:Y:S01]  /*0730*/  @!P1 IMAD R21, R9, R18, RZ ;  /* 0x0000001209159224 */ /* 0x002fe200078e02ff */
[----:B------:R-:W-:-:S02]  /*0740*/  ISETP.GE.AND.EX P3, PT, R13, UR5, PT, P3 ;  /* 0x000000050d007c0c */ /* 0x000fc4000bf66330 */
[----:B------:R-:W-:Y:S01]  /*0750*/  @!P5 LEA.HI.X R17, R20, R17, R14, 0x1, P6 ;  /* 0x000000111411d211 */ /* 0x000fe200030f0c0e */
[----:B------:R-:W-:Y:S01]  /*0760*/  @!P1 IMAD R25, R52, R19, R21 ;  /* 0x0000001334199224 */ /* 0x000fe200078e0215 */
[----:B------:R-:W-:Y:S02]  /*0770*/  @!P1 MOV R20, R56 ;  /* 0x0000003800149202 */ /* 0x000fe40000000f00 */
[----:B------:R-:W-:Y:S01]  /*0780*/  @!P1 MOV R21, R59 ;  /* 0x0000003b00159202 */ /* 0x000fe20000000f00 */
[----:B----4-:R-:W0:Y:S01]  /*0790*/  @!P4 LDC.64 R22, c[0x0][0x390] ;  /* 0x0000e400ff16cb82 */ /* 0x010e220000000a00 */
[----:B------:R-:W-:Y:S02]  /*07a0*/  MOV R41, RZ ;  /* 0x000000ff00297202 */ /* 0x000fe40000000f00 */
[----:B------:R-:W-:Y:S01]  /*07b0*/  ISETP.GE.U32.AND P2, PT, R46, UR4, PT ;  /* 0x000000042e007c0c */ /* 0x000fe2000bf46070 */
[----:B------:R-:W-:-:S03]  /*07c0*/  @!P1 IMAD.WIDE.U32 R18, R52, R18, R20 ;  /* 0x0000001234129225 */ /* 0x000fc600078e0014 */
[----:B------:R-:W-:Y:S01]  /*07d0*/  ISETP.GE.AND.EX P2, PT, R15, UR5, PT, P2 ;  /* 0x000000050f007c0c */ /* 0x000fe2000bf46320 */
[----:B------:R1:W4:Y:S01]  /*07e0*/  @!P5 LDG.E R41, desc[UR6][R16.64] ;  /* 0x000000061029d981 */ /* 0x000322000c1e1900 */
[----:B------:R-:W-:Y:S01]  /*07f0*/  @!P1 IADD3 R14, PT, PT, R19, R25, RZ ;  /* 0x00000019130e9210 */ /* 0x000fe20007ffe0ff */
[----:B------:R-:W0:Y:S01]  /*0800*/  @!P3 LDC.64 R28, c[0x0][0x3e0] ;  /* 0x0000f800ff1cbb82 */ /* 0x000e220000000a00 */
[----:B--2---:R-:W-:Y:S02]  /*0810*/  @!P1 LEA R36, P5, R18, R36, 0x1 ;  /* 0x0000002412249211 */ /* 0x004fe400078a08ff */
[----:B------:R-:W-:Y:S02]  /*0820*/  ISETP.GE.U32.AND P6, PT, R44, UR4, PT ;  /* 0x000000042c007c0c */ /* 0x000fe4000bfc6070 */
[----:B------:R-:W-:Y:S01]  /*0830*/  @!P1 LEA.HI.X R37, R18, R37, R14, 0x1, P5 ;  /* 0x0000002512259211 */ /* 0x000fe200028f0c0e */
[----:B---3--:R-:W-:Y:S01]  /*0840*/  @!P4 IMAD R18, R11, R26, RZ ;  /* 0x0000001a0b12c224 */ /* 0x008fe200078e02ff */
[----:B------:R-:W-:Y:S01]  /*0850*/  @!P4 MOV R19, R59 ;  /* 0x0000003b0013c202 */ /* 0x000fe20000000f00 */
[----:B-1----:R-:W1:Y:S01]  /*0860*/  @!P3 LDC.64 R16, c[0x0][0x390] ;  /* 0x0000e400ff10bb82 */ /* 0x002e620000000a00 */
[----:B------:R-:W-:Y:S01]  /*0870*/  ISETP.GE.AND.EX P6, PT, R33, UR5, PT, P6 ;  /* 0x0000000521007c0c */ /* 0x000fe2000bfc6360 */
[----:B------:R-:W-:Y:S01]  /*0880*/  @!P4 IMAD R25, R50, R27, R18 ;  /* 0x0000001b3219c224 */ /* 0x000fe200078e0212 */
[----:B------:R-:W-:-:S02]  /*0890*/  @!P4 MOV R18, R56 ;  /* 0x000000380012c202 */ /* 0x000fc40000000f00 */
[----:B------:R-:W-:Y:S02]  /*08a0*/  MOV R14, RZ ;  /* 0x000000ff000e7202 */ /* 0x000fe40000000f00 */
[----:B------:R-:W-:Y:S01]  /*08b0*/  ISETP.GE.U32.AND P5, PT, R7, UR4, PT ;  /* 0x0000000407007c0c */ /* 0x000fe2000bfa6070 */
[----:B------:R-:W2:Y:S01]  /*08c0*/  @!P2 LDC.64 R30, c[0x0][0x3e0] ;  /* 0x0000f800ff1eab82 */ /* 0x000ea20000000a00 */
[----:B------:R-:W-:Y:S02]  /*08d0*/  @!P4 IMAD.WIDE.U32 R26, R50, R26, R18 ;  /* 0x0000001a321ac225 */ /* 0x000fe400078e0012 */
[----:B------:R-:W-:Y:S01]  /*08e0*/  ISETP.GE.AND.EX P5, PT, R35, UR5, PT, P5 ;  /* 0x0000000523007c0c */ /* 0x000fe2000bfa6350 */
[----:B------:R3:W4:Y:S01]  /*08f0*/  @!P1 LDG.E R14, desc[UR6][R36.64] ;  /* 0x00000006240e9981 */ /* 0x000722000c1e1900 */
[----:B------:R-:W-:Y:S02]  /*0900*/  MOV R43, RZ ;  /* 0x000000ff002b7202 */ /* 0x000fe40000000f00 */
[----:B------:R-:W-:Y:S01]  /*0910*/  @!P4 IADD3 R27, PT, PT, R27, R25, RZ ;  /* 0x000000191b1bc210 */ /* 0x000fe20007ffe0ff */
[----:B------:R-:W1:Y:S01]  /*0920*/  @!P2 LDC.64 R18, c[0x0][0x390] ;  /* 0x0000e400ff12ab82 */ /* 0x000e620000000a00 */
[----:B0-----:R-:W-:Y:S01]  /*0930*/  @!P4 LEA R22, P1, R26, R22, 0x1 ;  /* 0x000000161a16c211 */ /* 0x001fe200078208ff */
[----:B------:R-:W-:-:S03]  /*0940*/  @!P3 IMAD R32, R13, R28, RZ ;  /* 0x0000001c0d20b224 */ /* 0x000fc600078e02ff */
[----:B------:R-:W-:Y:S01]  /*0950*/  @!P4 LEA.HI.X R23, R26, R23, R27, 0x1, P1 ;  /* 0x000000171a17c211 */ /* 0x000fe200008f0c1b */
[C---:B------:R-:W-:Y:S01]  /*0960*/  @!P3 IMAD R39, R48.reuse, R29, R32 ;  /* 0x0000001d3027b224 */ /* 0x040fe200078e0220 */
[-C--:B------:R-:W-:Y:S01]  /*0970*/  @!P3 MOV R26, R56.reuse ;  /* 0x00000038001ab202 */ /* 0x080fe20000000f00 */
[----:B------:R-:W0:Y:S01]  /*0980*/  @!P6 LDC.64 R20, c[0x0][0x3e0] ;  /* 0x0000f800ff14eb82 */ /* 0x000e220000000a00 */
[-C--:B------:R-:W-:Y:S01]  /*0990*/  @!P3 MOV R27, R59.reuse ;  /* 0x0000003b001bb202 */ /* 0x080fe20000000f00 */
[----:B------:R-:W4:Y:S01]  /*09a0*/  @!P4 LDG.E R43, desc[UR6][R22.64] ;  /* 0x00000006162bc981 */ /* 0x000f22000c1e1900 */
[----:B---3--:R-:W-:Y:S02]  /*09b0*/  @!P2 MOV R36, R56 ;  /* 0x000000380024a202 */ /* 0x008fe40000000f00 */
[----:B------:R-:W-:Y:S01]  /*09c0*/  @!P2 MOV R37, R59 ;  /* 0x0000003b0025a202 */ /* 0x000fe20000000f00 */
[----:B------:R-:W-:Y:S02]  /*09d0*/  @!P3 IMAD.WIDE.U32 R28, R48, R28, R26 ;  /* 0x0000001c301cb225 */ /* 0x000fe400078e001a */
[----:B------:R-:W3:Y:S02]  /*09e0*/  @!P5 LDC.64 R24, c[0x0][0x3e0] ;  /* 0x0000f800ff18db82 */ /* 0x000ee40000000a00 */
[----:B--2---:R-:W-:Y:S01]  /*09f0*/  @!P2 IMAD R34, R15, R30, RZ ;  /* 0x0000001e0f22a224 */ /* 0x004fe200078e02ff */
[----:B------:R-:W-:-:S02]  /*0a00*/  @!P3 IADD3 R29, PT, PT, R29, R39, RZ ;  /* 0x000000271d1db210 */ /* 0x000fc40007ffe0ff */
[----:B-1----:R-:W-:Y:S01]  /*0a10*/  @!P3 LEA R16, P1, R28, R16, 0x1 ;  /* 0x000000101c10b211 */ /* 0x002fe200078208ff */
[----:B------:R-:W-:Y:S02]  /*0a20*/  @!P2 IMAD R45, R46, R31, R34 ;  /* 0x0000001f2e2da224 */ /* 0x000fe400078e0222 */
[----:B------:R-:W1:Y:S01]  /*0a30*/  @!P6 LDC.64 R26, c[0x0][0x390] ;  /* 0x0000e400ff1aeb82 */ /* 0x000e620000000a00 */
[----:B------:R-:W-:Y:S01]  /*0a40*/  @!P3 LEA.HI.X R17, R28, R17, R29, 0x1, P1 ;  /* 0x000000111c11b211 */ /* 0x000fe200008f0c1d */
[----:B------:R-:W-:Y:S01]  /*0a50*/  @!P2 IMAD.WIDE.U32 R30, R46, R30, R36 ;  /* 0x0000001e2e1ea225 */ /* 0x000fe200078e0024 */
[----:B------:R-:W-:-:S05]  /*0a60*/  MOV R36, RZ ;  /* 0x000000ff00247202 */ /* 0x000fca0000000f00 */
[----:B------:R-:W2:Y:S01]  /*0a70*/  @!P5 LDC.64 R28, c[0x0][0x390] ;  /* 0x0000e400ff1cdb82 */ /* 0x000ea20000000a00 */
[----:B------:R-:W-:Y:S01]  /*0a80*/  @!P2 IADD3 R31, PT, PT, R31, R45, RZ ;  /* 0x0000002d1f1fa210 */ /* 0x000fe20007ffe0ff */
[----:B------:R0:W4:Y:S01]  /*0a90*/  @!P3 LDG.E R36, desc[UR6][R16.64] ;  /* 0x000000061024b981 */ /* 0x000122000c1e1900 */
[----:B------:R-:W-:Y:S01]  /*0aa0*/  @!P2 LEA R18, P1, R30, R18, 0x1 ;  /* 0x000000121e12a211 */ /* 0x000fe200078208ff */
[----:B0-----:R-:W-:-:S03]  /*0ab0*/  @!P6 IMAD R32, R33, R20, RZ ;  /* 0x000000142120e224 */ /* 0x001fc600078e02ff */
[----:B------:R-:W-:Y:S01]  /*0ac0*/  @!P2 LEA.HI.X R19, R30, R19, R31, 0x1, P1 ;  /* 0x000000131e13a211 */ /* 0x000fe200008f0c1f */
[C---:B------:R-:W-:Y:S01]  /*0ad0*/  @!P6 IMAD R31, R44.reuse, R21, R32 ;  /* 0x000000152c1fe224 */ /* 0x040fe200078e0220 */
[----:B------:R-:W-:Y:S02]  /*0ae0*/  @!P6 MOV R16, R56 ;  /* 0x000000380010e202 */ /* 0x000fe40000000f00 */
[-C--:B------:R-:W-:Y:S01]  /*0af0*/  @!P6 MOV R17, R59.reuse ;  /* 0x0000003b0011e202 */ /* 0x080fe20000000f00 */
[----:B---3--:R-:W-:Y:S02]  /*0b00*/  @!P5 IMAD R30, R35, R24, RZ ;  /* 0x00000018231ed224 */ /* 0x008fe400078e02ff */
[----:B------:R-:W-:Y:S01]  /*0b10*/  @!P6 IMAD.WIDE.U32 R20, R44, R20, R16 ;  /* 0x000000142c14e225 */ /* 0x000fe200078e0010 */
[----:B------:R-:W-:Y:S02]  /*0b20*/  @!P5 MOV R16, R56 ;  /* 0x000000380010d202 */ /* 0x000fe40000000f00 */
[----:B------:R-:W-:Y:S01]  /*0b30*/  @!P5 MOV R17, R59 ;  /* 0x0000003b0011d202 */ /* 0x000fe20000000f00 */
[----:B------:R-:W-:Y:S01]  /*0b40*/  @!P5 IMAD R23, R7, R25, R30 ;  /* 0x000000190717d224 */ /* 0x000fe200078e021e */
[----:B------:R-:W-:-:S02]  /*0b50*/  MOV R47, RZ ;  /* 0x000000ff002f7202 */ /* 0x000fc40000000f00 */
[----:B------:R-:W-:Y:S01]  /*0b60*/  @!P6 IADD3 R21, PT, PT, R21, R31, RZ ;  /* 0x0000001f1515e210 */ /* 0x000fe20007ffe0ff */
[----:B------:R-:W-:Y:S01]  /*0b70*/  @!P5 IMAD.WIDE.U32 R24, R7, R24, R16 ;  /* 0x000000180718d225 */ /* 0x000fe200078e0010 */
[C---:B-1----:R-:W-:Y:S02]  /*0b80*/  @!P6 LEA R26, P1, R20.reuse, R26, 0x1 ;  /* 0x0000001a141ae211 */ /* 0x042fe400078208ff */
[----:B------:R-:W-:Y:S01]  /*0b90*/  MOV R49, RZ ;  /* 0x000000ff00317202 */ /* 0x000fe20000000f00 */
[----:B------:R0:W3:Y:S01]  /*0ba0*/  @!P2 LDG.E R47, desc[UR6][R18.64] ;  /* 0x00000006122fa981 */ /* 0x0000e2000c1e1900 */
[----:B------:R-:W-:Y:S02]  /*0bb0*/  @!P6 LEA.HI.X R27, R20, R27, R21, 0x1, P1 ;  /* 0x0000001b141be211 */ /* 0x000fe400008f0c15 */
[----:B------:R-:W-:Y:S02]  /*0bc0*/  @!P5 IADD3 R16, PT, PT, R25, R23, RZ ;  /* 0x000000171910d210 */ /* 0x000fe40007ffe0ff */
[----:B--2---:R-:W-:Y:S01]  /*0bd0*/  @!P5 LEA R28, P1, R24, R28, 0x1 ;  /* 0x0000001c181cd211 */ /* 0x004fe200078208ff */
[----:B------:R-:W2:Y:S01]  /*0be0*/  @!P6 LDG.E R49, desc[UR6][R26.64] ;  /* 0x000000061a31e981 */ /* 0x000ea2000c1e1900 */
[----:B------:R-:W-:-:S02]  /*0bf0*/  MOV R51, RZ ;  /* 0x000000ff00337202 */ /* 0x000fc40000000f00 */
[----:B------:R-:W-:-:S05]  /*0c00*/  @!P5 LEA.HI.X R29, R24, R29, R16, 0x1, P1 ;  /* 0x0000001d181dd211 */ /* 0x000fca00008f0c10 */
[----:B------:R-:W2:Y:S01]  /*0c10*/  @!P5 LDG.E R51, desc[UR6][R28.64] ;  /* 0x000000061c33d981 */ /* 0x000ea2000c1e1900 */
[C---:B------:R-:W-:Y:S02]  /*0c20*/  ISETP.GT.AND P1, PT, R4.reuse, 0x1e, PT ;  /* 0x0000001e0400780c */ /* 0x040fe40003f24270 */
[----:B------:R-:W-:Y:S01]  /*0c30*/  ISETP.GT.AND P3, PT, R4, 0xf, PT ;  /* 0x0000000f0400780c */ /* 0x000fe20003f64270 */
[----:B------:R-:W-:Y:S01]  /*0c40*/  BSSY.RECONVERGENT B0, `(.L_x_1893) ;  /* 0x0000064000007945 */ /* 0x000fe20003800200 */
[C---:B-----5:R-:W-:Y:S02]  /*0c50*/  PRMT R37, R12.reuse, 0x7632, R37 ;  /* 0x000076320c257816 */ /* 0x060fe40000000025 */
[----:B------:R-:W-:Y:S02]  /*0c60*/  SHF.L.U32 R12, R12, 0x10, RZ ;  /* 0x000000100c0c7819 */ /* 0x000fe400000006ff */
[----:B------:R-:W-:-:S05]  /*0c70*/  SHF.L.U32 R37, R37, 0x10, RZ ;  /* 0x0000001025257819 */ /* 0x000fca00000006ff */
[----:B------:R-:W-:Y:S01]  /*0c80*/  FMUL.FTZ R17, R37, R37 ;  /* 0x0000002525117220 */ /* 0x000fe20000410000 */
[----:B------:R-:W-:-:S03]  /*0c90*/  FADD.FTZ R16, R12, R37 ;  /* 0x000000250c107221 */ /* 0x000fc60000010000 */
[----:B------:R-:W-:Y:S01]  /*0ca0*/  FFMA.FTZ R17, R12, R12, R17 ;  /* 0x0000000c0c117223 */ /* 0x000fe20000010011 */
[C---:B----4-:R-:W-:Y:S01]  /*0cb0*/  PRMT R32, R41.reuse, 0x7632, R32 ;  /* 0x0000763229207816 */ /* 0x050fe20000000020 */
[----:B------:R-:W-:Y:S01]  /*0cc0*/  FADD.FTZ R16, RZ, R16 ;  /* 0x00000010ff107221 */ /* 0x000fe20000010000 */
[----:B------:R-:W-:Y:S02]  /*0cd0*/  SHF.L.U32 R41, R41, 0x10, RZ ;  /* 0x0000001029297819 */ /* 0x000fe400000006ff */
[----:B------:R-:W-:Y:S01]  /*0ce0*/  SHF.L.U32 R32, R32, 0x10, RZ ;  /* 0x0000001020207819 */ /* 0x000fe200000006ff */
[----:B------:R-:W-:Y:S01]  /*0cf0*/  FADD.FTZ R17, RZ, R17 ;  /* 0x00000011ff117221 */ /* 0x000fe20000010000 */
[C---:B------:R-:W-:Y:S02]  /*0d00*/  PRMT R39, R14.reuse, 0x7632, R39 ;  /* 0x000076320e277816 */ /* 0x040fe40000000027 */
[----:B------:R-:W-:Y:S02]  /*0d10*/  SHF.L.U32 R14, R14, 0x10, RZ ;  /* 0x000000100e0e7819 */ /* 0x000fe400000006ff */
[----:B------:R-:W-:-:S05]  /*0d20*/  SHF.L.U32 R39, R39, 0x10, RZ ;  /* 0x0000001027277819 */ /* 0x000fca00000006ff */
[----:B------:R-:W-:Y:S01]  /*0d30*/  FMUL.FTZ R21, R39, R39 ;  /* 0x0000002727157220 */ /* 0x000fe20000410000 */
[C---:B0-----:R-:W-:Y:S01]  /*0d40*/  FADD.FTZ R19, R14.reuse, R39 ;  /* 0x000000270e137221 */ /* 0x041fe20000010000 */
[----:B------:R-:W-:Y:S02]  /*0d50*/  PRMT R34, R43, 0x7632, R34 ;  /* 0x000076322b227816 */ /* 0x000fe40000000022 */
[----:B------:R-:W-:Y:S01]  /*0d60*/  FFMA.FTZ R18, R14, R14, R21 ;  /* 0x0000000e0e127223 */ /* 0x000fe20000010015 */
[----:B------:R-:W-:Y:S01]  /*0d70*/  FADD.FTZ R16, R16, R19 ;  /* 0x0000001310107221 */ /* 0x000fe20000010000 */
[----:B------:R-:W-:Y:S01]  /*0d80*/  FMUL.FTZ R20, R32, R32 ;  /* 0x0000002020147220 */ /* 0x000fe20000410000 */
[----:B------:R-:W-:Y:S01]  /*0d90*/  SHF.L.U32 R34, R34, 0x10, RZ ;  /* 0x0000001022227819 */ /* 0x000fe200000006ff */
[----:B------:R-:W-:Y:S01]  /*0da0*/  FADD.FTZ R19, R41, R32 ;  /* 0x0000002029137221 */ /* 0x000fe20000010000 */
[----:B------:R-:W-:Y:S01]  /*0db0*/  SHF.L.U32 R43, R43, 0x10, RZ ;  /* 0x000000102b2b7819 */ /* 0x000fe200000006ff */
[----:B------:R-:W-:Y:S01]  /*0dc0*/  FADD.FTZ R17, R17, R18 ;  /* 0x0000001211117221 */ /* 0x000fe20000010000 */
[----:B------:R-:W-:Y:S01]  /*0dd0*/  FFMA.FTZ R20, R41, R41, R20 ;  /* 0x0000002929147223 */ /* 0x000fe20000010014 */
[----:B------:R-:W-:Y:S01]  /*0de0*/  FMUL.FTZ R18, R34, R34 ;  /* 0x0000002222127220 */ /* 0x000fe20000410000 */
[----:B------:R-:W-:Y:S01]  /*0df0*/  FADD.FTZ R16, R16, R19 ;  /* 0x0000001310107221 */ /* 0x000fe20000010000 */
[----:B------:R-:W-:Y:S01]  /*0e00*/  FADD.FTZ R19, R43, R34 ;  /* 0x000000222b137221 */ /* 0x000fe20000010000 */
[----:B------:R-:W-:Y:S01]  /*0e10*/  FADD.FTZ R17, R17, R20 ;  /* 0x0000001411117221 */ /* 0x000fe20000010000 */
[----:B------:R-:W-:Y:S01]  /*0e20*/  FFMA.FTZ R18, R43, R43, R18 ;  /* 0x0000002b2b127223 */ /* 0x000fe20000010012 */
[----:B------:R-:W-:-:S02]  /*0e30*/  PRMT R45, R36, 0x7632, R45 ;  /* 0x00007632242d7816 */ /* 0x000fc4000000002d */
[----:B------:R-:W-:Y:S02]  /*0e40*/  SHF.L.U32 R36, R36, 0x10, RZ ;  /* 0x0000001024247819 */ /* 0x000fe400000006ff */
[----:B------:R-:W-:Y:S01]  /*0e50*/  SHF.L.U32 R45, R45, 0x10, RZ ;  /* 0x000000102d2d7819 */ /* 0x000fe200000006ff */
[----:B------:R-:W-:Y:S01]  /*0e60*/  FADD.FTZ R16, R16, R19 ;  /* 0x0000001310107221 */ /* 0x000fe20000010000 */
[----:B------:R-:W-:-:S03]  /*0e70*/  FADD.FTZ R17, R17, R18 ;  /* 0x0000001211117221 */ /* 0x000fc60000010000 */
[----:B------:R-:W-:Y:S01]  /*0e80*/  FMUL.FTZ R21, R45, R45 ;  /* 0x0000002d2d157220 */ /* 0x000fe20000410000 */
[----:B------:R-:W-:-:S03]  /*0e90*/  FADD.FTZ R19, R36, R45 ;  /* 0x0000002d24137221 */ /* 0x000fc60000010000 */
[----:B------:R-:W-:Y:S01]  /*0ea0*/  FFMA.FTZ R18, R36, R36, R21 ;  /* 0x0000002424127223 */ /* 0x000fe20000010015 */
[----:B------:R-:W-:Y:S01]  /*0eb0*/  FADD.FTZ R16, R16, R19 ;  /* 0x0000001310107221 */ /* 0x000fe20000010000 */
[----:B---3--:R-:W-:-:S04]  /*0ec0*/  PRMT R38, R47, 0x7632, R38 ;  /* 0x000076322f267816 */ /* 0x008fc80000000026 */
[----:B------:R-:W-:Y:S02]  /*0ed0*/  SHF.L.U32 R38, R38, 0x10, RZ ;  /* 0x0000001026267819 */ /* 0x000fe400000006ff */
[----:B--2---:R-:W-:Y:S02]  /*0ee0*/  PRMT R40, R49, 0x7632, R40 ;  /* 0x0000763231287816 */ /* 0x004fe40000000028 */
[----:B------:R-:W-:Y:S01]  /*0ef0*/  SHF.L.U32 R47, R47, 0x10, RZ ;  /* 0x000000102f2f7819 */ /* 0x000fe200000006ff */
[----:B------:R-:W-:Y:S01]  /*0f00*/  FMUL.FTZ R20, R38, R38 ;  /* 0x0000002626147220 */ /* 0x000fe20000410000 */
[----:B------:R-:W-:Y:S02]  /*0f10*/  SHF.L.U32 R40, R40, 0x10, RZ ;  /* 0x0000001028287819 */ /* 0x000fe400000006ff */
[----:B------:R-:W-:Y:S01]  /*0f20*/  PRMT R42, R51, 0x7632, R42 ;  /* 0x00007632332a7816 */ /* 0x000fe2000000002a */
[----:B------:R-:W-:Y:S01]  /*0f30*/  FADD.FTZ R19, R47, R38 ;  /* 0x000000262f137221 */ /* 0x000fe20000010000 */
[----:B------:R-:W-:Y:S01]  /*0f40*/  SHF.L.U32 R49, R49, 0x10, RZ ;  /* 0x0000001031317819 */ /* 0x000fe200000006ff */
[----:B------:R-:W-:Y:S01]  /*0f50*/  FADD.FTZ R17, R17, R18 ;  /* 0x0000001211117221 */ /* 0x000fe20000010000 */
[----:B------:R-:W-:Y:S01]  /*0f60*/  FFMA.FTZ R20, R47, R47, R20 ;  /* 0x0000002f2f147223 */ /* 0x000fe20000010014 */
[----:B------:R-:W-:Y:S01]  /*0f70*/  SHF.L.U32 R42, R42, 0x10, RZ ;  /* 0x000000102a2a7819 */ /* 0x000fe200000006ff */
[----:B------:R-:W-:Y:S01]  /*0f80*/  FMUL.FTZ R18, R40, R40 ;  /* 0x0000002828127220 */ /* 0x000fe20000410000 */
[----:B------:R-:W-:Y:S01]  /*0f90*/  FADD.FTZ R16, R16, R19 ;  /* 0x0000001310107221 */ /* 0x000fe20000010000 */
[----:B------:R-:W-:Y:S01]  /*0fa0*/  FADD.FTZ R17, R17, R20 ;  /* 0x0000001411117221 */ /* 0x000fe20000010000 */
[----:B------:R-:W-:Y:S01]  /*0fb0*/  SHF.L.U32 R51, R51, 0x10, RZ ;  /* 0x0000001033337819 */ /* 0x000fe200000006ff */
        /* <DEDUP_REMOVED lines=25> */
[----:B------:R-:W-:Y:S02]  /*1150*/  ISETP.GT.AND P1, PT, R4, 0x17, PT ;  /* 0x000000170400780c */ /* 0x000fe40003f24270 */
[----:B------:R-:W-:Y:S01]  /*1160*/  ISETP.NE.AND P2, PT, R2, RZ, PT ;  /* 0x000000ff0200720c */ /* 0x000fe20003f45270 */
        /* <DEDUP_REMOVED lines=10> */
[----:B------:R-:W0:Y:S01]  /*1210*/  @!P1 S2R R18, SR_CgaCtaId ;  /* 0x0000000000129919 */ /* 0x000e220000008800 */
[----:B------:R-:W-:Y:S02]  /*1220*/  @!P1 MOV R17, 0x400 ;  /* 0x0000040000119802 */ /* 0x000fe40000000f00 */
[----:B------:R-:W-:-:S04]  /*1230*/  @!P1 SHF.R.U32.HI R16, RZ, 0x2, R2 ;  /* 0x00000002ff109819 */ /* 0x000fc80000011602 */
[----:B------:R-:W-:Y:S02]  /*1240*/  @!P1 LOP3.LUT R16, R16, 0xf8, RZ, 0xc0, !PT ;  /* 0x000000f810109812 */ /* 0x000fe400078ec0ff */
[----:B0-----:R-:W-:-:S04]  /*1250*/  @!P1 LEA R17, R18, R17, 0x18 ;  /* 0x0000001112119211 */ /* 0x001fc800078ec0ff */
[----:B------:R-:W-:-:S05]  /*1260*/  @!P1 IADD3 R16, PT, PT, R16, R17, RZ ;  /* 0x0000001110109210 */ /* 0x000fca0007ffe0ff */
[----:B------:R3:W-:Y:S02]  /*1270*/  @!P1 STS.64 [R16+0x10], R24 ;  /* 0x0000101810009388 */ /* 0x0007e40000000a00 */
.L_x_1894:
[----:B------:R-:W-:Y:S05]  /*1280*/  BSYNC.RECONVERGENT B0 ;  /* 0x0000000000007941 */ /* 0x000fea0003800200 */
.L_x_1893:
        /* <DEDUP_REMOVED lines=8> */
[----:B------:R-:W2:Y:S04]  /*1310*/  LDS.128 R28, [UR4+0x30] ;  /* 0x00003004ff1c7984 */ /* 0x000ea80008000c00 */
[----:B---3--:R-:W3:Y:S01]  /*1320*/  LDS.128 R16, [UR4+0x40] ;  /* 0x00004004ff107984 */ /* 0x008ee20008000c00 */
[----:B----4-:R-:W-:Y:S01]  /*1330*/  FADD.FTZ R55, R24, R26 ;  /* 0x0000001a18377221 */ /* 0x010fe20000010000 */
[----:B0-----:R-:W-:-:S03]  /*1340*/  FADD.FTZ R24, R25, R27 ;  /* 0x0000001b19187221 */ /* 0x001fc60000010000 */
[----:B-1----:R-:W-:Y:S01]  /*1350*/  FADD.FTZ R55, R55, R20 ;  /* 0x0000001437377221 */ /* 0x002fe20000010000 */
[----:B------:R-:W-:-:S03]  /*1360*/  FADD.FTZ R24, R24, R21 ;  /* 0x0000001518187221 */ /* 0x000fc60000010000 */
[----:B------:R-:W-:Y:S01]  /*1370*/  FADD.FTZ R55, R55, R22 ;  /* 0x0000001637377221 */ /* 0x000fe20000010000 */
[----:B------:R-:W-:Y:S02]  /*1380*/  FADD.FTZ R20, R24, R23 ;  /* 0x0000001718147221 */ /* 0x000fe40000010000 */
[----:B------:R-:W0:Y:S01]  /*1390*/  LDS.128 R24, [UR4+0x50] ;  /* 0x00005004ff187984 */ /* 0x000e220008000c00 */
[----:B--2---:R-:W-:Y:S01]  /*13a0*/  FADD.FTZ R55, R55, R28 ;  /* 0x0000001c37377221 */ /* 0x004fe20000010000 */
[----:B------:R-:W-:Y:S02]  /*13b0*/  FADD.FTZ R28, R20, R29 ;  /* 0x0000001d141c7221 */ /* 0x000fe40000010000 */
[----:B------:R-:W1:Y:S01]  /*13c0*/  LDS.128 R20, [UR4+0x60] ;  /* 0x00006004ff147984 */ /* 0x000e620008000c00 */
[----:B------:R-:W-:Y:S01]  /*13d0*/  FADD.FTZ R55, R55, R30 ;  /* 0x0000001e37377221 */ /* 0x000fe20000010000 */
[----:B------:R-:W-:Y:S02]  /*13e0*/  FADD.FTZ R60, R28, R31 ;  /* 0x0000001f1c3c7221 */ /* 0x000fe40000010000 */
[----:B------:R-:W2:Y:S01]  /*13f0*/  LDS.128 R28, [UR4+0x70] ;  /* 0x00007004ff1c7984 */ /* 0x000ea20008000c00 */
[----:B---3--:R-:W-:Y:S01]  /*1400*/  FADD.FTZ R55, R55, R16 ;  /* 0x0000001037377221 */ /* 0x008fe20000010000 */
        /* <DEDUP_REMOVED lines=15> */
.L_x_1896:
[----:B------:R-:W-:Y:S05]  /*1500*/  BSYNC.RECONVERGENT B0 ;  /* 0x0000000000007941 */ /* 0x000fea0003800200 */
.L_x_1895:
[----:B------:R-:W4:Y:S02]  /*1510*/  LDC R23, c[0x0][0x370] ;  /* 0x0000dc00ff177b82 */ /* 0x000f240000000800 */
[----:B----4-:R-:W-:-:S13]  /*1520*/  ISETP.GE.U32.AND P1, PT, R23, 0x2, PT ;  /* 0x000000021700780c */ /* 0x010fda0003f26070 */
[----:B------:R-:W-:Y:S05]  /*1530*/  @!P1 BRA `(.L_x_1897) ;  /* 0x0000000800a09947 */ /* 0x000fea0003800000 */
[----:B------:R-:W4:Y:S01]  /*1540*/  LDC.64 R66, c[0x0][0x3b8] ;  /* 0x0000ee00ff427b82 */ /* 0x000f220000000a00 */
[----:B------:R-:W-:Y:S02]  /*1550*/  LOP3.LUT R18, R6, 0x1, RZ, 0xc0, !PT ;  /* 0x0000000106127812 */ /* 0x000fe400078ec0ff */
[----:B------:R-:W-:-:S03]  /*1560*/  ISETP.GE.U32.AND P3, PT, R23, 0x8, PT ;  /* 0x000000081700780c */ /* 0x000fc60003f66070 */
[----:B---3--:R-:W-:-:S04]  /*1570*/  IMAD R16, R18, R5, RZ ;  /* 0x0000000512107224 */ /* 0x008fc800078e02ff */
[----:B------:R-:W-:-:S05]  /*1580*/  IMAD R16, R16, R23, RZ ;  /* 0x0000001710107224 */ /* 0x000fca00078e02ff */
[----:B------:R-:W-:-:S05]  /*1590*/  SHF.L.U32 R17, R16, 0x1, RZ ;  /* 0x0000000110117819 */ /* 0x000fca00000006ff */
[----:B----4-:R-:W-:Y:S01]  /*15a0*/  IMAD.WIDE R66, R17, 0x4, R66 ;  /* 0x0000000411427825 */ /* 0x010fe200078e0242 */
[----:B------:R-:W-:Y:S06]  /*15b0*/  @P2 BRA `(.L_x_1898) ;  /* 0x0000000000502947 */ /* 0x000fec0003800000 */
[----:B------:R-:W3:Y:S01]  /*15c0*/  LDC.64 R16, c[0x0][0x3b0] ;  /* 0x0000ec00ff107b82 */ /* 0x000ee20000000a00 */
[----:B------:R-:W-:Y:S01]  /*15d0*/  LOP3.LUT P1, R20, R6, 0x2, RZ, 0xc0, !PT ;  /* 0x0000000206147812 */ /* 0x000fe2000782c0ff */
[-CC-:B------:R-:W-:Y:S02]  /*15e0*/  IMAD R19, R18, R5.reuse, R0.reuse ;  /* 0x0000000512137224 */ /* 0x180fe400078e0200 */
[----:B--2---:R-:W-:Y:S01]  /*15f0*/  IMAD R21, R3, R5, R0 ;  /* 0x0000000503157224 */ /* 0x004fe200078e0200 */
[----:B------:R-:W-:-:S04]  /*1600*/  SEL R23, R23, RZ, !P1 ;  /* 0x000000ff17177207 */ /* 0x000fc80004800000 */
[----:B------:R-:W-:Y:S01]  /*1610*/  ISETP.NE.AND P1, PT, R23, -0x1, PT ;  /* 0xffffffff1700780c */ /* 0x000fe20003f25270 */
[----:B---3--:R-:W-:-:S04]  /*1620*/  IMAD.WIDE.U32 R16, R19, 0x4, R16 ;  /* 0x0000000413107825 */ /* 0x008fc800078e0010 */
        /* <DEDUP_REMOVED lines=8> */
.L_x_1899:
[----:B---3--:R-:W2:Y:S04]  /*16b0*/  LDG.E.STRONG.GPU R18, desc[UR6][R16.64] ;  /* 0x0000000610127981 */ /* 0x008ea8000c1ef900 */
[----:B--2---:R-:W-:Y:S01]  /*16c0*/  CCTL.IVALL ;  /* 0x00000000ff00798f */ /* 0x004fe20002000000 */
[----:B------:R-:W-:Y:S05]  /*16d0*/  YIELD ;  /* 0x0000000000007946 */ /* 0x000fea0003800000 */
[----:B------:R-:W-:-:S13]  /*16e0*/  ISETP.NE.AND P1, PT, R18, R23, PT ;  /* 0x000000171200720c */ /* 0x000fda0003f25270 */
[----:B------:R-:W-:Y:S05]  /*16f0*/  @P1 BRA `(.L_x_1899) ;  /* 0xfffffffc00ec1947 */ /* 0x000fea000383ffff */
.L_x_1898:
[----:B------:R-:W-:Y:S05]  /*1700*/  WARPSYNC.ALL ;  /* 0x0000000000007948 */ /* 0x000fea0003800000 */
[----:B------:R-:W-:Y:S01]  /*1710*/  BAR.SYNC.DEFER_BLOCKING 0x0 ;  /* 0x0000000000007b1d */ /* 0x000fe20000010000 */
[----:B------:R-:W-:-:S05]  /*1720*/  HFMA2 R26, -RZ, RZ, 0, 0 ;  /* 0x00000000ff1a7431 */ /* 0x000fca00000001ff */
[----:B------:R-:W-:Y:S05]  /*1730*/  @!P3 BRA `(.L_x_1900) ;  /* 0x000000040020b947 */ /* 0x000fea0003800000 */
[CC--:B------:R-:W-:Y:S01]  /*1740*/  LEA R20, R5.reuse, R0.reuse, 0x1 ;  /* 0x0000000005147211 */ /* 0x0c0fe200078e08ff */
[C-C-:B------:R-:W-:Y:S01]  /*1750*/  IMAD R26, R5.reuse, 0x6, R0.reuse ;  /* 0x00000006051a7824 */ /* 0x140fe200078e0200 */
[CC--:B-1----:R-:W-:Y:S01]  /*1760*/  LEA R22, R5.reuse, R0.reuse, 0x2 ;  /* 0x0000000005167211 */ /* 0x0c2fe200078e10ff */
[C-C-:B------:R-:W-:Y:S01]  /*1770*/  IMAD R28, R5.reuse, 0x5, R0.reuse ;  /* 0x00000005051c7824 */ /* 0x140fe200078e0200 */
[----:B------:R-:W-:Y:S01]  /*1780*/  IADD3 R62, PT, PT, R0, R5, RZ ;  /* 0x00000005003e7210 */ /* 0x000fe20007ffe0ff */
[--C-:B------:R-:W-:Y:S01]  /*1790*/  IMAD R30, R5, 0x3, R0.reuse ;  /* 0x00000003051e7824 */ /* 0x100fe200078e0200 */
[----:B--23--:R-:W-:Y:S01]  /*17a0*/  IADD3 R21, PT, PT, -R3, RZ, RZ ;  /* 0x000000ff03157210 */ /* 0x00cfe20007ffe1ff */
[----:B------:R-:W-:Y:S01]  /*17b0*/  IMAD R60, R5, 0x7, R0 ;  /* 0x00000007053c7824 */ /* 0x000fe200078e0200 */
[----:B------:R-:W-:Y:S01]  /*17c0*/  MOV R64, R0 ;  /* 0x0000000000407202 */ /* 0x000fe20000000f00 */
[----:B------:R-:W-:-:S06]  /*17d0*/  UMOV UR4, URZ ;  /* 0x000000ff00047c82 */ /* 0x000fcc0008000000 */
.L_x_1901:
[----:B------:R-:W-:Y:S01]  /*17e0*/  ISETP.EQ.OR P1, PT, R21, RZ, P2 ;  /* 0x000000ff1500720c */ /* 0x000fe20001722670 */
[----:B------:R-:W-:-:S06]  /*17f0*/  UIADD3 UR5, UPT, UPT, UR4, 0x1, URZ ;  /* 0x0000000104057890 */ /* 0x000fcc000fffe0ff */
[----:B------:R-:W-:-:S06]  /*1800*/  ISETP.EQ.OR P3, PT, R3, UR5, P2 ;  /* 0x0000000503007c0c */ /* 0x000fcc0009762670 */
[----:B------:R-:W-:-:S05]  /*1810*/  @!P1 IMAD.WIDE.U32 R68, R64, 0x8, R66 ;  /* 0x0000000840449825 */ /* 0x000fca00078e0042 */
[----:B------:R-:W0:Y:S02]  /*1820*/  @!P1 LDG.E.64 R18, desc[UR6][R68.64] ;  /* 0x0000000644129981 */ /* 0x000e24000c1e1b00 */
[----:B------:R-:W-:-:S06]  /*1830*/  @!P3 IMAD.WIDE.U32 R16, R62, 0x8, R66 ;  /* 0x000000083e10b825 */ /* 0x000fcc00078e0042 */
[----:B------:R-:W2:Y:S01]  /*1840*/  @!P3 LDG.E.64 R16, desc[UR6][R16.64] ;  /* 0x000000061010b981 */ /* 0x000ea2000c1e1b00 */
[----:B------:R-:W-:-:S06]  /*1850*/  UIADD3 UR5, UPT, UPT, UR4, 0x2, URZ ;  /* 0x0000000204057890 */ /* 0x000fcc000fffe0ff */
[----:B------:R-:W-:Y:S01]  /*1860*/  ISETP.EQ.OR P4, PT, R3, UR5, P2 ;  /* 0x0000000503007c0c */ /* 0x000fe20009782670 */
[----:B------:R-:W-:Y:S01]  /*1870*/  UIADD3 UR5, UPT, UPT, UR4, 0x3, URZ ;  /* 0x0000000304057890 */ /* 0x000fe2000fffe0ff */
[----:B0-----:R-:W-:Y:S01]  /*1880*/  @!P1 FADD.FTZ R24, R24, R18 ;  /* 0x0000001218189221 */ /* 0x001fe20000010000 */
[----:B------:R-:W-:-:S10]  /*1890*/  @!P1 FADD.FTZ R25, R25, R19 ;  /* 0x0000001319199221 */ /* 0x000fd40000010000 */
[----:B------:R-:W-:Y:S01]  /*18a0*/  @!P4 IMAD.WIDE.U32 R18, R20, 0x8, R66 ;  /* 0x000000081412c825 */ /* 0x000fe200078e0042 */
[----:B------:R-:W-:-:S05]  /*18b0*/  ISETP.EQ.OR P1, PT, R3, UR5, P2 ;  /* 0x0000000503007c0c */ /* 0x000fca0009722670 */
[----:B------:R-:W3:Y:S01]  /*18c0*/  @!P4 LDG.E.64 R18, desc[UR6][R18.64] ;  /* 0x000000061212c981 */ /* 0x000ee2000c1e1b00 */
[----:B--2---:R-:W-:Y:S01]  /*18d0*/  @!P3 FADD.FTZ R24, R24, R16 ;  /* 0x000000101818b221 */ /* 0x004fe20000010000 */
[----:B------:R-:W-:-:S06]  /*18e0*/  @!P3 FADD.FTZ R25, R25, R17 ;  /* 0x000000111919b221 */ /* 0x000fcc0000010000 */
[----:B------:R-:W-:-:S06]  /*18f0*/  @!P1 IMAD.WIDE.U32 R16, R30, 0x8, R66 ;  /* 0x000000081e109825 */ /* 0x000fcc00078e0042 */
[----:B------:R-:W2:Y:S01]  /*1900*/  @!P1 LDG.E.64 R16, desc[UR6][R16.64] ;  /* 0x0000000610109981 */ /* 0x000ea2000c1e1b00 */
[----:B------:R-:W-:-:S06]  /*1910*/  UIADD3 UR5, UPT, UPT, UR4, 0x4, URZ ;  /* 0x0000000404057890 */ /* 0x000fcc000fffe0ff */
[----:B------:R-:W-:Y:S01]  /*1920*/  ISETP.EQ.OR P3, PT, R3, UR5, P2 ;  /* 0x0000000503007c0c */ /* 0x000fe20009762670 */
[----:B------:R-:W-:Y:S01]  /*1930*/  UIADD3 UR5, UPT, UPT, UR4, 0x5, URZ ;  /* 0x0000000504057890 */ /* 0x000fe2000fffe0ff */
[----:B---3--:R-:W-:Y:S01]  /*1940*/  @!P4 FADD.FTZ R24, R24, R18 ;  /* 0x000000121818c221 */ /* 0x008fe20000010000 */
        /* <DEDUP_REMOVED lines=20> */
[----:B------:R-:W0:Y:S01]  /*1a90*/  LDC R23, c[0x0][0x370] ;  /* 0x0000dc00ff177b82 */ /* 0x000e220000000800 */
        /* <DEDUP_REMOVED lines=10> */
[----:B---3--:R-:W-:Y:S01]  /*1b40*/  @!P1 FADD.FTZ R24, R24, R18 ;  /* 0x0000001218189221 */ /* 0x008fe20000010000 */
[----:B0-----:R-:W-:Y:S01]  /*1b50*/  LOP3.LUT R18, R23, 0x7ffffff8, RZ, 0xc0, !PT ;  /* 0x7ffffff817127812 */ /* 0x001fe200078ec0ff */
[----:B------:R-:W-:-:S03]  /*1b60*/  @!P1 FADD.FTZ R25, R25, R19 ;  /* 0x0000001319199221 */ /* 0x000fc60000010000 */
[----:B------:R-:W-:Y:S01]  /*1b70*/  ISETP.NE.AND P1, PT, R18, UR4, PT ;  /* 0x0000000412007c0c */ /* 0x000fe2000bf25270 */
[----:B--2---:R-:W-:Y:S01]  /*1b80*/  @!P3 FADD.FTZ R24, R24, R16 ;  /* 0x000000101818b221 */ /* 0x004fe20000010000 */
[----:B------:R-:W-:-:S11]  /*1b90*/  @!P3 FADD.FTZ R25, R25, R17 ;  /* 0x000000111919b221 */ /* 0x000fd60000010000 */
[----:B------:R-:W-:Y:S05]  /*1ba0*/  @P1 BRA `(.L_x_1901) ;  /* 0xfffffffc000c1947 */ /* 0x000fea000383ffff */
[----:B------:R-:W-:-:S07]  /*1bb0*/  MOV R26, R18 ;  /* 0x00000012001a7202 */ /* 0x000fce0000000f00 */
.L_x_1900:
[----:B------:R-:W4:Y:S02]  /*1bc0*/  LDC R27, c[0x0][0x370] ;  /* 0x0000dc00ff1b7b82 */ /* 0x000f240000000800 */
[----:B----4-:R-:W-:-:S13]  /*1bd0*/  LOP3.LUT P1, RZ, R27, 0x7, RZ, 0xc0, !PT ;  /* 0x000000071bff7812 */ /* 0x010fda000782c0ff */
[----:B------:R-:W-:Y:S05]  /*1be0*/  @!P1 BRA `(.L_x_1897) ;  /* 0x0000000000f49947 */ /* 0x000fea0003800000 */
[C---:B---3--:R-:W-:Y:S02]  /*1bf0*/  LOP3.LUT R16, R27.reuse, 0x7, RZ, 0xc0, !PT ;  /* 0x000000071b107812 */ /* 0x048fe400078ec0ff */
[----:B------:R-:W-:Y:S02]  /*1c00*/  LOP3.LUT P1, R28, R27, 0x3, RZ, 0xc0, !PT ;  /* 0x000000031b1c7812 */ /* 0x000fe4000782c0ff */
[----:B------:R-:W-:-:S04]  /*1c10*/  IADD3 R16, PT, PT, R16, -0x1, RZ ;  /* 0xffffffff10107810 */ /* 0x000fc80007ffe0ff */
[----:B------:R-:W-:-:S13]  /*1c20*/  ISETP.GE.U32.AND P3, PT, R16, 0x3, PT ;  /* 0x000000031000780c */ /* 0x000fda0003f66070 */
[----:B------:R-:W-:Y:S05]  /*1c30*/  @!P3 BRA `(.L_x_1902) ;  /* 0x000000000070b947 */ /* 0x000fea0003800000 */
[C---:B------:R-:W-:Y:S02]  /*1c40*/  IADD3 R16, PT, PT, R26.reuse, 0x1, RZ ;  /* 0x000000011a107810 */ /* 0x040fe40007ffe0ff */
[CC--:B------:R-:W-:Y:S02]  /*1c50*/  ISETP.EQ.OR P3, PT, R26.reuse, R3.reuse, P2 ;  /* 0x000000031a00720c */ /* 0x0c0fe40001762670 */
[----:B------:R-:W-:Y:S02]  /*1c60*/  IADD3 R18, PT, PT, R26, 0x2, RZ ;  /* 0x000000021a127810 */ /* 0x000fe40007ffe0ff */
[-C--:B------:R-:W-:Y:S02]  /*1c70*/  ISETP.EQ.OR P4, PT, R16, R3.reuse, P2 ;  /* 0x000000031000720c */ /* 0x080fe40001782670 */
[----:B------:R-:W-:Y:S02]  /*1c80*/  ISETP.EQ.OR P5, PT, R18, R3, P2 ;  /* 0x000000031200720c */ /* 0x000fe400017a2670 */
[----:B-1----:R-:W-:-:S04]  /*1c90*/  IADD3 R22, PT, PT, R26, 0x3, RZ ;  /* 0x000000031a167810 */ /* 0x002fc80007ffe0ff */
[----:B------:R-:W-:Y:S01]  /*1ca0*/  ISETP.EQ.OR P6, PT, R22, R3, P2 ;  /* 0x000000031600720c */ /* 0x000fe200017c2670 */
[----:B------:R-:W-:-:S04]  /*1cb0*/  @!P3 IMAD R17, R26, R5, R0 ;  /* 0x000000051a11b224 */ /* 0x000fc800078e0200 */
[----:B------:R-:W-:Y:S02]  /*1cc0*/  @!P4 IMAD R19, R16, R5, R0 ;  /* 0x000000051013c224 */ /* 0x000fe400078e0200 */
[----:B------:R-:W-:-:S04]  /*1cd0*/  @!P3 IMAD.WIDE.U32 R16, R17, 0x8, R66 ;  /* 0x000000081110b825 */ /* 0x000fc800078e0042 */
[-C--:B--2---:R-:W-:Y:S02]  /*1ce0*/  @!P5 IMAD R21, R18, R5.reuse, R0 ;  /* 0x000000051215d224 */ /* 0x084fe400078e0200 */
        /* <DEDUP_REMOVED lines=17> */
.L_x_1902:
        /* <DEDUP_REMOVED lines=18> */
.L_x_1903:
[----:B------:R-:W-:Y:S01]  /*1f20*/  ISETP.EQ.OR P1, PT, R26, R3, P2 ;  /* 0x000000031a00720c */ /* 0x000fe20001722670 */
        /* <DEDUP_REMOVED lines=8> */
.L_x_1904:
[----:B------:R-:W-:Y:S05]  /*1fb0*/  BSYNC.RECONVERGENT B0 ;  /* 0x0000000000007941 */ /* 0x000fea0003800200 */
.L_x_1897:
[----:B------:R-:W4:Y:S01]  /*1fc0*/  S2UR UR5, SR_CgaCtaId ;  /* 0x00000000000579c3 */ /* 0x000f220000008800 */
[----:B------:R-:W1:Y:S01]  /*1fd0*/  LDCU UR8, c[0x0][0x414] ;  /* 0x00008280ff0877ac */ /* 0x000e620008000800 */
[----:B------:R-:W-:Y:S01]  /*1fe0*/  LOP3.LUT R20, R10, 0xffff, RZ, 0xc0, !PT ;  /* 0x0000ffff0a147812 */ /* 0x000fe200078ec0ff */
[----:B------:R-:W-:-:S03]  /*1ff0*/  UMOV UR4, 0x400 ;  /* 0x0000040000047882 */ /* 0x000fc60000000000 */
[----:B------:R-:W-:Y:S02]  /*2000*/  IADD3 R53, PT, PT, R53, R20, RZ ;  /* 0x0000001435357210 */ /* 0x000fe40007ffe0ff */
[----:B------:R-:W0:Y:S08]  /*2010*/  @P0 LDC.64 R26, c[0x0][0x388] ;  /* 0x0000e200ff1a0b82 */ /* 0x000e300000000a00 */
[----:B---3--:R-:W3:Y:S01]  /*2020*/  LDC.64 R18, c[0x0][0x398] ;  /* 0x0000e600ff127b82 */ /* 0x008ee20000000a00 */
[----:B-1----:R-:W-:Y:S01]  /*2030*/  @P0 FMUL.FTZ R22, R24, UR8 ;  /* 0x0000000818160c20 */ /* 0x002fe20008410000 */
[----:B------:R-:W-:Y:S01]  /*2040*/  @P0 FMUL.FTZ R23, R25, UR8 ;  /* 0x0000000819170c20 */ /* 0x000fe20008410000 */
[----:B----4-:R-:W-:-:S05]  /*2050*/  ULEA UR4, UR5, UR4, 0x18 ;  /* 0x0000000405047291 */ /* 0x010fca000f8ec0ff */
[----:B------:R-:W1:Y:S01]  /*2060*/  LDC.64 R16, c[0x0][0x3a0] ;  /* 0x0000e800ff107b82 */ /* 0x000e620000000a00 */
[----:B------:R-:W4:Y:S01]  /*2070*/  LDCU UR5, c[0x0][0x404] ;  /* 0x00008080ff0577ac */ /* 0x000f220008000800 */
[----:B0-----:R-:W-:Y:S02]  /*2080*/  @P0 IMAD.WIDE R26, R8, 0x8, R26 ;  /* 0x00000008081a0825 */ /* 0x001fe400078e021a */
[----:B------:R0:W-:Y:S04]  /*2090*/  @!P2 STS.64 [UR4+0x88], R24 ;  /* 0x00008818ff00a988 */ /* 0x0001e80008000a04 */
[----:B------:R4:W-:Y:S01]  /*20a0*/  @P0 STG.E.64 desc[UR6][R26.64], R22 ;  /* 0x000000161a000986 */ /* 0x0009e2000c101b06 */
[C---:B---3--:R-:W-:Y:S01]  /*20b0*/  IMAD.WIDE R28, R53.reuse, 0x4, R18 ;  /* 0x00000004351c7825 */ /* 0x048fe200078e0212 */
[----:B------:R-:W-:Y:S03]  /*20c0*/  BAR.SYNC.DEFER_BLOCKING 0x0 ;  /* 0x0000000000007b1d */ /* 0x000fe60000010000 */
[----:B-1----:R-:W-:-:S03]  /*20d0*/  IMAD.WIDE R18, R53, 0x4, R16 ;  /* 0x0000000435127825 */ /* 0x002fc600078e0210 */
[----:B------:R1:W5:Y:S04]  /*20e0*/  LDG.E.64 R16, desc[UR6][R28.64] ;  /* 0x000000061c107981 */ /* 0x000368000c1e1b00 */
[----:B------:R-:W5:Y:S01]  /*20f0*/  LDG.E.64 R18, desc[UR6][R18.64] ;  /* 0x0000000612127981 */ /* 0x000f62000c1e1b00 */
[----:B0-----:R-:W-:Y:S02]  /*2100*/  HFMA2 R24, -RZ, RZ, 1.875, 0 ;  /* 0x3f800000ff187431 */ /* 0x001fe400000001ff */
[----:B----4-:R-:W-:Y:S01]  /*2110*/  IMAD R27, R3, UR5, R54 ;  /* 0x00000005031b7c24 */ /* 0x010fe2000f8e0236 */
[----:B------:R-:W-:Y:S01]  /*2120*/  BSSY.RECONVERGENT B0, `(.L_x_1905) ;  /* 0x00001cc000007945 */ /* 0x000fe20003800200 */
[----:B--2---:R-:W0:Y:S01]  /*2130*/  LDS.64 R20, [UR4+0x88] ;  /* 0x00008804ff147984 */ /* 0x004e220008000a00 */
[----:B------:R-:W2:Y:S02]  /*2140*/  LDCU.U8 UR4, c[0x0][0x3fc] ;  /* 0x00007f80ff0477ac */ /* 0x000ea40008000000 */
[----:B------:R-:W-:-:S02]  /*2150*/  IADD3 R25, PT, PT, R27, 0x20, RZ ;  /* 0x000000201b197810 */ /* 0x000fc40007ffe0ff */
[----:B------:R-:W-:Y:S02]  /*2160*/  SHF.R.S32.HI R22, RZ, 0x1f, R27 ;  /* 0x0000001fff167819 */ /* 0x000fe4000001141b */
[----:B------:R-:W-:Y:S01]  /*2170*/  SHF.R.S32.HI R26, RZ, 0x1f, R25 ;  /* 0x0000001fff1a7819 */ /* 0x000fe20000011419 */
[----:B--2---:R-:W-:Y:S01]  /*2180*/  UISETP.NE.AND UP0, UPT, UR4, URZ, UPT ;  /* 0x000000ff0400728c */ /* 0x004fe2000bf05270 */
[----:B0-----:R-:W-:-:S04]  /*2190*/  FMUL.FTZ R30, R20, UR8 ;  /* 0x00000008141e7c20 */ /* 0x001fc80008410000 */
[----:B------:R-:W-:-:S04]  /*21a0*/  FMUL.FTZ R20, R30, R30 ;  /* 0x0000001e1e147220 */ /* 0x000fc80000410000 */
[----:B------:R-:W-:-:S05]  /*21b0*/  FFMA.FTZ R20, R21, UR8, -R20 ;  /* 0x0000000815147c23 */ /* 0x000fca0008010814 */
[----:B------:R-:W-:-:S13]  /*21c0*/  FSETP.GTU.FTZ.AND P1, PT, R20, RZ, PT ;  /* 0x000000ff1400720b */ /* 0x000fda0003f3c000 */
[----:B------:R-:W0:Y:S02]  /*21d0*/  @P1 LDC R21, c[0x0][0x3a8] ;  /* 0x0000ea00ff151b82 */ /* 0x000e240000000800 */
[----:B0-----:R-:W-:-:S04]  /*21e0*/  @P1 FADD.FTZ R20, R20, R21 ;  /* 0x0000001514141221 */ /* 0x001fc80000010000 */
[----:B------:R1:W0:Y:S01]  /*21f0*/  @P1 MUFU.RSQ R24, R20 ;  /* 0x0000001400181308 */ /* 0x0002220000001400 */
[----:B------:R-:W-:Y:S05]  /*2200*/  BRA.U UP0, `(.L_x_1906) ;  /* 0x0000000900dc7547 */ /* 0x000fea000b800000 */
[----:B------:R-:W2:Y:S01]  /*2210*/  LDCU.64 UR8, c[0x0][0x3e8] ;  /* 0x00007d00ff0877ac */ /* 0x000ea20008000a00 */
[----:B------:R-:W-:Y:S01]  /*2220*/  BSSY.RECONVERGENT B1, `(.L_x_1907) ;  /* 0x000001a000017945 */ /* 0x000fe20003800200 */
[----:B--2---:R-:W-:Y:S02]  /*2230*/  ISETP.GE.U32.AND P2, PT, R27, UR8, PT ;  /* 0x000000081b007c0c */ /* 0x004fe4000bf46070 */
[----:B------:R-:W-:Y:S02]  /*2240*/  ISETP.GE.U32.AND P3, PT, R52, UR8, PT ;  /* 0x0000000834007c0c */ /* 0x000fe4000bf66070 */
[----:B------:R-:W-:Y:S02]  /*2250*/  ISETP.GE.AND.EX P2, PT, R22, UR9, PT, P2 ;  /* 0x0000000916007c0c */ /* 0x000fe4000bf46320 */
[----:B------:R-:W-:Y:S02]  /*2260*/  ISETP.GE.U32.AND P5, PT, R25, UR8, PT ;  /* 0x0000000819007c0c */ /* 0x000fe4000bfa6070 */
[----:B------:R-:W-:-:S02]  /*2270*/  ISETP.GE.U32.AND P1, PT, R50, UR8, PT ;  /* 0x0000000832007c0c */ /* 0x000fc4000bf26070 */
[----:B------:R-:W-:-:S07]  /*2280*/  ISETP.GE.AND.EX P3, PT, R9, UR9, PT, P3 ;  /* 0x0000000909007c0c */ /* 0x000fce000bf66330 */
[----:B------:R-:W-:Y:S06]  /*2290*/  @P2 BRA `(.L_x_1908) ;  /* 0x0000000000482947 */ /* 0x000fec0003800000 */
[----:B------:R-:W2:Y:S01]  /*22a0*/  LDCU.64 UR10, c[0x0][0x3e0] ;  /* 0x00007c00ff0a77ac */ /* 0x000ea20008000a00 */
[----:B-1----:R-:W-:Y:S01]  /*22b0*/  MOV R20, R56 ;  /* 0x0000003800147202 */ /* 0x002fe20000000f00 */
[--C-:B------:R-:W-:Y:S01]  /*22c0*/  FADD.FTZ R23, R12, -R30.reuse ;  /* 0x8000001e0c177221 */ /* 0x100fe20000010000 */
[----:B------:R-:W-:Y:S01]  /*22d0*/  MOV R21, R59 ;  /* 0x0000003b00157202 */ /* 0x000fe20000000f00 */
[----:B------:R-:W1:Y:S01]  /*22e0*/  LDCU.64 UR4, c[0x0][0x380] ;  /* 0x00007000ff0477ac */ /* 0x000e620008000a00 */
[----:B------:R-:W-:Y:S01]  /*22f0*/  FADD.FTZ R37, R37, -R30 ;  /* 0x8000001e25257221 */ /* 0x000fe20000010000 */
[----:B0-----:R-:W-:-:S03]  /*2300*/  FMUL.FTZ R23, R23, R24 ;  /* 0x0000001817177220 */ /* 0x001fc60000410000 */
[----:B------:R-:W-:-:S04]  /*2310*/  FMUL.FTZ R12, R37, R24 ;  /* 0x00000018250c7220 */ /* 0x000fc80000410000 */
[----:B-----5:R-:W-:Y:S01]  /*2320*/  FFMA.FTZ R12, R17, R12, R19 ;  /* 0x0000000c110c7223 */ /* 0x020fe20000010013 */
[----:B--2---:R-:W-:Y:S02]  /*2330*/  IMAD R22, R22, UR10, RZ ;  /* 0x0000000a16167c24 */ /* 0x004fe4000f8e02ff */
[----:B------:R-:W-:-:S04]  /*2340*/  IMAD.WIDE.U32 R20, R27, UR10, R20 ;  /* 0x0000000a1b147c25 */ /* 0x000fc8000f8e0014 */
[----:B------:R-:W-:Y:S02]  /*2350*/  IMAD R29, R27, UR11, R22 ;  /* 0x0000000b1b1d7c24 */ /* 0x000fe4000f8e0216 */
[----:B------:R-:W-:Y:S01]  /*2360*/  FFMA.FTZ R27, R16, R23, R18 ;  /* 0x00000017101b7223 */ /* 0x000fe20000010012 */
[----:B-1----:R-:W-:Y:S02]  /*2370*/  LEA R22, P2, R20, UR4, 0x1 ;  /* 0x0000000414167c11 */ /* 0x002fe4000f8408ff */
[----:B------:R-:W-:Y:S02]  /*2380*/  IADD3 R29, PT, PT, R21, R29, RZ ;  /* 0x0000001d151d7210 */ /* 0x000fe40007ffe0ff */
[----:B------:R-:W-:Y:S02]  /*2390*/  F2FP.BF16.F32.PACK_AB R21, R12, R27 ;  /* 0x0000001b0c15723e */ /* 0x000fe400000010ff */
[----:B------:R-:W-:-:S05]  /*23a0*/  LEA.HI.X R23, R20, UR5, R29, 0x1, P2 ;  /* 0x0000000514177c11 */ /* 0x000fca00090f0c1d */
[----:B------:R2:W-:Y:S02]  /*23b0*/  STG.E desc[UR6][R22.64], R21 ;  /* 0x0000001516007986 */ /* 0x0005e4000c101906 */
.L_x_1908:
[----:B------:R-:W-:Y:S05]  /*23c0*/  BSYNC.RECONVERGENT B1 ;  /* 0x0000000000017941 */ /* 0x000fea0003800200 */
.L_x_1907:
[----:B------:R-:W-:Y:S04]  /*23d0*/  BSSY.RECONVERGENT B1, `(.L_x_1909) ;  /* 0x0000014000017945 */ /* 0x000fe80003800200 */
[----:B------:R-:W-:Y:S05]  /*23e0*/  @P3 BRA `(.L_x_1910) ;  /* 0x0000000000483947 */ /* 0x000fea0003800000 */
[----:B------:R-:W3:Y:S01]  /*23f0*/  LDCU.64 UR4, c[0x0][0x3e0] ;  /* 0x00007c00ff0477ac */ /* 0x000ee20008000a00 */
[----:B-1----:R-:W-:Y:S01]  /*2400*/  MOV R20, R56 ;  /* 0x0000003800147202 */ /* 0x002fe20000000f00 */
[--C-:B--2---:R-:W-:Y:S01]  /*2410*/  FADD.FTZ R23, R14, -R30.reuse ;  /* 0x8000001e0e177221 */ /* 0x104fe20000010000 */
[----:B------:R-:W-:Y:S01]  /*2420*/  MOV R21, R59 ;  /* 0x0000003b00157202 */ /* 0x000fe20000000f00 */
[----:B------:R-:W1:Y:S01]  /*2430*/  LDCU.64 UR10, c[0x0][0x380] ;  /* 0x00007000ff0a77ac */ /* 0x000e620008000a00 */
[----:B------:R-:W-:Y:S01]  /*2440*/  FADD.FTZ R39, R39, -R30 ;  /* 0x8000001e27277221 */ /* 0x000fe20000010000 */
[----:B0-----:R-:W-:-:S03]  /*2450*/  FMUL.FTZ R23, R23, R24 ;  /* 0x0000001817177220 */ /* 0x001fc60000410000 */
[----:B------:R-:W-:Y:S01]  /*2460*/  FMUL.FTZ R12, R39, R24 ;  /* 0x00000018270c7220 */ /* 0x000fe20000410000 */
[----:B-----5:R-:W-:Y:S01]  /*2470*/  FFMA.FTZ R14, R16, R23, R18 ;  /* 0x00000017100e7223 */ /* 0x020fe20000010012 */
[----:B---3--:R-:W-:Y:S02]  /*2480*/  IMAD R27, R9, UR4, RZ ;  /* 0x00000004091b7c24 */ /* 0x008fe4000f8e02ff */
[----:B------:R-:W-:-:S04]  /*2490*/  IMAD.WIDE.U32 R20, R52, UR4, R20 ;  /* 0x0000000434147c25 */ /* 0x000fc8000f8e0014 */
[----:B------:R-:W-:Y:S02]  /*24a0*/  IMAD R29, R52, UR5, R27 ;  /* 0x00000005341d7c24 */ /* 0x000fe4000f8e021b */
[----:B------:R-:W-:Y:S01]  /*24b0*/  FFMA.FTZ R27, R17, R12, R19 ;  /* 0x0000000c111b7223 */ /* 0x000fe20000010013 */
[C---:B-1----:R-:W-:Y:S02]  /*24c0*/  LEA R22, P2, R20.reuse, UR10, 0x1 ;  /* 0x0000000a14167c11 */ /* 0x042fe4000f8408ff */
[----:B------:R-:W-:Y:S02]  /*24d0*/  IADD3 R29, PT, PT, R21, R29, RZ ;  /* 0x0000001d151d7210 */ /* 0x000fe40007ffe0ff */
[----:B------:R-:W-:Y:S02]  /*24e0*/  F2FP.BF16.F32.PACK_AB R21, R27, R14 ;  /* 0x0000000e1b15723e */ /* 0x000fe400000010ff */
[----:B------:R-:W-:-:S05]  /*24f0*/  LEA.HI.X R23, R20, UR11, R29, 0x1, P2 ;  /* 0x0000000b14177c11 */ /* 0x000fca00090f0c1d */
[----:B------:R3:W-:Y:S02]  /*2500*/  STG.E desc[UR6][R22.64], R21 ;  /* 0x0000001516007986 */ /* 0x0007e4000c101906 */
.L_x_1910:
[----:B------:R-:W-:Y:S05]  /*2510*/  BSYNC.RECONVERGENT B1 ;  /* 0x0000000000017941 */ /* 0x000fea0003800200 */
.L_x_1909:
[----:B------:R-:W-:Y:S01]  /*2520*/  ISETP.GE.AND.EX P5, PT, R26, UR9, PT, P5 ;  /* 0x000000091a007c0c */ /* 0x000fe2000bfa6350 */
[----:B------:R-:W-:Y:S01]  /*2530*/  BSSY.RECONVERGENT B1, `(.L_x_1911) ;  /* 0x000001d000017945 */ /* 0x000fe20003800200 */
[----:B------:R-:W-:Y:S02]  /*2540*/  ISETP.GE.U32.AND P6, PT, R48, UR8, PT ;  /* 0x0000000830007c0c */ /* 0x000fe4000bfc6070 */
[----:B------:R-:W-:Y:S02]  /*2550*/  ISETP.GE.U32.AND P2, PT, R46, UR8, PT ;  /* 0x000000082e007c0c */ /* 0x000fe4000bf46070 */
[----:B------:R-:W-:Y:S02]  /*2560*/  ISETP.GE.U32.AND P3, PT, R44, UR8, PT ;  /* 0x000000082c007c0c */ /* 0x000fe4000bf66070 */
[----:B------:R-:W-:Y:S02]  /*2570*/  ISETP.GE.U32.AND P4, PT, R7, UR8, PT ;  /* 0x0000000807007c0c */ /* 0x000fe4000bf86070 */
[----:B------:R-:W-:-:S02]  /*2580*/  ISETP.GE.AND.EX P1, PT, R11, UR9, PT, P1 ;  /* 0x000000090b007c0c */ /* 0x000fc4000bf26310 */
[----:B------:R-:W-:Y:S02]  /*2590*/  ISETP.GE.AND.EX P6, PT, R13, UR9, PT, P6 ;  /* 0x000000090d007c0c */ /* 0x000fe4000bfc6360 */
[----:B------:R-:W-:Y:S02]  /*25a0*/  ISETP.GE.AND.EX P2, PT, R15, UR9, PT, P2 ;  /* 0x000000090f007c0c */ /* 0x000fe4000bf46320 */
[----:B------:R-:W-:Y:S02]  /*25b0*/  ISETP.GE.AND.EX P3, PT, R33, UR9, PT, P3 ;  /* 0x0000000921007c0c */ /* 0x000fe4000bf66330 */
[----:B------:R-:W-:Y:S01]  /*25c0*/  ISETP.GE.AND.EX P4, PT, R35, UR9, PT, P4 ;  /* 0x0000000923007c0c */ /* 0x000fe2000bf86340 */
[----:B------:R-:W-:-:S12]  /*25d0*/  @P5 BRA `(.L_x_1912) ;  /* 0x0000000000485947 */ /* 0x000fd80003800000 */
[----:B------:R-:W4:Y:S01]  /*25e0*/  LDCU.64 UR4, c[0x0][0x3e0] ;  /* 0x00007c00ff0477ac */ /* 0x000f220008000a00 */
[----:B-1----:R-:W-:Y:S01]  /*25f0*/  MOV R20, R56 ;  /* 0x0000003800147202 */ /* 0x002fe20000000f00 */
[--C-:B------:R-:W-:Y:S01]  /*2600*/  FADD.FTZ R41, R41, -R30.reuse ;  /* 0x8000001e29297221 */ /* 0x100fe20000010000 */
[----:B--23--:R-:W-:Y:S01]  /*2610*/  MOV R21, R59 ;  /* 0x0000003b00157202 */ /* 0x00cfe20000000f00 */
[----:B------:R-:W1:Y:S01]  /*2620*/  LDCU.64 UR10, c[0x0][0x380] ;  /* 0x00007000ff0a77ac */ /* 0x000e620008000a00 */
[----:B------:R-:W-:Y:S01]  /*2630*/  FADD.FTZ R23, R32, -R30 ;  /* 0x8000001e20177221 */ /* 0x000fe20000010000 */
[----:B0-----:R-:W-:-:S03]  /*2640*/  FMUL.FTZ R41, R41, R24 ;  /* 0x0000001829297220 */ /* 0x001fc60000410000 */
[----:B------:R-:W-:Y:S01]  /*2650*/  FMUL.FTZ R12, R23, R24 ;  /* 0x00000018170c7220 */ /* 0x000fe20000410000 */
[----:B-----5:R-:W-:-:S03]  /*2660*/  FFMA.FTZ R41, R16, R41, R18 ;  /* 0x0000002910297223 */ /* 0x020fc60000010012 */
[----:B------:R-:W-:Y:S01]  /*2670*/  FFMA.FTZ R12, R17, R12, R19 ;  /* 0x0000000c110c7223 */ /* 0x000fe20000010013 */
[----:B----4-:R-:W-:Y:S02]  /*2680*/  IMAD R26, R26, UR4, RZ ;  /* 0x000000041a1a7c24 */ /* 0x010fe4000f8e02ff */
[----:B------:R-:W-:-:S04]  /*2690*/  IMAD.WIDE.U32 R20, R25, UR4, R20 ;  /* 0x0000000419147c25 */ /* 0x000fc8000f8e0014 */
[----:B------:R-:W-:Y:S01]  /*26a0*/  IMAD R25, R25, UR5, R26 ;  /* 0x0000000519197c24 */ /* 0x000fe2000f8e021a */
[----:B-1----:R-:W-:-:S04]  /*26b0*/  LEA R22, P5, R20, UR10, 0x1 ;  /* 0x0000000a14167c11 */ /* 0x002fc8000f8a08ff */
[----:B------:R-:W-:Y:S02]  /*26c0*/  IADD3 R25, PT, PT, R21, R25, RZ ;  /* 0x0000001915197210 */ /* 0x000fe40007ffe0ff */
[----:B------:R-:W-:Y:S02]  /*26d0*/  F2FP.BF16.F32.PACK_AB R21, R12, R41 ;  /* 0x000000290c15723e */ /* 0x000fe400000010ff */
[----:B------:R-:W-:-:S05]  /*26e0*/  LEA.HI.X R23, R20, UR11, R25, 0x1, P5 ;  /* 0x0000000b14177c11 */ /* 0x000fca000a8f0c19 */
[----:B------:R4:W-:Y:S02]  /*26f0*/  STG.E desc[UR6][R22.64], R21 ;  /* 0x0000001516007986 */ /* 0x0009e4000c101906 */
.L_x_1912:
[----:B------:R-:W-:Y:S05]  /*2700*/  BSYNC.RECONVERGENT B1 ;  /* 0x0000000000017941 */ /* 0x000fea0003800200 */
.L_x_1911:
[----:B------:R-:W-:Y:S04]  /*2710*/  BSSY.RECONVERGENT B1, `(.L_x_1913) ;  /* 0x0000014000017945 */ /* 0x000fe80003800200 */
[----:B------:R-:W-:Y:S05]  /*2720*/  @P1 BRA `(.L_x_1914) ;  /* 0x0000000000481947 */ /* 0x000fea0003800000 */
[----:B------:R-:W0:Y:S01]  /*2730*/  LDCU.64 UR4, c[0x0][0x3e0] ;  /* 0x00007c00ff0477ac */ /* 0x000e220008000a00 */
[----:B-1----:R-:W-:Y:S01]  /*2740*/  MOV R20, R56 ;  /* 0x0000003800147202 */ /* 0x002fe20000000f00 */
[--C-:B------:R-:W-:Y:S01]  /*2750*/  FADD.FTZ R43, R43, -R30.reuse ;  /* 0x8000001e2b2b7221 */ /* 0x100fe20000010000 */
[----:B--234-:R-:W-:Y:S01]  /*2760*/  MOV R21, R59 ;  /* 0x0000003b00157202 */ /* 0x01cfe20000000f00 */
[----:B------:R-:W1:Y:S01]  /*2770*/  LDCU.64 UR10, c[0x0][0x380] ;  /* 0x00007000ff0a77ac */ /* 0x000e620008000a00 */
[----:B------:R-:W-:Y:S01]  /*2780*/  FADD.FTZ R23, R34, -R30 ;  /* 0x8000001e22177221 */ /* 0x000fe20000010000 */
[----:B0-----:R-:W-:-:S03]  /*2790*/  FMUL.FTZ R43, R43, R24 ;  /* 0x000000182b2b7220 */ /* 0x001fc60000410000 */
[----:B------:R-:W-:Y:S01]  /*27a0*/  FMUL.FTZ R12, R23, R24 ;  /* 0x00000018170c7220 */ /* 0x000fe20000410000 */
[----:B-----5:R-:W-:-:S03]  /*27b0*/  FFMA.FTZ R43, R16, R43, R18 ;  /* 0x0000002b102b7223 */ /* 0x020fc60000010012 */
[----:B------:R-:W-:Y:S01]  /*27c0*/  FFMA.FTZ R12, R17, R12, R19 ;  /* 0x0000000c110c7223 */ /* 0x000fe20000010013 */
[----:B------:R-:W-:Y:S02]  /*27d0*/  IMAD R25, R11, UR4, RZ ;  /* 0x000000040b197c24 */ /* 0x000fe4000f8e02ff */
[----:B------:R-:W-:-:S04]  /*27e0*/  IMAD.WIDE.U32 R20, R50, UR4, R20 ;  /* 0x0000000432147c25 */ /* 0x000fc8000f8e0014 */
[----:B------:R-:W-:Y:S01]  /*27f0*/  IMAD R25, R50, UR5, R25 ;  /* 0x0000000532197c24 */ /* 0x000fe2000f8e0219 */
[----:B-1----:R-:W-:-:S04]  /*2800*/  LEA R22, P1, R20, UR10, 0x1 ;  /* 0x0000000a14167c11 */ /* 0x002fc8000f8208ff */
[----:B------:R-:W-:Y:S02]  /*2810*/  IADD3 R25, PT, PT, R21, R25, RZ ;  /* 0x0000001915197210 */ /* 0x000fe40007ffe0ff */
[----:B------:R-:W-:Y:S02]  /*2820*/  F2FP.BF16.F32.PACK_AB R21, R12, R43 ;  /* 0x0000002b0c15723e */ /* 0x000fe400000010ff */
[----:B------:R-:W-:-:S05]  /*2830*/  LEA.HI.X R23, R20, UR11, R25, 0x1, P1 ;  /* 0x0000000b14177c11 */ /* 0x000fca00088f0c19 */
[----:B------:R0:W-:Y:S02]  /*2840*/  STG.E desc[UR6][R22.64], R21 ;  /* 0x0000001516007986 */ /* 0x0001e4000c101906 */
.L_x_1914:
[----:B------:R-:W-:Y:S05]  /*2850*/  BSYNC.RECONVERGENT B1 ;  /* 0x0000000000017941 */ /* 0x000fea0003800200 */
.L_x_1913:
[----:B------:R-:W-:Y:S04]  /*2860*/  BSSY.RECONVERGENT B1, `(.L_x_1915) ;  /* 0x0000014000017945 */ /* 0x000fe80003800200 */
[----:B------:R-:W-:Y:S05]  /*2870*/  @P6 BRA `(.L_x_1916) ;  /* 0x0000000000486947 */ /* 0x000fea0003800000 */
[----:B------:R-:W0:Y:S01]  /*2880*/  LDCU.64 UR4, c[0x0][0x3e0] ;  /* 0x00007c00ff0477ac */ /* 0x000e220008000a00 */
[----:B-1----:R-:W-:Y:S01]  /*2890*/  MOV R20, R56 ;  /* 0x0000003800147202 */ /* 0x002fe20000000f00 */
[--C-:B0-234-:R-:W-:Y:S01]  /*28a0*/  FADD.FTZ R23, R36, -R30.reuse ;  /* 0x8000001e24177221 */ /* 0x11dfe20000010000 */
[----:B------:R-:W-:Y:S01]  /*28b0*/  MOV R21, R59 ;  /* 0x0000003b00157202 */ /* 0x000fe20000000f00 */
[----:B------:R-:W0:Y:S01]  /*28c0*/  LDCU.64 UR10, c[0x0][0x380] ;  /* 0x00007000ff0a77ac */ /* 0x000e220008000a00 */
[----:B------:R-:W-:Y:S01]  /*28d0*/  FADD.FTZ R45, R45, -R30 ;  /* 0x8000001e2d2d7221 */ /* 0x000fe20000010000 */
[----:B------:R-:W-:-:S03]  /*28e0*/  FMUL.FTZ R23, R23, R24 ;  /* 0x0000001817177220 */ /* 0x000fc60000410000 */
[----:B------:R-:W-:Y:S01]  /*28f0*/  FMUL.FTZ R12, R45, R24 ;  /* 0x000000182d0c7220 */ /* 0x000fe20000410000 */
[----:B-----5:R-:W-:Y:S01]  /*2900*/  FFMA.FTZ R14, R16, R23, R18 ;  /* 0x00000017100e7223 */ /* 0x020fe20000010012 */
[----:B------:R-:W-:Y:S02]  /*2910*/  IMAD R25, R13, UR4, RZ ;  /* 0x000000040d197c24 */ /* 0x000fe4000f8e02ff */
[----:B------:R-:W-:-:S04]  /*2920*/  IMAD.WIDE.U32 R20, R48, UR4, R20 ;  /* 0x0000000430147c25 */ /* 0x000fc8000f8e0014 */
[----:B------:R-:W-:Y:S02]  /*2930*/  IMAD R27, R48, UR5, R25 ;  /* 0x00000005301b7c24 */ /* 0x000fe4000f8e0219 */
[----:B------:R-:W-:Y:S01]  /*2940*/  FFMA.FTZ R25, R17, R12, R19 ;  /* 0x0000000c11197223 */ /* 0x000fe20000010013 */
[C---:B0-----:R-:W-:Y:S02]  /*2950*/  LEA R22, P1, R20.reuse, UR10, 0x1 ;  /* 0x0000000a14167c11 */ /* 0x041fe4000f8208ff */
[----:B------:R-:W-:Y:S02]  /*2960*/  IADD3 R27, PT, PT, R21, R27, RZ ;  /* 0x0000001b151b7210 */ /* 0x000fe40007ffe0ff */
[----:B------:R-:W-:Y:S02]  /*2970*/  F2FP.BF16.F32.PACK_AB R21, R25, R14 ;  /* 0x0000000e1915723e */ /* 0x000fe400000010ff */
[----:B------:R-:W-:-:S05]  /*2980*/  LEA.HI.X R23, R20, UR11, R27, 0x1, P1 ;  /* 0x0000000b14177c11 */ /* 0x000fca00088f0c1b */
[----:B------:R0:W-:Y:S02]  /*2990*/  STG.E desc[UR6][R22.64], R21 ;  /* 0x0000001516007986 */ /* 0x0001e4000c101906 */
.L_x_1916:
[----:B------:R-:W-:Y:S05]  /*29a0*/  BSYNC.RECONVERGENT B1 ;  /* 0x0000000000017941 */ /* 0x000fea0003800200 */
.L_x_1915:
[----:B------:R-:W-:Y:S04]  /*29b0*/  BSSY.RECONVERGENT B1, `(.L_x_1917) ;  /* 0x0000014000017945 */ /* 0x000fe80003800200 */
[----:B------:R-:W-:Y:S05]  /*29c0*/  @P2 BRA `(.L_x_1918) ;  /* 0x0000000000482947 */ /* 0x000fea0003800000 */
[----:B------:R-:W0:Y:S01]  /*29d0*/  LDCU.64 UR4, c[0x0][0x3e0] ;  /* 0x00007c00ff0477ac */ /* 0x000e220008000a00 */
[----:B-1----:R-:W-:Y:S01]  /*29e0*/  MOV R20, R56 ;  /* 0x0000003800147202 */ /* 0x002fe20000000f00 */
[--C-:B------:R-:W-:Y:S01]  /*29f0*/  FADD.FTZ R47, R47, -R30.reuse ;  /* 0x8000001e2f2f7221 */ /* 0x100fe20000010000 */
[----:B0-234-:R-:W-:Y:S01]  /*2a00*/  MOV R21, R59 ;  /* 0x0000003b00157202 */ /* 0x01dfe20000000f00 */
[----:B------:R-:W0:Y:S01]  /*2a10*/  LDCU.64 UR10, c[0x0][0x380] ;  /* 0x00007000ff0a77ac */ /* 0x000e220008000a00 */
[----:B------:R-:W-:Y:S01]  /*2a20*/  FADD.FTZ R23, R38, -R30 ;  /* 0x8000001e26177221 */ /* 0x000fe20000010000 */
[----:B------:R-:W-:-:S03]  /*2a30*/  FMUL.FTZ R47, R47, R24 ;  /* 0x000000182f2f7220 */ /* 0x000fc60000410000 */
[----:B------:R-:W-:Y:S01]  /*2a40*/  FMUL.FTZ R12, R23, R24 ;  /* 0x00000018170c7220 */ /* 0x000fe20000410000 */
[----:B-----5:R-:W-:-:S03]  /*2a50*/  FFMA.FTZ R47, R16, R47, R18 ;  /* 0x0000002f102f7223 */ /* 0x020fc60000010012 */
[----:B------:R-:W-:Y:S01]  /*2a60*/  FFMA.FTZ R12, R17, R12, R19 ;  /* 0x0000000c110c7223 */ /* 0x000fe20000010013 */
[----:B------:R-:W-:Y:S02]  /*2a70*/  IMAD R25, R15, UR4, RZ ;  /* 0x000000040f197c24 */ /* 0x000fe4000f8e02ff */
[----:B------:R-:W-:-:S04]  /*2a80*/  IMAD.WIDE.U32 R20, R46, UR4, R20 ;  /* 0x000000042e147c25 */ /* 0x000fc8000f8e0014 */
[----:B------:R-:W-:Y:S01]  /*2a90*/  IMAD R25, R46, UR5, R25 ;  /* 0x000000052e197c24 */ /* 0x000fe2000f8e0219 */
[----:B0-----:R-:W-:-:S04]  /*2aa0*/  LEA R22, P1, R20, UR10, 0x1 ;  /* 0x0000000a14167c11 */ /* 0x001fc8000f8208ff */
[----:B------:R-:W-:Y:S02]  /*2ab0*/  IADD3 R25, PT, PT, R21, R25, RZ ;  /* 0x0000001915197210 */ /* 0x000fe40007ffe0ff */
[----:B------:R-:W-:Y:S02]  /*2ac0*/  F2FP.BF16.F32.PACK_AB R21, R12, R47 ;  /* 0x0000002f0c15723e */ /* 0x000fe400000010ff */
[----:B------:R-:W-:-:S05]  /*2ad0*/  LEA.HI.X R23, R20, UR11, R25, 0x1, P1 ;  /* 0x0000000b14177c11 */ /* 0x000fca00088f0c19 */
[----:B------:R0:W-:Y:S02]  /*2ae0*/  STG.E desc[UR6][R22.64], R21 ;  /* 0x0000001516007986 */ /* 0x0001e4000c101906 */
.L_x_1918:
[----:B------:R-:W-:Y:S05]  /*2af0*/  BSYNC.RECONVERGENT B1 ;  /* 0x0000000000017941 */ /* 0x000fea0003800200 */
.L_x_1917:
        /* <DEDUP_REMOVED lines=20> */
.L_x_1920:
[----:B------:R-:W-:Y:S05]  /*2c40*/  BSYNC.RECONVERGENT B1 ;  /* 0x0000000000017941 */ /* 0x000fea0003800200 */
.L_x_1919:
[----:B------:R-:W-:Y:S05]  /*2c50*/  @P4 BRA `(.L_x_1921) ;  /* 0x0000001000604947 */ /* 0x000fea0003800000 */
[----:B------:R-:W1:Y:S01]  /*2c60*/  LDCU.64 UR4, c[0x0][0x3e0] ;  /* 0x00007c00ff0477ac */ /* 0x000e620008000a00 */
[--C-:B------:R-:W-:Y:S01]  /*2c70*/  FADD.FTZ R51, R51, -R30.reuse ;  /* 0x8000001e33337221 */ /* 0x100fe20000010000 */
[----:B0-234-:R-:W-:Y:S01]  /*2c80*/  FADD.FTZ R21, R42, -R30 ;  /* 0x8000001e2a157221 */ /* 0x01dfe20000010000 */
[----:B------:R-:W-:Y:S01]  /*2c90*/  MOV R57, R59 ;  /* 0x0000003b00397202 */ /* 0x000fe20000000f00 */
[----:B------:R-:W0:Y:S01]  /*2ca0*/  LDCU.64 UR8, c[0x0][0x380] ;  /* 0x00007000ff0877ac */ /* 0x000e220008000a00 */
[-C--:B------:R-:W-:Y:S01]  /*2cb0*/  FMUL.FTZ R51, R51, R24.reuse ;  /* 0x0000001833337220 */ /* 0x080fe20000410000 */
[----:B------:R-:W-:-:S03]  /*2cc0*/  FMUL.FTZ R24, R21, R24 ;  /* 0x0000001815187220 */ /* 0x000fc60000410000 */
[----:B-----5:R-:W-:Y:S01]  /*2cd0*/  FFMA.FTZ R51, R16, R51, R18 ;  /* 0x0000003310337223 */ /* 0x020fe20000010012 */
[----:B------:R-:W-:-:S05]  /*2ce0*/  FFMA.FTZ R24, R17, R24, R19 ;  /* 0x0000001811187223 */ /* 0x000fca0000010013 */
[----:B------:R-:W-:Y:S01]  /*2cf0*/  F2FP.BF16.F32.PACK_AB R19, R24, R51 ;  /* 0x000000331813723e */ /* 0x000fe200000010ff */
[----:B-1----:R-:W-:Y:S02]  /*2d00*/  IMAD R12, R35, UR4, RZ ;  /* 0x00000004230c7c24 */ /* 0x002fe4000f8e02ff */
[----:B------:R-:W-:-:S04]  /*2d10*/  IMAD.WIDE.U32 R56, R7, UR4, R56 ;  /* 0x0000000407387c25 */ /* 0x000fc8000f8e0038 */
[----:B------:R-:W-:Y:S01]  /*2d20*/  IMAD R21, R7, UR5, R12 ;  /* 0x0000000507157c24 */ /* 0x000fe2000f8e020c */
[----:B0-----:R-:W-:-:S04]  /*2d30*/  LEA R16, P1, R56, UR8, 0x1 ;  /* 0x0000000838107c11 */ /* 0x001fc8000f8208ff */
[----:B------:R-:W-:-:S04]  /*2d40*/  IADD3 R21, PT, PT, R57, R21, RZ ;  /* 0x0000001539157210 */ /* 0x000fc80007ffe0ff */
[----:B------:R-:W-:-:S05]  /*2d50*/  LEA.HI.X R17, R56, UR9, R21, 0x1, P1 ;  /* 0x0000000938117c11 */ /* 0x000fca00088f0c15 */
[----:B------:R0:W-:Y:S01]  /*2d60*/  STG.E desc[UR6][R16.64], R19 ;  /* 0x0000001310007986 */ /* 0x0001e2000c101906 */
[----:B------:R-:W-:Y:S05]  /*2d70*/  BRA `(.L_x_1921) ;  /* 0x0000001000187947 */ /* 0x000fea0003800000 */
.L_x_1906:
        /* <DEDUP_REMOVED lines=9> */
[--C-:B------:R-:W-:Y:S01]  /*2e10*/  FADD.FTZ R21, R12, -R30.reuse ;  /* 0x8000001e0c157221 */ /* 0x100fe20000010000 */
[----:B------:R-:W-:Y:S01]  /*2e20*/  FADD.FTZ R37, R37, -R30 ;  /* 0x8000001e25257221 */ /* 0x000fe20000010000 */
[----:B------:R-:W2:Y:S01]  /*2e30*/  LDCU.64 UR8, c[0x0][0x3e0] ;  /* 0x00007c00ff0877ac */ /* 0x000ea20008000a00 */
[----:B------:R-:W-:Y:S01]  /*2e40*/  MOV R23, R59 ;  /* 0x0000003b00177202 */ /* 0x000fe20000000f00 */
[-C--:B0-----:R-:W-:Y:S01]  /*2e50*/  FMUL.FTZ R21, R21, R24.reuse ;  /* 0x0000001815157220 */ /* 0x081fe20000410000 */
[----:B-1----:R-:W-:Y:S01]  /*2e60*/  FMUL.FTZ R20, R37, R24 ;  /* 0x0000001825147220 */ /* 0x002fe20000410000 */
[----:B------:R-:W0:Y:S02]  /*2e70*/  LDCU.64 UR10, c[0x0][0x380] ;  /* 0x00007000ff0a77ac */ /* 0x000e240008000a00 */
[----:B-----5:R-:W-:Y:S01]  /*2e80*/  FFMA.FTZ R29, R16, R21, R18 ;  /* 0x00000015101d7223 */ /* 0x020fe20000010012 */
[----:B------:R-:W-:-:S03]  /*2e90*/  FFMA.FTZ R31, R17, R20, R19 ;  /* 0x00000014111f7223 */ /* 0x000fc60000010013 */
[----:B------:R-:W-:Y:S01]  /*2ea0*/  FMUL.FTZ R12, R29, -1.4426950216293334961 ;  /* 0xbfb8aa3b1d0c7820 */ /* 0x000fe20000410000 */
[----:B------:R-:W-:-:S05]  /*2eb0*/  FMUL.FTZ R21, R31, -1.4426950216293334961 ;  /* 0xbfb8aa3b1f157820 */ /* 0x000fca0000410000 */
[----:B------:R-:W1:Y:S01]  /*2ec0*/  MUFU.EX2 R12, R12 ;  /* 0x0000000c000c7308 */ /* 0x000e620000000800 */
[----:B--2---:R-:W-:Y:S01]  /*2ed0*/  IMAD R60, R22, UR8, RZ ;  /* 0x00000008163c7c24 */ /* 0x004fe2000f8e02ff */
[----:B------:R-:W-:Y:S02]  /*2ee0*/  MOV R22, R56 ;  /* 0x0000003800167202 */ /* 0x000fe40000000f00 */
[----:B------:R-:W2:Y:S01]  /*2ef0*/  MUFU.EX2 R21, R21 ;  /* 0x0000001500157308 */ /* 0x000ea20000000800 */
[C---:B------:R-:W-:Y:S02]  /*2f00*/  IMAD R37, R27.reuse, UR9, R60 ;  /* 0x000000091b257c24 */ /* 0x040fe4000f8e023c */
[----:B------:R-:W-:-:S05]  /*2f10*/  IMAD.WIDE.U32 R22, R27, UR8, R22 ;  /* 0x000000081b167c25 */ /* 0x000fca000f8e0016 */
[----:B------:R-:W-:Y:S01]  /*2f20*/  IADD3 R37, PT, PT, R23, R37, RZ ;  /* 0x0000002517257210 */ /* 0x000fe20007ffe0ff */
[----:B-1----:R-:W-:Y:S01]  /*2f30*/  FADD.FTZ R20, R12, 1 ;  /* 0x3f8000000c147421 */ /* 0x002fe20000010000 */
[----:B--2---:R-:W-:-:S05]  /*2f40*/  FADD.FTZ R28, R21, 1 ;  /* 0x3f800000151c7421 */ /* 0x004fca0000010000 */
[----:B------:R-:W1:Y:S08]  /*2f50*/  MUFU.RCP R20, R20 ;  /* 0x0000001400147308 */ /* 0x000e700000001000 */
[----:B------:R-:W2:Y:S01]  /*2f60*/  MUFU.RCP R28, R28 ;  /* 0x0000001c001c7308 */ /* 0x000ea20000001000 */
[----:B-1----:R-:W-:Y:S01]  /*2f70*/  FMUL.FTZ R12, R29, R20 ;  /* 0x000000141d0c7220 */ /* 0x002fe20000410000 */
[----:B0-----:R-:W-:-:S04]  /*2f80*/  LEA R20, P2, R22, UR10, 0x1 ;  /* 0x0000000a16147c11 */ /* 0x001fc8000f8408ff */
[----:B------:R-:W-:Y:S01]  /*2f90*/  LEA.HI.X R21, R22, UR11, R37, 0x1, P2 ;  /* 0x0000000b16157c11 */ /* 0x000fe200090f0c25 */
[----:B--2---:R-:W-:-:S05]  /*2fa0*/  FMUL.FTZ R27, R31, R28 ;  /* 0x0000001c1f1b7220 */ /* 0x004fca0000410000 */
[----:B------:R-:W-:-:S05]  /*2fb0*/  F2FP.BF16.F32.PACK_AB R27, R27, R12 ;  /* 0x0000000c1b1b723e */ /* 0x000fca00000010ff */
[----:B------:R2:W-:Y:S02]  /*2fc0*/  STG.E desc[UR6][R20.64], R27 ;  /* 0x0000001b14007986 */ /* 0x0005e4000c101906 */
.L_x_1923:
[----:B------:R-:W-:Y:S05]  /*2fd0*/  BSYNC.RECONVERGENT B1 ;  /* 0x0000000000017941 */ /* 0x000fea0003800200 */
.L_x_1922:
[----:B------:R-:W-:Y:S04]  /*2fe0*/  BSSY.RECONVERGENT B1, `(.L_x_1924) ;  /* 0x000001e000017945 */ /* 0x000fe80003800200 */
[----:B------:R-:W-:Y:S05]  /*2ff0*/  @P3 BRA `(.L_x_1925) ;  /* 0x0000000000703947 */ /* 0x000fea0003800000 */
[--C-:B--2---:R-:W-:Y:S01]  /*3000*/  FADD.FTZ R21, R14, -R30.reuse ;  /* 0x8000001e0e157221 */ /* 0x104fe20000010000 */
[----:B------:R-:W-:Y:S01]  /*3010*/  FADD.FTZ R39, R39, -R30 ;  /* 0x8000001e27277221 */ /* 0x000fe20000010000 */
[----:B------:R-:W2:Y:S01]  /*3020*/  LDCU.64 UR8, c[0x0][0x3e0] ;  /* 0x00007c00ff0877ac */ /* 0x000ea20008000a00 */
[----:B------:R-:W-:Y:S01]  /*3030*/  MOV R22, R56 ;  /* 0x0000003800167202 */ /* 0x000fe20000000f00 */
[-C--:B0-----:R-:W-:Y:S01]  /*3040*/  FMUL.FTZ R21, R21, R24.reuse ;  /* 0x0000001815157220 */ /* 0x081fe20000410000 */
[----:B------:R-:W-:Y:S01]  /*3050*/  FMUL.FTZ R14, R39, R24 ;  /* 0x00000018270e7220 */ /* 0x000fe20000410000 */
[----:B------:R-:W0:Y:S01]  /*3060*/  LDCU.64 UR10, c[0x0][0x380] ;  /* 0x00007000ff0a77ac */ /* 0x000e220008000a00 */
[----:B------:R-:W-:Y:S01]  /*3070*/  MOV R23, R59 ;  /* 0x0000003b00177202 */ /* 0x000fe20000000f00 */
[----:B-----5:R-:W-:Y:S01]  /*3080*/  FFMA.FTZ R21, R16, R21, R18 ;  /* 0x0000001510157223 */ /* 0x020fe20000010012 */
[----:B-1----:R-:W-:-:S03]  /*3090*/  FFMA.FTZ R28, R17, R14, R19 ;  /* 0x0000000e111c7223 */ /* 0x002fc60000010013 */
[----:B------:R-:W-:Y:S01]  /*30a0*/  FMUL.FTZ R12, R21, -1.4426950216293334961 ;  /* 0xbfb8aa3b150c7820 */ /* 0x000fe20000410000 */
[----:B------:R-:W-:-:S05]  /*30b0*/  FMUL.FTZ R20, R28, -1.4426950216293334961 ;  /* 0xbfb8aa3b1c147820 */ /* 0x000fca0000410000 */
[----:B------:R-:W1:Y:S01]  /*30c0*/  MUFU.EX2 R12, R12 ;  /* 0x0000000c000c7308 */ /* 0x000e620000000800 */
[----:B--2---:R-:W-:-:S03]  /*30d0*/  IMAD R29, R9, UR8, RZ ;  /* 0x00000008091d7c24 */ /* 0x004fc6000f8e02ff */
[----:B------:R-:W2:Y:S01]  /*30e0*/  MUFU.EX2 R20, R20 ;  /* 0x0000001400147308 */ /* 0x000ea20000000800 */
[----:B------:R-:W-:-:S04]  /*30f0*/  IMAD.WIDE.U32 R22, R52, UR8, R22 ;  /* 0x0000000834167c25 */ /* 0x000fc8000f8e0016 */
[----:B------:R-:W-:Y:S02]  /*3100*/  IMAD R31, R52, UR9, R29 ;  /* 0x00000009341f7c24 */ /* 0x000fe4000f8e021d */
[----:B-1----:R-:W-:-:S03]  /*3110*/  FADD.FTZ R14, R12, 1 ;  /* 0x3f8000000c0e7421 */ /* 0x002fc60000010000 */
[----:B------:R-:W-:Y:S01]  /*3120*/  IADD3 R31, PT, PT, R23, R31, RZ ;  /* 0x0000001f171f7210 */ /* 0x000fe20007ffe0ff */
[----:B--2---:R-:W-:Y:S01]  /*3130*/  FADD.FTZ R27, R20, 1 ;  /* 0x3f800000141b7421 */ /* 0x004fe20000010000 */
[C---:B0-----:R-:W-:Y:S01]  /*3140*/  LEA R20, P2, R22.reuse, UR10, 0x1 ;  /* 0x0000000a16147c11 */ /* 0x041fe2000f8408ff */
[----:B------:R-:W0:Y:S08]  /*3150*/  MUFU.RCP R14, R14 ;  /* 0x0000000e000e7308 */ /* 0x000e300000001000 */
[----:B------:R-:W1:Y:S01]  /*3160*/  MUFU.RCP R27, R27 ;  /* 0x0000001b001b7308 */ /* 0x000e620000001000 */
[----:B0-----:R-:W-:Y:S01]  /*3170*/  FMUL.FTZ R12, R21, R14 ;  /* 0x0000000e150c7220 */ /* 0x001fe20000410000 */
[----:B------:R-:W-:Y:S01]  /*3180*/  LEA.HI.X R21, R22, UR11, R31, 0x1, P2 ;  /* 0x0000000b16157c11 */ /* 0x000fe200090f0c1f */
[----:B-1----:R-:W-:-:S05]  /*3190*/  FMUL.FTZ R29, R28, R27 ;  /* 0x0000001b1c1d7220 */ /* 0x002fca0000410000 */
[----:B------:R-:W-:-:S05]  /*31a0*/  F2FP.BF16.F32.PACK_AB R29, R29, R12 ;  /* 0x0000000c1d1d723e */ /* 0x000fca00000010ff */
[----:B------:R3:W-:Y:S02]  /*31b0*/  STG.E desc[UR6][R20.64], R29 ;  /* 0x0000001d14007986 */ /* 0x0007e4000c101906 */
.L_x_1925:
[----:B------:R-:W-:Y:S05]  /*31c0*/  BSYNC.RECONVERGENT B1 ;  /* 0x0000000000017941 */ /* 0x000fea0003800200 */
.L_x_1924:
        /* <DEDUP_REMOVED lines=12> */
[--C-:B------:R-:W-:Y:S01]  /*3290*/  FADD.FTZ R41, R41, -R30.reuse ;  /* 0x8000001e29297221 */ /* 0x100fe20000010000 */
[----:B--23--:R-:W-:Y:S01]  /*32a0*/  FADD.FTZ R21, R32, -R30 ;  /* 0x8000001e20157221 */ /* 0x00cfe20000010000 */
[----:B------:R-:W2:Y:S01]  /*32b0*/  LDCU.64 UR8, c[0x0][0x3e0] ;  /* 0x00007c00ff0877ac */ /* 0x000ea20008000a00 */
[----:B-1----:R-:W-:Y:S01]  /*32c0*/  MOV R20, R56 ;  /* 0x0000003800147202 */ /* 0x002fe20000000f00 */
[-C--:B0-----:R-:W-:Y:S01]  /*32d0*/  FMUL.FTZ R41, R41, R24.reuse ;  /* 0x0000001829297220 */ /* 0x081fe20000410000 */
[----:B------:R-:W-:Y:S01]  /*32e0*/  FMUL.FTZ R14, R21, R24 ;  /* 0x00000018150e7220 */ /* 0x000fe20000410000 */
[----:B------:R-:W0:Y:S01]  /*32f0*/  LDCU.64 UR10, c[0x0][0x380] ;  /* 0x00007000ff0a77ac */ /* 0x000e220008000a00 */
[----:B------:R-:W-:Y:S01]  /*3300*/  MOV R21, R59 ;  /* 0x0000003b00157202 */ /* 0x000fe20000000f00 */
[----:B-----5:R-:W-:Y:S01]  /*3310*/  FFMA.FTZ R41, R16, R41, R18 ;  /* 0x0000002910297223 */ /* 0x020fe20000010012 */
[----:B------:R-:W-:-:S03]  /*3320*/  FFMA.FTZ R28, R17, R14, R19 ;  /* 0x0000000e111c7223 */ /* 0x000fc60000010013 */
        /* <DEDUP_REMOVED lines=11> */
[----:B------:R-:W0:Y:S03]  /*33e0*/  MUFU.RCP R14, R14 ;  /* 0x0000000e000e7308 */ /* 0x000e260000001000 */
[----:B------:R-:W-:-:S05]  /*33f0*/  LEA.HI.X R23, R20, UR11, R23, 0x1, P5 ;  /* 0x0000000b14177c11 */ /* 0x000fca000a8f0c17 */
[----:B------:R-:W1:Y:S01]  /*3400*/  MUFU.RCP R27, R27 ;  /* 0x0000001b001b7308 */ /* 0x000e620000001000 */
[----:B0-----:R-:W-:Y:S01]  /*3410*/  FMUL.FTZ R12, R41, R14 ;  /* 0x0000000e290c7220 */ /* 0x001fe20000410000 */
[----:B-1----:R-:W-:-:S05]  /*3420*/  FMUL.FTZ R25, R28, R27 ;  /* 0x0000001b1c197220 */ /* 0x002fca0000410000 */
[----:B------:R-:W-:-:S05]  /*3430*/  F2FP.BF16.F32.PACK_AB R25, R25, R12 ;  /* 0x0000000c1919723e */ /* 0x000fca00000010ff */
[----:B------:R4:W-:Y:S02]  /*3440*/  STG.E desc[UR6][R22.64], R25 ;  /* 0x0000001916007986 */ /* 0x0009e4000c101906 */
.L_x_1927:
[----:B------:R-:W-:Y:S05]  /*3450*/  BSYNC.RECONVERGENT B1 ;  /* 0x0000000000017941 */ /* 0x000fea0003800200 */
.L_x_1926:
[----:B------:R-:W-:Y:S04]  /*3460*/  BSSY.RECONVERGENT B1, `(.L_x_1928) ;  /* 0x000001e000017945 */ /* 0x000fe80003800200 */
[----:B------:R-:W-:Y:S05]  /*3470*/  @P1 BRA `(.L_x_1929) ;  /* 0x0000000000701947 */ /* 0x000fea0003800000 */
[--C-:B------:R-:W-:Y:S01]  /*3480*/  FADD.FTZ R43, R43, -R30.reuse ;  /* 0x8000001e2b2b7221 */ /* 0x100fe20000010000 */
[----:B--23--:R-:W-:Y:S01]  /*3490*/  FADD.FTZ R21, R34, -R30 ;  /* 0x8000001e22157221 */ /* 0x00cfe20000010000 */
[----:B------:R-:W2:Y:S01]  /*34a0*/  LDCU.64 UR8, c[0x0][0x3e0] ;  /* 0x00007c00ff0877ac */ /* 0x000ea20008000a00 */
[----:B----4-:R-:W-:Y:S01]  /*34b0*/  MOV R22, R56 ;  /* 0x0000003800167202 */ /* 0x010fe20000000f00 */
[-C--:B0-----:R-:W-:Y:S01]  /*34c0*/  FMUL.FTZ R43, R43, R24.reuse ;  /* 0x000000182b2b7220 */ /* 0x081fe20000410000 */
[----:B------:R-:W-:Y:S01]  /*34d0*/  FMUL.FTZ R14, R21, R24 ;  /* 0x00000018150e7220 */ /* 0x000fe20000410000 */
[----:B------:R-:W0:Y:S01]  /*34e0*/  LDCU.64 UR10, c[0x0][0x380] ;  /* 0x00007000ff0a77ac */ /* 0x000e220008000a00 */
[----:B------:R-:W-:Y:S01]  /*34f0*/  MOV R23, R59 ;  /* 0x0000003b00177202 */ /* 0x000fe20000000f00 */
[----:B-----5:R-:W-:Y:S01]  /*3500*/  FFMA.FTZ R43, R16, R43, R18 ;  /* 0x0000002b102b7223 */ /* 0x020fe20000010012 */
[----:B------:R-:W-:-:S03]  /*3510*/  FFMA.FTZ R26, R17, R14, R19 ;  /* 0x0000000e111a7223 */ /* 0x000fc60000010013 */
[----:B------:R-:W-:Y:S01]  /*3520*/  FMUL.FTZ R12, R43, -1.4426950216293334961 ;  /* 0xbfb8aa3b2b0c7820 */ /* 0x000fe20000410000 */
[----:B-1----:R-:W-:-:S05]  /*3530*/  FMUL.FTZ R20, R26, -1.4426950216293334961 ;  /* 0xbfb8aa3b1a147820 */ /* 0x002fca0000410000 */
        /* <DEDUP_REMOVED lines=16> */
.L_x_1929:
[----:B------:R-:W-:Y:S05]  /*3640*/  BSYNC.RECONVERGENT B1 ;  /* 0x0000000000017941 */ /* 0x000fea0003800200 */
.L_x_1928:
[----:B------:R-:W-:Y:S04]  /*3650*/  BSSY.RECONVERGENT B1, `(.L_x_1930) ;  /* 0x000001e000017945 */ /* 0x000fe80003800200 */
[----:B------:R-:W-:Y:S05]  /*3660*/  @P6 BRA `(.L_x_1931) ;  /* 0x0000000000706947 */ /* 0x000fea0003800000 */
[--C-:B0-23--:R-:W-:Y:S01]  /*3670*/  FADD.FTZ R21, R36, -R30.reuse ;  /* 0x8000001e24157221 */ /* 0x10dfe20000010000 */
[----:B------:R-:W-:Y:S01]  /*3680*/  FADD.FTZ R45, R45, -R30 ;  /* 0x8000001e2d2d7221 */ /* 0x000fe20000010000 */
[----:B------:R-:W0:Y:S01]  /*3690*/  LDCU.64 UR8, c[0x0][0x3e0] ;  /* 0x00007c00ff0877ac */ /* 0x000e220008000a00 */
[----:B----4-:R-:W-:Y:S01]  /*36a0*/  MOV R22, R56 ;  /* 0x0000003800167202 */ /* 0x010fe20000000f00 */
[-C--:B------:R-:W-:Y:S01]  /*36b0*/  FMUL.FTZ R21, R21, R24.reuse ;  /* 0x0000001815157220 */ /* 0x080fe20000410000 */
[----:B------:R-:W-:Y:S01]  /*36c0*/  FMUL.FTZ R14, R45, R24 ;  /* 0x000000182d0e7220 */ /* 0x000fe20000410000 */
[----:B------:R-:W2:Y:S01]  /*36d0*/  LDCU.64 UR10, c[0x0][0x380] ;  /* 0x00007000ff0a77ac */ /* 0x000ea20008000a00 */
[----:B------:R-:W-:Y:S01]  /*36e0*/  MOV R23, R59 ;  /* 0x0000003b00177202 */ /* 0x000fe20000000f00 */
[----:B-----5:R-:W-:Y:S01]  /*36f0*/  FFMA.FTZ R21, R16, R21, R18 ;  /* 0x0000001510157223 */ /* 0x020fe20000010012 */
[----:B------:R-:W-:-:S03]  /*3700*/  FFMA.FTZ R26, R17, R14, R19 ;  /* 0x0000000e111a7223 */ /* 0x000fc60000010013 */
[----:B------:R-:W-:Y:S01]  /*3710*/  FMUL.FTZ R12, R21, -1.4426950216293334961 ;  /* 0xbfb8aa3b150c7820 */ /* 0x000fe20000410000 */
[----:B-1----:R-:W-:-:S05]  /*3720*/  FMUL.FTZ R20, R26, -1.4426950216293334961 ;  /* 0xbfb8aa3b1a147820 */ /* 0x002fca0000410000 */
[----:B------:R-:W1:Y:S01]  /*3730*/  MUFU.EX2 R12, R12 ;  /* 0x0000000c000c7308 */ /* 0x000e620000000800 */
[----:B0-----:R-:W-:-:S03]  /*3740*/  IMAD R27, R13, UR8, RZ ;  /* 0x000000080d1b7c24 */ /* 0x001fc6000f8e02ff */
[----:B------:R-:W0:Y:S01]  /*3750*/  MUFU.EX2 R20, R20 ;  /* 0x0000001400147308 */ /* 0x000e220000000800 */
[----:B------:R-:W-:-:S04]  /*3760*/  IMAD.WIDE.U32 R22, R48, UR8, R22 ;  /* 0x0000000830167c25 */ /* 0x000fc8000f8e0016 */
[----:B------:R-:W-:Y:S02]  /*3770*/  IMAD R29, R48, UR9, R27 ;  /* 0x00000009301d7c24 */ /* 0x000fe4000f8e021b */
[----:B-1----:R-:W-:-:S03]  /*3780*/  FADD.FTZ R14, R12, 1 ;  /* 0x3f8000000c0e7421 */ /* 0x002fc60000010000 */
[----:B------:R-:W-:Y:S01]  /*3790*/  IADD3 R29, PT, PT, R23, R29, RZ ;  /* 0x0000001d171d7210 */ /* 0x000fe20007ffe0ff */
[----:B0-----:R-:W-:Y:S01]  /*37a0*/  FADD.FTZ R25, R20, 1 ;  /* 0x3f80000014197421 */ /* 0x001fe20000010000 */
[C---:B--2---:R-:W-:Y:S01]  /*37b0*/  LEA R20, P1, R22.reuse, UR10, 0x1 ;  /* 0x0000000a16147c11 */ /* 0x044fe2000f8208ff */
[----:B------:R-:W0:Y:S08]  /*37c0*/  MUFU.RCP R14, R14 ;  /* 0x0000000e000e7308 */ /* 0x000e300000001000 */
[----:B------:R-:W1:Y:S01]  /*37d0*/  MUFU.RCP R25, R25 ;  /* 0x0000001900197308 */ /* 0x000e620000001000 */
[----:B0-----:R-:W-:Y:S01]  /*37e0*/  FMUL.FTZ R12, R21, R14 ;  /* 0x0000000e150c7220 */ /* 0x001fe20000410000 */
[----:B------:R-:W-:Y:S01]  /*37f0*/  LEA.HI.X R21, R22, UR11, R29, 0x1, P1 ;  /* 0x0000000b16157c11 */ /* 0x000fe200088f0c1d */
[----:B-1----:R-:W-:-:S05]  /*3800*/  FMUL.FTZ R27, R26, R25 ;  /* 0x000000191a1b7220 */ /* 0x002fca0000410000 */
[----:B------:R-:W-:-:S05]  /*3810*/  F2FP.BF16.F32.PACK_AB R27, R27, R12 ;  /* 0x0000000c1b1b723e */ /* 0x000fca00000010ff */
[----:B------:R0:W-:Y:S02]  /*3820*/  STG.E desc[UR6][R20.64], R27 ;  /* 0x0000001b14007986 */ /* 0x0001e4000c101906 */
.L_x_1931:
[----:B------:R-:W-:Y:S05]  /*3830*/  BSYNC.RECONVERGENT B1 ;  /* 0x0000000000017941 */ /* 0x000fea0003800200 */
.L_x_1930:
[----:B------:R-:W-:Y:S04]  /*3840*/  BSSY.RECONVERGENT B1, `(.L_x_1932) ;  /* 0x000001e000017945 */ /* 0x000fe80003800200 */
[----:B------:R-:W-:Y:S05]  /*3850*/  @P2 BRA `(.L_x_1933) ;  /* 0x0000000000702947 */ /* 0x000fea0003800000 */
[--C-:B------:R-:W-:Y:S01]  /*3860*/  FADD.FTZ R47, R47, -R30.reuse ;  /* 0x8000001e2f2f7221 */ /* 0x100fe20000010000 */
[----:B0-23--:R-:W-:Y:S01]  /*3870*/  FADD.FTZ R21, R38, -R30 ;  /* 0x8000001e26157221 */ /* 0x00dfe20000010000 */
[----:B------:R-:W0:Y:S01]  /*3880*/  LDCU.64 UR8, c[0x0][0x3e0] ;  /* 0x00007c00ff0877ac */ /* 0x000e220008000a00 */
[----:B-1----:R-:W-:Y:S01]  /*3890*/  MOV R20, R56 ;  /* 0x0000003800147202 */ /* 0x002fe20000000f00 */
[-C--:B------:R-:W-:Y:S01]  /*38a0*/  FMUL.FTZ R47, R47, R24.reuse ;  /* 0x000000182f2f7220 */ /* 0x080fe20000410000 */
[----:B------:R-:W-:Y:S01]  /*38b0*/  FMUL.FTZ R14, R21, R24 ;  /* 0x00000018150e7220 */ /* 0x000fe20000410000 */
[----:B------:R-:W1:Y:S01]  /*38c0*/  LDCU.64 UR10, c[0x0][0x380] ;  /* 0x00007000ff0a77ac */ /* 0x000e620008000a00 */
[----:B------:R-:W-:Y:S01]  /*38d0*/  MOV R21, R59 ;  /* 0x0000003b00157202 */ /* 0x000fe20000000f00 */
[----:B-----5:R-:W-:Y:S01]  /*38e0*/  FFMA.FTZ R47, R16, R47, R18 ;  /* 0x0000002f102f7223 */ /* 0x020fe20000010012 */
[----:B------:R-:W-:-:S03]  /*38f0*/  FFMA.FTZ R26, R17, R14, R19 ;  /* 0x0000000e111a7223 */ /* 0x000fc60000010013 */
[----:B------:R-:W-:Y:S01]  /*3900*/  FMUL.FTZ R12, R47, -1.4426950216293334961 ;  /* 0xbfb8aa3b2f0c7820 */ /* 0x000fe20000410000 */
[----:B----4-:R-:W-:-:S05]  /*3910*/  FMUL.FTZ R22, R26, -1.4426950216293334961 ;  /* 0xbfb8aa3b1a167820 */ /* 0x010fca0000410000 */
[----:B------:R-:W2:Y:S01]  /*3920*/  MUFU.EX2 R12, R12 ;  /* 0x0000000c000c7308 */ /* 0x000ea20000000800 */
[----:B0-----:R-:W-:-:S03]  /*3930*/  IMAD R23, R15, UR8, RZ ;  /* 0x000000080f177c24 */ /* 0x001fc6000f8e02ff */
[----:B------:R-:W0:Y:S01]  /*3940*/  MUFU.EX2 R22, R22 ;  /* 0x0000001600167308 */ /* 0x000e220000000800 */
[----:B------:R-:W-:-:S04]  /*3950*/  IMAD.WIDE.U32 R20, R46, UR8, R20 ;  /* 0x000000082e147c25 */ /* 0x000fc8000f8e0014 */
[----:B------:R-:W-:Y:S02]  /*3960*/  IMAD R23, R46, UR9, R23 ;  /* 0x000000092e177c24 */ /* 0x000fe4000f8e0217 */
[----:B--2---:R-:W-:-:S03]  /*3970*/  FADD.FTZ R14, R12, 1 ;  /* 0x3f8000000c0e7421 */ /* 0x004fc60000010000 */
[----:B------:R-:W-:Y:S01]  /*3980*/  IADD3 R23, PT, PT, R21, R23, RZ ;  /* 0x0000001715177210 */ /* 0x000fe20007ffe0ff */
[----:B0-----:R-:W-:Y:S01]  /*3990*/  FADD.FTZ R25, R22, 1 ;  /* 0x3f80000016197421 */ /* 0x001fe20000010000 */
[C---:B-1----:R-:W-:Y:S01]  /*39a0*/  LEA R22, P1, R20.reuse, UR10, 0x1 ;  /* 0x0000000a14167c11 */ /* 0x042fe2000f8208ff */
[----:B------:R-:W0:Y:S03]  /*39b0*/  MUFU.RCP R14, R14 ;  /* 0x0000000e000e7308 */ /* 0x000e260000001000 */
[----:B------:R-:W-:-:S05]  /*39c0*/  LEA.HI.X R23, R20, UR11, R23, 0x1, P1 ;  /* 0x0000000b14177c11 */ /* 0x000fca00088f0c17 */
[----:B------:R-:W1:Y:S01]  /*39d0*/  MUFU.RCP R25, R25 ;  /* 0x0000001900197308 */ /* 0x000e620000001000 */
[----:B0-----:R-:W-:Y:S01]  /*39e0*/  FMUL.FTZ R12, R47, R14 ;  /* 0x0000000e2f0c7220 */ /* 0x001fe20000410000 */
[----:B-1----:R-:W-:-:S05]  /*39f0*/  FMUL.FTZ R27, R26, R25 ;  /* 0x000000191a1b7220 */ /* 0x002fca0000410000 */
[----:B------:R-:W-:-:S05]  /*3a00*/  F2FP.BF16.F32.PACK_AB R27, R27, R12 ;  /* 0x0000000c1b1b723e */ /* 0x000fca00000010ff */
[----:B------:R0:W-:Y:S02]  /*3a10*/  STG.E desc[UR6][R22.64], R27 ;  /* 0x0000001b16007986 */ /* 0x0001e4000c101906 */
.L_x_1933:
[----:B------:R-:W-:Y:S05]  /*3a20*/  BSYNC.RECONVERGENT B1 ;  /* 0x0000000000017941 */ /* 0x000fea0003800200 */
.L_x_1932:
        /* <DEDUP_REMOVED lines=30> */
.L_x_1935:
[----:B------:R-:W-:Y:S05]  /*3c10*/  BSYNC.RECONVERGENT B1 ;  /* 0x0000000000017941 */ /* 0x000fea0003800200 */
.L_x_1934:
[----:B------:R-:W-:Y:S05]  /*3c20*/  @P4 BRA `(.L_x_1921) ;  /* 0x00000000006c4947 */ /* 0x000fea0003800000 */
[--C-:B------:R-:W-:Y:S01]  /*3c30*/  FADD.FTZ R51, R51, -R30.reuse ;  /* 0x8000001e33337221 */ /* 0x100fe20000010000 */
[----:B0-23--:R-:W-:Y:S01]  /*3c40*/  FADD.FTZ R21, R42, -R30 ;  /* 0x8000001e2a157221 */ /* 0x00dfe20000010000 */
[----:B------:R-:W1:Y:S01]  /*3c50*/  LDCU.64 UR4, c[0x0][0x3e0] ;  /* 0x00007c00ff0477ac */ /* 0x000e620008000a00 */
[----:B------:R-:W-:Y:S01]  /*3c60*/  MOV R57, R59 ;  /* 0x0000003b00397202 */ /* 0x000fe20000000f00 */
[-C--:B------:R-:W-:Y:S01]  /*3c70*/  FMUL.FTZ R51, R51, R24.reuse ;  /* 0x0000001833337220 */ /* 0x080fe20000410000 */
[----:B------:R-:W-:Y:S01]  /*3c80*/  FMUL.FTZ R24, R21, R24 ;  /* 0x0000001815187220 */ /* 0x000fe20000410000 */
[----:B------:R-:W0:Y:S02]  /*3c90*/  LDCU.64 UR8, c[0x0][0x380] ;  /* 0x00007000ff0877ac */ /* 0x000e240008000a00 */
[----:B-----5:R-:W-:Y:S01]  /*3ca0*/  FFMA.FTZ R51, R16, R51, R18 ;  /* 0x0000003310337223 */ /* 0x020fe20000010012 */
[----:B------:R-:W-:-:S03]  /*3cb0*/  FFMA.FTZ R19, R17, R24, R19 ;  /* 0x0000001811137223 */ /* 0x000fc60000010013 */
[----:B------:R-:W-:Y:S01]  /*3cc0*/  FMUL.FTZ R12, R51, -1.4426950216293334961 ;  /* 0xbfb8aa3b330c7820 */ /* 0x000fe20000410000 */
[----:B------:R-:W-:-:S05]  /*3cd0*/  FMUL.FTZ R16, R19, -1.4426950216293334961 ;  /* 0xbfb8aa3b13107820 */ /* 0x000fca0000410000 */
[----:B------:R-:W2:Y:S01]  /*3ce0*/  MUFU.EX2 R12, R12 ;  /* 0x0000000c000c7308 */ /* 0x000ea20000000800 */
[----:B-1----:R-:W-:-:S03]  /*3cf0*/  IMAD R20, R35, UR4, RZ ;  /* 0x0000000423147c24 */ /* 0x002fc6000f8e02ff */
[----:B------:R-:W1:Y:S01]  /*3d00*/  MUFU.EX2 R16, R16 ;  /* 0x0000001000107308 */ /* 0x000e620000000800 */
[----:B------:R-:W-:-:S04]  /*3d10*/  IMAD.WIDE.U32 R56, R7, UR4, R56 ;  /* 0x0000000407387c25 */ /* 0x000fc8000f8e0038 */
[----:B------:R-:W-:Y:S02]  /*3d20*/  IMAD R17, R7, UR5, R20 ;  /* 0x0000000507117c24 */ /* 0x000fe4000f8e0214 */
[----:B--2---:R-:W-:-:S03]  /*3d30*/  FADD.FTZ R14, R12, 1 ;  /* 0x3f8000000c0e7421 */ /* 0x004fc60000010000 */
[----:B------:R-:W-:Y:S01]  /*3d40*/  IADD3 R17, PT, PT, R57, R17, RZ ;  /* 0x0000001139117210 */ /* 0x000fe20007ffe0ff */
[----:B-1----:R-:W-:Y:S01]  /*3d50*/  FADD.FTZ R18, R16, 1 ;  /* 0x3f80000010127421 */ /* 0x002fe20000010000 */
        /* <DEDUP_REMOVED lines=8> */
.L_x_1921:
[----:B------:R-:W-:Y:S05]  /*3de0*/  BSYNC.RECONVERGENT B0 ;  /* 0x0000000000007941 */ /* 0x000fea0003800200 */
.L_x_1905:
[----:B------:R-:W1:Y:S01]  /*3df0*/  LDCU UR4, c[0x0][0x3f8] ;  /* 0x00007f00ff0477ac */ /* 0x000e620008000800 */
[----:B------:R-:W-:Y:S02]  /*3e00*/  IADD3 R8, PT, PT, R5, R8, RZ ;  /* 0x0000000805087210 */ /* 0x000fe40007ffe0ff */
[----:B------:R-:W-:Y:S01]  /*3e10*/  IADD3 R6, PT, PT, R6, 0x1, RZ ;  /* 0x0000000106067810 */ /* 0x000fe20007ffe0ff */
[----:B------:R-:W1:Y:S02]  /*3e20*/  LDCU UR5, c[0x0][0x3c8] ;  /* 0x00007900ff0577ac */ /* 0x000e640008000800 */
[----:B-1----:R-:W-:-:S06]  /*3e30*/  UIMAD UR4, UR4, UR5, URZ ;  /* 0x00000005040472a4 */ /* 0x002fcc000f8e02ff */
[----:B------:R-:W-:-:S13]  /*3e40*/  ISETP.GE.AND P1, PT, R8, UR4, PT ;  /* 0x0000000408007c0c */ /* 0x000fda000bf26270 */
[----:B------:R-:W-:Y:S05]  /*3e50*/  @!P1 BRA `(.L_x_1936) ;  /* 0xffffffc4000c9947 */ /* 0x000fea000383ffff */
[----:B------:R-:W-:Y:S05]  /*3e60*/  EXIT ;  /* 0x000000000000794d */ /* 0x000fea0003800000 */
.L_x_1937:
        /* <DEDUP_REMOVED lines=9> */
.L_x_4530:


//--------------------- .text._Z35group_norm_nhwc_fwd_one_pass_kernelI11Bf16IOFp32WLi256ELi56ELi448EEv26Group_norm_nhwc_fwd_params --------------------------
	.section	.text._Z35group_norm_nhwc_fwd_one_pass_kernelI11Bf16IOFp32WLi256ELi56ELi448EEv26Group_norm_nhwc_fwd_params,"ax",@progbits
	.align	128
        .global         _Z35group_norm_nhwc_fwd_one_pass_kernelI11Bf16IOFp32WLi256ELi56ELi448EEv26Group_norm_nhwc_fwd_params
        .type           _Z35group_norm_nhwc_fwd_one_pass_kernelI11Bf16IOFp32WLi256ELi56ELi448EEv26Group_norm_nhwc_fwd_params,@function
        .size           _Z35group_norm_nhwc_fwd_one_pass_kernelI11Bf16IOFp32WLi256ELi56ELi448EEv26Group_norm_nhwc_fwd_params,(.L_x_4531 - _Z35group_norm_nhwc_fwd_one_pass_kernelI11Bf16IOFp32WLi256ELi56ELi448EEv26Group_norm_nhwc_fwd_params)
        .other          _Z35group_norm_nhwc_fwd_one_pass_kernelI11Bf16IOFp32WLi256ELi56ELi448EEv26Group_norm_nhwc_fwd_params,@"STO_CUDA_ENTRY STV_DEFAULT"
_Z35group_norm_nhwc_fwd_one_pass_kernelI11Bf16IOFp32WLi256ELi56ELi448EEv26Group_norm_nhwc_fwd_params:
.text._Z35group_norm_nhwc_fwd_one_pass_kernelI11Bf16IOFp32WLi256ELi56ELi448EEv26Group_norm_nhwc_fwd_params:
        /* <DEDUP_REMOVED lines=10> */
[----:B------:R-:W-:Y:S01]  /*00a0*/  MOV R8, R0 ;  /* 0x0000000000087202 */ /* 0x000fe20000000f00 */
[----:B------:R-:W3:Y:S01]  /*00b0*/  S2R R3, SR_CTAID.X ;  /* 0x0000000000037919 */ /* 0x000ee20000002500 */
[----:B------:R-:W4:Y:S05]  /*00c0*/  LDCU.64 UR6, c[0x0][0x388] ;  /* 0x00007100ff0677ac */ /* 0x000f2a0008000a00 */
[----:B------:R-:W2:Y:S01]  /*00d0*/  LDC R7, c[0x0][0x370] ;  /* 0x0000dc00ff077b82 */ /* 0x000ea20000000800 */
[----:B----4-:R-:W-:-:S02]  /*00e0*/  ISETP.NE.U32.AND P1, PT, RZ, UR6, PT ;  /* 0x00000006ff007c0c */ /* 0x010fc4000bf25070 */
[C---:B0-----:R-:W-:Y:S02]  /*00f0*/  LOP3.LUT R4, R2.reuse, 0xffff, RZ, 0xc0, !PT ;  /* 0x0000ffff02047812 */ /* 0x041fe400078ec0ff */
[----:B---3--:R-:W-:-:S03]  /*0100*/  LOP3.LUT P0, RZ, R2, R3, RZ, 0xfc, !PT ;  /* 0x0000000302ff7212 */ /* 0x008fc6000780fcff */
[----:B------:R-:W-:Y:S01]  /*0110*/  IMAD R4, R4, 0x925, RZ ;  /* 0x0000092504047824 */ /* 0x000fe200078e02ff */
[----:B------:R-:W-:Y:S01]  /*0120*/  ISETP.NE.AND.EX P0, PT, RZ, UR7, !P0, P1 ;  /* 0x00000007ff007c0c */ /* 0x000fe2000c705310 */
[----:B------:R-:W0:Y:S03]  /*0130*/  LDCU.64 UR6, c[0x0][0x358] ;  /* 0x00006b00ff0677ac */ /* 0x000e260008000a00 */
[----:B------:R-:W-:Y:S02]  /*0140*/  SHF.R.U32.HI R6, RZ, 0x10, R4 ;  /* 0x00000010ff067819 */ /* 0x000fe40000011604 */
[----:B------:R-:W3:Y:S02]  /*0150*/  S2R R4, SR_LANEID ;  /* 0x0000000000047919 */ /* 0x000ee40000000000 */
[----:B------:R-:W-:Y:S01]  /*0160*/  PRMT R14, R6, 0x9910, RZ ;  /* 0x00009910060e7816 */ /* 0x000fe200000000ff */
[----:B-1----:R-:W-:-:S02]  /*0170*/  IMAD R96, R3, UR4, R6 ;  /* 0x0000000403607c24 */ /* 0x002fc4000f8e0206 */
[----:B------:R-:W-:Y:S02]  /*0180*/  HFMA2 R6, -RZ, RZ, 0, 0 ;  /* 0x00000000ff067431 */ /* 0x000fe400000001ff */
[----:B------:R-:W-:Y:S01]  /*0190*/  IMAD R14, R14, 0x1c, RZ ;  /* 0x0000001c0e0e7824 */ /* 0x000fe200078e02ff */
[C---:B------:R-:W-:Y:S02]  /*01a0*/  IADD3 R94, PT, PT, R96.reuse, 0x10, RZ ;  /* 0x00000010605e7810 */ /* 0x040fe40007ffe0ff */
[C---:B------:R-:W-:Y:S02]  /*01b0*/  IADD3 R92, PT, PT, R96.reuse, 0x20, RZ ;  /* 0x00000020605c7810 */ /* 0x040fe40007ffe0ff */
[----:B------:R-:W-:Y:S02]  /*01c0*/  IADD3 R14, PT, PT, RZ, -R14, RZ ;  /* 0x8000000eff0e7210 */ /* 0x000fe40007ffe0ff */
[----:B------:R-:W-:Y:S02]  /*01d0*/  IADD3 R90, PT, PT, R96, 0x30, RZ ;  /* 0x00000030605a7810 */ /* 0x000fe40007ffe0ff */
[----:B------:R-:W-:-:S02]  /*01e0*/  PRMT R37, R14, 0x7710, RZ ;  /* 0x000077100e257816 */ /* 0x000fc400000000ff */
[C---:B------:R-:W-:Y:S02]  /*01f0*/  IADD3 R88, PT, PT, R96.reuse, 0x40, RZ ;  /* 0x0000004060587810 */ /* 0x040fe40007ffe0ff */
[C---:B------:R-:W-:Y:S02]  /*0200*/  IADD3 R86, PT, PT, R96.reuse, 0x50, RZ ;  /* 0x0000005060567810 */ /* 0x040fe40007ffe0ff */
[C---:B------:R-:W-:Y:S02]  /*0210*/  IADD3 R84, PT, PT, R96.reuse, 0x60, RZ ;  /* 0x0000006060547810 */ /* 0x040fe40007ffe0ff */
[C---:B------:R-:W-:Y:S02]  /*0220*/  IADD3 R82, PT, PT, R96.reuse, 0x70, RZ ;  /* 0x0000007060527810 */ /* 0x040fe40007ffe0ff */
[C---:B------:R-:W-:Y:S02]  /*0230*/  IADD3 R80, PT, PT, R96.reuse, 0x80, RZ ;  /* 0x0000008060507810 */ /* 0x040fe40007ffe0ff */
[----:B------:R-:W-:-:S02]  /*0240*/  IADD3 R78, PT, PT, R96, 0x90, RZ ;  /* 0x00000090604e7810 */ /* 0x000fc40007ffe0ff */
[C---:B------:R-:W-:Y:S02]  /*0250*/  IADD3 R76, PT, PT, R96.reuse, 0xa0, RZ ;  /* 0x000000a0604c7810 */ /* 0x040fe40007ffe0ff */
[C---:B------:R-:W-:Y:S02]  /*0260*/  IADD3 R74, PT, PT, R96.reuse, 0xb0, RZ ;  /* 0x000000b0604a7810 */ /* 0x040fe40007ffe0ff */
[C---:B------:R-:W-:Y:S02]  /*0270*/  IADD3 R72, PT, PT, R96.reuse, 0xc0, RZ ;  /* 0x000000c060487810 */ /* 0x040fe40007ffe0ff */
[C---:B------:R-:W-:Y:S02]  /*0280*/  IADD3 R10, PT, PT, R96.reuse, 0xd0, RZ ;  /* 0x000000d0600a7810 */ /* 0x040fe40007ffe0ff */
[C---:B------:R-:W-:Y:S02]  /*0290*/  IADD3 R11, PT, PT, R96.reuse, 0xe0, RZ ;  /* 0x000000e0600b7810 */ /* 0x040fe40007ffe0ff */
[----:B------:R-:W-:-:S02]  /*02a0*/  IADD3 R12, PT, PT, R96, 0xf0, RZ ;  /* 0x000000f0600c7810 */ /* 0x000fc40007ffe0ff */
[----:B------:R-:W-:Y:S02]  /*02b0*/  IADD3 R14, PT, PT, R37, R2, RZ ;  /* 0x00000002250e7210 */ /* 0x000fe40007ffe0ff */
[----:B------:R-:W-:Y:S02]  /*02c0*/  SHF.R.S32.HI R9, RZ, 0x1f, R96 ;  /* 0x0000001fff097819 */ /* 0x000fe40000011460 */
[----:B------:R-:W-:Y:S02]  /*02d0*/  SHF.R.S32.HI R13, RZ, 0x1f, R94 ;  /* 0x0000001fff0d7819 */ /* 0x000fe4000001145e */
        /* <DEDUP_REMOVED lines=14> */
[----:B0-23--:R-:W-:-:S07]  /*03c0*/  SHF.L.U32 R14, R14, 0x1, RZ ;  /* 0x000000010e0e7819 */ /* 0x00dfce00000006ff */
.L_x_2013:
[----:B01-34-:R-:W0:Y:S01]  /*03d0*/  LDC R43, c[0x0][0x3f8] ;  /* 0x0000fe00ff2b7b82 */ /* 0x01be220000000800 */
[----:B------:R-:W1:Y:S01]  /*03e0*/  LDCU.64 UR4, c[0x0][0x3e8] ;  /* 0x00007d00ff0477ac */ /* 0x000e620008000a00 */
[----:B------:R-:W-:Y:S01]  /*03f0*/  LOP3.LUT R103, R14, 0xffff, RZ, 0xc0, !PT ;  /* 0x0000ffff0e677812 */ /* 0x000fe200078ec0ff */
[----:B------:R-:W2:Y:S01]  /*0400*/  LDCU.64 UR8, c[0x0][0x3f0] ;  /* 0x00007e00ff0877ac */ /* 0x000ea20008000a00 */
[----:B-1----:R-:W-:Y:S02]  /*0410*/  ISETP.GE.U32.AND P4, PT, R94, UR4, PT ;  /* 0x000000045e007c0c */ /* 0x002fe4000bf86070 */
[----:B------:R-:W-:Y:S02]  /*0420*/  ISETP.GE.U32.AND P5, PT, R92, UR4, PT ;  /* 0x000000045c007c0c */ /* 0x000fe4000bfa6070 */
[----:B------:R-:W-:Y:S02]  /*0430*/  ISETP.GE.AND.EX P4, PT, R13, UR5, PT, P4 ;  /* 0x000000050d007c0c */ /* 0x000fe4000bf86340 */
[----:B0----5:R-:W-:-:S02]  /*0440*/  IABS R39, R43 ;  /* 0x0000002b00277213 */ /* 0x021fc40000000000 */
[----:B------:R-:W-:Y:S02]  /*0450*/  ISETP.GE.AND.EX P5, PT, R15, UR5, PT, P5 ;  /* 0x000000050f007c0c */ /* 0x000fe4000bfa6350 */
[----:B------:R-:W0:Y:S07]  /*0460*/  I2F.RP R16, R39 ;  /* 0x0000002700107306 */ /* 0x000e2e0000209400 */
[----:B------:R-:W1:Y:S01]  /*0470*/  @!P4 LDC.64 R44, c[0x0][0x3e0] ;  /* 0x0000f800ff2ccb82 */ /* 0x000e620000000a00 */
[----:B0-----:R-:W0:Y:S07]  /*0480*/  MUFU.RCP R16, R16 ;  /* 0x0000001000107308 */ /* 0x001e2e0000001000 */
[----:B------:R-:W3:Y:S01]  /*0490*/  @!P4 LDC.64 R48, c[0x0][0x390] ;  /* 0x0000e400ff30cb82 */ /* 0x000ee20000000a00 */
[----:B0-----:R-:W-:-:S04]  /*04a0*/  IADD3 R36, PT, PT, R16, 0xffffffe, RZ ;  /* 0x0ffffffe10247810 */ /* 0x001fc80007ffe0ff */
[----:B------:R0:W4:Y:S02]  /*04b0*/  F2I.FTZ.U32.TRUNC.NTZ R37, R36 ;  /* 0x0000002400257305 */ /* 0x000124000021f000 */
[----:B0-----:R-:W-:Y:S02]  /*04c0*/  MOV R36, RZ ;  /* 0x000000ff00247202 */ /* 0x001fe40000000f00 */
[----:B----4-:R-:W-:-:S05]  /*04d0*/  IADD3 R18, PT, PT, RZ, -R37, RZ ;  /* 0x80000025ff127210 */ /* 0x010fca0007ffe0ff */
[----:B------:R-:W-:Y:S01]  /*04e0*/  IMAD R41, R18, R39, RZ ;  /* 0x0000002712297224 */ /* 0x000fe200078e02ff */
[----:B------:R-:W-:-:S03]  /*04f0*/  IABS R18, R8 ;  /* 0x0000000800127213 */ /* 0x000fc60000000000 */
[----:B------:R-:W-:-:S06]  /*0500*/  IMAD.HI.U32 R37, R37, R41, R36 ;  /* 0x0000002925257227 */ /* 0x000fcc00078e0024 */
[----:B------:R-:W-:-:S05]  /*0510*/  IMAD.HI.U32 R37, R37, R18, RZ ;  /* 0x0000001225257227 */ /* 0x000fca00078e00ff */
[----:B------:R-:W-:-:S05]  /*0520*/  IADD3 R16, PT, PT, -R37, RZ, RZ ;  /* 0x000000ff25107210 */ /* 0x000fca0007ffe1ff */
[----:B------:R-:W-:-:S05]  /*0530*/  IMAD R16, R39, R16, R18 ;  /* 0x0000001027107224 */ /* 0x000fca00078e0212 */
[----:B------:R-:W-:-:S13]  /*0540*/  ISETP.GT.U32.AND P2, PT, R39, R16, PT ;  /* 0x000000102700720c */ /* 0x000fda0003f44070 */
[-C--:B------:R-:W-:Y:S02]  /*0550*/  @!P2 IADD3 R16, PT, PT, R16, -R39.reuse, RZ ;  /* 0x800000271010a210 */ /* 0x080fe40007ffe0ff */
[----:B------:R-:W-:Y:S02]  /*0560*/  @!P2 IADD3 R37, PT, PT, R37, 0x1, RZ ;  /* 0x000000012525a810 */ /* 0x000fe40007ffe0ff */
[----:B------:R-:W-:Y:S02]  /*0570*/  ISETP.GE.U32.AND P1, PT, R16, R39, PT ;  /* 0x000000271000720c */ /* 0x000fe40003f26070 */
[----:B------:R-:W-:Y:S02]  /*0580*/  LOP3.LUT R16, R8, R43, RZ, 0x3c, !PT ;  /* 0x0000002b08107212 */ /* 0x000fe400078e3cff */
[----:B------:R-:W-:Y:S02]  /*0590*/  ISETP.NE.AND P2, PT, R43, RZ, PT ;  /* 0x000000ff2b00720c */ /* 0x000fe40003f45270 */
[----:B------:R-:W-:-:S07]  /*05a0*/  ISETP.GE.AND P3, PT, R16, RZ, PT ;  /* 0x000000ff1000720c */ /* 0x000fce0003f66270 */
[----:B------:R-:W-:-:S04]  /*05b0*/  @P1 IADD3 R37, PT, PT, R37, 0x1, RZ ;  /* 0x0000000125251810 */ /* 0x000fc80007ffe0ff */
[----:B------:R-:W-:-:S04]  /*05c0*/  MOV R39, R37 ;  /* 0x0000002500277202 */ /* 0x000fc80000000f00 */
[----:B------:R-:W-:Y:S02]  /*05d0*/  @!P3 IADD3 R39, PT, PT, -R39, RZ, RZ ;  /* 0x000000ff2727b210 */ /* 0x000fe40007ffe1ff */
[----:B------:R-:W-:Y:S02]  /*05e0*/  @!P2 LOP3.LUT R39, RZ, R43, RZ, 0x33, !PT ;  /* 0x0000002bff27a212 */ /* 0x000fe400078e33ff */
[----:B------:R-:W-:Y:S02]  /*05f0*/  ISETP.GE.U32.AND P3, PT, R90, UR4, PT ;  /* 0x000000045a007c0c */ /* 0x000fe4000bf66070 */
[----:B------:R-:W-:Y:S02]  /*0600*/  IADD3 R37, PT, PT, -R39, RZ, RZ ;  /* 0x000000ff27257210 */ /* 0x000fe40007ffe1ff */
[----:B------:R-:W-:Y:S02]  /*0610*/  SHF.R.S32.HI R16, RZ, 0x1f, R39 ;  /* 0x0000001fff107819 */ /* 0x000fe40000011427 */
[----:B------:R-:W-:Y:S01]  /*0620*/  ISETP.GE.AND.EX P3, PT, R17, UR5, PT, P3 ;  /* 0x0000000511007c0c */ /* 0x000fe2000bf66330 */
[----:B------:R-:W-:Y:S01]  /*0630*/  IMAD R98, R43, R37, R8 ;  /* 0x000000252b627224 */ /* 0x000fe200078e0208 */
[----:B------:R-:W-:Y:S01]  /*0640*/  ISETP.GE.U32.AND P2, PT, R86, UR4, PT ;  /* 0x0000000456007c0c */ /* 0x000fe2000bf46070 */
[----:B--2---:R-:W-:Y:S01]  /*0650*/  IMAD R16, R16, UR8, RZ ;  /* 0x0000000810107c24 */ /* 0x004fe2000f8e02ff */
[----:B------:R-:W0:Y:S01]  /*0660*/  @!P5 LDC.64 R36, c[0x0][0x3e0] ;  /* 0x0000f800ff24db82 */ /* 0x000e220000000a00 */
[----:B------:R-:W-:Y:S01]  /*0670*/  IMAD R98, R98, 0x38, RZ ;  /* 0x0000003862627824 */ /* 0x000fe200078e02ff */
[----:B------:R-:W-:Y:S01]  /*0680*/  ISETP.GE.AND.EX P2, PT, R21, UR5, PT, P2 ;  /* 0x0000000515007c0c */ /* 0x000fe2000bf46320 */
[----:B------:R-:W-:-:S02]  /*0690*/  IMAD R101, R39, UR9, R16 ;  /* 0x0000000927657c24 */ /* 0x000fc4000f8e0210 */
[----:B-1----:R-:W-:Y:S01]  /*06a0*/  @!P4 IMAD R16, R13, R44, RZ ;  /* 0x0000002c0d10c224 */ /* 0x002fe200078e02ff */
[----:B------:R-:W-:Y:S02]  /*06b0*/  IADD3 R102, P1, PT, R98, R103, RZ ;  /* 0x0000006762667210 */ /* 0x000fe40007f3e0ff */
[----:B------:R-:W1:Y:S01]  /*06c0*/  @!P5 LDC.64 R42, c[0x0][0x390] ;  /* 0x0000e400ff2adb82 */ /* 0x000e620000000a00 */
[----:B------:R-:W-:Y:S01]  /*06d0*/  @!P4 IMAD R45, R94, R45, R16 ;  /* 0x0000002d5e2dc224 */ /* 0x000fe200078e0210 */
[----:B------:R-:W-:Y:S02]  /*06e0*/  LEA.HI.X.SX32 R103, R98, RZ, 0x1, P1 ;  /* 0x000000ff62677211 */ /* 0x000fe400008f0eff */
[----:B------:R-:W-:Y:S01]  /*06f0*/  ISETP.GE.U32.AND P1, PT, R88, UR4, PT ;  /* 0x0000000458007c0c */ /* 0x000fe2000bf26070 */
[----:B------:R-:W-:-:S03]  /*0700*/  IMAD.WIDE.U32 R102, R39, UR8, R102 ;  /* 0x0000000827667c25 */ /* 0x000fc6000f8e0066 */
[----:B------:R-:W2:Y:S01]  /*0710*/  @!P3 LDC.64 R40, c[0x0][0x3e0] ;  /* 0x0000f800ff28bb82 */ /* 0x000ea20000000a00 */
[----:B------:R-:W-:Y:S02]  /*0720*/  ISETP.GE.AND.EX P1, PT, R19, UR5, PT, P1 ;  /* 0x0000000513007c0c */ /* 0x000fe4000bf26310 */
[----:B------:R-:W-:Y:S02]  /*0730*/  IADD3 R101, PT, PT, R103, R101, RZ ;  /* 0x0000006567657210 */ /* 0x000fe40007ffe0ff */
[----:B------:R-:W-:-:S03]  /*0740*/  @!P4 MOV R100, R102 ;  /* 0x000000660064c202 */ /* 0x000fc60000000f00 */
[----:B------:R-:W4:Y:S01]  /*0750*/  @!P3 LDC.64 R46, c[0x0][0x390] ;  /* 0x0000e400ff2ebb82 */ /* 0x000f220000000a00 */
[----:B0-----:R-:W-:Y:S02]  /*0760*/  @!P5 IMAD R18, R15, R36, RZ ;  /* 0x000000240f12d224 */ /* 0x001fe400078e02ff */
[----:B------:R-:W-:Y:S01]  /*0770*/  @!P4 IMAD.WIDE.U32 R38, R94, R44, R100 ;  /* 0x0000002c5e26c225 */ /* 0x000fe200078e0064 */
[----:B------:R-:W-:-:S03]  /*0780*/  @!P5 MOV R44, R102 ;  /* 0x00000066002cd202 */ /* 0x000fc60000000f00 */
[----:B------:R-:W-:Y:S01]  /*0790*/  @!P5 IMAD R51, R92, R37, R18 ;  /* 0x000000255c33d224 */ /* 0x000fe200078e0212 */
[----:B------:R-:W-:Y:S02]  /*07a0*/  @!P4 IADD3 R16, PT, PT, R39, R45, RZ ;  /* 0x0000002d2710c210 */ /* 0x000fe40007ffe0ff */
[C---:B---3--:R-:W-:Y:S02]  /*07b0*/  @!P4 LEA R48, P6, R38.reuse, R48, 0x1 ;  /* 0x000000302630c211 */ /* 0x048fe400078c08ff */
[----:B------:R-:W-:Y:S02]  /*07c0*/  @!P5 MOV R45, R101 ;  /* 0x00000065002dd202 */ /* 0x000fe40000000f00 */
[----:B------:R-:W-:Y:S02]  /*07d0*/  @!P4 LEA.HI.X R49, R38, R49, R16, 0x1, P6 ;  /* 0x000000312631c211 */ /* 0x000fe400030f0c10 */
[----:B------:R-:W-:Y:S01]  /*07e0*/  MOV R16, RZ ;  /* 0x000000ff00107202 */ /* 0x000fe20000000f00 */
[----:B------:R-:W-:Y:S01]  /*07f0*/  @!P5 IMAD.WIDE.U32 R36, R92, R36, R44 ;  /* 0x000000245c24d225 */ /* 0x000fe200078e002c */
[----:B------:R-:W0:Y:S04]  /*0800*/  @!P1 LDC.64 R38, c[0x0][0x3e0] ;  /* 0x0000f800ff269b82 */ /* 0x000e280000000a00 */
[----:B------:R3:W5:Y:S01]  /*0810*/  @!P4 LDG.E R16, desc[UR6][R48.64] ;  /* 0x000000063010c981 */ /* 0x000762000c1e1900 */
[----:B------:R-:W-:Y:S01]  /*0820*/  ISETP.GE.U32.AND P4, PT, R84, UR4, PT ;  /* 0x0000000454007c0c */ /* 0x000fe2000bf86070 */
[----:B--2---:R-:W-:Y:S01]  /*0830*/  @!P3 IMAD R20, R17, R40, RZ ;  /* 0x000000281114b224 */ /* 0x004fe200078e02ff */
[----:B------:R-:W-:Y:S01]  /*0840*/  @!P5 IADD3 R18, PT, PT, R37, R51, RZ ;  /* 0x000000332512d210 */ /* 0x000fe20007ffe0ff */
[----:B------:R-:W2:Y:S01]  /*0850*/  @!P2 LDC.64 R44, c[0x0][0x3e0] ;  /* 0x0000f800ff2cab82 */ /* 0x000ea20000000a00 */
[----:B------:R-:W-:-:S02]  /*0860*/  ISETP.GE.AND.EX P4, PT, R23, UR5, PT, P4 ;  /* 0x0000000517007c0c */ /* 0x000fc4000bf86340 */
[C---:B-1----:R-:W-:Y:S02]  /*0870*/  @!P5 LEA R50, P6, R36.reuse, R42, 0x1 ;  /* 0x0000002a2432d211 */ /* 0x042fe400078c08ff */
[----:B---3--:R-:W-:Y:S02]  /*0880*/  @!P3 MOV R48, R102 ;  /* 0x000000660030b202 */ /* 0x008fe40000000f00 */
[----:B------:R-:W-:Y:S02]  /*0890*/  @!P3 MOV R49, R101 ;  /* 0x000000650031b202 */ /* 0x000fe40000000f00 */
[----:B------:R-:W-:Y:S01]  /*08a0*/  @!P5 LEA.HI.X R51, R36, R43, R18, 0x1, P6 ;  /* 0x0000002b2433d211 */ /* 0x000fe200030f0c12 */
[C---:B------:R-:W-:Y:S01]  /*08b0*/  @!P3 IMAD R43, R90.reuse, R41, R20 ;  /* 0x000000295a2bb224 */ /* 0x040fe200078e0214 */
[----:B------:R-:W1:Y:S01]  /*08c0*/  @!P1 LDC.64 R36, c[0x0][0x390] ;  /* 0x0000e400ff249b82 */ /* 0x000e620000000a00 */
[----:B------:R-:W-:Y:S01]  /*08d0*/  @!P3 IMAD.WIDE.U32 R48, R90, R40, R48 ;  /* 0x000000285a30b225 */ /* 0x000fe200078e0030 */
[----:B------:R-:W-:-:S04]  /*08e0*/  MOV R20, RZ ;  /* 0x000000ff00147202 */ /* 0x000fc80000000f00 */
[----:B------:R-:W-:Y:S02]  /*08f0*/  @!P3 IADD3 R18, PT, PT, R49, R43, RZ ;  /* 0x0000002b3112b210 */ /* 0x000fe40007ffe0ff */
[----:B------:R-:W3:Y:S01]  /*0900*/  @!P4 LDC.64 R42, c[0x0][0x3e0] ;  /* 0x0000f800ff2acb82 */ /* 0x000ee20000000a00 */
[----:B------:R2:W5:Y:S01]  /*0910*/  @!P5 LDG.E R20, desc[UR6][R50.64] ;  /* 0x000000063214d981 */ /* 0x000562000c1e1900 */
[----:B----4-:R-:W-:Y:S01]  /*0920*/  @!P3 LEA R46, P6, R48, R46, 0x1 ;  /* 0x0000002e302eb211 */ /* 0x010fe200078c08ff */
[----:B0-----:R-:W-:Y:S01]  /*0930*/  @!P1 IMAD R22, R19, R38, RZ ;  /* 0x0000002613169224 */ /* 0x001fe200078e02ff */
[----:B------:R-:W-:Y:S02]  /*0940*/  ISETP.GE.U32.AND P5, PT, R82, UR4, PT ;  /* 0x0000000452007c0c */ /* 0x000fe4000bfa6070 */
[----:B------:R-:W-:Y:S01]  /*0950*/  MOV R73, RZ ;  /* 0x000000ff00497202 */ /* 0x000fe20000000f00 */
[----:B------:R-:W-:Y:S01]  /*0960*/  @!P1 IMAD R39, R88, R39, R22 ;  /* 0x0000002758279224 */ /* 0x000fe200078e0216 */
[----:B------:R-:W0:Y:S01]  /*0970*/  @!P2 LDC.64 R40, c[0x0][0x390] ;  /* 0x0000e400ff28ab82 */ /* 0x000e220000000a00 */
[----:B------:R-:W-:Y:S01]  /*0980*/  @!P3 LEA.HI.X R47, R48, R47, R18, 0x1, P6 ;  /* 0x0000002f302fb211 */ /* 0x000fe200030f0c12 */
[----:B--2---:R-:W-:Y:S01]  /*0990*/  @!P2 IMAD R18, R21, R44, RZ ;  /* 0x0000002c1512a224 */ /* 0x004fe200078e02ff */
[----:B------:R-:W-:-:S02]  /*09a0*/  ISETP.GE.AND.EX P5, PT, R25, UR5, PT, P5 ;  /* 0x0000000519007c0c */ /* 0x000fc4000bfa6350 */
[-C--:B------:R-:W-:Y:S01]  /*09b0*/  @!P1 MOV R48, R102.reuse ;  /* 0x0000006600309202 */ /* 0x080fe20000000f00 */
[----:B------:R2:W4:Y:S01]  /*09c0*/  @!P3 LDG.E R73, desc[UR6][R46.64] ;  /* 0x000000062e49b981 */ /* 0x000522000c1e1900 */
[-C--:B------:R-:W-:Y:S02]  /*09d0*/  @!P1 MOV R49, R101.reuse ;  /* 0x0000006500319202 */ /* 0x080fe40000000f00 */
[----:B------:R-:W-:Y:S02]  /*09e0*/  ISETP.GE.U32.AND P3, PT, R96, UR4, PT ;  /* 0x0000000460007c0c */ /* 0x000fe4000bf66070 */
[----:B------:R-:W-:Y:S01]  /*09f0*/  @!P2 MOV R50, R102 ;  /* 0x000000660032a202 */ /* 0x000fe20000000f00 */
[----:B------:R-:W-:Y:S01]  /*0a00*/  @!P1 IMAD.WIDE.U32 R48, R88, R38, R48 ;  /* 0x0000002658309225 */ /* 0x000fe200078e0030 */
[----:B------:R-:W-:Y:S02]  /*0a10*/  @!P2 MOV R51, R101 ;  /* 0x000000650033a202 */ /* 0x000fe40000000f00 */
[----:B------:R-:W-:Y:S01]  /*0a20*/  ISETP.GE.AND.EX P3, PT, R9, UR5, PT, P3 ;  /* 0x0000000509007c0c */ /* 0x000fe2000bf66330 */
[C---:B------:R-:W-:Y:S01]  /*0a30*/  @!P2 IMAD R53, R86.reuse, R45, R18 ;  /* 0x0000002d5635a224 */ /* 0x040fe200078e0212 */
[----:B------:R-:W-:Y:S01]  /*0a40*/  @!P1 IADD3 R18, PT, PT, R49, R39, RZ ;  /* 0x0000002731129210 */ /* 0x000fe20007ffe0ff */
[----:B------:R-:W-:Y:S01]  /*0a50*/  @!P2 IMAD.WIDE.U32 R50, R86, R44, R50 ;  /* 0x0000002c5632a225 */ /* 0x000fe200078e0032 */
[----:B-1----:R-:W-:Y:S01]  /*0a60*/  @!P1 LEA R36, P6, R48, R36, 0x1 ;  /* 0x0000002430249211 */ /* 0x002fe200078c08ff */
[----:B------:R-:W1:Y:S01]  /*0a70*/  @!P4 LDC.64 R44, c[0x0][0x390] ;  /* 0x0000e400ff2ccb82 */ /* 0x000e620000000a00 */
[----:B------:R-:W-:-:S02]  /*0a80*/  @!P4 MOV R49, R101 ;  /* 0x000000650031c202 */ /* 0x000fc40000000f00 */
[----:B------:R-:W-:-:S05]  /*0a90*/  @!P1 LEA.HI.X R37, R48, R37, R18, 0x1, P6 ;  /* 0x0000002530259211 */ /* 0x000fca00030f0c12 */
[----:B------:R-:W1:Y:S01]  /*0aa0*/  @!P5 LDC.64 R38, c[0x0][0x3e0] ;  /* 0x0000f800ff26db82 */ /* 0x000e620000000a00 */
[----:B------:R-:W-:Y:S01]  /*0ab0*/  @!P4 MOV R48, R102 ;  /* 0x000000660030c202 */ /* 0x000fe20000000f00 */
[-C--:B---3--:R-:W-:Y:S01]  /*0ac0*/  @!P4 IMAD R22, R23, R42.reuse, RZ ;  /* 0x0000002a1716c224 */ /* 0x088fe200078e02ff */
[----:B------:R-:W-:Y:S02]  /*0ad0*/  MOV R75, RZ ;  /* 0x000000ff004b7202 */ /* 0x000fe40000000f00 */
[----:B------:R-:W-:Y:S01]  /*0ae0*/  @!P2 IADD3 R18, PT, PT, R51, R53, RZ ;  /* 0x000000353312a210 */ /* 0x000fe20007ffe0ff */
[C---:B------:R-:W-:Y:S02]  /*0af0*/  @!P4 IMAD R51, R84.reuse, R43, R22 ;  /* 0x0000002b5433c224 */ /* 0x040fe400078e0216 */
[----:B------:R-:W-:Y:S01]  /*0b00*/  @!P4 IMAD.WIDE.U32 R48, R84, R42, R48 ;  /* 0x0000002a5430c225 */ /* 0x000fe200078e0030 */
[----:B--2---:R-:W2:Y:S01]  /*0b10*/  @!P5 LDC.64 R46, c[0x0][0x390] ;  /* 0x0000e400ff2edb82 */ /* 0x004ea20000000a00 */
[----:B0-----:R-:W-:Y:S01]  /*0b20*/  @!P2 LEA R40, P6, R50, R40, 0x1 ;  /* 0x000000283228a211 */ /* 0x001fe200078c08ff */
[----:B------:R0:W3:Y:S01]  /*0b30*/  @!P1 LDG.E R75, desc[UR6][R36.64] ;  /* 0x00000006244b9981 */ /* 0x0000e2000c1e1900 */
[----:B------:R-:W-:-:S05]  /*0b40*/  ISETP.GE.U32.AND P1, PT, R80, UR4, PT ;  /* 0x0000000450007c0c */ /* 0x000fca000bf26070 */
[----:B------:R-:W2:Y:S01]  /*0b50*/  @!P3 LDC.64 R42, c[0x0][0x3e0] ;  /* 0x0000f800ff2abb82 */ /* 0x000ea20000000a00 */
[----:B------:R-:W-:Y:S02]  /*0b60*/  MOV R26, RZ ;  /* 0x000000ff001a7202 */ /* 0x000fe40000000f00 */
[----:B------:R-:W-:Y:S02]  /*0b70*/  @!P2 LEA.HI.X R41, R50, R41, R18, 0x1, P6 ;  /* 0x000000293229a211 */ /* 0x000fe400030f0c12 */
[----:B------:R-:W-:Y:S02]  /*0b80*/  ISETP.GE.U32.AND P6, PT, R78, UR4, PT ;  /* 0x000000044e007c0c */ /* 0x000fe4000bfc6070 */
[----:B------:R-:W-:Y:S01]  /*0b90*/  ISETP.GE.AND.EX P1, PT, R27, UR5, PT, P1 ;  /* 0x000000051b007c0c */ /* 0x000fe2000bf26310 */
[----:B------:R0:W3:Y:S01]  /*0ba0*/  @!P2 LDG.E R26, desc[UR6][R40.64] ;  /* 0x00000006281aa981 */ /* 0x0000e2000c1e1900 */
[----:B------:R-:W-:Y:S01]  /*0bb0*/  ISETP.GE.AND.EX P2, PT, R29, UR5, PT, P6 ;  /* 0x000000051d007c0c */ /* 0x000fe2000bf46360 */
[----:B-1----:R-:W-:Y:S01]  /*0bc0*/  @!P5 IMAD R22, R25, R38, RZ ;  /* 0x000000261916d224 */ /* 0x002fe200078e02ff */
[----:B------:R-:W-:Y:S01]  /*0bd0*/  @!P4 IADD3 R18, PT, PT, R49, R51, RZ ;  /* 0x000000333112c210 */ /* 0x000fe20007ffe0ff */
[----:B0-----:R-:W0:Y:S01]  /*0be0*/  @!P3 LDC.64 R36, c[0x0][0x390] ;  /* 0x0000e400ff24bb82 */ /* 0x001e220000000a00 */
[----:B------:R-:W-:Y:S01]  /*0bf0*/  @!P4 LEA R50, P6, R48, R44, 0x1 ;  /* 0x0000002c3032c211 */ /* 0x000fe200078c08ff */
[----:B------:R-:W-:Y:S01]  /*0c00*/  @!P5 IMAD R49, R82, R39, R22 ;  /* 0x000000275231d224 */ /* 0x000fe200078e0216 */
[----:B------:R-:W-:-:S02]  /*0c10*/  MOV R28, RZ ;  /* 0x000000ff001c7202 */ /* 0x000fc40000000f00 */
[-C--:B------:R-:W-:Y:S02]  /*0c20*/  @!P5 MOV R40, R102.reuse ;  /* 0x000000660028d202 */ /* 0x080fe40000000f00 */
[----:B------:R-:W-:Y:S02]  /*0c30*/  @!P5 MOV R41, R101 ;  /* 0x000000650029d202 */ /* 0x000fe40000000f00 */
[----:B------:R-:W-:Y:S02]  /*0c40*/  @!P4 LEA.HI.X R51, R48, R45, R18, 0x1, P6 ;  /* 0x0000002d3033c211 */ /* 0x000fe400030f0c12 */
[----:B------:R-:W-:Y:S01]  /*0c50*/  @!P3 MOV R52, R102 ;  /* 0x000000660034b202 */ /* 0x000fe20000000f00 */
[----:B------:R-:W-:Y:S01]  /*0c60*/  @!P5 IMAD.WIDE.U32 R38, R82, R38, R40 ;  /* 0x000000265226d225 */ /* 0x000fe200078e0028 */
[----:B------:R-:W-:Y:S01]  /*0c70*/  @!P3 MOV R53, R101 ;  /* 0x000000650035b202 */ /* 0x000fe20000000f00 */
[----:B------:R-:W1:Y:S01]  /*0c80*/  @!P1 LDC.64 R40, c[0x0][0x3e0] ;  /* 0x0000f800ff289b82 */ /* 0x000e620000000a00 */
[----:B------:R0:W3:Y:S01]  /*0c90*/  @!P4 LDG.E R28, desc[UR6][R50.64] ;  /* 0x00000006321cc981 */ /* 0x0000e2000c1e1900 */
[----:B--2---:R-:W-:Y:S01]  /*0ca0*/  @!P3 IMAD R22, R9, R42, RZ ;  /* 0x0000002a0916b224 */ /* 0x004fe200078e02ff */
[----:B------:R-:W-:-:S02]  /*0cb0*/  @!P5 IADD3 R18, PT, PT, R39, R49, RZ ;  /* 0x000000312712d210 */ /* 0x000fc40007ffe0ff */
[----:B------:R-:W-:Y:S02]  /*0cc0*/  @!P5 LEA R48, P6, R38, R46, 0x1 ;  /* 0x0000002e2630d211 */ /* 0x000fe400078c08ff */
[----:B------:R-:W-:Y:S01]  /*0cd0*/  ISETP.GE.U32.AND P4, PT, R76, UR4, PT ;  /* 0x000000044c007c0c */ /* 0x000fe2000bf86070 */
[----:B------:R-:W2:Y:S01]  /*0ce0*/  @!P2 LDC.64 R44, c[0x0][0x3e0] ;  /* 0x0000f800ff2cab82 */ /* 0x000ea20000000a00 */
[----:B------:R-:W-:Y:S01]  /*0cf0*/  @!P5 LEA.HI.X R49, R38, R47, R18, 0x1, P6 ;  /* 0x0000002f2631d211 */ /* 0x000fe200030f0c12 */
[C---:B------:R-:W-:Y:S01]  /*0d00*/  @!P3 IMAD R43, R96.reuse, R43, R22 ;  /* 0x0000002b602bb224 */ /* 0x040fe200078e0216 */
[----:B------:R-:W-:Y:S01]  /*0d10*/  ISETP.GE.AND.EX P4, PT, R31, UR5, PT, P4 ;  /* 0x000000051f007c0c */ /* 0x000fe2000bf86340 */
[----:B------:R-:W-:Y:S01]  /*0d20*/  @!P3 IMAD.WIDE.U32 R52, R96, R42, R52 ;  /* 0x0000002a6034b225 */ /* 0x000fe200078e0034 */
[----:B------:R-:W-:-:S03]  /*0d30*/  MOV R30, RZ ;  /* 0x000000ff001e7202 */ /* 0x000fc60000000f00 */
[----:B------:R-:W2:Y:S01]  /*0d40*/  @!P1 LDC.64 R46, c[0x0][0x390] ;  /* 0x0000e400ff2e9b82 */ /* 0x000ea20000000a00 */
[----:B------:R-:W-:Y:S02]  /*0d50*/  ISETP.GE.U32.AND P6, PT, R74, UR4, PT ;  /* 0x000000044a007c0c */ /* 0x000fe4000bfc6070 */
[----:B------:R-:W-:Y:S01]  /*0d60*/  @!P3 IADD3 R18, PT, PT, R53, R43, RZ ;  /* 0x0000002b3512b210 */ /* 0x000fe20007ffe0ff */
[----:B------:R0:W3:Y:S01]  /*0d70*/  @!P5 LDG.E R30, desc[UR6][R48.64] ;  /* 0x00000006301ed981 */ /* 0x0000e2000c1e1900 */
[----:B------:R-:W-:-:S03]  /*0d80*/  ISETP.GE.AND.EX P5, PT, R33, UR5, PT, P6 ;  /* 0x0000000521007c0c */ /* 0x000fc6000bfa6360 */
[----:B------:R-:W2:Y:S01]  /*0d90*/  @!P2 LDC.64 R42, c[0x0][0x390] ;  /* 0x0000e400ff2aab82 */ /* 0x000ea20000000a00 */
[C---:B0-----:R-:W-:Y:S02]  /*0da0*/  @!P3 LEA R50, P6, R52.reuse, R36, 0x1 ;  /* 0x000000243432b211 */ /* 0x041fe400078c08ff */
[----:B------:R-:W-:Y:S02]  /*0db0*/  MOV R69, RZ ;  /* 0x000000ff00457202 */ /* 0x000fe40000000f00 */
[----:B------:R-:W-:-:S03]  /*0dc0*/  @!P3 LEA.HI.X R51, R52, R37, R18, 0x1, P6 ;  /* 0x000000253433b211 */ /* 0x000fc600030f0c12 */
[----:B------:R-:W0:Y:S01]  /*0dd0*/  @!P4 LDC.64 R38, c[0x0][0x3e0] ;  /* 0x0000f800ff26cb82 */ /* 0x000e220000000a00 */
[----:B------:R-:W-:Y:S01]  /*0de0*/  @!P1 MOV R48, R102 ;  /* 0x0000006600309202 */ /* 0x000fe20000000f00 */
[----:B-1----:R-:W-:Y:S01]  /*0df0*/  @!P1 IMAD R22, R27, R40, RZ ;  /* 0x000000281b169224 */ /* 0x002fe200078e02ff */
[----:B------:R-:W-:Y:S01]  /*0e00*/  @!P1 MOV R49, R101 ;  /* 0x0000006500319202 */ /* 0x000fe20000000f00 */
[----:B------:R1:W3:Y:S01]  /*0e10*/  @!P3 LDG.E R69, desc[UR6][R50.64] ;  /* 0x000000063245b981 */ /* 0x0002e2000c1e1900 */
[----:B--2---:R-:W-:Y:S02]  /*0e20*/  @!P2 IMAD R18, R29, R44, RZ ;  /* 0x0000002c1d12a224 */ /* 0x004fe400078e02ff */
[C---:B------:R-:W-:Y:S01]  /*0e30*/  @!P1 IMAD R53, R80.reuse, R41, R22 ;  /* 0x0000002950359224 */ /* 0x040fe200078e0216 */
[----:B------:R-:W2:Y:S01]  /*0e40*/  @!P5 LDC.64 R36, c[0x0][0x3e0] ;  /* 0x0000f800ff24db82 */ /* 0x000ea20000000a00 */
[----:B------:R-:W-:Y:S01]  /*0e50*/  @!P1 IMAD.WIDE.U32 R48, R80, R40, R48 ;  /* 0x0000002850309225 */ /* 0x000fe200078e0030 */
[----:B-1----:R-:W-:-:S02]  /*0e60*/  @!P2 MOV R50, R102 ;  /* 0x000000660032a202 */ /* 0x002fc40000000f00 */
[----:B------:R-:W-:-:S04]  /*0e70*/  @!P2 MOV R51, R101 ;  /* 0x000000650033a202 */ /* 0x000fc80000000f00 */
[----:B------:R-:W1:Y:S01]  /*0e80*/  @!P4 LDC.64 R40, c[0x0][0x390] ;  /* 0x0000e400ff28cb82 */ /* 0x000e620000000a00 */
[----:B------:R-:W-:Y:S01]  /*0e90*/  @!P2 IMAD R55, R78, R45, R18 ;  /* 0x0000002d4e37a224 */ /* 0x000fe200078e0212 */
[----:B------:R-:W-:Y:S02]  /*0ea0*/  @!P1 IADD3 R18, PT, PT, R49, R53, RZ ;  /* 0x0000003531129210 */ /* 0x000fe40007ffe0ff */
[----:B------:R-:W-:Y:S01]  /*0eb0*/  @!P1 LEA R46, P6, R48, R46, 0x1 ;  /* 0x0000002e302e9211 */ /* 0x000fe200078c08ff */
[----:B------:R-:W-:Y:S01]  /*0ec0*/  @!P2 IMAD.WIDE.U32 R44, R78, R44, R50 ;  /* 0x0000002c4e2ca225 */ /* 0x000fe200078e0032 */
[----:B------:R-:W-:Y:S02]  /*0ed0*/  MOV R32, RZ ;  /* 0x000000ff00207202 */ /* 0x000fe40000000f00 */
[----:B------:R-:W-:Y:S02]  /*0ee0*/  @!P1 LEA.HI.X R47, R48, R47, R18, 0x1, P6 ;  /* 0x0000002f302f9211 */ /* 0x000fe400030f0c12 */
[----:B------:R-:W-:Y:S01]  /*0ef0*/  MOV R34, RZ ;  /* 0x000000ff00227202 */ /* 0x000fe20000000f00 */
[----:B0-----:R-:W-:Y:S01]  /*0f00*/  @!P4 IMAD R22, R31, R38, RZ ;  /* 0x000000261f16c224 */ /* 0x001fe200078e02ff */
[----:B------:R-:W-:Y:S01]  /*0f10*/  @!P2 IADD3 R18, PT, PT, R45, R55, RZ ;  /* 0x000000372d12a210 */ /* 0x000fe20007ffe0ff */
[----:B------:R0:W3:Y:S01]  /*0f20*/  @!P1 LDG.E R32, desc[UR6][R46.64] ;  /* 0x000000062e209981 */ /* 0x0000e2000c1e1900 */
[----:B------:R-:W-:Y:S01]  /*0f30*/  @!P2 LEA R42, P6, R44, R42, 0x1 ;  /* 0x0000002a2c2aa211 */ /* 0x000fe200078c08ff */
[----:B------:R-:W0:Y:S01]  /*0f40*/  @!P5 LDC.64 R50, c[0x0][0x390] ;  /* 0x0000e400ff32db82 */ /* 0x000e220000000a00 */
[----:B------:R-:W-:-:S02]  /*0f50*/  ISETP.GE.U32.AND P1, PT, R72, UR4, PT ;  /* 0x0000000448007c0c */ /* 0x000fc4000bf26070 */
[----:B------:R-:W-:Y:S02]  /*0f60*/  @!P2 LEA.HI.X R43, R44, R43, R18, 0x1, P6 ;  /* 0x0000002b2c2ba211 */ /* 0x000fe400030f0c12 */
[----:B------:R-:W-:Y:S02]  /*0f70*/  @!P4 MOV R44, R102 ;  /* 0x00000066002cc202 */ /* 0x000fe40000000f00 */
[----:B------:R-:W-:Y:S01]  /*0f80*/  @!P4 MOV R45, R101 ;  /* 0x00000065002dc202 */ /* 0x000fe20000000f00 */
[----:B------:R0:W3:Y:S01]  /*0f90*/  @!P2 LDG.E R34, desc[UR6][R42.64] ;  /* 0x000000062a22a981 */ /* 0x0000e2000c1e1900 */
[----:B------:R-:W-:Y:S01]  /*0fa0*/  ISETP.GE.AND.EX P2, PT, R35, UR5, PT, P1 ;  /* 0x0000000523007c0c */ /* 0x000fe2000bf46310 */
[----:B------:R-:W-:Y:S01]  /*0fb0*/  @!P4 IMAD R49, R76, R39, R22 ;  /* 0x000000274c31c224 */ /* 0x000fe200078e0216 */
[----:B------:R-:W-:Y:S01]  /*0fc0*/  ISETP.GE.U32.AND P1, PT, R10, UR4, PT ;  /* 0x000000040a007c0c */ /* 0x000fe2000bf26070 */
[----:B------:R-:W-:-:S03]  /*0fd0*/  @!P4 IMAD.WIDE.U32 R38, R76, R38, R44 ;  /* 0x000000264c26c225 */ /* 0x000fc600078e002c */
[----:B------:R-:W-:Y:S02]  /*0fe0*/  ISETP.GE.AND.EX P1, PT, R61, UR5, PT, P1 ;  /* 0x000000053d007c0c */ /* 0x000fe4000bf26310 */
[----:B------:R-:W-:Y:S02]  /*0ff0*/  @!P4 IADD3 R18, PT, PT, R39, R49, RZ ;  /* 0x000000312712c210 */ /* 0x000fe40007ffe0ff */
[C---:B-1----:R-:W-:Y:S01]  /*1000*/  @!P4 LEA R40, P6, R38.reuse, R40, 0x1 ;  /* 0x000000282628c211 */ /* 0x042fe200078c08ff */
[----:B--2---:R-:W-:Y:S01]  /*1010*/  @!P5 IMAD R22, R33, R36, RZ ;  /* 0x000000242116d224 */ /* 0x004fe200078e02ff */
[----:B------:R-:W-:Y:S01]  /*1020*/  @!P5 MOV R39, R101 ;  /* 0x000000650027d202 */ /* 0x000fe20000000f00 */
[----:B------:R-:W1:Y:S01]  /*1030*/  @!P2 LDC.64 R48, c[0x0][0x3e0] ;  /* 0x0000f800ff30ab82 */ /* 0x000e620000000a00 */
[----:B------:R-:W-:Y:S02]  /*1040*/  @!P4 LEA.HI.X R41, R38, R41, R18, 0x1, P6 ;  /* 0x000000292629c211 */ /* 0x000fe400030f0c12 */
[----:B------:R-:W-:Y:S01]  /*1050*/  @!P5 MOV R38, R102 ;  /* 0x000000660026d202 */ /* 0x000fe20000000f00 */
[----:B------:R-:W-:Y:S01]  /*1060*/  @!P5 IMAD R45, R74, R37, R22 ;  /* 0x000000254a2dd224 */ /* 0x000fe200078e0216 */
[----:B------:R-:W-:-:S03]  /*1070*/  MOV R87, RZ ;  /* 0x000000ff00577202 */ /* 0x000fc60000000f00 */
[----:B------:R-:W-:Y:S01]  /*1080*/  @!P5 IMAD.WIDE.U32 R36, R74, R36, R38 ;  /* 0x000000244a24d225 */ /* 0x000fe200078e0026 */
[----:B0-----:R-:W0:Y:S01]  /*1090*/  @!P1 LDC.64 R46, c[0x0][0x3e0] ;  /* 0x0000f800ff2e9b82 */ /* 0x001e220000000a00 */
[----:B------:R-:W-:Y:S01]  /*10a0*/  ISETP.GE.U32.AND P6, PT, R11, UR4, PT ;  /* 0x000000040b007c0c */ /* 0x000fe2000bfc6070 */
[----:B------:R2:W3:Y:S02]  /*10b0*/  @!P4 LDG.E R87, desc[UR6][R40.64] ;  /* 0x000000062857c981 */ /* 0x0004e4000c1e1900 */
[----:B------:R-:W-:Y:S02]  /*10c0*/  @!P5 IADD3 R18, PT, PT, R37, R45, RZ ;  /* 0x0000002d2512d210 */ /* 0x000fe40007ffe0ff */
[C---:B------:R-:W-:Y:S02]  /*10d0*/  @!P5 LEA R50, P4, R36.reuse, R50, 0x1 ;  /* 0x000000322432d211 */ /* 0x040fe400078808ff */
[----:B------:R-:W-:Y:S01]  /*10e0*/  ISETP.GE.AND.EX P6, PT, R63, UR5, PT, P6 ;  /* 0x000000053f007c0c */ /* 0x000fe2000bfc6360 */
[----:B------:R-:W5:Y:S01]  /*10f0*/  @!P2 LDC.64 R44, c[0x0][0x390] ;  /* 0x0000e400ff2cab82 */ /* 0x000f620000000a00 */
[----:B------:R-:W-:-:S02]  /*1100*/  @!P5 LEA.HI.X R51, R36, R51, R18, 0x1, P4 ;  /* 0x000000332433d211 */ /* 0x000fc400020f0c12 */
[----:B------:R-:W-:-:S04]  /*1110*/  ISETP.GE.U32.AND P4, PT, R12, UR4, PT ;  /* 0x000000040c007c0c */ /* 0x000fc8000bf86070 */
[----:B------:R-:W-:Y:S01]  /*1120*/  ISETP.GE.AND.EX P4, PT, R65, UR5, PT, P4 ;  /* 0x0000000541007c0c */ /* 0x000fe2000bf86340 */
[----:B-1----:R-:W-:Y:S01]  /*1130*/  @!P2 IMAD R18, R35, R48, RZ ;  /* 0x000000302312a224 */ /* 0x002fe200078e02ff */
[----:B------:R-:W-:Y:S01]  /*1140*/  @!P2 MOV R42, R102 ;  /* 0x00000066002aa202 */ /* 0x000fe20000000f00 */
[----:B------:R-:W1:Y:S01]  /*1150*/  @!P1 LDC.64 R38, c[0x0][0x390] ;  /* 0x0000e400ff269b82 */ /* 0x000e620000000a00 */
[----:B------:R-:W-:Y:S01]  /*1160*/  @!P2 MOV R43, R101 ;  /* 0x00000065002ba202 */ /* 0x000fe20000000f00 */
[----:B------:R-:W-:-:S06]  /*1170*/  @!P2 IMAD R53, R72, R49, R18 ;  /* 0x000000314835a224 */ /* 0x000fcc00078e0212 */
[----:B--2---:R-:W2:Y:S01]  /*1180*/  @!P6 LDC.64 R40, c[0x0][0x3e0] ;  /* 0x0000f800ff28eb82 */ /* 0x004ea20000000a00 */
[----:B0-----:R-:W-:Y:S02]  /*1190*/  @!P1 IMAD R18, R61, R46, RZ ;  /* 0x0000002e3d129224 */ /* 0x001fe400078e02ff */
[----:B------:R-:W-:Y:S01]  /*11a0*/  @!P2 IMAD.WIDE.U32 R48, R72, R48, R42 ;  /* 0x000000304830a225 */ /* 0x000fe200078e002a */
[----:B------:R-:W-:-:S04]  /*11b0*/  MOV R89, RZ ;  /* 0x000000ff00597202 */ /* 0x000fc80000000f00 */
[----:B------:R-:W0:Y:S01]  /*11c0*/  @!P4 LDC.64 R36, c[0x0][0x3e0] ;  /* 0x0000f800ff24cb82 */ /* 0x000e220000000a00 */
[----:B------:R-:W-:Y:S01]  /*11d0*/  @!P1 IMAD R55, R10, R47, R18 ;  /* 0x0000002f0a379224 */ /* 0x000fe200078e0212 */
[----:B------:R-:W-:Y:S01]  /*11e0*/  @!P2 IADD3 R18, PT, PT, R49, R53, RZ ;  /* 0x000000353112a210 */ /* 0x000fe20007ffe0ff */
[----:B------:R-:W3:Y:S01]  /*11f0*/  @!P5 LDG.E R89, desc[UR6][R50.64] ;  /* 0x000000063259d981 */ /* 0x000ee2000c1e1900 */
[----:B------:R-:W-:Y:S02]  /*1200*/  @!P1 MOV R52, R102 ;  /* 0x0000006600349202 */ /* 0x000fe40000000f00 */
[----:B------:R-:W-:Y:S02]  /*1210*/  @!P1 MOV R53, R101 ;  /* 0x0000006500359202 */ /* 0x000fe40000000f00 */
[----:B------:R-:W4:Y:S01]  /*1220*/  @!P6 LDC.64 R42, c[0x0][0x390] ;  /* 0x0000e400ff2aeb82 */ /* 0x000f220000000a00 */
[----:B-----5:R-:W-:Y:S01]  /*1230*/  @!P2 LEA R44, P5, R48, R44, 0x1 ;  /* 0x0000002c302ca211 */ /* 0x020fe200078a08ff */
[----:B------:R-:W-:Y:S01]  /*1240*/  @!P1 IMAD.WIDE.U32 R52, R10, R46, R52 ;  /* 0x0000002e0a349225 */ /* 0x000fe200078e0034 */
[----:B------:R-:W-:-:S02]  /*1250*/  MOV R64, RZ ;  /* 0x000000ff00407202 */ /* 0x000fc40000000f00 */
[----:B------:R-:W-:-:S03]  /*1260*/  @!P2 LEA.HI.X R45, R48, R45, R18, 0x1, P5 ;  /* 0x0000002d302da211 */ /* 0x000fc600028f0c12 */
[----:B------:R-:W5:Y:S01]  /*1270*/  @!P4 LDC.64 R46, c[0x0][0x390] ;  /* 0x0000e400ff2ecb82 */ /* 0x000f620000000a00 */
[----:B--2---:R-:W-:Y:S01]  /*1280*/  @!P6 IMAD R22, R63, R40, RZ ;  /* 0x000000283f16e224 */ /* 0x004fe200078e02ff */
[----:B------:R2:W3:Y:S01]  /*1290*/  @!P2 LDG.E R64, desc[UR6][R44.64] ;  /* 0x000000062c40a981 */ /* 0x0004e2000c1e1900 */
[----:B------:R-:W-:Y:S02]  /*12a0*/  @!P1 IADD3 R18, PT, PT, R53, R55, RZ ;  /* 0x0000003735129210 */ /* 0x000fe40007ffe0ff */
[C---:B-1----:R-:W-:Y:S01]  /*12b0*/  @!P1 LEA R38, P5, R52.reuse, R38, 0x1 ;  /* 0x0000002634269211 */ /* 0x042fe200078a08ff */
[----:B------:R-:W-:Y:S01]  /*12c0*/  @!P6 IMAD R49, R11, R41, R22 ;  /* 0x000000290b31e224 */ /* 0x000fe200078e0216 */
[----:B--2---:R-:W-:Y:S02]  /*12d0*/  @!P6 MOV R44, R102 ;  /* 0x00000066002ce202 */ /* 0x004fe40000000f00 */
[----:B------:R-:W-:Y:S02]  /*12e0*/  @!P6 MOV R45, R101 ;  /* 0x00000065002de202 */ /* 0x000fe40000000f00 */
[----:B------:R-:W-:Y:S01]  /*12f0*/  @!P1 LEA.HI.X R39, R52, R39, R18, 0x1, P5 ;  /* 0x0000002734279211 */ /* 0x000fe200028f0c12 */
[----:B0-----:R-:W-:-:S02]  /*1300*/  @!P4 IMAD R18, R65, R36, RZ ;  /* 0x000000244112c224 */ /* 0x001fc400078e02ff */
[----:B------:R-:W-:Y:S01]  /*1310*/  @!P6 IMAD.WIDE.U32 R40, R11, R40, R44 ;  /* 0x000000280b28e225 */ /* 0x000fe200078e002c */
[----:B------:R-:W-:Y:S02]  /*1320*/  @!P4 MOV R44, R102 ;  /* 0x00000066002cc202 */ /* 0x000fe40000000f00 */
[----:B------:R-:W-:Y:S01]  /*1330*/  @!P4 MOV R45, R101 ;  /* 0x00000065002dc202 */ /* 0x000fe20000000f00 */
[C---:B------:R-:W-:Y:S01]  /*1340*/  @!P4 IMAD R51, R12.reuse, R37, R18 ;  /* 0x000000250c33c224 */ /* 0x040fe200078e0212 */
[----:B------:R-:W-:Y:S02]  /*1350*/  MOV R93, RZ ;  /* 0x000000ff005d7202 */ /* 0x000fe40000000f00 */
[----:B------:R-:W-:Y:S01]  /*1360*/  @!P6 IADD3 R18, PT, PT, R41, R49, RZ ;  /* 0x000000312912e210 */ /* 0x000fe20007ffe0ff */
[----:B------:R-:W-:Y:S01]  /*1370*/  @!P4 IMAD.WIDE.U32 R36, R12, R36, R44 ;  /* 0x000000240c24c225 */ /* 0x000fe200078e002c */
[C---:B----4-:R-:W-:Y:S02]  /*1380*/  @!P6 LEA R42, P2, R40.reuse, R42, 0x1 ;  /* 0x0000002a282ae211 */ /* 0x050fe400078408ff */
[----:B------:R-:W-:Y:S01]  /*1390*/  MOV R95, RZ ;  /* 0x000000ff005f7202 */ /* 0x000fe20000000f00 */
[----:B------:R0:W2:Y:S01]  /*13a0*/  @!P1 LDG.E R93, desc[UR6][R38.64] ;  /* 0x00000006265d9981 */ /* 0x0000a2000c1e1900 */
[----:B------:R-:W-:-:S02]  /*13b0*/  @!P6 LEA.HI.X R43, R40, R43, R18, 0x1, P2 ;  /* 0x0000002b282be211 */ /* 0x000fc400010f0c12 */
[----:B------:R-:W-:Y:S02]  /*13c0*/  @!P4 IADD3 R18, PT, PT, R37, R51, RZ ;  /* 0x000000332512c210 */ /* 0x000fe40007ffe0ff */
[C---:B-----5:R-:W-:Y:S01]  /*13d0*/  @!P4 LEA R46, P1, R36.reuse, R46, 0x1 ;  /* 0x0000002e242ec211 */ /* 0x060fe200078208ff */
[----:B------:R-:W4:Y:S01]  /*13e0*/  @!P6 LDG.E R95, desc[UR6][R42.64] ;  /* 0x000000062a5fe981 */ /* 0x000f22000c1e1900 */
[----:B------:R-:W-:Y:S02]  /*13f0*/  MOV R97, RZ ;  /* 0x000000ff00617202 */ /* 0x000fe40000000f00 */
[----:B------:R-:W-:-:S05]  /*1400*/  @!P4 LEA.HI.X R47, R36, R47, R18, 0x1, P1 ;  /* 0x0000002f242fc211 */ /* 0x000fca00008f0c12 */
[----:B------:R-:W5:Y:S01]  /*1410*/  @!P4 LDG.E R97, desc[UR6][R46.64] ;  /* 0x000000062e61c981 */ /* 0x000f62000c1e1900 */
[----:B------:R-:W-:-:S04]  /*1420*/  PRMT R67, R16, 0x7632, R67 ;  /* 0x0000763210437816 */ /* 0x000fc80000000043 */
[----:B------:R-:W-:Y:S02]  /*1430*/  SHF.L.U32 R67, R67, 0x10, RZ ;  /* 0x0000001043437819 */ /* 0x000fe400000006ff */
[----:B------:R-:W-:-:S03]  /*1440*/  SHF.L.U32 R16, R16, 0x10, RZ ;  /* 0x0000001010107819 */ /* 0x000fc600000006ff */
[----:B0-----:R-:W-:Y:S02]  /*1450*/  FMUL.FTZ R39, R67, R67 ;  /* 0x0000004343277220 */ /* 0x001fe40000410000 */
[C---:B------:R-:W-:Y:S02]  /*1460*/  FADD.FTZ R37, R16.reuse, R67 ;  /* 0x0000004310257221 */ /* 0x040fe40000010000 */
[----:B------:R-:W-:Y:S01]  /*1470*/  FFMA.FTZ R39, R16, R16, R39 ;  /* 0x0000001010277223 */ /* 0x000fe20000010027 */
[----:B------:R-:W-:-:S04]  /*1480*/  PRMT R71, R20, 0x7632, R71 ;  /* 0x0000763214477816 */ /* 0x000fc80000000047 */
[----:B------:R-:W-:Y:S02]  /*1490*/  SHF.L.U32 R71, R71, 0x10, RZ ;  /* 0x0000001047477819 */ /* 0x000fe400000006ff */
[----:B------:R-:W-:Y:S02]  /*14a0*/  SHF.L.U32 R20, R20, 0x10, RZ ;  /* 0x0000001014147819 */ /* 0x000fe400000006ff */
[----:B------:R-:W-:-:S04]  /*14b0*/  PRMT R22, R73, 0x7632, R22 ;  /* 0x0000763249167816 */ /* 0x000fc80000000016 */
[----:B------:R-:W-:Y:S02]  /*14c0*/  SHF.L.U32 R22, R22, 0x10, RZ ;  /* 0x0000001016167819 */ /* 0x000fe400000006ff */
[----:B------:R-:W-:-:S03]  /*14d0*/  SHF.L.U32 R73, R73, 0x10, RZ ;  /* 0x0000001049497819 */ /* 0x000fc600000006ff */
[----:B------:R-:W-:Y:S01]  /*14e0*/  FMUL.FTZ R40, R22, R22 ;  /* 0x0000001616287220 */ /* 0x000fe20000410000 */
[----:B------:R-:W-:Y:S01]  /*14f0*/  FADD.FTZ R38, R20, R71 ;  /* 0x0000004714267221 */ /* 0x000fe20000010000 */
[----:B---3--:R-:W-:-:S04]  /*1500*/  PRMT R77, R26, 0x7632, R77 ;  /* 0x000076321a4d7816 */ /* 0x008fc8000000004d */
[----:B------:R-:W-:Y:S02]  /*1510*/  SHF.L.U32 R77, R77, 0x10, RZ ;  /* 0x000000104d4d7819 */ /* 0x000fe400000006ff */
[----:B------:R-:W-:Y:S02]  /*1520*/  SHF.L.U32 R26, R26, 0x10, RZ ;  /* 0x000000101a1a7819 */ /* 0x000fe400000006ff */
[----:B------:R-:W-:-:S04]  /*1530*/  PRMT R18, R69, 0x7632, R18 ;  /* 0x0000763245127816 */ /* 0x000fc80000000012 */
[----:B------:R-:W-:Y:S02]  /*1540*/  SHF.L.U32 R18, R18, 0x10, RZ ;  /* 0x0000001012127819 */ /* 0x000fe400000006ff */
[----:B------:R-:W-:-:S03]  /*1550*/  SHF.L.U32 R69, R69, 0x10, RZ ;  /* 0x0000001045457819 */ /* 0x000fc600000006ff */
[----:B------:R-:W-:Y:S02]  /*1560*/  FMUL.FTZ R36, R18, R18 ;  /* 0x0000001212247220 */ /* 0x000fe40000410000 */
[C---:B------:R-:W-:Y:S02]  /*1570*/  FADD.FTZ R24, R69.reuse, R18 ;  /* 0x0000001245187221 */ /* 0x040fe40000010000 */
[----:B------:R-:W-:Y:S02]  /*1580*/  FFMA.FTZ R36, R69, R69, R36 ;  /* 0x0000004545247223 */ /* 0x000fe40000010024 */
[----:B------:R-:W-:Y:S02]  /*1590*/  FADD.FTZ R24, RZ, R24 ;  /* 0x00000018ff187221 */ /* 0x000fe40000010000 */
[----:B------:R-:W-:Y:S02]  /*15a0*/  FADD.FTZ R36, RZ, R36 ;  /* 0x00000024ff247221 */ /* 0x000fe40000010000 */
[----:B------:R-:W-:-:S02]  /*15b0*/  FADD.FTZ R37, R24, R37 ;  /* 0x0000002518257221 */ /* 0x000fc40000010000 */
[----:B------:R-:W-:Y:S01]  /*15c0*/  FADD.FTZ R36, R36, R39 ;  /* 0x0000002724247221 */ /* 0x000fe20000010000 */
[----:B------:R-:W-:Y:S01]  /*15d0*/  FMUL.FTZ R39, R71, R71 ;  /* 0x0000004747277220 */ /* 0x000fe20000410000 */
[----:B------:R-:W-:-:S03]  /*15e0*/  PRMT R24, R75, 0x7632, R24 ;  /* 0x000076324b187816 */ /* 0x000fc60000000018 */
[----:B------:R-:W-:Y:S01]  /*15f0*/  FFMA.FTZ R39, R20, R20, R39 ;  /* 0x0000001414277223 */ /* 0x000fe20000010027 */
[----:B------:R-:W-:Y:S02]  /*1600*/  SHF.L.U32 R24, R24, 0x10, RZ ;  /* 0x0000001018187819 */ /* 0x000fe400000006ff */
[----:B------:R-:W-:Y:S01]  /*1610*/  SHF.L.U32 R75, R75, 0x10, RZ ;  /* 0x000000104b4b7819 */ /* 0x000fe200000006ff */
[----:B------:R-:W-:Y:S01]  /*1620*/  FADD.FTZ R36, R36, R39 ;  /* 0x0000002724247221 */ /* 0x000fe20000010000 */
[----:B------:R-:W-:Y:S01]  /*1630*/  FFMA.FTZ R39, R73, R73, R40 ;  /* 0x0000004949277223 */ /* 0x000fe20000010028 */
[----:B------:R-:W-:Y:S01]  /*1640*/  FMUL.FTZ R40, R24, R24 ;  /* 0x0000001818287220 */ /* 0x000fe20000410000 */
[----:B------:R-:W-:Y:S02]  /*1650*/  FADD.FTZ R37, R37, R38 ;  /* 0x0000002625257221 */ /* 0x000fe40000010000 */
[----:B------:R-:W-:Y:S01]  /*1660*/  FADD.FTZ R36, R36, R39 ;  /* 0x0000002724247221 */ /* 0x000fe20000010000 */
[----:B------:R-:W-:Y:S01]  /*1670*/  FFMA.FTZ R39, R75, R75, R40 ;  /* 0x0000004b4b277223 */ /* 0x000fe20000010028 */
[----:B------:R-:W-:Y:S01]  /*1680*/  FADD.FTZ R38, R73, R22 ;  /* 0x0000001649267221 */ /* 0x000fe20000010000 */
[----:B------:R-:W-:-:S02]  /*1690*/  PRMT R79, R28, 0x7632, R79 ;  /* 0x000076321c4f7816 */ /* 0x000fc4000000004f */
[----:B------:R-:W-:Y:S01]  /*16a0*/  FADD.FTZ R36, R36, R39 ;  /* 0x0000002724247221 */ /* 0x000fe20000010000 */
[----:B------:R-:W-:Y:S01]  /*16b0*/  FADD.FTZ R37, R37, R38 ;  /* 0x0000002625257221 */ /* 0x000fe20000010000 */
[----:B------:R-:W-:Y:S01]  /*16c0*/  PRMT R81, R30, 0x7632, R81 ;  /* 0x000076321e517816 */ /* 0x000fe20000000051 */
[----:B------:R-:W-:Y:S01]  /*16d0*/  FMUL.FTZ R39, R77, R77 ;  /* 0x0000004d4d277220 */ /* 0x000fe20000410000 */
[----:B------:R-:W-:Y:S01]  /*16e0*/  SHF.L.U32 R79, R79, 0x10, RZ ;  /* 0x000000104f4f7819 */ /* 0x000fe200000006ff */
[----:B------:R-:W-:Y:S01]  /*16f0*/  FADD.FTZ R38, R75, R24 ;  /* 0x000000184b267221 */ /* 0x000fe20000010000 */
[----:B------:R-:W-:Y:S01]  /*1700*/  SHF.L.U32 R28, R28, 0x10, RZ ;  /* 0x000000101c1c7819 */ /* 0x000fe200000006ff */
[----:B------:R-:W-:Y:S01]  /*1710*/  FFMA.FTZ R39, R26, R26, R39 ;  /* 0x0000001a1a277223 */ /* 0x000fe20000010027 */
[----:B------:R-:W-:Y:S01]  /*1720*/  SHF.L.U32 R81, R81, 0x10, RZ ;  /* 0x0000001051517819 */ /* 0x000fe200000006ff */
[----:B------:R-:W-:Y:S01]  /*1730*/  FADD.FTZ R37, R37, R38 ;  /* 0x0000002625257221 */ /* 0x000fe20000010000 */
[----:B------:R-:W-:Y:S01]  /*1740*/  FMUL.FTZ R41, R79, R79 ;  /* 0x0000004f4f297220 */ /* 0x000fe20000410000 */
[----:B------:R-:W-:Y:S01]  /*1750*/  PRMT R83, R32, 0x7632, R83 ;  /* 0x0000763220537816 */ /* 0x000fe20000000053 */
[----:B------:R-:W-:Y:S01]  /*1760*/  FADD.FTZ R38, R26, R77 ;  /* 0x0000004d1a267221 */ /* 0x000fe20000010000 */
[----:B------:R-:W-:Y:S01]  /*1770*/  SHF.L.U32 R30, R30, 0x10, RZ ;  /* 0x000000101e1e7819 */ /* 0x000fe200000006ff */
[----:B------:R-:W-:Y:S01]  /*1780*/  FADD.FTZ R36, R36, R39 ;  /* 0x0000002724247221 */ /* 0x000fe20000010000 */
[----:B------:R-:W-:Y:S01]  /*1790*/  FFMA.FTZ R41, R28, R28, R41 ;  /* 0x0000001c1c297223 */ /* 0x000fe20000010029 */
[----:B------:R-:W-:Y:S01]  /*17a0*/  SHF.L.U32 R83, R83, 0x10, RZ ;  /* 0x0000001053537819 */ /* 0x000fe200000006ff */
[----:B------:R-:W-:Y:S01]  /*17b0*/  FMUL.FTZ R39, R81, R81 ;  /* 0x0000005151277220 */ /* 0x000fe20000410000 */
[----:B------:R-:W-:Y:S01]  /*17c0*/  PRMT R85, R34, 0x7632, R85 ;  /* 0x0000763222557816 */ /* 0x000fe20000000055 */
[----:B------:R-:W-:Y:S01]  /*17d0*/  FADD.FTZ R37, R37, R38 ;  /* 0x0000002625257221 */ /* 0x000fe20000010000 */
[----:B------:R-:W-:Y:S01]  /*17e0*/  FADD.FTZ R38, R28, R79 ;  /* 0x0000004f1c267221 */ /* 0x000fe20000010000 */
[----:B------:R-:W-:Y:S01]  /*17f0*/  FADD.FTZ R36, R36, R41 ;  /* 0x0000002924247221 */ /* 0x000fe20000010000 */
[----:B------:R-:W-:Y:S01]  /*1800*/  SHF.L.U32 R32, R32, 0x10, RZ ;  /* 0x0000001020207819 */ /* 0x000fe200000006ff */
[C---:B------:R-:W-:Y:S01]  /*1810*/  FFMA.FTZ R39, R30.reuse, R30, R39 ;  /* 0x0000001e1e277223 */ /* 0x040fe20000010027 */
[----:B------:R-:W-:Y:S01]  /*1820*/  SHF.L.U32 R85, R85, 0x10, RZ ;  /* 0x0000001055557819 */ /* 0x000fe200000006ff */
[----:B------:R-:W-:Y:S01]  /*1830*/  FMUL.FTZ R41, R83, R83 ;  /* 0x0000005353297220 */ /* 0x000fe20000410000 */
[----:B------:R-:W-:Y:S01]  /*1840*/  PRMT R60, R87, 0x7632, R60 ;  /* 0x00007632573c7816 */ /* 0x000fe2000000003c */
[----:B------:R-:W-:Y:S01]  /*1850*/  FADD.FTZ R37, R37, R38 ;  /* 0x0000002625257221 */ /* 0x000fe20000010000 */
        /* <DEDUP_REMOVED lines=8> */
[----:B------:R-:W-:Y:S01]  /*18e0*/  FADD.FTZ R36, R36, R41 ;  /* 0x0000002924247221 */ /* 0x000fe20000010000 */
[----:B------:R-:W-:Y:S01]  /*18f0*/  SHF.L.U32 R87, R87, 0x10, RZ ;  /* 0x0000001057577819 */ /* 0x000fe200000006ff */
[----:B------:R-:W-:Y:S01]  /*1900*/  FFMA.FTZ R39, R34, R34, R39 ;  /* 0x0000002222277223 */ /* 0x000fe20000010027 */
[----:B------:R-:W-:Y:S01]  /*1910*/  FMUL.FTZ R40, R60, R60 ;  /* 0x0000003c3c287220 */ /* 0x000fe20000410000 */
[----:B------:R-:W-:Y:S01]  /*1920*/  FADD.FTZ R37, R37, R38 ;  /* 0x0000002625257221 */ /* 0x000fe20000010000 */
[----:B------:R-:W-:Y:S01]  /*1930*/  FADD.FTZ R38, R34, R85 ;  /* 0x0000005522267221 */ /* 0x000fe20000010000 */
[----:B------:R-:W-:Y:S01]  /*1940*/  FADD.FTZ R36, R36, R39 ;  /* 0x0000002724247221 */ /* 0x000fe20000010000 */
[----:B------:R-:W-:-:S02]  /*1950*/  FFMA.FTZ R39, R87, R87, R40 ;  /* 0x0000005757277223 */ /* 0x000fc40000010028 */
[----:B------:R-:W-:Y:S01]  /*1960*/  FADD.FTZ R37, R37, R38 ;  /* 0x0000002625257221 */ /* 0x000fe20000010000 */
[----:B------:R-:W-:-:S04]  /*1970*/  PRMT R62, R89, 0x7632, R62 ;  /* 0x00007632593e7816 */ /* 0x000fc8000000003e */
[----:B------:R-:W-:Y:S02]  /*1980*/  SHF.L.U32 R62, R62, 0x10, RZ ;  /* 0x000000103e3e7819 */ /* 0x000fe400000006ff */
[----:B------:R-:W-:-:S03]  /*1990*/  SHF.L.U32 R89, R89, 0x10, RZ ;  /* 0x0000001059597819 */ /* 0x000fc600000006ff */
[----:B------:R-:W-:Y:S01]  /*19a0*/  FMUL.FTZ R40, R62, R62 ;  /* 0x0000003e3e287220 */ /* 0x000fe20000410000 */
[----:B------:R-:W-:Y:S01]  /*19b0*/  FADD.FTZ R38, R87, R60 ;  /* 0x0000003c57267221 */ /* 0x000fe20000010000 */
[----:B------:R-:W-:Y:S01]  /*19c0*/  FADD.FTZ R36, R36, R39 ;  /* 0x0000002724247221 */ /* 0x000fe20000010000 */
[----:B------:R-:W-:Y:S01]  /*19d0*/  PRMT R91, R64, 0x7632, R91 ;  /* 0x00007632405b7816 */ /* 0x000fe2000000005b */
[----:B------:R-:W-:-:S03]  /*19e0*/  FFMA.FTZ R39, R89, R89, R40 ;  /* 0x0000005959277223 */ /* 0x000fc60000010028 */
[----:B------:R-:W-:Y:S01]  /*19f0*/  SHF.L.U32 R91, R91, 0x10, RZ ;  /* 0x000000105b5b7819 */ /* 0x000fe200000006ff */
[----:B------:R-:W-:Y:S01]  /*1a00*/  FADD.FTZ R37, R37, R38 ;  /* 0x0000002625257221 */ /* 0x000fe20000010000 */
[----:B------:R-:W-:Y:S01]  /*1a10*/  SHF.L.U32 R64, R64, 0x10, RZ ;  /* 0x0000001040407819 */ /* 0x000fe200000006ff */
[----:B------:R-:W-:Y:S01]  /*1a20*/  FADD.FTZ R38, R89, R62 ;  /* 0x0000003e59267221 */ /* 0x000fe20000010000 */
[----:B------:R-:W-:Y:S01]  /*1a30*/  FADD.FTZ R36, R36, R39 ;  /* 0x0000002724247221 */ /* 0x000fe20000010000 */
[----:B------:R-:W-:Y:S02]  /*1a40*/  FMUL.FTZ R39, R91, R91 ;  /* 0x0000005b5b277220 */ /* 0x000fe40000410000 */
[----:B------:R-:W-:Y:S01]  /*1a50*/  FADD.FTZ R37, R37, R38 ;  /* 0x0000002625257221 */ /* 0x000fe20000010000 */
[C---:B------:R-:W-:Y:S01]  /*1a60*/  FADD.FTZ R38, R64.reuse, R91 ;  /* 0x0000005b40267221 */ /* 0x040fe20000010000 */
[----:B------:R-:W-:-:S03]  /*1a70*/  FFMA.FTZ R39, R64, R64, R39 ;  /* 0x0000004040277223 */ /* 0x000fc60000010027 */
[----:B------:R-:W-:Y:S01]  /*1a80*/  FADD.FTZ R37, R37, R38 ;  /* 0x0000002625257221 */ /* 0x000fe20000010000 */
[----:B------:R-:W-:Y:S01]  /*1a90*/  FADD.FTZ R36, R36, R39 ;  /* 0x0000002724247221 */ /* 0x000fe20000010000 */
[----:B--2---:R-:W-:-:S04]  /*1aa0*/  PRMT R66, R93, 0x7632, R66 ;  /* 0x000076325d427816 */ /* 0x004fc80000000042 */
[----:B------:R-:W-:Y:S02]  /*1ab0*/  SHF.L.U32 R66, R66, 0x10, RZ ;  /* 0x0000001042427819 */ /* 0x000fe400000006ff */
[----:B----4-:R-:W-:Y:S02]  /*1ac0*/  PRMT R68, R95, 0x7632, R68 ;  /* 0x000076325f447816 */ /* 0x010fe40000000044 */
[----:B------:R-:W-:Y:S01]  /*1ad0*/  SHF.L.U32 R93, R93, 0x10, RZ ;  /* 0x000000105d5d7819 */ /* 0x000fe200000006ff */
[----:B------:R-:W-:Y:S01]  /*1ae0*/  FMUL.FTZ R40, R66, R66 ;  /* 0x0000004242287220 */ /* 0x000fe20000410000 */
[----:B------:R-:W-:Y:S02]  /*1af0*/  SHF.L.U32 R68, R68, 0x10, RZ ;  /* 0x0000001044447819 */ /* 0x000fe400000006ff */
[----:B-----5:R-:W-:Y:S01]  /*1b00*/  PRMT R70, R97, 0x7632, R70 ;  /* 0x0000763261467816 */ /* 0x020fe20000000046 */
[C---:B------:R-:W-:Y:S01]  /*1b10*/  FADD.FTZ R38, R93.reuse, R66 ;  /* 0x000000425d267221 */ /* 0x040fe20000010000 */
[----:B------:R-:W-:Y:S01]  /*1b20*/  FFMA.FTZ R39, R93, R93, R40 ;  /* 0x0000005d5d277223 */ /* 0x000fe20000010028 */
[----:B------:R-:W-:Y:S01]  /*1b30*/  SHF.L.U32 R95, R95, 0x10, RZ ;  /* 0x000000105f5f7819 */ /* 0x000fe200000006ff */
[----:B------:R-:W-:Y:S01]  /*1b40*/  FMUL.FTZ R40, R68, R68 ;  /* 0x0000004444287220 */ /* 0x000fe20000410000 */
[----:B------:R-:W-:Y:S01]  /*1b50*/  SHF.L.U32 R70, R70, 0x10, RZ ;  /* 0x0000001046467819 */ /* 0x000fe200000006ff */
        /* <DEDUP_REMOVED lines=29> */
[C---:B------:R-:W-:Y:S02]  /*1d30*/  ISETP.GT.AND P2, PT, R4.reuse, 0xf, PT ;  /* 0x0000000f0400780c */ /* 0x040fe40003f44270 */
[----:B------:R-:W-:Y:S01]  /*1d40*/  ISETP.GT.AND P1, PT, R4, 0x17, PT ;  /* 0x000000170400780c */ /* 0x000fe20003f24270 */
[----:B------:R-:W-:Y:S01]  /*1d50*/  BSSY.RECONVERGENT B0, `(.L_x_1938) ;  /* 0x0000012000007945 */ /* 0x000fe20003800200 */
        /* <DEDUP_REMOVED lines=17> */
.L_x_1939:
[----:B------:R-:W-:Y:S05]  /*1e70*/  BSYNC.RECONVERGENT B0 ;  /* 0x0000000000007941 */ /* 0x000fea0003800200 */
.L_x_1938:
        /* <DEDUP_REMOVED lines=8> */
[----:B------:R-:W4:Y:S04]  /*1f00*/  LDS.64 R56, [UR4+0x18] ;  /* 0x00001804ff387984 */ /* 0x000f280008000a00 */
[----:B---3--:R-:W3:Y:S04]  /*1f10*/  LDS.128 R36, [UR4+0x20] ;  /* 0x00002004ff247984 */ /* 0x008ee80008000c00 */
[----:B-12---:R-:W1:Y:S04]  /*1f20*/  LDS.128 R40, [UR4+0x30] ;  /* 0x00003004ff287984 */ /* 0x006e680008000c00 */
[----:B------:R-:W2:Y:S04]  /*1f30*/  LDS.128 R44, [UR4+0x40] ;  /* 0x00004004ff2c7984 */ /* 0x000ea80008000c00 */
[----:B------:R-:W5:Y:S04]  /*1f40*/  LDS.128 R48, [UR4+0x50] ;  /* 0x00005004ff307984 */ /* 0x000f680008000c00 */
[----:B------:R-:W5:Y:S01]  /*1f50*/  LDS.128 R52, [UR4+0x60] ;  /* 0x00006004ff347984 */ /* 0x000f620008000c00 */
[----:B----4-:R-:W-:Y:S01]  /*1f60*/  FADD.FTZ R99, R58, R56 ;  /* 0x000000383a637221 */ /* 0x010fe20000010000 */
[----:B------:R-:W-:-:S02]  /*1f70*/  FADD.FTZ R104, R59, R57 ;  /* 0x000000393b687221 */ /* 0x000fc40000010000 */
[----:B0-----:R-:W0:Y:S01]  /*1f80*/  LDS.128 R56, [UR4+0x70] ;  /* 0x00007004ff387984 */ /* 0x001e220008000c00 */
        /* <DEDUP_REMOVED lines=20> */
[----:B0-----:R-:W-:Y:S01]  /*20d0*/  FADD.FTZ R99, R99, R56 ;  /* 0x0000003863637221 */ /* 0x001fe20000010000 */
[----:B------:R-:W-:-:S03]  /*20e0*/  FADD.FTZ R104, R104, R57 ;  /* 0x0000003968687221 */ /* 0x000fc60000010000 */
[----:B------:R-:W-:Y:S01]  /*20f0*/  FADD.FTZ R58, R99, R58 ;  /* 0x0000003a633a7221 */ /* 0x000fe20000010000 */
[----:B------:R-:W-:-:S07]  /*2100*/  FADD.FTZ R59, R104, R59 ;  /* 0x0000003b683b7221 */ /* 0x000fce0000010000 */
.L_x_1941:
[----:B------:R-:W-:Y:S05]  /*2110*/  BSYNC.RECONVERGENT B0 ;  /* 0x0000000000007941 */ /* 0x000fea0003800200 */
.L_x_1940:
        /* <DEDUP_REMOVED lines=12> */
[----:B-1----:R-:W-:Y:S01]  /*21e0*/  IMAD R41, R3, R5, R0 ;  /* 0x0000000503297224 */ /* 0x002fe200078e0200 */
        /* <DEDUP_REMOVED lines=11> */
.L_x_1944:
[----:B---3--:R-:W3:Y:S04]  /*22a0*/  LDG.E.STRONG.GPU R38, desc[UR6][R36.64] ;  /* 0x0000000624267981 */ /* 0x008ee8000c1ef900 */
[----:B---3--:R-:W-:Y:S01]  /*22b0*/  CCTL.IVALL ;  /* 0x00000000ff00798f */ /* 0x008fe20002000000 */
[----:B------:R-:W-:Y:S05]  /*22c0*/  YIELD ;  /* 0x0000000000007946 */ /* 0x000fea0003800000 */
[----:B------:R-:W-:-:S13]  /*22d0*/  ISETP.NE.AND P1, PT, R38, R43, PT ;  /* 0x0000002b2600720c */ /* 0x000fda0003f25270 */
[----:B------:R-:W-:Y:S05]  /*22e0*/  @P1 BRA `(.L_x_1944) ;  /* 0xfffffffc00ec1947 */ /* 0x000fea000383ffff */
.L_x_1943:
[----:B------:R-:W-:Y:S05]  /*22f0*/  WARPSYNC.ALL ;  /* 0x0000000000007948 */ /* 0x000fea0003800000 */
[----:B------:R-:W-:Y:S01]  /*2300*/  BAR.SYNC.DEFER_BLOCKING 0x0 ;  /* 0x0000000000007b1d */ /* 0x000fe20000010000 */
[----:B--2---:R-:W-:-:S05]  /*2310*/  HFMA2 R42, -RZ, RZ, 0, 0 ;  /* 0x00000000ff2a7431 */ /* 0x004fca00000001ff */
[----:B------:R-:W-:Y:S05]  /*2320*/  @!P4 BRA `(.L_x_1945) ;  /* 0x00000004001cc947 */ /* 0x000fea0003800000 */
[CC--:B------:R-:W-:Y:S01]  /*2330*/  LEA R46, R5.reuse, R0.reuse, 0x1 ;  /* 0x00000000052e7211 */ /* 0x0c0fe200078e08ff */
[C-C-:B------:R-:W-:Y:S01]  /*2340*/  IMAD R48, R5.reuse, 0x6, R0.reuse ;  /* 0x0000000605307824 */ /* 0x140fe200078e0200 */
[CC--:B------:R-:W-:Y:S01]  /*2350*/  LEA R47, R5.reuse, R0.reuse, 0x2 ;  /* 0x00000000052f7211 */ /* 0x0c0fe200078e10ff */
[C-C-:B------:R-:W-:Y:S01]  /*2360*/  IMAD R49, R5.reuse, 0x5, R0.reuse ;  /* 0x0000000505317824 */ /* 0x140fe200078e0200 */
[----:B------:R-:W-:Y:S01]  /*2370*/  IADD3 R52, PT, PT, R0, R5, RZ ;  /* 0x0000000500347210 */ /* 0x000fe20007ffe0ff */
[--C-:B------:R-:W-:Y:S01]  /*2380*/  IMAD R50, R5, 0x3, R0.reuse ;  /* 0x0000000305327824 */ /* 0x100fe200078e0200 */
[----:B------:R-:W-:Y:S01]  /*2390*/  IADD3 R53, PT, PT, -R3, RZ, RZ ;  /* 0x000000ff03357210 */ /* 0x000fe20007ffe1ff */
[----:B------:R-:W-:Y:S01]  /*23a0*/  IMAD R51, R5, 0x7, R0 ;  /* 0x0000000705337824 */ /* 0x000fe200078e0200 */
[----:B------:R-:W-:Y:S01]  /*23b0*/  MOV R54, R0 ;  /* 0x0000000000367202 */ /* 0x000fe20000000f00 */
[----:B------:R-:W-:Y:S01]  /*23c0*/  UMOV UR4, URZ ;  /* 0x000000ff00047c82 */ /* 0x000fe20008000000 */
[----:B------:R-:W-:-:S07]  /*23d0*/  LOP3.LUT R55, R7, 0x7ffffff8, RZ, 0xc0, !PT ;  /* 0x7ffffff807377812 */ /* 0x000fce00078ec0ff */
.L_x_1946:
[----:B------:R-:W-:Y:S01]  /*23e0*/  UIADD3 UR5, UPT, UPT, UR4, 0x1, URZ ;  /* 0x0000000104057890 */ /* 0x000fe2000fffe0ff */
[----:B------:R-:W-:Y:S01]  /*23f0*/  ISETP.EQ.OR P5, PT, R53, RZ, P2 ;  /* 0x000000ff3500720c */ /* 0x000fe200017a2670 */
[----:B------:R-:W-:-:S04]  /*2400*/  UIADD3 UR8, UPT, UPT, UR4, 0x2, URZ ;  /* 0x0000000204087890 */ /* 0x000fc8000fffe0ff */
[C---:B------:R-:W-:Y:S01]  /*2410*/  ISETP.EQ.OR P6, PT, R3.reuse, UR5, P2 ;  /* 0x0000000503007c0c */ /* 0x040fe200097c2670 */
[----:B------:R-:W-:Y:S01]  /*2420*/  UIADD3 UR5, UPT, UPT, UR4, 0x3, URZ ;  /* 0x0000000304057890 */ /* 0x000fe2000fffe0ff */
[----:B------:R-:W-:-:S05]  /*2430*/  ISETP.EQ.OR P1, PT, R3, UR8, P2 ;  /* 0x0000000803007c0c */ /* 0x000fca0009722670 */
[----:B------:R-:W-:Y:S01]  /*2440*/  ISETP.EQ.OR P4, PT, R3, UR5, P2 ;  /* 0x0000000503007c0c */ /* 0x000fe20009782670 */
[----:B---3--:R-:W-:-:S05]  /*2450*/  @!P5 IMAD.WIDE.U32 R36, R54, 0x8, R44 ;  /* 0x000000083624d825 */ /* 0x008fca00078e002c */
[--C-:B------:R-:W-:Y:S01]  /*2460*/  @!P6 IMAD.WIDE.U32 R38, R52, 0x8, R44.reuse ;  /* 0x000000083426e825 */ /* 0x100fe200078e002c */
[----:B------:R-:W0:Y:S03]  /*2470*/  @!P5 LDG.E.64 R36, desc[UR6][R36.64] ;  /* 0x000000062424d981 */ /* 0x000e26000c1e1b00 */
[--C-:B-1----:R-:W-:Y:S02]  /*2480*/  @!P1 IMAD.WIDE.U32 R40, R46, 0x8, R44.reuse ;  /* 0x000000082e289825 */ /* 0x102fe400078e002c */
[----:B------:R-:W2:Y:S02]  /*2490*/  @!P6 LDG.E.64 R38, desc[UR6][R38.64] ;  /* 0x000000062626e981 */ /* 0x000ea4000c1e1b00 */
[----:B------:R-:W-:Y:S02]  /*24a0*/  @!P4 IMAD.WIDE.U32 R42, R50, 0x8, R44 ;  /* 0x00000008322ac825 */ /* 0x000fe400078e002c */
[----:B------:R-:W3:Y:S04]  /*24b0*/  @!P1 LDG.E.64 R40, desc[UR6][R40.64] ;  /* 0x0000000628289981 */ /* 0x000ee8000c1e1b00 */
[----:B------:R-:W4:Y:S01]  /*24c0*/  @!P4 LDG.E.64 R42, desc[UR6][R42.64] ;  /* 0x000000062a2ac981 */ /* 0x000f22000c1e1b00 */
[----:B------:R-:W-:-:S02]  /*24d0*/  UIADD3 UR5, UPT, UPT, UR4, 0x4, URZ ;  /* 0x0000000404057890 */ /* 0x000fc4000fffe0ff */
[----:B------:R-:W-:Y:S01]  /*24e0*/  UIADD3 UR8, UPT, UPT, UR4, 0x5, URZ ;  /* 0x0000000504087890 */ /* 0x000fe2000fffe0ff */
[----:B0-----:R-:W-:Y:S01]  /*24f0*/  @!P5 FADD.FTZ R58, R58, R36 ;  /* 0x000000243a3ad221 */ /* 0x001fe20000010000 */
[----:B------:R-:W-:Y:S02]  /*2500*/  @!P5 FADD.FTZ R59, R59, R37 ;  /* 0x000000253b3bd221 */ /* 0x000fe40000010000 */
[----:B------:R-:W-:Y:S01]  /*2510*/  ISETP.EQ.OR P5, PT, R3, UR5, P2 ;  /* 0x0000000503007c0c */ /* 0x000fe200097a2670 */
[----:B------:R-:W-:Y:S01]  /*2520*/  UIADD3 UR5, UPT, UPT, UR4, 0x6, URZ ;  /* 0x0000000604057890 */ /* 0x000fe2000fffe0ff */
[----:B--2---:R-:W-:Y:S01]  /*2530*/  @!P6 FADD.FTZ R58, R58, R38 ;  /* 0x000000263a3ae221 */ /* 0x004fe20000010000 */
[----:B------:R-:W-:Y:S01]  /*2540*/  @!P6 FADD.FTZ R59, R59, R39 ;  /* 0x000000273b3be221 */ /* 0x000fe20000010000 */
[----:B------:R-:W-:Y:S01]  /*2550*/  ISETP.EQ.OR P6, PT, R3, UR8, P2 ;  /* 0x0000000803007c0c */ /* 0x000fe200097c2670 */
[----:B------:R-:W-:Y:S01]  /*2560*/  UIADD3 UR8, UPT, UPT, UR4, 0x7, URZ ;  /* 0x0000000704087890 */ /* 0x000fe2000fffe0ff */
[----:B---3--:R-:W-:Y:S01]  /*2570*/  @!P1 FADD.FTZ R58, R58, R40 ;  /* 0x000000283a3a9221 */ /* 0x008fe20000010000 */
[----:B------:R-:W-:Y:S01]  /*2580*/  @!P1 FADD.FTZ R59, R59, R41 ;  /* 0x000000293b3b9221 */ /* 0x000fe20000010000 */
[----:B------:R-:W-:-:S02]  /*2590*/  ISETP.EQ.OR P1, PT, R3, UR5, P2 ;  /* 0x0000000503007c0c */ /* 0x000fc40009722670 */
[----:B----4-:R-:W-:Y:S01]  /*25a0*/  @!P4 FADD.FTZ R58, R58, R42 ;  /* 0x0000002a3a3ac221 */ /* 0x010fe20000010000 */
[----:B------:R-:W-:Y:S02]  /*25b0*/  @!P4 FADD.FTZ R59, R59, R43 ;  /* 0x0000002b3b3bc221 */ /* 0x000fe40000010000 */
[----:B------:R-:W-:Y:S01]  /*25c0*/  @!P5 IMAD.WIDE.U32 R36, R47, 0x8, R44 ;  /* 0x000000082f24d825 */ /* 0x000fe200078e002c */
[----:B------:R-:W-:-:S03]  /*25d0*/  ISETP.EQ.OR P4, PT, R3, UR8, P2 ;  /* 0x0000000803007c0c */ /* 0x000fc60009782670 */
[--C-:B------:R-:W-:Y:S02]  /*25e0*/  @!P6 IMAD.WIDE.U32 R38, R49, 0x8, R44.reuse ;  /* 0x000000083126e825 */ /* 0x100fe400078e002c */
[----:B------:R-:W2:Y:S02]  /*25f0*/  @!P5 LDG.E.64 R36, desc[UR6][R36.64] ;  /* 0x000000062424d981 */ /* 0x000ea4000c1e1b00 */
[--C-:B------:R-:W-:Y:S02]  /*2600*/  @!P1 IMAD.WIDE.U32 R40, R48, 0x8, R44.reuse ;  /* 0x0000000830289825 */ /* 0x100fe400078e002c */
[----:B------:R-:W3:Y:S04]  /*2610*/  @!P6 LDG.E.64 R38, desc[UR6][R38.64] ;  /* 0x000000062626e981 */ /* 0x000ee8000c1e1b00 */
[----:B------:R-:W-:Y:S01]  /*2620*/  @!P4 IMAD.WIDE.U32 R42, R51, 0x8, R44 ;  /* 0x00000008332ac825 */ /* 0x000fe200078e002c */
[----:B------:R-:W4:Y:S05]  /*2630*/  @!P1 LDG.E.64 R40, desc[UR6][R40.64] ;  /* 0x0000000628289981 */ /* 0x000f2a000c1e1b00 */
[----:B------:R-:W5:Y:S01]  /*2640*/  @!P4 LDG.E.64 R42, desc[UR6][R42.64] ;  /* 0x000000062a2ac981 */ /* 0x000f62000c1e1b00 */
[----:B------:R-:W-:Y:S01]  /*2650*/  UIADD3 UR4, UPT, UPT, UR4, 0x8, URZ ;  /* 0x0000000804047890 */ /* 0x000fe2000fffe0ff */
[----:B------:R-:W-:-:S02]  /*2660*/  IADD3 R53, PT, PT, R53, 0x8, RZ ;  /* 0x0000000835357810 */ /* 0x000fc40007ffe0ff */
[C---:B------:R-:W-:Y:S02]  /*2670*/  LEA R54, R5.reuse, R54, 0x3 ;  /* 0x0000003605367211 */ /* 0x040fe400078e18ff */
[C---:B------:R-:W-:Y:S02]  /*2680*/  LEA R52, R5.reuse, R52, 0x3 ;  /* 0x0000003405347211 */ /* 0x040fe400078e18ff */
[C---:B------:R-:W-:Y:S02]  /*2690*/  LEA R46, R5.reuse, R46, 0x3 ;  /* 0x0000002e052e7211 */ /* 0x040fe400078e18ff */
[C---:B------:R-:W-:Y:S02]  /*26a0*/  LEA R50, R5.reuse, R50, 0x3 ;  /* 0x0000003205327211 */ /* 0x040fe400078e18ff */
[C---:B------:R-:W-:Y:S02]  /*26b0*/  LEA R47, R5.reuse, R47, 0x3 ;  /* 0x0000002f052f7211 */ /* 0x040fe400078e18ff */
[----:B------:R-:W-:-:S02]  /*26c0*/  LEA R49, R5, R49, 0x3 ;  /* 0x0000003105317211 */ /* 0x000fc400078e18ff */
[C---:B------:R-:W-:Y:S02]  /*26d0*/  LEA R48, R5.reuse, R48, 0x3 ;  /* 0x0000003005307211 */ /* 0x040fe400078e18ff */
[----:B------:R-:W-:Y:S01]  /*26e0*/  LEA R51, R5, R51, 0x3 ;  /* 0x0000003305337211 */ /* 0x000fe200078e18ff */
[----:B--2---:R-:W-:Y:S01]  /*26f0*/  @!P5 FADD.FTZ R58, R58, R36 ;  /* 0x000000243a3ad221 */ /* 0x004fe20000010000 */
[----:B------:R-:W-:-:S03]  /*2700*/  @!P5 FADD.FTZ R59, R59, R37 ;  /* 0x000000253b3bd221 */ /* 0x000fc60000010000 */
[----:B---3--:R-:W-:Y:S01]  /*2710*/  @!P6 FADD.FTZ R58, R58, R38 ;  /* 0x000000263a3ae221 */ /* 0x008fe20000010000 */
[----:B------:R-:W-:-:S03]  /*2720*/  @!P6 FADD.FTZ R59, R59, R39 ;  /* 0x000000273b3be221 */ /* 0x000fc60000010000 */
[----:B----4-:R-:W-:Y:S01]  /*2730*/  @!P1 FADD.FTZ R58, R58, R40 ;  /* 0x000000283a3a9221 */ /* 0x010fe20000010000 */
[----:B------:R-:W-:Y:S01]  /*2740*/  @!P1 FADD.FTZ R59, R59, R41 ;  /* 0x000000293b3b9221 */ /* 0x000fe20000010000 */
[----:B------:R-:W-:Y:S02]  /*2750*/  ISETP.NE.AND P1, PT, R55, UR4, PT ;  /* 0x0000000437007c0c */ /* 0x000fe4000bf25270 */
[----:B-----5:R-:W-:Y:S01]  /*2760*/  @!P4 FADD.FTZ R58, R58, R42 ;  /* 0x0000002a3a3ac221 */ /* 0x020fe20000010000 */
[----:B------:R-:W-:-:S10]  /*2770*/  @!P4 FADD.FTZ R59, R59, R43 ;  /* 0x0000002b3b3bc221 */ /* 0x000fd40000010000 */
[----:B------:R-:W-:Y:S05]  /*2780*/  @P1 BRA `(.L_x_1946) ;  /* 0xfffffffc00141947 */ /* 0x000fea000383ffff */
[----:B------:R-:W-:-:S07]  /*2790*/  MOV R42, R55 ;  /* 0x00000037002a7202 */ /* 0x000fce0000000f00 */
.L_x_1945:
[----:B------:R-:W-:-:S13]  /*27a0*/  LOP3.LUT P1, RZ, R7, 0x7, RZ, 0xc0, !PT ;  /* 0x0000000707ff7812 */ /* 0x000fda000782c0ff */
[----:B------:R-:W-:Y:S05]  /*27b0*/  @!P1 BRA `(.L_x_1942) ;  /* 0x0000000000f49947 */ /* 0x000fea0003800000 */
[C---:B---3--:R-:W-:Y:S02]  /*27c0*/  LOP3.LUT R36, R7.reuse, 0x7, RZ, 0xc0, !PT ;  /* 0x0000000707247812 */ /* 0x048fe400078ec0ff */
[----:B------:R-:W-:Y:S02]  /*27d0*/  LOP3.LUT P1, R47, R7, 0x3, RZ, 0xc0, !PT ;  /* 0x00000003072f7812 */ /* 0x000fe4000782c0ff */
[----:B------:R-:W-:-:S04]  /*27e0*/  IADD3 R36, PT, PT, R36, -0x1, RZ ;  /* 0xffffffff24247810 */ /* 0x000fc80007ffe0ff */
[----:B------:R-:W-:-:S13]  /*27f0*/  ISETP.GE.U32.AND P4, PT, R36, 0x3, PT ;  /* 0x000000032400780c */ /* 0x000fda0003f86070 */
[----:B------:R-:W-:Y:S05]  /*2800*/  @!P4 BRA `(.L_x_1947) ;  /* 0x000000000070c947 */ /* 0x000fea0003800000 */
[----:B------:R-:W-:-:S13]  /*2810*/  ISETP.EQ.OR P6, PT, R42, R3, P2 ;  /* 0x000000032a00720c */ /* 0x000fda00017c2670 */
[----:B------:R-:W-:-:S04]  /*2820*/  @!P6 IMAD R37, R42, R5, R0 ;  /* 0x000000052a25e224 */ /* 0x000fc800078e0200 */
[----:B------:R-:W-:-:S06]  /*2830*/  @!P6 IMAD.WIDE.U32 R36, R37, 0x8, R44 ;  /* 0x000000082524e825 */ /* 0x000fcc00078e002c */
[----:B------:R-:W0:Y:S01]  /*2840*/  @!P6 LDG.E.64 R36, desc[UR6][R36.64] ;  /* 0x000000062424e981 */ /* 0x000e22000c1e1b00 */
[C---:B------:R-:W-:Y:S02]  /*2850*/  IADD3 R38, PT, PT, R42.reuse, 0x1, RZ ;  /* 0x000000012a267810 */ /* 0x040fe40007ffe0ff */
[----:B------:R-:W-:Y:S02]  /*2860*/  IADD3 R40, PT, PT, R42, 0x2, RZ ;  /* 0x000000022a287810 */ /* 0x000fe40007ffe0ff */
[-C--:B------:R-:W-:Y:S02]  /*2870*/  ISETP.EQ.OR P5, PT, R38, R3.reuse, P2 ;  /* 0x000000032600720c */ /* 0x080fe400017a2670 */
[----:B------:R-:W-:Y:S02]  /*2880*/  IADD3 R46, PT, PT, R42, 0x3, RZ ;  /* 0x000000032a2e7810 */ /* 0x000fe40007ffe0ff */
[----:B------:R-:W-:-:S09]  /*2890*/  ISETP.EQ.OR P4, PT, R40, R3, P2 ;  /* 0x000000032800720c */ /* 0x000fd20001782670 */
[----:B------:R-:W-:-:S04]  /*28a0*/  @!P5 IMAD R39, R38, R5, R0 ;  /* 0x000000052627d224 */ /* 0x000fc800078e0200 */
[----:B-1----:R-:W-:Y:S02]  /*28b0*/  @!P4 IMAD R41, R40, R5, R0 ;  /* 0x000000052829c224 */ /* 0x002fe400078e0200 */
[----:B0-----:R-:W-:Y:S01]  /*28c0*/  @!P6 FADD.FTZ R58, R58, R36 ;  /* 0x000000243a3ae221 */ /* 0x001fe20000010000 */
[----:B------:R-:W-:Y:S01]  /*28d0*/  @!P6 FADD.FTZ R59, R59, R37 ;  /* 0x000000253b3be221 */ /* 0x000fe20000010000 */
[----:B------:R-:W-:Y:S01]  /*28e0*/  ISETP.EQ.OR P6, PT, R46, R3, P2 ;  /* 0x000000032e00720c */ /* 0x000fe200017c2670 */
        /* <DEDUP_REMOVED lines=14> */
.L_x_1947:
        /* <DEDUP_REMOVED lines=18> */
.L_x_1948:
        /* <DEDUP_REMOVED lines=9> */
.L_x_1949:
[----:B------:R-:W-:Y:S05]  /*2b80*/  BSYNC.RECONVERGENT B0 ;  /* 0x0000000000007941 */ /* 0x000fea0003800200 */
.L_x_1942:
[----:B------:R-:W4:Y:S01]  /*2b90*/  S2UR UR5, SR_CgaCtaId ;  /* 0x00000000000579c3 */ /* 0x000f220000008800 */
[----:B------:R-:W2:Y:S01]  /*2ba0*/  LDCU UR8, c[0x0][0x414] ;  /* 0x00008280ff0877ac */ /* 0x000ea20008000800 */
[----:B-1-3--:R-:W-:Y:S01]  /*2bb0*/  LOP3.LUT R41, R14, 0xffff, RZ, 0xc0, !PT ;  /* 0x0000ffff0e297812 */ /* 0x00afe200078ec0ff */
[----:B------:R-:W-:-:S03]  /*2bc0*/  UMOV UR4, 0x400 ;  /* 0x0000040000047882 */ /* 0x000fc60000000000 */
[----:B------:R-:W-:Y:S02]  /*2bd0*/  IADD3 R41, PT, PT, R98, R41, RZ ;  /* 0x0000002962297210 */ /* 0x000fe40007ffe0ff */
[----:B------:R-:W1:Y:S08]  /*2be0*/  @P0 LDC.64 R44, c[0x0][0x388] ;  /* 0x0000e200ff2c0b82 */ /* 0x000e700000000a00 */
[----:B------:R-:W3:Y:S01]  /*2bf0*/  LDC.64 R38, c[0x0][0x398] ;  /* 0x0000e600ff267b82 */ /* 0x000ee20000000a00 */
[----:B--2---:R-:W-:Y:S01]  /*2c00*/  @P0 FMUL.FTZ R42, R58, UR8 ;  /* 0x000000083a2a0c20 */ /* 0x004fe20008410000 */
[----:B------:R-:W-:Y:S01]  /*2c10*/  @P0 FMUL.FTZ R43, R59, UR8 ;  /* 0x000000083b2b0c20 */ /* 0x000fe20008410000 */
[----:B----4-:R-:W-:-:S05]  /*2c20*/  ULEA UR4, UR5, UR4, 0x18 ;  /* 0x0000000405047291 */ /* 0x010fca000f8ec0ff */
[----:B------:R-:W2:Y:S01]  /*2c30*/  LDC.64 R36, c[0x0][0x3a0] ;  /* 0x0000e800ff247b82 */ /* 0x000ea20000000a00 */
[----:B-1----:R-:W-:-:S03]  /*2c40*/  @P0 IMAD.WIDE R44, R8, 0x8, R44 ;  /* 0x00000008082c0825 */ /* 0x002fc600078e022c */
[----:B------:R-:W-:Y:S04]  /*2c50*/  @!P2 STS.64 [UR4+0x88], R58 ;  /* 0x0000883aff00a988 */ /* 0x000fe80008000a04 */
[----:B------:R1:W-:Y:S01]  /*2c60*/  @P0 STG.E.64 desc[UR6][R44.64], R42 ;  /* 0x0000002a2c000986 */ /* 0x0003e2000c101b06 */
[----:B---3--:R-:W-:-:S04]  /*2c70*/  IMAD.WIDE R46, R41, 0x4, R38 ;  /* 0x00000004292e7825 */ /* 0x008fc800078e0226 */
[----:B--2---:R-:W-:Y:S01]  /*2c80*/  IMAD.WIDE R38, R41, 0x4, R36 ;  /* 0x0000000429267825 */ /* 0x004fe200078e0224 */
[----:B------:R-:W-:Y:S06]  /*2c90*/  BAR.SYNC.DEFER_BLOCKING 0x0 ;  /* 0x0000000000007b1d */ /* 0x000fec0000010000 */
[----:B------:R2:W5:Y:S04]  /*2ca0*/  LDG.E.64 R36, desc[UR6][R46.64] ;  /* 0x000000062e247981 */ /* 0x000568000c1e1b00 */
[----:B------:R-:W5:Y:S01]  /*2cb0*/  LDG.E.64 R38, desc[UR6][R38.64] ;  /* 0x0000000626267981 */ /* 0x000f62000c1e1b00 */
[----:B-1----:R-:W-:Y:S01]  /*2cc0*/  HFMA2 R44, -RZ, RZ, 1.875, 0 ;  /* 0x3f800000ff2c7431 */ /* 0x002fe200000001ff */
[----:B------:R-:W-:Y:S02]  /*2cd0*/  BSSY.RECONVERGENT B0, `(.L_x_1950) ;  /* 0x0000387000007945 */ /* 0x000fe40003800200 */
[----:B------:R-:W1:Y:S01]  /*2ce0*/  LDS.64 R40, [UR4+0x88] ;  /* 0x00008804ff287984 */ /* 0x000e620008000a00 */
[----:B------:R-:W3:Y:S02]  /*2cf0*/  LDCU.U8 UR4, c[0x0][0x3fc] ;  /* 0x00007f80ff0477ac */ /* 0x000ee40008000000 */
[----:B---3--:R-:W-:Y:S01]  /*2d00*/  UISETP.NE.AND UP0, UPT, UR4, URZ, UPT ;  /* 0x000000ff0400728c */ /* 0x008fe2000bf05270 */
[----:B-1----:R-:W-:-:S04]  /*2d10*/  FMUL.FTZ R48, R40, UR8 ;  /* 0x0000000828307c20 */ /* 0x002fc80008410000 */
[----:B------:R-:W-:-:S04]  /*2d20*/  FMUL.FTZ R40, R48, R48 ;  /* 0x0000003030287220 */ /* 0x000fc80000410000 */
[----:B------:R-:W-:-:S05]  /*2d30*/  FFMA.FTZ R40, R41, UR8, -R40 ;  /* 0x0000000829287c23 */ /* 0x000fca0008010828 */
[----:B------:R-:W-:-:S13]  /*2d40*/  FSETP.GTU.FTZ.AND P1, PT, R40, RZ, PT ;  /* 0x000000ff2800720b */ /* 0x000fda0003f3c000 */
[----:B------:R-:W1:Y:S02]  /*2d50*/  @P1 LDC R41, c[0x0][0x3a8] ;  /* 0x0000ea00ff291b82 */ /* 0x000e640000000800 */
[----:B-1----:R-:W-:-:S04]  /*2d60*/  @P1 FADD.FTZ R40, R40, R41 ;  /* 0x0000002928281221 */ /* 0x002fc80000010000 */
[----:B------:R2:W1:Y:S01]  /*2d70*/  @P1 MUFU.RSQ R44, R40 ;  /* 0x00000028002c1308 */ /* 0x0004620000001400 */
[----:B------:R-:W-:Y:S05]  /*2d80*/  BRA.U UP0, `(.L_x_1951) ;  /* 0x0000001500bc7547 */ /* 0x000fea000b800000 */
[----:B------:R-:W3:Y:S01]  /*2d90*/  LDCU.64 UR8, c[0x0][0x3e8] ;  /* 0x00007d00ff0877ac */ /* 0x000ee20008000a00 */
[----:B------:R-:W-:Y:S01]  /*2da0*/  BSSY.RECONVERGENT B1, `(.L_x_1952) ;  /* 0x000001a000017945 */ /* 0x000fe20003800200 */
[----:B---3--:R-:W-:Y:S02]  /*2db0*/  ISETP.GE.U32.AND P1, PT, R96, UR8, PT ;  /* 0x0000000860007c0c */ /* 0x008fe4000bf26070 */
[----:B------:R-:W-:Y:S02]  /*2dc0*/  ISETP.GE.U32.AND P2, PT, R94, UR8, PT ;  /* 0x000000085e007c0c */ /* 0x000fe4000bf46070 */
[----:B------:R-:W-:Y:S02]  /*2dd0*/  ISETP.GE.AND.EX P1, PT, R9, UR9, PT, P1 ;  /* 0x0000000909007c0c */ /* 0x000fe4000bf26310 */
[----:B------:R-:W-:Y:S02]  /*2de0*/  ISETP.GE.U32.AND P5, PT, R92, UR8, PT ;  /* 0x000000085c007c0c */ /* 0x000fe4000bfa6070 */
[----:B------:R-:W-:-:S02]  /*2df0*/  ISETP.GE.U32.AND P6, PT, R90, UR8, PT ;  /* 0x000000085a007c0c */ /* 0x000fc4000bfc6070 */
[----:B------:R-:W-:-:S07]  /*2e00*/  ISETP.GE.AND.EX P2, PT, R13, UR9, PT, P2 ;  /* 0x000000090d007c0c */ /* 0x000fce000bf46320 */
[----:B------:R-:W-:Y:S06]  /*2e10*/  @P1 BRA `(.L_x_1953) ;  /* 0x0000000000481947 */ /* 0x000fec0003800000 */
[----:B------:R-:W3:Y:S01]  /*2e20*/  LDCU.64 UR10, c[0x0][0x3e0] ;  /* 0x00007c00ff0a77ac */ /* 0x000ee20008000a00 */
[----:B--2---:R-:W-:Y:S01]  /*2e30*/  MOV R40, R102 ;  /* 0x0000006600287202 */ /* 0x004fe20000000f00 */
        /* <DEDUP_REMOVED lines=8> */
[----:B---3--:R-:W-:Y:S02]  /*2ec0*/  IMAD R45, R9, UR10, RZ ;  /* 0x0000000a092d7c24 */ /* 0x008fe4000f8e02ff */
[----:B------:R-:W-:-:S04]  /*2ed0*/  IMAD.WIDE.U32 R40, R96, UR10, R40 ;  /* 0x0000000a60287c25 */ /* 0x000fc8000f8e0028 */
[----:B------:R-:W-:Y:S01]  /*2ee0*/  IMAD R45, R96, UR11, R45 ;  /* 0x0000000b602d7c24 */ /* 0x000fe2000f8e022d */
[----:B--2---:R-:W-:-:S04]  /*2ef0*/  LEA R42, P1, R40, UR4, 0x1 ;  /* 0x00000004282a7c11 */ /* 0x004fc8000f8208ff */
[----:B------:R-:W-:Y:S02]  /*2f00*/  IADD3 R45, PT, PT, R41, R45, RZ ;  /* 0x0000002d292d7210 */ /* 0x000fe40007ffe0ff */
[----:B------:R-:W-:Y:S02]  /*2f10*/  F2FP.BF16.F32.PACK_AB R41, R18, R69 ;  /* 0x000000451229723e */ /* 0x000fe400000010ff */
[----:B------:R-:W-:-:S05]  /*2f20*/  LEA.HI.X R43, R40, UR5, R45, 0x1, P1 ;  /* 0x00000005282b7c11 */ /* 0x000fca00088f0c2d */
[----:B------:R3:W-:Y:S02]  /*2f30*/  STG.E desc[UR6][R42.64], R41 ;  /* 0x000000292a007986 */ /* 0x0007e4000c101906 */
.L_x_1953:
[----:B------:R-:W-:Y:S05]  /*2f40*/  BSYNC.RECONVERGENT B1 ;  /* 0x0000000000017941 */ /* 0x000fea0003800200 */
.L_x_1952:
[----:B------:R-:W-:Y:S04]  /*2f50*/  BSSY.RECONVERGENT B1, `(.L_x_1954) ;  /* 0x0000014000017945 */ /* 0x000fe80003800200 */
[----:B------:R-:W-:Y:S05]  /*2f60*/  @P2 BRA `(.L_x_1955) ;  /* 0x0000000000482947 */ /* 0x000fea0003800000 */
[----:B------:R-:W4:Y:S01]  /*2f70*/  LDCU.64 UR4, c[0x0][0x3e0] ;  /* 0x00007c00ff0477ac */ /* 0x000f220008000a00 */
[----:B--2---:R-:W-:Y:S01]  /*2f80*/  MOV R40, R102 ;  /* 0x0000006600287202 */ /* 0x004fe20000000f00 */
[--C-:B---3--:R-:W-:Y:S01]  /*2f90*/  FADD.FTZ R43, R16, -R48.reuse ;  /* 0x80000030102b7221 */ /* 0x108fe20000010000 */
[----:B------:R-:W-:Y:S01]  /*2fa0*/  MOV R41, R101 ;  /* 0x0000006500297202 */ /* 0x000fe20000000f00 */
[----:B------:R-:W2:Y:S01]  /*2fb0*/  LDCU.64 UR10, c[0x0][0x380] ;  /* 0x00007000ff0a77ac */ /* 0x000ea20008000a00 */
[----:B------:R-:W-:Y:S01]  /*2fc0*/  FADD.FTZ R67, R67, -R48 ;  /* 0x8000003043437221 */ /* 0x000fe20000010000 */
[----:B-1----:R-:W-:-:S03]  /*2fd0*/  FMUL.FTZ R43, R43, R44 ;  /* 0x0000002c2b2b7220 */ /* 0x002fc60000410000 */
[----:B------:R-:W-:Y:S01]  /*2fe0*/  FMUL.FTZ R16, R67, R44 ;  /* 0x0000002c43107220 */ /* 0x000fe20000410000 */
[----:B-----5:R-:W-:Y:S01]  /*2ff0*/  FFMA.FTZ R18, R36, R43, R38 ;  /* 0x0000002b24127223 */ /* 0x020fe20000010026 */
[----:B----4-:R-:W-:Y:S02]  /*3000*/  IMAD R45, R13, UR4, RZ ;  /* 0x000000040d2d7c24 */ /* 0x010fe4000f8e02ff */
[----:B------:R-:W-:-:S04]  /*3010*/  IMAD.WIDE.U32 R40, R94, UR4, R40 ;  /* 0x000000045e287c25 */ /* 0x000fc8000f8e0028 */
[----:B------:R-:W-:Y:S02]  /*3020*/  IMAD R47, R94, UR5, R45 ;  /* 0x000000055e2f7c24 */ /* 0x000fe4000f8e022d */
[----:B------:R-:W-:Y:S01]  /*3030*/  FFMA.FTZ R45, R37, R16, R39 ;  /* 0x00000010252d7223 */ /* 0x000fe20000010027 */
[C---:B--2---:R-:W-:Y:S02]  /*3040*/  LEA R42, P1, R40.reuse, UR10, 0x1 ;  /* 0x0000000a282a7c11 */ /* 0x044fe4000f8208ff */
[----:B------:R-:W-:Y:S02]  /*3050*/  IADD3 R47, PT, PT, R41, R47, RZ ;  /* 0x0000002f292f7210 */ /* 0x000fe40007ffe0ff */
[----:B------:R-:W-:Y:S02]  /*3060*/  F2FP.BF16.F32.PACK_AB R41, R45, R18 ;  /* 0x000000122d29723e */ /* 0x000fe400000010ff */
[----:B------:R-:W-:-:S05]  /*3070*/  LEA.HI.X R43, R40, UR11, R47, 0x1, P1 ;  /* 0x0000000b282b7c11 */ /* 0x000fca00088f0c2f */
[----:B------:R4:W-:Y:S02]  /*3080*/  STG.E desc[UR6][R42.64], R41 ;  /* 0x000000292a007986 */ /* 0x0009e4000c101906 */
.L_x_1955:
[----:B------:R-:W-:Y:S05]  /*3090*/  BSYNC.RECONVERGENT B1 ;  /* 0x0000000000017941 */ /* 0x000fea0003800200 */
.L_x_1954:
        /* <DEDUP_REMOVED lines=8> */
[----:B------:R-:W-:Y:S01]  /*3120*/  ISETP.GE.AND.EX P2, PT, R21, UR9, PT, P2 ;  /* 0x0000000915007c0c */ /* 0x000fe2000bf46320 */
[----:B------:R-:W-:-:S12]  /*3130*/  @P5 BRA `(.L_x_1957) ;  /* 0x0000000000485947 */ /* 0x000fd80003800000 */
[----:B------:R-:W0:Y:S01]  /*3140*/  LDCU.64 UR4, c[0x0][0x3e0] ;  /* 0x00007c00ff0477ac */ /* 0x000e220008000a00 */
[----:B--2---:R-:W-:Y:S01]  /*3150*/  MOV R40, R102 ;  /* 0x0000006600287202 */ /* 0x004fe20000000f00 */
[--C-:B---34-:R-:W-:Y:S01]  /*3160*/  FADD.FTZ R43, R20, -R48.reuse ;  /* 0x80000030142b7221 */ /* 0x118fe20000010000 */
[----:B------:R-:W-:Y:S01]  /*3170*/  MOV R41, R101 ;  /* 0x0000006500297202 */ /* 0x000fe20000000f00 */
[----:B------:R-:W2:Y:S01]  /*3180*/  LDCU.64 UR10, c[0x0][0x380] ;  /* 0x00007000ff0a77ac */ /* 0x000ea20008000a00 */
[----:B------:R-:W-:Y:S01]  /*3190*/  FADD.FTZ R71, R71, -R48 ;  /* 0x8000003047477221 */ /* 0x000fe20000010000 */
[----:B-1----:R-:W-:-:S03]  /*31a0*/  FMUL.FTZ R43, R43, R44 ;  /* 0x0000002c2b2b7220 */ /* 0x002fc60000410000 */
[----:B------:R-:W-:Y:S01]  /*31b0*/  FMUL.FTZ R16, R71, R44 ;  /* 0x0000002c47107220 */ /* 0x000fe20000410000 */
[----:B-----5:R-:W-:Y:S01]  /*31c0*/  FFMA.FTZ R18, R36, R43, R38 ;  /* 0x0000002b24127223 */ /* 0x020fe20000010026 */
[----:B0-----:R-:W-:Y:S02]  /*31d0*/  IMAD R45, R15, UR4, RZ ;  /* 0x000000040f2d7c24 */ /* 0x001fe4000f8e02ff */
        /* <DEDUP_REMOVED lines=8> */
.L_x_1957:
[----:B------:R-:W-:Y:S05]  /*3260*/  BSYNC.RECONVERGENT B1 ;  /* 0x0000000000017941 */ /* 0x000fea0003800200 */
.L_x_1956:
[----:B------:R-:W-:Y:S04]  /*3270*/  BSSY.RECONVERGENT B1, `(.L_x_1958) ;  /* 0x0000014000017945 */ /* 0x000fe80003800200 */
[----:B------:R-:W-:Y:S05]  /*3280*/  @P6 BRA `(.L_x_1959) ;  /* 0x0000000000486947 */ /* 0x000fea0003800000 */
[----:B------:R-:W1:Y:S01]  /*3290*/  LDCU.64 UR4, c[0x0][0x3e0] ;  /* 0x00007c00ff0477ac */ /* 0x000e620008000a00 */
[----:B--2---:R-:W-:Y:S01]  /*32a0*/  MOV R40, R102 ;  /* 0x0000006600287202 */ /* 0x004fe20000000f00 */
[--C-:B------:R-:W-:Y:S01]  /*32b0*/  FADD.FTZ R73, R73, -R48.reuse ;  /* 0x8000003049497221 */ /* 0x100fe20000010000 */
[----:B0--34-:R-:W-:Y:S01]  /*32c0*/  MOV R41, R101 ;  /* 0x0000006500297202 */ /* 0x019fe20000000f00 */
[----:B------:R-:W0:Y:S01]  /*32d0*/  LDCU.64 UR10, c[0x0][0x380] ;  /* 0x00007000ff0a77ac */ /* 0x000e220008000a00 */
[----:B------:R-:W-:Y:S01]  /*32e0*/  FADD.FTZ R43, R22, -R48 ;  /* 0x80000030162b7221 */ /* 0x000fe20000010000 */
[----:B-1----:R-:W-:-:S03]  /*32f0*/  FMUL.FTZ R73, R73, R44 ;  /* 0x0000002c49497220 */ /* 0x002fc60000410000 */
        /* <DEDUP_REMOVED lines=11> */
.L_x_1959:
[----:B------:R-:W-:Y:S05]  /*33b0*/  BSYNC.RECONVERGENT B1 ;  /* 0x0000000000017941 */ /* 0x000fea0003800200 */
.L_x_1958:
        /* <DEDUP_REMOVED lines=20> */
.L_x_1961:
[----:B------:R-:W-:Y:S05]  /*3500*/  BSYNC.RECONVERGENT B1 ;  /* 0x0000000000017941 */ /* 0x000fea0003800200 */
.L_x_1960:
[----:B------:R-:W-:Y:S04]  /*3510*/  BSSY.RECONVERGENT B1, `(.L_x_1962) ;  /* 0x0000014000017945 */ /* 0x000fe80003800200 */
[----:B------:R-:W-:Y:S05]  /*3520*/  @P2 BRA `(.L_x_1963) ;  /* 0x0000000000482947 */ /* 0x000fea0003800000 */
[----:B------:R-:W1:Y:S01]  /*3530*/  LDCU.64 UR4, c[0x0][0x3e0] ;  /* 0x00007c00ff0477ac */ /* 0x000e620008000a00 */
[----:B--2---:R-:W-:Y:S01]  /*3540*/  MOV R40, R102 ;  /* 0x0000006600287202 */ /* 0x004fe20000000f00 */
[--C-:B0--34-:R-:W-:Y:S01]  /*3550*/  FADD.FTZ R43, R26, -R48.reuse ;  /* 0x800000301a2b7221 */ /* 0x119fe20000010000 */
[----:B------:R-:W-:Y:S01]  /*3560*/  MOV R41, R101 ;  /* 0x0000006500297202 */ /* 0x000fe20000000f00 */
[----:B------:R-:W0:Y:S01]  /*3570*/  LDCU.64 UR10, c[0x0][0x380] ;  /* 0x00007000ff0a77ac */ /* 0x000e220008000a00 */
[----:B------:R-:W-:Y:S01]  /*3580*/  FADD.FTZ R77, R77, -R48 ;  /* 0x800000304d4d7221 */ /* 0x000fe20000010000 */
[----:B-1----:R-:W-:-:S03]  /*3590*/  FMUL.FTZ R43, R43, R44 ;  /* 0x0000002c2b2b7220 */ /* 0x002fc60000410000 */
        /* <DEDUP_REMOVED lines=11> */
.L_x_1963:
[----:B------:R-:W-:Y:S05]  /*3650*/  BSYNC.RECONVERGENT B1 ;  /* 0x0000000000017941 */ /* 0x000fea0003800200 */
.L_x_1962:
        /* <DEDUP_REMOVED lines=28> */
.L_x_1965:
[----:B------:R-:W-:Y:S05]  /*3820*/  BSYNC.RECONVERGENT B1 ;  /* 0x0000000000017941 */ /* 0x000fea0003800200 */
.L_x_1964:
        /* <DEDUP_REMOVED lines=20> */
.L_x_1967:
[----:B------:R-:W-:Y:S05]  /*3970*/  BSYNC.RECONVERGENT B1 ;  /* 0x0000000000017941 */ /* 0x000fea0003800200 */
.L_x_1966:
        /* <DEDUP_REMOVED lines=20> */
.L_x_1969:
[----:B------:R-:W-:Y:S05]  /*3ac0*/  BSYNC.RECONVERGENT B1 ;  /* 0x0000000000017941 */ /* 0x000fea0003800200 */
.L_x_1968:
        /* <DEDUP_REMOVED lines=20> */
.L_x_1971:
[----:B------:R-:W-:Y:S05]  /*3c10*/  BSYNC.RECONVERGENT B1 ;  /* 0x0000000000017941 */ /* 0x000fea0003800200 */
.L_x_1970:
        /* <DEDUP_REMOVED lines=30> */
.L_x_1973:
[----:B------:R-:W-:Y:S05]  /*3e00*/  BSYNC.RECONVERGENT B1 ;  /* 0x0000000000017941 */ /* 0x000fea0003800200 */
.L_x_1972:
        /* <DEDUP_REMOVED lines=20> */
.L_x_1975:
[----:B------:R-:W-:Y:S05]  /*3f50*/  BSYNC.RECONVERGENT B1 ;  /* 0x0000000000017941 */ /* 0x000fea0003800200 */
.L_x_1974:
[----:B------:R-:W-:Y:S04]  /*3f60*/  BSSY.RECONVERGENT B1, `(.L_x_1976) ;  /* 0x0000014000017945 */ /* 0x000fe80003800200 */
[----:B------:R-:W-:Y:S05]  /*3f70*/  @P1 BRA `(.L_x_1977) ;  /* 0x0000000000481947 */ /* 0x000fea0003800000 */
[----:B------:R-:W1:Y:S01]  /*3f80*/  LDCU.64 UR4, c[0x0][0x3e0] ;  /* 0x00007c00ff0477ac */ /* 0x000e620008000a00 */
[--C-:B0--34-:R-:W-:Y:S01]  /*3f90*/  FADD.FTZ R43, R64, -R48.reuse ;  /* 0x80000030402b7221 */ /* 0x119fe20000010000 */
[----:B--2---:R-:W-:Y:S01]  /*3fa0*/  MOV R40, R102 ;  /* 0x0000006600287202 */ /* 0x004fe20000000f00 */
[----:B------:R-:W-:Y:S01]  /*3fb0*/  FADD.FTZ R91, R91, -R48 ;  /* 0x800000305b5b7221 */ /* 0x000fe20000010000 */
[----:B------:R-:W0:Y:S01]  /*3fc0*/  LDCU.64 UR10, c[0x0][0x380] ;  /* 0x00007000ff0a77ac */ /* 0x000e220008000a00 */
[----:B------:R-:W-:Y:S01]  /*3fd0*/  MOV R41, R101 ;  /* 0x0000006500297202 */ /* 0x000fe20000000f00 */
[-C--:B-1----:R-:W-:Y:S01]  /*3fe0*/  FMUL.FTZ R45, R43, R44.reuse ;  /* 0x0000002c2b2d7220 */ /* 0x082fe20000410000 */
[----:B------:R-:W-:-:S03]  /*3ff0*/  FMUL.FTZ R16, R91, R44 ;  /* 0x0000002c5b107220 */ /* 0x000fc60000410000 */
[----:B-----5:R-:W-:Y:S01]  /*4000*/  FFMA.FTZ R45, R36, R45, R38 ;  /* 0x0000002d242d7223 */ /* 0x020fe20000010026 */
        /* <DEDUP_REMOVED lines=9> */
.L_x_1977:
[----:B------:R-:W-:Y:S05]  /*40a0*/  BSYNC.RECONVERGENT B1 ;  /* 0x0000000000017941 */ /* 0x000fea0003800200 */
.L_x_1976:
        /* <DEDUP_REMOVED lines=20> */
.L_x_1979:
[----:B------:R-:W-:Y:S05]  /*41f0*/  BSYNC.RECONVERGENT B1 ;  /* 0x0000000000017941 */ /* 0x000fea0003800200 */
.L_x_1978:
        /* <DEDUP_REMOVED lines=20> */
.L_x_1981:
[----:B------:R-:W-:Y:S05]  /*4340*/  BSYNC.RECONVERGENT B1 ;  /* 0x0000000000017941 */ /* 0x000fea0003800200 */
.L_x_1980:
[----:B------:R-:W-:Y:S05]  /*4350*/  @P4 BRA `(.L_x_1982) ;  /* 0x0000002000784947 */ /* 0x000fea0003800000 */
[----:B------:R-:W2:Y:S01]  /*4360*/  LDCU.64 UR4, c[0x0][0x3e0] ;  /* 0x00007c00ff0477ac */ /* 0x000ea20008000a00 */
[--C-:B------:R-:W-:Y:S01]  /*4370*/  FADD.FTZ R97, R97, -R48.reuse ;  /* 0x8000003061617221 */ /* 0x100fe20000010000 */
[----:B------:R-:W-:Y:S01]  /*4380*/  MOV R100, R102 ;  /* 0x0000006600647202 */ /* 0x000fe20000000f00 */
[----:B0--34-:R-:W-:Y:S01]  /*4390*/  FADD.FTZ R41, R70, -R48 ;  /* 0x8000003046297221 */ /* 0x019fe20000010000 */
[----:B------:R-:W0:Y:S01]  /*43a0*/  LDCU.64 UR8, c[0x0][0x380] ;  /* 0x00007000ff0877ac */ /* 0x000e220008000a00 */
[-C--:B-1----:R-:W-:Y:S02]  /*43b0*/  FMUL.FTZ R97, R97, R44.reuse ;  /* 0x0000002c61617220 */ /* 0x082fe40000410000 */
[----:B------:R-:W-:Y:S02]  /*43c0*/  FMUL.FTZ R44, R41, R44 ;  /* 0x0000002c292c7220 */ /* 0x000fe40000410000 */
[----:B-----5:R-:W-:Y:S02]  /*43d0*/  FFMA.FTZ R97, R36, R97, R38 ;  /* 0x0000006124617223 */ /* 0x020fe40000010026 */
[----:B------:R-:W-:-:S05]  /*43e0*/  FFMA.FTZ R44, R37, R44, R39 ;  /* 0x0000002c252c7223 */ /* 0x000fca0000010027 */
[----:B------:R-:W-:Y:S01]  /*43f0*/  F2FP.BF16.F32.PACK_AB R39, R44, R97 ;  /* 0x000000612c27723e */ /* 0x000fe200000010ff */
[----:B--2---:R-:W-:Y:S02]  /*4400*/  IMAD R43, R65, UR4, RZ ;  /* 0x00000004412b7c24 */ /* 0x004fe4000f8e02ff */
[----:B------:R-:W-:-:S04]  /*4410*/  IMAD.WIDE.U32 R100, R12, UR4, R100 ;  /* 0x000000040c647c25 */ /* 0x000fc8000f8e0064 */
[----:B------:R-:W-:Y:S01]  /*4420*/  IMAD R43, R12, UR5, R43 ;  /* 0x000000050c2b7c24 */ /* 0x000fe2000f8e022b */
[----:B0-----:R-:W-:-:S04]  /*4430*/  LEA R36, P1, R100, UR8, 0x1 ;  /* 0x0000000864247c11 */ /* 0x001fc8000f8208ff */
[----:B------:R-:W-:-:S04]  /*4440*/  IADD3 R43, PT, PT, R101, R43, RZ ;  /* 0x0000002b652b7210 */ /* 0x000fc80007ffe0ff */
[----:B------:R-:W-:-:S05]  /*4450*/  LEA.HI.X R37, R100, UR9, R43, 0x1, P1 ;  /* 0x0000000964257c11 */ /* 0x000fca00088f0c2b */
[----:B------:R0:W-:Y:S01]  /*4460*/  STG.E desc[UR6][R36.64], R39 ;  /* 0x0000002724007986 */ /* 0x0001e2000c101906 */
[----:B------:R-:W-:Y:S05]  /*4470*/  BRA `(.L_x_1982) ;  /* 0x0000002000307947 */ /* 0x000fea0003800000 */
.L_x_1951:
[----:B------:R-:W3:Y:S01]  /*4480*/  LDCU.64 UR10, c[0x0][0x3e8] ;  /* 0x00007d00ff0a77ac */ /* 0x000ee20008000a00 */
[----:B------:R-:W-:Y:S01]  /*4490*/  BSSY.RECONVERGENT B1, `(.L_x_1983) ;  /* 0x0000022000017945 */ /* 0x000fe20003800200 */
[----:B---3--:R-:W-:Y:S02]  /*44a0*/  ISETP.GE.U32.AND P4, PT, R94, UR10, PT ;  /* 0x0000000a5e007c0c */ /* 0x008fe4000bf86070 */
[----:B------:R-:W-:Y:S02]  /*44b0*/  ISETP.GE.U32.AND P2, PT, R92, UR10, PT ;  /* 0x0000000a5c007c0c */ /* 0x000fe4000bf46070 */
[----:B------:R-:W-:Y:S02]  /*44c0*/  ISETP.GE.U32.AND P1, PT, R90, UR10, PT ;  /* 0x0000000a5a007c0c */ /* 0x000fe4000bf26070 */
[----:B------:R-:W-:Y:S01]  /*44d0*/  ISETP.GE.AND.EX P4, PT, R13, UR11, PT, P4 ;  /* 0x0000000b0d007c0c */ /* 0x000fe2000bf86340 */
[----:B------:R-:W-:-:S12]  /*44e0*/  @P3 BRA `(.L_x_1984) ;  /* 0x0000000000703947 */ /* 0x000fd80003800000 */
[--C-:B------:R-:W-:Y:S01]  /*44f0*/  FADD.FTZ R69, R69, -R48.reuse ;  /* 0x8000003045457221 */ /* 0x100fe20000010000 */
[----:B------:R-:W-:Y:S01]  /*4500*/  FADD.FTZ R41, R18, -R48 ;  /* 0x8000003012297221 */ /* 0x000fe20000010000 */
[----:B------:R-:W3:Y:S01]  /*4510*/  LDCU.64 UR4, c[0x0][0x3e0] ;  /* 0x00007c00ff0477ac */ /* 0x000ee20008000a00 */
[----:B------:R-:W-:Y:S01]  /*4520*/  MOV R42, R102 ;  /* 0x00000066002a7202 */ /* 0x000fe20000000f00 */
[-C--:B-1----:R-:W-:Y:S01]  /*4530*/  FMUL.FTZ R69, R69, R44.reuse ;  /* 0x0000002c45457220 */ /* 0x082fe20000410000 */
[----:B--2---:R-:W-:Y:S01]  /*4540*/  FMUL.FTZ R40, R41, R44 ;  /* 0x0000002c29287220 */ /* 0x004fe20000410000 */
[----:B------:R-:W1:Y:S01]  /*4550*/  LDCU.64 UR8, c[0x0][0x380] ;  /* 0x00007000ff0877ac */ /* 0x000e620008000a00 */
[----:B------:R-:W-:Y:S01]  /*4560*/  MOV R43, R101 ;  /* 0x00000065002b7202 */ /* 0x000fe20000000f00 */
[----:B-----5:R-:W-:Y:S01]  /*4570*/  FFMA.FTZ R69, R36, R69, R38 ;  /* 0x0000004524457223 */ /* 0x020fe20000010026 */
[----:B------:R-:W-:-:S03]  /*4580*/  FFMA.FTZ R46, R37, R40, R39 ;  /* 0x00000028252e7223 */ /* 0x000fc60000010027 */
[----:B------:R-:W-:Y:S01]  /*4590*/  FMUL.FTZ R18, R69, -1.4426950216293334961 ;  /* 0xbfb8aa3b45127820 */ /* 0x000fe20000410000 */
[----:B------:R-:W-:-:S05]  /*45a0*/  FMUL.FTZ R41, R46, -1.4426950216293334961 ;  /* 0xbfb8aa3b2e297820 */ /* 0x000fca0000410000 */
[----:B------:R-:W2:Y:S01]  /*45b0*/  MUFU.EX2 R18, R18 ;  /* 0x0000001200127308 */ /* 0x000ea20000000800 */
[----:B---3--:R-:W-:-:S03]  /*45c0*/  IMAD R47, R9, UR4, RZ ;  /* 0x00000004092f7c24 */ /* 0x008fc6000f8e02ff */
        /* <DEDUP_REMOVED lines=14> */
.L_x_1984:
[----:B------:R-:W-:Y:S05]  /*46b0*/  BSYNC.RECONVERGENT B1 ;  /* 0x0000000000017941 */ /* 0x000fea0003800200 */
.L_x_1983:
[----:B------:R-:W-:Y:S04]  /*46c0*/  BSSY.RECONVERGENT B1, `(.L_x_1985) ;  /* 0x000001e000017945 */ /* 0x000fe80003800200 */
[----:B------:R-:W-:Y:S05]  /*46d0*/  @P4 BRA `(.L_x_1986) ;  /* 0x0000000000704947 */ /* 0x000fea0003800000 */
[--C-:B---3--:R-:W-:Y:S01]  /*46e0*/  FADD.FTZ R41, R16, -R48.reuse ;  /* 0x8000003010297221 */ /* 0x108fe20000010000 */
[----:B------:R-:W-:Y:S01]  /*46f0*/  FADD.FTZ R67, R67, -R48 ;  /* 0x8000003043437221 */ /* 0x000fe20000010000 */
[----:B------:R-:W3:Y:S01]  /*4700*/  LDCU.64 UR4, c[0x0][0x3e0] ;  /* 0x00007c00ff0477ac */ /* 0x000ee20008000a00 */
[----:B------:R-:W-:Y:S01]  /*4710*/  MOV R42, R102 ;  /* 0x00000066002a7202 */ /* 0x000fe20000000f00 */
[-C--:B-1----:R-:W-:Y:S01]  /*4720*/  FMUL.FTZ R41, R41, R44.reuse ;  /* 0x0000002c29297220 */ /* 0x082fe20000410000 */
[----:B------:R-:W-:Y:S01]  /*4730*/  FMUL.FTZ R18, R67, R44 ;  /* 0x0000002c43127220 */ /* 0x000fe20000410000 */
[----:B------:R-:W1:Y:S01]  /*4740*/  LDCU.64 UR8, c[0x0][0x380] ;  /* 0x00007000ff0877ac */ /* 0x000e620008000a00 */
[----:B------:R-:W-:Y:S01]  /*4750*/  MOV R43, R101 ;  /* 0x00000065002b7202 */ /* 0x000fe20000000f00 */
[----:B-----5:R-:W-:Y:S01]  /*4760*/  FFMA.FTZ R41, R36, R41, R38 ;  /* 0x0000002924297223 */ /* 0x020fe20000010026 */
[----:B--2---:R-:W-:-:S03]  /*4770*/  FFMA.FTZ R46, R37, R18, R39 ;  /* 0x00000012252e7223 */ /* 0x004fc60000010027 */
        /* <DEDUP_REMOVED lines=9> */
[----:B---3--:R-:W-:Y:S01]  /*4810*/  FADD.FTZ R45, R40, 1 ;  /* 0x3f800000282d7421 */ /* 0x008fe20000010000 */
[C---:B-1----:R-:W-:Y:S01]  /*4820*/  LEA R40, P3, R42.reuse, UR8, 0x1 ;  /* 0x000000082a287c11 */ /* 0x042fe2000f8608ff */
[----:B------:R-:W1:Y:S08]  /*4830*/  MUFU.RCP R18, R18 ;  /* 0x0000001200127308 */ /* 0x000e700000001000 */
[----:B------:R-:W2:Y:S01]  /*4840*/  MUFU.RCP R45, R45 ;  /* 0x0000002d002d7308 */ /* 0x000ea20000001000 */
[----:B-1----:R-:W-:Y:S01]  /*4850*/  FMUL.FTZ R16, R41, R18 ;  /* 0x0000001229107220 */ /* 0x002fe20000410000 */
[----:B------:R-:W-:Y:S01]  /*4860*/  LEA.HI.X R41, R42, UR9, R49, 0x1, P3 ;  /* 0x000000092a297c11 */ /* 0x000fe200098f0c31 */
[----:B--2---:R-:W-:-:S05]  /*4870*/  FMUL.FTZ R47, R46, R45 ;  /* 0x0000002d2e2f7220 */ /* 0x004fca0000410000 */
[----:B------:R-:W-:-:S05]  /*4880*/  F2FP.BF16.F32.PACK_AB R47, R47, R16 ;  /* 0x000000102f2f723e */ /* 0x000fca00000010ff */
[----:B------:R4:W-:Y:S02]  /*4890*/  STG.E desc[UR6][R40.64], R47 ;  /* 0x0000002f28007986 */ /* 0x0009e4000c101906 */
.L_x_1986:
[----:B------:R-:W-:Y:S05]  /*48a0*/  BSYNC.RECONVERGENT B1 ;  /* 0x0000000000017941 */ /* 0x000fea0003800200 */
.L_x_1985:
        /* <DEDUP_REMOVED lines=10> */
[--C-:B---34-:R-:W-:Y:S01]  /*4950*/  FADD.FTZ R41, R20, -R48.reuse ;  /* 0x8000003014297221 */ /* 0x118fe20000010000 */
        /* <DEDUP_REMOVED lines=22> */
[----:B---3--:R-:W-:Y:S01]  /*4ac0*/  FMUL.FTZ R47, R40, R45 ;  /* 0x0000002d282f7220 */ /* 0x008fe20000410000 */
[----:B-1----:R-:W-:-:S04]  /*4ad0*/  LEA R40, P2, R42, UR8, 0x1 ;  /* 0x000000082a287c11 */ /* 0x002fc8000f8408ff */
[----:B------:R-:W-:Y:S02]  /*4ae0*/  LEA.HI.X R41, R42, UR9, R49, 0x1, P2 ;  /* 0x000000092a297c11 */ /* 0x000fe400090f0c31 */
[----:B------:R-:W-:-:S05]  /*4af0*/  F2FP.BF16.F32.PACK_AB R47, R47, R16 ;  /* 0x000000102f2f723e */ /* 0x000fca00000010ff */
[----:B------:R1:W-:Y:S02]  /*4b00*/  STG.E desc[UR6][R40.64], R47 ;  /* 0x0000002f28007986 */ /* 0x0003e4000c101906 */
.L_x_1988:
[----:B------:R-:W-:Y:S05]  /*4b10*/  BSYNC.RECONVERGENT B1 ;  /* 0x0000000000017941 */ /* 0x000fea0003800200 */
.L_x_1987:
[----:B------:R-:W-:Y:S04]  /*4b20*/  BSSY.RECONVERGENT B1, `(.L_x_1989) ;  /* 0x000001e000017945 */ /* 0x000fe80003800200 */
[----:B------:R-:W-:Y:S05]  /*4b30*/  @P1 BRA `(.L_x_1990) ;  /* 0x0000000000701947 */ /* 0x000fea0003800000 */
[--C-:B------:R-:W-:Y:S01]  /*4b40*/  FADD.FTZ R73, R73, -R48.reuse ;  /* 0x8000003049497221 */ /* 0x100fe20000010000 */
[----:B-1-34-:R-:W-:Y:S01]  /*4b50*/  FADD.FTZ R41, R22, -R48 ;  /* 0x8000003016297221 */ /* 0x01afe20000010000 */
[----:B------:R-:W1:Y:S01]  /*4b60*/  LDCU.64 UR4, c[0x0][0x3e0] ;  /* 0x00007c00ff0477ac */ /* 0x000e620008000a00 */
[----:B------:R-:W-:Y:S01]  /*4b70*/  MOV R42, R102 ;  /* 0x00000066002a7202 */ /* 0x000fe20000000f00 */
[-C--:B------:R-:W-:Y:S01]  /*4b80*/  FMUL.FTZ R73, R73, R44.reuse ;  /* 0x0000002c49497220 */ /* 0x080fe20000410000 */
[----:B------:R-:W-:Y:S01]  /*4b90*/  FMUL.FTZ R18, R41, R44 ;  /* 0x0000002c29127220 */ /* 0x000fe20000410000 */
[----:B------:R-:W2:Y:S01]  /*4ba0*/  LDCU.64 UR8, c[0x0][0x380] ;  /* 0x00007000ff0877ac */ /* 0x000ea20008000a00 */
[----:B------:R-:W-:Y:S01]  /*4bb0*/  MOV R43, R101 ;  /* 0x00000065002b7202 */ /* 0x000fe20000000f00 */
[----:B-----5:R-:W-:Y:S01]  /*4bc0*/  FFMA.FTZ R73, R36, R73, R38 ;  /* 0x0000004924497223 */ /* 0x020fe20000010026 */
[----:B------:R-:W-:-:S03]  /*4bd0*/  FFMA.FTZ R45, R37, R18, R39 ;  /* 0x00000012252d7223 */ /* 0x000fc60000010027 */
[----:B------:R-:W-:Y:S01]  /*4be0*/  FMUL.FTZ R16, R73, -1.4426950216293334961 ;  /* 0xbfb8aa3b49107820 */ /* 0x000fe20000410000 */
[----:B------:R-:W-:-:S05]  /*4bf0*/  FMUL.FTZ R20, R45, -1.4426950216293334961 ;  /* 0xbfb8aa3b2d147820 */ /* 0x000fca0000410000 */
[----:B------:R-:W3:Y:S01]  /*4c00*/  MUFU.EX2 R16, R16 ;  /* 0x0000001000107308 */ /* 0x000ee20000000800 */
[----:B-1----:R-:W-:-:S03]  /*4c10*/  IMAD R41, R17, UR4, RZ ;  /* 0x0000000411297c24 */ /* 0x002fc6000f8e02ff */
[----:B------:R-:W1:Y:S01]  /*4c20*/  MUFU.EX2 R20, R20 ;  /* 0x0000001400147308 */ /* 0x000e620000000800 */
[----:B------:R-:W-:-:S04]  /*4c30*/  IMAD.WIDE.U32 R42, R90, UR4, R42 ;  /* 0x000000045a2a7c25 */ /* 0x000fc8000f8e002a */
[----:B------:R-:W-:Y:S01]  /*4c40*/  IMAD R41, R90, UR5, R41 ;  /* 0x000000055a297c24 */ /* 0x000fe2000f8e0229 */
[----:B--2---:R-:W-:Y:S01]  /*4c50*/  LEA R40, P1, R42, UR8, 0x1 ;  /* 0x000000082a287c11 */ /* 0x004fe2000f8208ff */
[----:B---3--:R-:W-:-:S03]  /*4c60*/  FADD.FTZ R18, R16, 1 ;  /* 0x3f80000010127421 */ /* 0x008fc60000010000 */
[----:B------:R-:W-:Y:S01]  /*4c70*/  IADD3 R41, PT, PT, R43, R41, RZ ;  /* 0x000000292b297210 */ /* 0x000fe20007ffe0ff */
[----:B-1----:R-:W-:-:S03]  /*4c80*/  FADD.FTZ R22, R20, 1 ;  /* 0x3f80000014167421 */ /* 0x002fc60000010000 */
[----:B------:R-:W-:Y:S01]  /*4c90*/  LEA.HI.X R41, R42, UR9, R41, 0x1, P1 ;  /* 0x000000092a297c11 */ /* 0x000fe200088f0c29 */
[----:B------:R-:W1:Y:S08]  /*4ca0*/  MUFU.RCP R18, R18 ;  /* 0x0000001200127308 */ /* 0x000e700000001000 */
[----:B------:R-:W2:Y:S01]  /*4cb0*/  MUFU.RCP R22, R22 ;  /* 0x0000001600167308 */ /* 0x000ea20000001000 */
[----:B-1----:R-:W-:Y:S01]  /*4cc0*/  FMUL.FTZ R16, R73, R18 ;  /* 0x0000001249107220 */ /* 0x002fe20000410000 */
[----:B--2---:R-:W-:-:S05]  /*4cd0*/  FMUL.FTZ R45, R45, R22 ;  /* 0x000000162d2d7220 */ /* 0x004fca0000410000 */
[----:B------:R-:W-:-:S05]  /*4ce0*/  F2FP.BF16.F32.PACK_AB R45, R45, R16 ;  /* 0x000000102d2d723e */ /* 0x000fca00000010ff */
[----:B------:R1:W-:Y:S02]  /*4cf0*/  STG.E desc[UR6][R40.64], R45 ;  /* 0x0000002d28007986 */ /* 0x0003e4000c101906 */
.L_x_1990:
[----:B------:R-:W-:Y:S05]  /*4d00*/  BSYNC.RECONVERGENT B1 ;  /* 0x0000000000017941 */ /* 0x000fea0003800200 */
.L_x_1989:
        /* <DEDUP_REMOVED lines=30> */
.L_x_1992:
[----:B------:R-:W-:Y:S05]  /*4ef0*/  BSYNC.RECONVERGENT B1 ;  /* 0x0000000000017941 */ /* 0x000fea0003800200 */
.L_x_1991:
[----:B------:R-:W-:Y:S04]  /*4f00*/  BSSY.RECONVERGENT B1, `(.L_x_1993) ;  /* 0x000001e000017945 */ /* 0x000fe80003800200 */
[----:B------:R-:W-:Y:S05]  /*4f10*/  @P6 BRA `(.L_x_1994) ;  /* 0x0000000000706947 */ /* 0x000fea0003800000 */
[--C-:B-1-34-:R-:W-:Y:S01]  /*4f20*/  FADD.FTZ R41, R26, -R48.reuse ;  /* 0x800000301a297221 */ /* 0x11afe20000010000 */
[----:B------:R-:W-:Y:S01]  /*4f30*/  FADD.FTZ R77, R77, -R48 ;  /* 0x800000304d4d7221 */ /* 0x000fe20000010000 */
[----:B------:R-:W2:Y:S01]  /*4f40*/  LDCU.64 UR4, c[0x0][0x3e0] ;  /* 0x00007c00ff0477ac */ /* 0x000ea20008000a00 */
[----:B------:R-:W-:Y:S01]  /*4f50*/  MOV R42, R102 ;  /* 0x00000066002a7202 */ /* 0x000fe20000000f00 */
[-C--:B------:R-:W-:Y:S01]  /*4f60*/  FMUL.FTZ R41, R41, R44.reuse ;  /* 0x0000002c29297220 */ /* 0x080fe20000410000 */
[----:B------:R-:W-:Y:S01]  /*4f70*/  FMUL.FTZ R18, R77, R44 ;  /* 0x0000002c4d127220 */ /* 0x000fe20000410000 */
[----:B------:R-:W1:Y:S01]  /*4f80*/  LDCU.64 UR8, c[0x0][0x380] ;  /* 0x00007000ff0877ac */ /* 0x000e620008000a00 */
[----:B------:R-:W-:Y:S01]  /*4f90*/  MOV R43, R101 ;  /* 0x00000065002b7202 */ /* 0x000fe20000000f00 */
[----:B-----5:R-:W-:Y:S01]  /*4fa0*/  FFMA.FTZ R41, R36, R41, R38 ;  /* 0x0000002924297223 */ /* 0x020fe20000010026 */
[----:B------:R-:W-:-:S03]  /*4fb0*/  FFMA.FTZ R45, R37, R18, R39 ;  /* 0x00000012252d7223 */ /* 0x000fc60000010027 */
[----:B------:R-:W-:Y:S01]  /*4fc0*/  FMUL.FTZ R16, R41, -1.4426950216293334961 ;  /* 0xbfb8aa3b29107820 */ /* 0x000fe20000410000 */
[----:B------:R-:W-:-:S05]  /*4fd0*/  FMUL.FTZ R20, R45, -1.4426950216293334961 ;  /* 0xbfb8aa3b2d147820 */ /* 0x000fca0000410000 */
[----:B------:R-:W3:Y:S01]  /*4fe0*/  MUFU.EX2 R16, R16 ;  /* 0x0000001000107308 */ /* 0x000ee20000000800 */
[----:B--2---:R-:W-:-:S03]  /*4ff0*/  IMAD R47, R21, UR4, RZ ;  /* 0x00000004152f7c24 */ /* 0x004fc6000f8e02ff */
[----:B------:R-:W2:Y:S01]  /*5000*/  MUFU.EX2 R20, R20 ;  /* 0x0000001400147308 */ /* 0x000ea20000000800 */
[----:B------:R-:W-:-:S04]  /*5010*/  IMAD.WIDE.U32 R42, R86, UR4, R42 ;  /* 0x00000004562a7c25 */ /* 0x000fc8000f8e002a */
[----:B------:R-:W-:Y:S01]  /*5020*/  IMAD R47, R86, UR5, R47 ;  /* 0x00000005562f7c24 */ /* 0x000fe2000f8e022f */
[----:B-1----:R-:W-:Y:S01]  /*5030*/  LEA R40, P1, R42, UR8, 0x1 ;  /* 0x000000082a287c11 */ /* 0x002fe2000f8208ff */
[----:B---3--:R-:W-:-:S03]  /*5040*/  FADD.FTZ R18, R16, 1 ;  /* 0x3f80000010127421 */ /* 0x008fc60000010000 */
[----:B------:R-:W-:Y:S01]  /*5050*/  IADD3 R47, PT, PT, R43, R47, RZ ;  /* 0x0000002f2b2f7210 */ /* 0x000fe20007ffe0ff */
[----:B--2---:R-:W-:Y:S02]  /*5060*/  FADD.FTZ R22, R20, 1 ;  /* 0x3f80000014167421 */ /* 0x004fe40000010000 */
[----:B------:R-:W1:Y:S08]  /*5070*/  MUFU.RCP R18, R18 ;  /* 0x0000001200127308 */ /* 0x000e700000001000 */
[----:B------:R-:W2:Y:S01]  /*5080*/  MUFU.RCP R22, R22 ;  /* 0x0000001600167308 */ /* 0x000ea20000001000 */
[----:B-1----:R-:W-:Y:S01]  /*5090*/  FMUL.FTZ R16, R41, R18 ;  /* 0x0000001229107220 */ /* 0x002fe20000410000 */
[----:B------:R-:W-:Y:S01]  /*50a0*/  LEA.HI.X R41, R42, UR9, R47, 0x1, P1 ;  /* 0x000000092a297c11 */ /* 0x000fe200088f0c2f */
[----:B--2---:R-:W-:-:S05]  /*50b0*/  FMUL.FTZ R45, R45, R22 ;  /* 0x000000162d2d7220 */ /* 0x004fca0000410000 */
[----:B------:R-:W-:-:S05]  /*50c0*/  F2FP.BF16.F32.PACK_AB R45, R45, R16 ;  /* 0x000000102d2d723e */ /* 0x000fca00000010ff */
[----:B------:R1:W-:Y:S02]  /*50d0*/  STG.E desc[UR6][R40.64], R45 ;  /* 0x0000002d28007986 */ /* 0x0003e4000c101906 */
.L_x_1994:
[----:B------:R-:W-:Y:S05]  /*50e0*/  BSYNC.RECONVERGENT B1 ;  /* 0x0000000000017941 */ /* 0x000fea0003800200 */
.L_x_1993:
        /* <DEDUP_REMOVED lines=38> */
.L_x_1996:
[----:B------:R-:W-:Y:S05]  /*5350*/  BSYNC.RECONVERGENT B1 ;  /* 0x0000000000017941 */ /* 0x000fea0003800200 */
.L_x_1995:
        /* <DEDUP_REMOVED lines=30> */
.L_x_1998:
[----:B------:R-:W-:Y:S05]  /*5540*/  BSYNC.RECONVERGENT B1 ;  /* 0x0000000000017941 */ /* 0x000fea0003800200 */
.L_x_1997:
        /* <DEDUP_REMOVED lines=30> */
.L_x_2000:
[----:B------:R-:W-:Y:S05]  /*5730*/  BSYNC.RECONVERGENT B1 ;  /* 0x0000000000017941 */ /* 0x000fea0003800200 */
.L_x_1999:
[----:B------:R-:W-:Y:S04]  /*5740*/  BSSY.RECONVERGENT B1, `(.L_x_2001) ;  /* 0x000001e000017945 */ /* 0x000fe80003800200 */
[----:B------:R-:W-:Y:S05]  /*5750*/  @P6 BRA `(.L_x_2002) ;  /* 0x0000000000706947 */ /* 0x000fea0003800000 */
[--C-:B-1-34-:R-:W-:Y:S01]  /*5760*/  FADD.FTZ R41, R34, -R48.reuse ;  /* 0x8000003022297221 */ /* 0x11afe20000010000 */
[----:B------:R-:W-:Y:S01]  /*5770*/  FADD.FTZ R85, R85, -R48 ;  /* 0x8000003055557221 */ /* 0x000fe20000010000 */
[----:B------:R-:W1:Y:S01]  /*5780*/  LDCU.64 UR4, c[0x0][0x3e0] ;  /* 0x00007c00ff0477ac */ /* 0x000e620008000a00 */
[----:B--2---:R-:W-:Y:S01]  /*5790*/  MOV R40, R102 ;  /* 0x0000006600287202 */ /* 0x004fe20000000f00 */
[-C--:B------:R-:W-:Y:S01]  /*57a0*/  FMUL.FTZ R41, R41, R44.reuse ;  /* 0x0000002c29297220 */ /* 0x080fe20000410000 */
[----:B------:R-:W-:Y:S01]  /*57b0*/  FMUL.FTZ R18, R85, R44 ;  /* 0x0000002c55127220 */ /* 0x000fe20000410000 */
[----:B------:R-:W2:Y:S02]  /*57c0*/  LDCU.64 UR8, c[0x0][0x380] ;  /* 0x00007000ff0877ac */ /* 0x000ea40008000a00 */
[----:B-----5:R-:W-:Y:S01]  /*57d0*/  FFMA.FTZ R43, R36, R41, R38 ;  /* 0x00000029242b7223 */ /* 0x020fe20000010026 */
[----:B------:R-:W-:Y:S01]  /*57e0*/  FFMA.FTZ R45, R37, R18, R39 ;  /* 0x00000012252d7223 */ /* 0x000fe20000010027 */
[----:B------:R-:W-:-:S02]  /*57f0*/  MOV R41, R101 ;  /* 0x0000006500297202 */ /* 0x000fc40000000f00 */
        /* <DEDUP_REMOVED lines=10> */
[----:B-1----:R-:W-:Y:S02]  /*58a0*/  FADD.FTZ R22, R20, 1 ;  /* 0x3f80000014167421 */ /* 0x002fe40000010000 */
[----:B------:R-:W1:Y:S08]  /*58b0*/  MUFU.RCP R18, R18 ;  /* 0x0000001200127308 */ /* 0x000e700000001000 */
[----:B------:R-:W2:Y:S01]  /*58c0*/  MUFU.RCP R22, R22 ;  /* 0x0000001600167308 */ /* 0x000ea20000001000 */
[----:B-1----:R-:W-:Y:S01]  /*58d0*/  FMUL.FTZ R16, R43, R18 ;  /* 0x000000122b107220 */ /* 0x002fe20000410000 */
[----:B------:R-:W-:Y:S01]  /*58e0*/  LEA.HI.X R43, R40, UR9, R47, 0x1, P3 ;  /* 0x00000009282b7c11 */ /* 0x000fe200098f0c2f */
[----:B--2---:R-:W-:-:S05]  /*58f0*/  FMUL.FTZ R45, R45, R22 ;  /* 0x000000162d2d7220 */ /* 0x004fca0000410000 */
[----:B------:R-:W-:-:S05]  /*5900*/  F2FP.BF16.F32.PACK_AB R45, R45, R16 ;  /* 0x000000102d2d723e */ /* 0x000fca00000010ff */
[----:B------:R1:W-:Y:S02]  /*5910*/  STG.E desc[UR6][R42.64], R45 ;  /* 0x0000002d2a007986 */ /* 0x0003e4000c101906 */
.L_x_2002:
[----:B------:R-:W-:Y:S05]  /*5920*/  BSYNC.RECONVERGENT B1 ;  /* 0x0000000000017941 */ /* 0x000fea0003800200 */
.L_x_2001:
        /* <DEDUP_REMOVED lines=13> */
[----:B-1-34-:R-:W-:Y:S01]  /*5a00*/  FADD.FTZ R41, R60, -R48 ;  /* 0x800000303c297221 */ /* 0x01afe20000010000 */
[----:B------:R-:W1:Y:S01]  /*5a10*/  LDCU.64 UR4, c[0x0][0x3e0] ;  /* 0x00007c00ff0477ac */ /* 0x000e620008000a00 */
[----:B--2---:R-:W-:Y:S01]  /*5a20*/  MOV R40, R102 ;  /* 0x0000006600287202 */ /* 0x004fe20000000f00 */
        /* <DEDUP_REMOVED lines=24> */
.L_x_2004:
[----:B------:R-:W-:Y:S05]  /*5bb0*/  BSYNC.RECONVERGENT B1 ;  /* 0x0000000000017941 */ /* 0x000fea0003800200 */
.L_x_2003:
[----:B------:R-:W-:Y:S04]  /*5bc0*/  BSSY.RECONVERGENT B1, `(.L_x_2005) ;  /* 0x000001e000017945 */ /* 0x000fe80003800200 */
[----:B------:R-:W-:Y:S05]  /*5bd0*/  @P2 BRA `(.L_x_2006) ;  /* 0x0000000000702947 */ /* 0x000fea0003800000 */
        /* <DEDUP_REMOVED lines=28> */
.L_x_2006:
[----:B------:R-:W-:Y:S05]  /*5da0*/  BSYNC.RECONVERGENT B1 ;  /* 0x0000000000017941 */ /* 0x000fea0003800200 */
.L_x_2005:
        /* <DEDUP_REMOVED lines=30> */
.L_x_2008:
[----:B------:R-:W-:Y:S05]  /*5f90*/  BSYNC.RECONVERGENT B1 ;  /* 0x0000000000017941 */ /* 0x000fea0003800200 */
.L_x_2007:
        /* <DEDUP_REMOVED lines=30> */
.L_x_2010:
[----:B------:R-:W-:Y:S05]  /*6180*/  BSYNC.RECONVERGENT B1 ;  /* 0x0000000000017941 */ /* 0x000fea0003800200 */
.L_x_2009:
        /* <DEDUP_REMOVED lines=30> */
.L_x_2012:
[----:B------:R-:W-:Y:S05]  /*6370*/  BSYNC.RECONVERGENT B1 ;  /* 0x0000000000017941 */ /* 0x000fea0003800200 */
.L_x_2011:
[----:B------:R-:W-:Y:S05]  /*6380*/  @P6 BRA `(.L_x_1982) ;  /* 0x00000000006c6947 */ /* 0x000fea0003800000 */
[--C-:B------:R-:W-:Y:S01]  /*6390*/  FADD.FTZ R97, R97, -R48.reuse ;  /* 0x8000003061617221 */ /* 0x100fe20000010000 */
[----:B-1-34-:R-:W-:Y:S01]  /*63a0*/  FADD.FTZ R41, R70, -R48 ;  /* 0x8000003046297221 */ /* 0x01afe20000010000 */
[----:B------:R-:W1:Y:S01]  /*63b0*/  LDCU.64 UR4, c[0x0][0x3e0] ;  /* 0x00007c00ff0477ac */ /* 0x000e620008000a00 */
[----:B------:R-:W-:Y:S01]  /*63c0*/  MOV R100, R102 ;  /* 0x0000006600647202 */ /* 0x000fe20000000f00 */
[-C--:B------:R-:W-:Y:S01]  /*63d0*/  FMUL.FTZ R97, R97, R44.reuse ;  /* 0x0000002c61617220 */ /* 0x080fe20000410000 */
[----:B------:R-:W-:Y:S01]  /*63e0*/  FMUL.FTZ R44, R41, R44 ;  /* 0x0000002c292c7220 */ /* 0x000fe20000410000 */
[----:B------:R-:W3:Y:S02]  /*63f0*/  LDCU.64 UR8, c[0x0][0x380] ;  /* 0x00007000ff0877ac */ /* 0x000ee40008000a00 */
[----:B-----5:R-:W-:Y:S01]  /*6400*/  FFMA.FTZ R97, R36, R97, R38 ;  /* 0x0000006124617223 */ /* 0x020fe20000010026 */
[----:B------:R-:W-:-:S03]  /*6410*/  FFMA.FTZ R39, R37, R44, R39 ;  /* 0x0000002c25277223 */ /* 0x000fc60000010027 */
[----:B------:R-:W-:Y:S01]  /*6420*/  FMUL.FTZ R16, R97, -1.4426950216293334961 ;  /* 0xbfb8aa3b61107820 */ /* 0x000fe20000410000 */
[----:B------:R-:W-:-:S05]  /*6430*/  FMUL.FTZ R20, R39, -1.4426950216293334961 ;  /* 0xbfb8aa3b27147820 */ /* 0x000fca0000410000 */
[----:B------:R-:W4:Y:S01]  /*6440*/  MUFU.EX2 R16, R16 ;  /* 0x0000001000107308 */ /* 0x000f220000000800 */
[----:B-1----:R-:W-:-:S03]  /*6450*/  IMAD R37, R65, UR4, RZ ;  /* 0x0000000441257c24 */ /* 0x002fc6000f8e02ff */
[----:B------:R-:W1:Y:S01]  /*6460*/  MUFU.EX2 R20, R20 ;  /* 0x0000001400147308 */ /* 0x000e620000000800 */
[----:B------:R-:W-:-:S04]  /*6470*/  IMAD.WIDE.U32 R100, R12, UR4, R100 ;  /* 0x000000040c647c25 */ /* 0x000fc8000f8e0064 */
[----:B------:R-:W-:Y:S01]  /*6480*/  IMAD R37, R12, UR5, R37 ;  /* 0x000000050c257c24 */ /* 0x000fe2000f8e0225 */
[----:B---3--:R-:W-:Y:S01]  /*6490*/  LEA R36, P1, R100, UR8, 0x1 ;  /* 0x0000000864247c11 */ /* 0x008fe2000f8208ff */
[----:B----4-:R-:W-:-:S03]  /*64a0*/  FADD.FTZ R18, R16, 1 ;  /* 0x3f80000010127421 */ /* 0x010fc60000010000 */
[----:B------:R-:W-:Y:S01]  /*64b0*/  IADD3 R37, PT, PT, R101, R37, RZ ;  /* 0x0000002565257210 */ /* 0x000fe20007ffe0ff */
[----:B-1----:R-:W-:-:S03]  /*64c0*/  FADD.FTZ R22, R20, 1 ;  /* 0x3f80000014167421 */ /* 0x002fc60000010000 */
[----:B------:R-:W-:Y:S01]  /*64d0*/  LEA.HI.X R37, R100, UR9, R37, 0x1, P1 ;  /* 0x0000000964257c11 */ /* 0x000fe200088f0c25 */
[----:B------:R-:W1:Y:S08]  /*64e0*/  MUFU.RCP R18, R18 ;  /* 0x0000001200127308 */ /* 0x000e700000001000 */
[----:B------:R-:W3:Y:S01]  /*64f0*/  MUFU.RCP R22, R22 ;  /* 0x0000001600167308 */ /* 0x000ee20000001000 */
[----:B-1----:R-:W-:Y:S01]  /*6500*/  FMUL.FTZ R16, R97, R18 ;  /* 0x0000001261107220 */ /* 0x002fe20000410000 */
[----:B---3--:R-:W-:-:S05]  /*6510*/  FMUL.FTZ R39, R39, R22 ;  /* 0x0000001627277220 */ /* 0x008fca0000410000 */
[----:B------:R-:W-:-:S05]  /*6520*/  F2FP.BF16.F32.PACK_AB R39, R39, R16 ;  /* 0x000000102727723e */ /* 0x000fca00000010ff */
[----:B------:R1:W-:Y:S02]  /*6530*/  STG.E desc[UR6][R36.64], R39 ;  /* 0x0000002724007986 */ /* 0x0003e4000c101906 */
.L_x_1982:
[----:B------:R-:W-:Y:S05]  /*6540*/  BSYNC.RECONVERGENT B0 ;  /* 0x0000000000007941 */ /* 0x000fea0003800200 */
.L_x_1950:
[----:B------:R-:W2:Y:S01]  /*6550*/  LDCU UR4, c[0x0][0x3f8] ;  /* 0x00007f00ff0477ac */ /* 0x000ea20008000800 */
[----:B------:R-:W-:Y:S02]  /*6560*/  IADD3 R8, PT, PT, R5, R8, RZ ;  /* 0x0000000805087210 */ /* 0x000fe40007ffe0ff */
[----:B------:R-:W-:Y:S01]  /*6570*/  IADD3 R6, PT, PT, R6, 0x1, RZ ;  /* 0x0000000106067810 */ /* 0x000fe20007ffe0ff */
[----:B------:R-:W2:Y:S02]  /*6580*/  LDCU UR5, c[0x0][0x3c8] ;  /* 0x00007900ff0577ac */ /* 0x000ea40008000800 */
[----:B--2---:R-:W-:-:S06]  /*6590*/  UIMAD UR4, UR4, UR5, URZ ;  /* 0x00000005040472a4 */ /* 0x004fcc000f8e02ff */
[----:B------:R-:W-:-:S13]  /*65a0*/  ISETP.GE.AND P1, PT, R8, UR4, PT ;  /* 0x0000000408007c0c */ /* 0x000fda000bf26270 */
[----:B------:R-:W-:Y:S05]  /*65b0*/  @!P1 BRA `(.L_x_2013) ;  /* 0xffffff9c00849947 */ /* 0x000fea000383ffff */
[----:B------:R-:W-:Y:S05]  /*65c0*/  EXIT ;  /* 0x000000000000794d */ /* 0x000fea0003800000 */
.L_x_2014:
        /* <DEDUP_REMOVED lines=11> */
.L_x_4531:


//--------------------- .text._Z35group_norm_nhwc_fwd_one_pass_kernelI11Bf16IOFp32WLi512ELi56ELi448EEv26Group_norm_nhwc_fwd_params --------------------------
	.section	.text._Z35group_norm_nhwc_fwd_one_pass_kernelI11Bf16IOFp32WLi512ELi56ELi448EEv26Group_norm_nhwc_fwd_params,"ax",@progbits
	.align	128
        .global         _Z35group_norm_nhwc_fwd_one_pass_kernelI11Bf16IOFp32WLi512ELi56ELi448EEv26Group_norm_nhwc_fwd_params
        .type           _Z35group_norm_nhwc_fwd_one_pass_kernelI11Bf16IOFp32WLi512ELi56ELi448EEv26Group_norm_nhwc_fwd_params,@function
        .size           _Z35group_norm_nhwc_fwd_one_pass_kernelI11Bf16IOFp32WLi512ELi56ELi448EEv26Group_norm_nhwc_fwd_params,(.L_x_4532 - _Z35group_norm_nhwc_fwd_one_pass_kernelI11Bf16IOFp32WLi512ELi56ELi448EEv26Group_norm_nhwc_fwd_params)
        .other          _Z35group_norm_nhwc_fwd_one_pass_kernelI11Bf16IOFp32WLi512ELi56ELi448EEv26Group_norm_nhwc_fwd_params,@"STO_CUDA_ENTRY STV_DEFAULT"
_Z35group_norm_nhwc_fwd_one_pass_kernelI11Bf16IOFp32WLi512ELi56ELi448EEv26Group_norm_nhwc_fwd_params:
.text._Z35group_norm_nhwc_fwd_one_pass_kernelI11Bf16IOFp32WLi512ELi56ELi448EEv26Group_norm_nhwc_fwd_params:
        /* <DEDUP_REMOVED lines=13> */
[----:B------:R-:W-:Y:S01]  /*00d0*/  MOV R102, R101 ;  /* 0x0000006500667202 */ /* 0x000fe20000000f00 */
[----:B------:R-:W1:Y:S01]  /*00e0*/  S2R R97, SR_LANEID ;  /* 0x0000000000617919 */ /* 0x000e620000000000 */
[----:B----4-:R-:W-:Y:S02]  /*00f0*/  ISETP.NE.U32.AND P1, PT, RZ, UR6, PT ;  /* 0x00000006ff007c0c */ /* 0x010fe4000bf25070 */
[----:B0-----:R-:W-:-:S02]  /*0100*/  LOP3.LUT R0, R100, 0xffff, RZ, 0xc0, !PT ;  /* 0x0000ffff64007812 */ /* 0x001fc400078ec0ff */
[----:B---3--:R-:W-:-:S03]  /*0110*/  LOP3.LUT P0, RZ, R100, R99, RZ, 0xfc, !PT ;  /* 0x0000006364ff7212 */ /* 0x008fc6000780fcff */
[----:B------:R-:W-:Y:S01]  /*0120*/  IMAD R0, R0, 0x925, RZ ;  /* 0x0000092500007824 */ /* 0x000fe200078e02ff */
[----:B------:R-:W-:Y:S01]  /*0130*/  ISETP.NE.AND.EX P0, PT, RZ, UR7, !P0, P1 ;  /* 0x00000007ff007c0c */ /* 0x000fe2000c705310 */
[----:B------:R-:W0:Y:S03]  /*0140*/  LDCU.64 UR6, c[0x0][0x358] ;  /* 0x00006b00ff0677ac */ /* 0x000e260008000a00 */
[----:B------:R-:W-:-:S04]  /*0150*/  SHF.R.U32.HI R117, RZ, 0x10, R0 ;  /* 0x00000010ff757819 */ /* 0x000fc80000011600 */
[----:B------:R-:W-:Y:S01]  /*0160*/  PRMT R0, R117, 0x9910, RZ ;  /* 0x0000991075007816 */ /* 0x000fe200000000ff */
[----:B-1----:R-:W-:-:S04]  /*0170*/  IMAD R105, R99, UR4, R117 ;  /* 0x0000000463697c24 */ /* 0x002fc8000f8e0275 */
[----:B------:R-:W-:Y:S01]  /*0180*/  IMAD R0, R0, 0x1c, RZ ;  /* 0x0000001c00007824 */ /* 0x000fe200078e02ff */
[C---:B------:R-:W-:Y:S02]  /*0190*/  IADD3 R116, PT, PT, R105.reuse, 0x20, RZ ;  /* 0x0000002069747810 */ /* 0x040fe40007ffe0ff */
[C---:B------:R-:W-:Y:S02]  /*01a0*/  IADD3 R115, PT, PT, R105.reuse, 0x70, RZ ;  /* 0x0000007069737810 */ /* 0x040fe40007ffe0ff */
[----:B------:R-:W-:Y:S02]  /*01b0*/  IADD3 R0, PT, PT, RZ, -R0, RZ ;  /* 0x80000000ff007210 */ /* 0x000fe40007ffe0ff */
[C---:B------:R-:W-:Y:S02]  /*01c0*/  IADD3 R114, PT, PT, R105.reuse, 0x80, RZ ;  /* 0x0000008069727810 */ /* 0x040fe40007ffe0ff */
[----:B------:R-:W-:Y:S02]  /*01d0*/  PRMT R3, R0, 0x7710, RZ ;  /* 0x0000771000037816 */ /* 0x000fe400000000ff */
[----:B------:R-:W-:-:S02]  /*01e0*/  IADD3 R113, PT, PT, R105, 0xf0, RZ ;  /* 0x000000f069717810 */ /* 0x000fc40007ffe0ff */
[C---:B------:R-:W-:Y:S02]  /*01f0*/  IADD3 R112, PT, PT, R105.reuse, 0x100, RZ ;  /* 0x0000010069707810 */ /* 0x040fe40007ffe0ff */
[C---:B------:R-:W-:Y:S02]  /*0200*/  IADD3 R111, PT, PT, R105.reuse, 0x120, RZ ;  /* 0x00000120696f7810 */ /* 0x040fe40007ffe0ff */
[C---:B------:R-:W-:Y:S02]  /*0210*/  IADD3 R110, PT, PT, R105.reuse, 0x130, RZ ;  /* 0x00000130696e7810 */ /* 0x040fe40007ffe0ff */
[C---:B------:R-:W-:Y:S02]  /*0220*/  IADD3 R109, PT, PT, R105.reuse, 0x160, RZ ;  /* 0x00000160696d7810 */ /* 0x040fe40007ffe0ff */
[C---:B------:R-:W-:Y:S02]  /*0230*/  IADD3 R108, PT, PT, R105.reuse, 0x180, RZ ;  /* 0x00000180696c7810 */ /* 0x040fe40007ffe0ff */
        /* <DEDUP_REMOVED lines=16> */
[----:B0-2---:R-:W-:-:S07]  /*0340*/  SHF.L.U32 R104, R104, 0x1, RZ ;  /* 0x0000000168687819 */ /* 0x005fce00000006ff */
.L_x_2154:
[----:B0-----:R-:W0:Y:S01]  /*0350*/  LDC R9, c[0x0][0x3f8] ;  /* 0x0000fe00ff097b82 */ /* 0x001e220000000800 */
[----:B------:R-:W1:Y:S01]  /*0360*/  LDCU UR8, c[0x0][0x404] ;  /* 0x00008080ff0877ac */ /* 0x000e620008000800 */
[----:B------:R-:W-:Y:S02]  /*0370*/  LOP3.LUT R121, R104, 0xffff, RZ, 0xc0, !PT ;  /* 0x0000ffff68797812 */ /* 0x000fe400078ec0ff */
[----:B------:R-:W-:Y:S01]  /*0380*/  MOV R84, RZ ;  /* 0x000000ff00547202 */ /* 0x000fe20000000f00 */
[----:B--2---:R-:W2:Y:S01]  /*0390*/  LDCU.64 UR4, c[0x0][0x3e8] ;  /* 0x00007d00ff0477ac */ /* 0x004ea20008000a00 */
[----:B-1---5:R-:W-:Y:S01]  /*03a0*/  IMAD R28, R99, UR8, R117 ;  /* 0x00000008631c7c24 */ /* 0x022fe2000f8e0275 */
[----:B------:R-:W1:Y:S01]  /*03b0*/  LDCU.64 UR8, c[0x0][0x3f0] ;  /* 0x00007e00ff0877ac */ /* 0x000e620008000a00 */
[----:B0--3--:R-:W-:-:S03]  /*03c0*/  IABS R5, R9 ;  /* 0x0000000900057213 */ /* 0x009fc60000000000 */
[C---:B------:R-:W-:Y:S01]  /*03d0*/  IADD3 R15, PT, PT, R28.reuse, 0x10, RZ ;  /* 0x000000101c0f7810 */ /* 0x040fe20007ffe0ff */
[----:B------:R-:W0:Y:S01]  /*03e0*/  I2F.RP R0, R5 ;  /* 0x0000000500007306 */ /* 0x000e220000209400 */
[C---:B------:R-:W-:Y:S02]  /*03f0*/  IADD3 R17, PT, PT, R28.reuse, 0x30, RZ ;  /* 0x000000301c117810 */ /* 0x040fe40007ffe0ff */
[----:B------:R-:W-:Y:S02]  /*0400*/  SHF.R.S32.HI R11, RZ, 0x1f, R15 ;  /* 0x0000001fff0b7819 */ /* 0x000fe4000001140f */
[----:B--2---:R-:W-:Y:S02]  /*0410*/  ISETP.GE.U32.AND P4, PT, R17, UR4, PT ;  /* 0x0000000411007c0c */ /* 0x004fe4000bf86070 */
[----:B------:R-:W-:Y:S02]  /*0420*/  SHF.R.S32.HI R25, RZ, 0x1f, R17 ;  /* 0x0000001fff197819 */ /* 0x000fe40000011411 */
[----:B------:R-:W-:-:S02]  /*0430*/  IADD3 R19, PT, PT, R28, 0x40, RZ ;  /* 0x000000401c137810 */ /* 0x000fc40007ffe0ff */
[----:B------:R-:W-:Y:S02]  /*0440*/  ISETP.GE.AND.EX P4, PT, R25, UR5, PT, P4 ;  /* 0x0000000519007c0c */ /* 0x000fe4000bf86340 */
[----:B------:R-:W-:Y:S01]  /*0450*/  ISETP.GE.U32.AND P5, PT, R19, UR4, PT ;  /* 0x0000000413007c0c */ /* 0x000fe2000bfa6070 */
[----:B0-----:R-:W0:Y:S01]  /*0460*/  MUFU.RCP R0, R0 ;  /* 0x0000000000007308 */ /* 0x001e220000001000 */
[----:B------:R-:W-:-:S04]  /*0470*/  SHF.R.S32.HI R27, RZ, 0x1f, R19 ;  /* 0x0000001fff1b7819 */ /* 0x000fc80000011413 */
[----:B------:R-:W-:Y:S02]  /*0480*/  ISETP.GE.AND.EX P5, PT, R27, UR5, PT, P5 ;  /* 0x000000051b007c0c */ /* 0x000fe4000bfa6350 */
[----:B0-----:R-:W-:-:S04]  /*0490*/  IADD3 R2, PT, PT, R0, 0xffffffe, RZ ;  /* 0x0ffffffe00027810 */ /* 0x001fc80007ffe0ff */
[----:B----4-:R0:W2:Y:S02]  /*04a0*/  F2I.FTZ.U32.TRUNC.NTZ R3, R2 ;  /* 0x0000000200037305 */ /* 0x0100a4000021f000 */
[----:B0-----:R-:W-:Y:S02]  /*04b0*/  MOV R2, RZ ;  /* 0x000000ff00027202 */ /* 0x001fe40000000f00 */
[----:B--2---:R-:W-:-:S05]  /*04c0*/  IADD3 R4, PT, PT, RZ, -R3, RZ ;  /* 0x80000003ff047210 */ /* 0x004fca0007ffe0ff */
        /* <DEDUP_REMOVED lines=12> */
[----:B------:R-:W-:-:S02]  /*0590*/  ISETP.GE.AND P3, PT, R0, RZ, PT ;  /* 0x000000ff0000720c */ /* 0x000fc40003f66270 */
[----:B------:R-:W-:-:S05]  /*05a0*/  SHF.R.S32.HI R5, RZ, 0x1f, R28 ;  /* 0x0000001fff057819 */ /* 0x000fca000001141c */
[----:B------:R-:W-:Y:S02]  /*05b0*/  @P1 IADD3 R3, PT, PT, R3, 0x1, RZ ;  /* 0x0000000103031810 */ /* 0x000fe40007ffe0ff */
[----:B------:R-:W-:-:S04]  /*05c0*/  ISETP.GE.U32.AND P1, PT, R28, UR4, PT ;  /* 0x000000041c007c0c */ /* 0x000fc8000bf26070 */
[----:B------:R-:W-:Y:S02]  /*05d0*/  ISETP.GE.AND.EX P1, PT, R5, UR5, PT, P1 ;  /* 0x0000000505007c0c */ /* 0x000fe4000bf26310 */
[----:B------:R-:W-:Y:S02]  /*05e0*/  @!P3 IADD3 R3, PT, PT, -R3, RZ, RZ ;  /* 0x000000ff0303b210 */ /* 0x000fe40007ffe1ff */
[----:B------:R-:W-:Y:S02]  /*05f0*/  @!P2 LOP3.LUT R3, RZ, R9, RZ, 0x33, !PT ;  /* 0x00000009ff03a212 */ /* 0x000fe400078e33ff */
[----:B------:R-:W-:Y:S02]  /*0600*/  ISETP.GE.U32.AND P2, PT, R15, UR4, PT ;  /* 0x000000040f007c0c */ /* 0x000fe4000bf46070 */
[----:B------:R-:W-:Y:S02]  /*0610*/  IADD3 R7, PT, PT, -R3, RZ, RZ ;  /* 0x000000ff03077210 */ /* 0x000fe40007ffe1ff */
[----:B------:R-:W-:-:S02]  /*0620*/  ISETP.GE.AND.EX P2, PT, R11, UR5, PT, P2 ;  /* 0x000000050b007c0c */ /* 0x000fc4000bf46320 */
[----:B------:R-:W-:Y:S01]  /*0630*/  SHF.R.S32.HI R0, RZ, 0x1f, R3 ;  /* 0x0000001fff007819 */ /* 0x000fe20000011403 */
[----:B------:R-:W0:Y:S01]  /*0640*/  @!P1 LDC.64 R12, c[0x0][0x3e0] ;  /* 0x0000f800ff0c9b82 */ /* 0x000e220000000a00 */
[----:B------:R-:W-:-:S03]  /*0650*/  IMAD R118, R9, R7, R102 ;  /* 0x0000000709767224 */ /* 0x000fc600078e0266 */
[----:B-1----:R-:W-:Y:S02]  /*0660*/  IMAD R0, R0, UR8, RZ ;  /* 0x0000000800007c24 */ /* 0x002fe4000f8e02ff */
[----:B------:R-:W-:Y:S02]  /*0670*/  IMAD R118, R118, 0x38, RZ ;  /* 0x0000003876767824 */ /* 0x000fe400078e02ff */
[----:B------:R-:W1:Y:S01]  /*0680*/  @!P1 LDC.64 R20, c[0x0][0x390] ;  /* 0x0000e400ff149b82 */ /* 0x000e620000000a00 */
[----:B------:R-:W-:Y:S02]  /*0690*/  IMAD R123, R3, UR9, R0 ;  /* 0x00000009037b7c24 */ /* 0x000fe4000f8e0200 */
[----:B------:R-:W-:-:S04]  /*06a0*/  IADD3 R120, P3, PT, R118, R121, RZ ;  /* 0x0000007976787210 */ /* 0x000fc80007f7e0ff */
[----:B------:R-:W-:Y:S01]  /*06b0*/  LEA.HI.X.SX32 R121, R118, RZ, 0x1, P3 ;  /* 0x000000ff76797211 */ /* 0x000fe200018f0eff */
[----:B------:R-:W2:Y:S02]  /*06c0*/  @!P2 LDC.64 R8, c[0x0][0x3e0] ;  /* 0x0000f800ff08ab82 */ /* 0x000ea40000000a00 */
[----:B------:R-:W-:-:S06]  /*06d0*/  IMAD.WIDE.U32 R120, R3, UR8, R120 ;  /* 0x0000000803787c25 */ /* 0x000fcc000f8e0078 */
[----:B------:R-:W3:Y:S01]  /*06e0*/  @!P2 LDC.64 R6, c[0x0][0x390] ;  /* 0x0000e400ff06ab82 */ /* 0x000ee20000000a00 */
[----:B------:R-:W-:Y:S01]  /*06f0*/  IADD3 R123, PT, PT, R121, R123, RZ ;  /* 0x0000007b797b7210 */ /* 0x000fe20007ffe0ff */
[----:B0-----:R-:W-:Y:S01]  /*0700*/  @!P1 IMAD R5, R5, R12, RZ ;  /* 0x0000000c05059224 */ /* 0x001fe200078e02ff */
[----:B------:R-:W-:-:S03]  /*0710*/  @!P1 MOV R122, R120 ;  /* 0x00000078007a9202 */ /* 0x000fc60000000f00 */
[C---:B------:R-:W-:Y:S02]  /*0720*/  @!P1 IMAD R5, R28.reuse, R13, R5 ;  /* 0x0000000d1c059224 */ /* 0x040fe400078e0205 */
[----:B------:R-:W-:-:S05]  /*0730*/  @!P1 IMAD.WIDE.U32 R2, R28, R12, R122 ;  /* 0x0000000c1c029225 */ /* 0x000fca00078e007a */
[----:B------:R-:W-:Y:S02]  /*0740*/  @!P1 IADD3 R0, PT, PT, R3, R5, RZ ;  /* 0x0000000503009210 */ /* 0x000fe40007ffe0ff */
[----:B------:R-:W0:Y:S01]  /*0750*/  @!P4 LDC.64 R4, c[0x0][0x3e0] ;  /* 0x0000f800ff04cb82 */ /* 0x000e220000000a00 */
[----:B--2---:R-:W-:Y:S01]  /*0760*/  @!P2 IMAD R10, R11, R8, RZ ;  /* 0x000000080b0aa224 */ /* 0x004fe200078e02ff */
[C---:B-1----:R-:W-:Y:S02]  /*0770*/  @!P1 LEA R12, P3, R2.reuse, R20, 0x1 ;  /* 0x00000014020c9211 */ /* 0x042fe400078608ff */
[----:B------:R-:W-:Y:S01]  /*0780*/  @!P2 MOV R11, R123 ;  /* 0x0000007b000ba202 */ /* 0x000fe20000000f00 */
[----:B------:R-:W-:Y:S01]  /*0790*/  @!P2 IMAD R31, R15, R9, R10 ;  /* 0x000000090f1fa224 */ /* 0x000fe200078e020a */
[----:B------:R-:W-:Y:S02]  /*07a0*/  @!P2 MOV R10, R120 ;  /* 0x00000078000aa202 */ /* 0x000fe40000000f00 */
[----:B------:R-:W-:-:S02]  /*07b0*/  @!P1 LEA.HI.X R13, R2, R21, R0, 0x1, P3 ;  /* 0x00000015020d9211 */ /* 0x000fc400018f0c00 */
[----:B------:R-:W1:Y:S01]  /*07c0*/  @!P5 LDC.64 R2, c[0x0][0x3e0] ;  /* 0x0000f800ff02db82 */ /* 0x000e620000000a00 */
[----:B------:R-:W-:Y:S01]  /*07d0*/  @!P2 IMAD.WIDE.U32 R8, R15, R8, R10 ;  /* 0x000000080f08a225 */ /* 0x000fe200078e000a */
[----:B------:R-:W-:Y:S01]  /*07e0*/  IADD3 R21, PT, PT, R28, 0x50, RZ ;  /* 0x000000501c157810 */ /* 0x000fe20007ffe0ff */
[----:B------:R2:W4:Y:S03]  /*07f0*/  @!P1 LDG.E R84, desc[UR6][R12.64] ;  /* 0x000000060c549981 */ /* 0x000526000c1e1900 */
[----:B------:R-:W-:Y:S02]  /*0800*/  @!P2 IADD3 R0, PT, PT, R9, R31, RZ ;  /* 0x0000001f0900a210 */ /* 0x000fe40007ffe0ff */
[----:B------:R-:W5:Y:S01]  /*0810*/  @!P4 LDC.64 R10, c[0x0][0x390] ;  /* 0x0000e400ff0acb82 */ /* 0x000f620000000a00 */
[----:B---3--:R-:W-:Y:S02]  /*0820*/  @!P2 LEA R14, P6, R8, R6, 0x1 ;  /* 0x00000006080ea211 */ /* 0x008fe400078c08ff */
[----:B------:R-:W-:-:S02]  /*0830*/  ISETP.GE.U32.AND P3, PT, R21, UR4, PT ;  /* 0x0000000415007c0c */ /* 0x000fc4000bf66070 */
[----:B------:R-:W-:Y:S02]  /*0840*/  SHF.R.S32.HI R29, RZ, 0x1f, R21 ;  /* 0x0000001fff1d7819 */ /* 0x000fe40000011415 */
[----:B------:R-:W-:Y:S02]  /*0850*/  IADD3 R23, PT, PT, R28, 0x60, RZ ;  /* 0x000000601c177810 */ /* 0x000fe40007ffe0ff */
[----:B------:R-:W-:Y:S02]  /*0860*/  @!P2 LEA.HI.X R15, R8, R7, R0, 0x1, P6 ;  /* 0x00000007080fa211 */ /* 0x000fe400030f0c00 */
[----:B------:R-:W-:Y:S01]  /*0870*/  ISETP.GE.AND.EX P1, PT, R29, UR5, PT, P3 ;  /* 0x000000051d007c0c */ /* 0x000fe2000bf26330 */
[----:B------:R-:W3:Y:S01]  /*0880*/  @!P5 LDC.64 R8, c[0x0][0x390] ;  /* 0x0000e400ff08db82 */ /* 0x000ee20000000a00 */
[----:B------:R-:W-:Y:S02]  /*0890*/  ISETP.GE.U32.AND P3, PT, R23, UR4, PT ;  /* 0x0000000417007c0c */ /* 0x000fe4000bf66070 */
[----:B------:R-:W-:-:S02]  /*08a0*/  SHF.R.S32.HI R31, RZ, 0x1f, R23 ;  /* 0x0000001fff1f7819 */ /* 0x000fc40000011417 */
[----:B------:R-:W-:Y:S01]  /*08b0*/  MOV R82, RZ ;  /* 0x000000ff00527202 */ /* 0x000fe20000000f00 */
[----:B0-----:R-:W-:Y:S01]  /*08c0*/  @!P4 IMAD R0, R25, R4, RZ ;  /* 0x000000041900c224 */ /* 0x001fe200078e02ff */
[----:B------:R-:W-:Y:S02]  /*08d0*/  ISETP.GE.AND.EX P3, PT, R31, UR5, PT, P3 ;  /* 0x000000051f007c0c */ /* 0x000fe4000bf66330 */
[----:B------:R-:W-:Y:S02]  /*08e0*/  IADD3 R25, PT, PT, R28, 0x90, RZ ;  /* 0x000000901c197810 */ /* 0x000fe40007ffe0ff */
[----:B--2---:R-:W-:Y:S01]  /*08f0*/  @!P4 MOV R12, R120 ;  /* 0x00000078000cc202 */ /* 0x004fe20000000f00 */
[----:B------:R5:W2:Y:S01]  /*0900*/  @!P2 LDG.E R82, desc[UR6][R14.64] ;  /* 0x000000060e52a981 */ /* 0x000aa2000c1e1900 */
[----:B------:R-:W-:Y:S01]  /*0910*/  @!P4 MOV R13, R123 ;  /* 0x0000007b000dc202 */ /* 0x000fe20000000f00 */
[----:B------:R-:W-:Y:S01]  /*0920*/  @!P4 IMAD R35, R17, R5, R0 ;  /* 0x000000051123c224 */ /* 0x000fe200078e0200 */
[----:B------:R-:W-:Y:S01]  /*0930*/  ISETP.GE.U32.AND P2, PT, R25, UR4, PT ;  /* 0x0000000419007c0c */ /* 0x000fe2000bf46070 */
[----:B------:R-:W0:Y:S01]  /*0940*/  @!P1 LDC.64 R6, c[0x0][0x3e0] ;  /* 0x0000f800ff069b82 */ /* 0x000e220000000a00 */
[----:B------:R-:W-:Y:S01]  /*0950*/  SHF.R.S32.HI R33, RZ, 0x1f, R25 ;  /* 0x0000001fff217819 */ /* 0x000fe20000011419 */
[----:B------:R-:W-:Y:S01]  /*0960*/  @!P4 IMAD.WIDE.U32 R12, R17, R4, R12 ;  /* 0x00000004110cc225 */ /* 0x000fe200078e000c */
[----:B------:R-:W-:-:S02]  /*0970*/  @!P5 MOV R16, R120 ;  /* 0x000000780010d202 */ /* 0x000fc40000000f00 */
[----:B------:R-:W-:Y:S01]  /*0980*/  @!P5 MOV R17, R123 ;  /* 0x0000007b0011d202 */ /* 0x000fe20000000f00 */
[----:B-1----:R-:W-:Y:S01]  /*0990*/  @!P5 IMAD R0, R27, R2, RZ ;  /* 0x000000021b00d224 */ /* 0x002fe200078e02ff */
[----:B------:R-:W-:Y:S01]  /*09a0*/  ISETP.GE.AND.EX P2, PT, R33, UR5, PT, P2 ;  /* 0x0000000521007c0c */ /* 0x000fe2000bf46320 */
[----:B------:R-:W1:Y:S01]  /*09b0*/  @!P3 LDC.64 R4, c[0x0][0x3e0] ;  /* 0x0000f800ff04bb82 */ /* 0x000e620000000a00 */
[----:B-----5:R-:W-:Y:S01]  /*09c0*/  @!P4 LEA R14, P6, R12, R10, 0x1 ;  /* 0x0000000a0c0ec211 */ /* 0x020fe200078c08ff */
[----:B------:R-:W-:Y:S01]  /*09d0*/  @!P5 IMAD R37, R19, R3, R0 ;  /* 0x000000031325d224 */ /* 0x000fe200078e0200 */
[----:B------:R-:W-:Y:S01]  /*09e0*/  @!P4 IADD3 R0, PT, PT, R13, R35, RZ ;  /* 0x000000230d00c210 */ /* 0x000fe20007ffe0ff */
[----:B------:R-:W-:-:S03]  /*09f0*/  @!P5 IMAD.WIDE.U32 R2, R19, R2, R16 ;  /* 0x000000021302d225 */ /* 0x000fc600078e0010 */
[----:B------:R-:W-:Y:S02]  /*0a00*/  @!P4 LEA.HI.X R15, R12, R11, R0, 0x1, P6 ;  /* 0x0000000b0c0fc211 */ /* 0x000fe400030f0c00 */
[----:B------:R-:W-:Y:S01]  /*0a10*/  @!P5 IADD3 R0, PT, PT, R3, R37, RZ ;  /* 0x000000250300d210 */ /* 0x000fe20007ffe0ff */
[----:B------:R-:W5:Y:S01]  /*0a20*/  @!P1 LDC.64 R10, c[0x0][0x390] ;  /* 0x0000e400ff0a9b82 */ /* 0x000f620000000a00 */
[C---:B---3--:R-:W-:Y:S02]  /*0a30*/  @!P5 LEA R12, P6, R2.reuse, R8, 0x1 ;  /* 0x00000008020cd211 */ /* 0x048fe400078c08ff */
[----:B------:R-:W-:Y:S02]  /*0a40*/  CS2R R26, SRZ ;  /* 0x00000000001a7805 */ /* 0x000fe4000001ff00 */
[----:B------:R-:W-:-:S03]  /*0a50*/  @!P5 LEA.HI.X R13, R2, R9, R0, 0x1, P6 ;  /* 0x00000009020dd211 */ /* 0x000fc600030f0c00 */
[----:B------:R-:W3:Y:S01]  /*0a60*/  @!P2 LDC.64 R2, c[0x0][0x3e0] ;  /* 0x0000f800ff02ab82 */ /* 0x000ee20000000a00 */
[----:B0-----:R-:W-:Y:S01]  /*0a70*/  @!P1 IMAD R0, R29, R6, RZ ;  /* 0x000000061d009224 */ /* 0x001fe200078e02ff */
[----:B------:R0:W2:Y:S01]  /*0a80*/  @!P5 LDG.E R26, desc[UR6][R12.64] ;  /* 0x000000060c1ad981 */ /* 0x0000a2000c1e1900 */
[C---:B------:R-:W-:Y:S02]  /*0a90*/  IADD3 R29, PT, PT, R28.reuse, 0xb0, RZ ;  /* 0x000000b01c1d7810 */ /* 0x040fe40007ffe0ff */
[----:B------:R-:W-:Y:S01]  /*0aa0*/  IADD3 R17, PT, PT, R28, 0xa0, RZ ;  /* 0x000000a01c117810 */ /* 0x000fe20007ffe0ff */
[----:B------:R5:W2:Y:S02]  /*0ab0*/  @!P4 LDG.E R27, desc[UR6][R14.64] ;  /* 0x000000060e1bc981 */ /* 0x000aa4000c1e1900 */
[----:B------:R-:W3:Y:S01]  /*0ac0*/  @!P3 LDC.64 R8, c[0x0][0x390] ;  /* 0x0000e400ff08bb82 */ /* 0x000ee20000000a00 */
[----:B0-----:R-:W-:Y:S02]  /*0ad0*/  @!P1 MOV R12, R120 ;  /* 0x00000078000c9202 */ /* 0x001fe40000000f00 */
[----:B------:R-:W-:Y:S01]  /*0ae0*/  @!P1 MOV R13, R123 ;  /* 0x0000007b000d9202 */ /* 0x000fe20000000f00 */
[----:B------:R-:W-:Y:S01]  /*0af0*/  @!P1 IMAD R35, R21, R7, R0 ;  /* 0x0000000715239224 */ /* 0x000fe200078e0200 */
[----:B------:R-:W-:Y:S01]  /*0b00*/  ISETP.GE.U32.AND P5, PT, R29, UR4, PT ;  /* 0x000000041d007c0c */ /* 0x000fe2000bfa6070 */
[----:B-1----:R-:W-:Y:S01]  /*0b10*/  @!P3 IMAD R0, R31, R4, RZ ;  /* 0x000000041f00b224 */ /* 0x002fe200078e02ff */
[----:B------:R-:W-:Y:S01]  /*0b20*/  SHF.R.S32.HI R19, RZ, 0x1f, R29 ;  /* 0x0000001fff137819 */ /* 0x000fe2000001141d */
[----:B------:R-:W-:Y:S01]  /*0b30*/  @!P1 IMAD.WIDE.U32 R6, R21, R6, R12 ;  /* 0x0000000615069225 */ /* 0x000fe200078e000c */
[----:B------:R-:W-:-:S02]  /*0b40*/  ISETP.GE.U32.AND P4, PT, R17, UR4, PT ;  /* 0x0000000411007c0c */ /* 0x000fc4000bf86070 */
[----:B-----5:R-:W-:Y:S01]  /*0b50*/  SHF.R.S32.HI R15, RZ, 0x1f, R17 ;  /* 0x0000001fff0f7819 */ /* 0x020fe20000011411 */
[----:B------:R-:W-:Y:S01]  /*0b60*/  @!P3 IMAD R21, R23, R5, R0 ;  /* 0x000000051715b224 */ /* 0x000fe200078e0200 */
[----:B------:R-:W-:Y:S02]  /*0b70*/  ISETP.GE.AND.EX P5, PT, R19, UR5, PT, P5 ;  /* 0x0000000513007c0c */ /* 0x000fe4000bfa6350 */
[----:B------:R-:W-:Y:S02]  /*0b80*/  @!P3 MOV R12, R120 ;  /* 0x00000078000cb202 */ /* 0x000fe40000000f00 */
[----:B------:R-:W-:Y:S02]  /*0b90*/  @!P3 MOV R13, R123 ;  /* 0x0000007b000db202 */ /* 0x000fe40000000f00 */
[----:B------:R-:W-:Y:S02]  /*0ba0*/  @!P1 IADD3 R0, PT, PT, R7, R35, RZ ;  /* 0x0000002307009210 */ /* 0x000fe40007ffe0ff */
[----:B------:R-:W-:-:S02]  /*0bb0*/  @!P1 LEA R10, P6, R6, R10, 0x1 ;  /* 0x0000000a060a9211 */ /* 0x000fc400078c08ff */
[----:B------:R-:W-:Y:S01]  /*0bc0*/  ISETP.GE.AND.EX P4, PT, R15, UR5, PT, P4 ;  /* 0x000000050f007c0c */ /* 0x000fe2000bf86340 */
[----:B------:R-:W-:Y:S01]  /*0bd0*/  @!P3 IMAD.WIDE.U32 R12, R23, R4, R12 ;  /* 0x00000004170cb225 */ /* 0x000fe200078e000c */
[----:B------:R-:W-:Y:S01]  /*0be0*/  @!P1 LEA.HI.X R11, R6, R11, R0, 0x1, P6 ;  /* 0x0000000b060b9211 */ /* 0x000fe200030f0c00 */
[----:B------:R-:W0:Y:S02]  /*0bf0*/  @!P2 LDC.64 R4, c[0x0][0x390] ;  /* 0x0000e400ff04ab82 */ /* 0x000e240000000a00 */
[----:B---3--:R-:W-:Y:S01]  /*0c00*/  @!P2 IMAD R6, R33, R2, RZ ;  /* 0x000000022106a224 */ /* 0x008fe200078e02ff */
[----:B------:R-:W-:Y:S02]  /*0c10*/  @!P3 IADD3 R0, PT, PT, R13, R21, RZ ;  /* 0x000000150d00b210 */ /* 0x000fe40007ffe0ff */
[----:B------:R-:W-:Y:S02]  /*0c20*/  CS2R R22, SRZ ;  /* 0x0000000000167805 */ /* 0x000fe4000001ff00 */
[----:B------:R-:W-:Y:S01]  /*0c30*/  @!P3 LEA R8, P6, R12, R8, 0x1 ;  /* 0x000000080c08b211 */ /* 0x000fe200078c08ff */
[----:B------:R-:W-:-:S02]  /*0c40*/  @!P2 IMAD R35, R25, R3, R6 ;  /* 0x000000031923a224 */ /* 0x000fc400078e0206 */
[----:B------:R-:W1:Y:S01]  /*0c50*/  @!P5 LDC.64 R6, c[0x0][0x3e0] ;  /* 0x0000f800ff06db82 */ /* 0x000e620000000a00 */
[----:B------:R-:W-:Y:S01]  /*0c60*/  @!P3 LEA.HI.X R9, R12, R9, R0, 0x1, P6 ;  /* 0x000000090c09b211 */ /* 0x000fe200030f0c00 */
[----:B------:R3:W5:Y:S01]  /*0c70*/  @!P1 LDG.E R23, desc[UR6][R10.64] ;  /* 0x000000060a179981 */ /* 0x000762000c1e1900 */
[----:B------:R-:W-:Y:S02]  /*0c80*/  IADD3 R31, PT, PT, R28, 0xc0, RZ ;  /* 0x000000c01c1f7810 */ /* 0x000fe40007ffe0ff */
[----:B------:R-:W-:-:S03]  /*0c90*/  CS2R R20, SRZ ;  /* 0x0000000000147805 */ /* 0x000fc6000001ff00 */
[----:B------:R-:W1:Y:S01]  /*0ca0*/  @!P4 LDC.64 R12, c[0x0][0x3e0] ;  /* 0x0000f800ff0ccb82 */ /* 0x000e620000000a00 */
[----:B------:R-:W-:Y:S02]  /*0cb0*/  ISETP.GE.U32.AND P1, PT, R31, UR4, PT ;  /* 0x000000041f007c0c */ /* 0x000fe4000bf26070 */
[----:B------:R0:W5:Y:S01]  /*0cc0*/  @!P3 LDG.E R21, desc[UR6][R8.64] ;  /* 0x000000060815b981 */ /* 0x000162000c1e1900 */
[----:B------:R-:W-:Y:S02]  /*0cd0*/  SHF.R.S32.HI R37, RZ, 0x1f, R31 ;  /* 0x0000001fff257819 */ /* 0x000fe4000001141f */
[----:B---3--:R-:W-:Y:S02]  /*0ce0*/  @!P2 MOV R10, R120 ;  /* 0x00000078000aa202 */ /* 0x008fe40000000f00 */
[----:B------:R-:W-:Y:S02]  /*0cf0*/  @!P2 MOV R11, R123 ;  /* 0x0000007b000ba202 */ /* 0x000fe40000000f00 */
[----:B------:R-:W-:-:S02]  /*0d00*/  IADD3 R33, PT, PT, R28, 0xd0, RZ ;  /* 0x000000d01c217810 */ /* 0x000fc40007ffe0ff */
[----:B------:R-:W-:Y:S01]  /*0d10*/  ISETP.GE.AND.EX P1, PT, R37, UR5, PT, P1 ;  /* 0x0000000525007c0c */ /* 0x000fe2000bf26310 */
[----:B------:R-:W-:Y:S01]  /*0d20*/  @!P2 IMAD.WIDE.U32 R2, R25, R2, R10 ;  /* 0x000000021902a225 */ /* 0x000fe200078e000a */
[----:B------:R-:W-:Y:S01]  /*0d30*/  ISETP.GE.U32.AND P3, PT, R33, UR4, PT ;  /* 0x0000000421007c0c */ /* 0x000fe2000bf66070 */
[----:B------:R-:W3:Y:S01]  /*0d40*/  @!P4 LDC.64 R10, c[0x0][0x390] ;  /* 0x0000e400ff0acb82 */ /* 0x000ee20000000a00 */
[----:B------:R-:W-:Y:S02]  /*0d50*/  SHF.R.S32.HI R39, RZ, 0x1f, R33 ;  /* 0x0000001fff277819 */ /* 0x000fe40000011421 */
[----:B------:R-:W-:Y:S02]  /*0d60*/  @!P2 IADD3 R0, PT, PT, R3, R35, RZ ;  /* 0x000000230300a210 */ /* 0x000fe40007ffe0ff */
[----:B------:R-:W-:Y:S02]  /*0d70*/  ISETP.GE.AND.EX P3, PT, R39, UR5, PT, P3 ;  /* 0x0000000527007c0c */ /* 0x000fe4000bf66330 */
[----:B0-----:R-:W-:Y:S01]  /*0d80*/  @!P2 LEA R24, P6, R2, R4, 0x1 ;  /* 0x000000040218a211 */ /* 0x001fe200078c08ff */
[----:B------:R-:W0:Y:S01]  /*0d90*/  @!P5 LDC.64 R8, c[0x0][0x390] ;  /* 0x0000e400ff08db82 */ /* 0x000e220000000a00 */
[----:B-1----:R-:W-:-:S02]  /*0da0*/  @!P5 IMAD R4, R19, R6, RZ ;  /* 0x000000061304d224 */ /* 0x002fc400078e02ff */
[----:B------:R-:W-:Y:S01]  /*0db0*/  @!P2 LEA.HI.X R25, R2, R5, R0, 0x1, P6 ;  /* 0x000000050219a211 */ /* 0x000fe200030f0c00 */
[----:B------:R-:W-:Y:S01]  /*0dc0*/  @!P4 IMAD R0, R15, R12, RZ ;  /* 0x0000000c0f00c224 */ /* 0x000fe200078e02ff */
[----:B------:R-:W-:-:S03]  /*0dd0*/  @!P4 MOV R18, R120 ;  /* 0x000000780012c202 */ /* 0x000fc60000000f00 */
[----:B------:R-:W1:Y:S01]  /*0de0*/  @!P1 LDC.64 R2, c[0x0][0x3e0] ;  /* 0x0000f800ff029b82 */ /* 0x000e620000000a00 */
[----:B------:R-:W-:Y:S01]  /*0df0*/  @!P4 MOV R19, R123 ;  /* 0x0000007b0013c202 */ /* 0x000fe20000000f00 */
[----:B------:R-:W-:Y:S01]  /*0e00*/  @!P5 IMAD R7, R29, R7, R4 ;  /* 0x000000071d07d224 */ /* 0x000fe200078e0204 */
[----:B------:R-:W-:Y:S01]  /*0e10*/  MOV R16, RZ ;  /* 0x000000ff00107202 */ /* 0x000fe20000000f00 */
[C---:B------:R-:W-:Y:S01]  /*0e20*/  @!P4 IMAD R13, R17.reuse, R13, R0 ;  /* 0x0000000d110dc224 */ /* 0x040fe200078e0200 */
[----:B------:R-:W-:Y:S01]  /*0e30*/  @!P5 MOV R14, R120 ;  /* 0x00000078000ed202 */ /* 0x000fe20000000f00 */
[----:B------:R-:W-:Y:S01]  /*0e40*/  @!P4 IMAD.WIDE.U32 R18, R17, R12, R18 ;  /* 0x0000000c1112c225 */ /* 0x000fe200078e0012 */
[----:B------:R-:W-:Y:S01]  /*0e50*/  @!P5 MOV R15, R123 ;  /* 0x0000007b000fd202 */ /* 0x000fe20000000f00 */
[----:B------:R-:W1:Y:S01]  /*0e60*/  @!P3 LDC.64 R4, c[0x0][0x3e0] ;  /* 0x0000f800ff04bb82 */ /* 0x000e620000000a00 */
[----:B------:R-:W-:Y:S01]  /*0e70*/  IADD3 R35, PT, PT, R28, 0xe0, RZ ;  /* 0x000000e01c237810 */ /* 0x000fe20007ffe0ff */
[----:B------:R0:W5:Y:S01]  /*0e80*/  @!P2 LDG.E R16, desc[UR6][R24.64] ;  /* 0x000000061810a981 */ /* 0x000162000c1e1900 */
[----:B------:R-:W-:Y:S01]  /*0e90*/  @!P4 IADD3 R0, PT, PT, R19, R13, RZ ;  /* 0x0000000d1300c210 */ /* 0x000fe20007ffe0ff */
[----:B------:R-:W-:Y:S01]  /*0ea0*/  @!P5 IMAD.WIDE.U32 R14, R29, R6, R14 ;  /* 0x000000061d0ed225 */ /* 0x000fe200078e000e */
[----:B---3--:R-:W-:-:S02]  /*0eb0*/  @!P4 LEA R12, P6, R18, R10, 0x1 ;  /* 0x0000000a120cc211 */ /* 0x008fc400078c08ff */
[----:B------:R-:W-:Y:S02]  /*0ec0*/  ISETP.GE.U32.AND P2, PT, R35, UR4, PT ;  /* 0x0000000423007c0c */ /* 0x000fe4000bf46070 */
[----:B------:R-:W-:Y:S02]  /*0ed0*/  @!P4 LEA.HI.X R13, R18, R11, R0, 0x1, P6 ;  /* 0x0000000b120dc211 */ /* 0x000fe400030f0c00 */
[----:B0-----:R-:W-:Y:S01]  /*0ee0*/  SHF.R.S32.HI R25, RZ, 0x1f, R35 ;  /* 0x0000001fff197819 */ /* 0x001fe20000011423 */
[----:B------:R-:W0:Y:S01]  /*0ef0*/  @!P3 LDC.64 R10, c[0x0][0x390] ;  /* 0x0000e400ff0abb82 */ /* 0x000e220000000a00 */
[----:B------:R-:W-:Y:S02]  /*0f00*/  MOV R17, RZ ;  /* 0x000000ff00117202 */ /* 0x000fe40000000f00 */
[----:B------:R-:W-:Y:S02]  /*0f10*/  ISETP.GE.AND.EX P2, PT, R25, UR5, PT, P2 ;  /* 0x0000000519007c0c */ /* 0x000fe4000bf46320 */
[----:B------:R-:W-:-:S02]  /*0f20*/  @!P5 IADD3 R0, PT, PT, R15, R7, RZ ;  /* 0x000000070f00d210 */ /* 0x000fc40007ffe0ff */
[C---:B------:R-:W-:Y:S01]  /*0f30*/  @!P5 LEA R18, P6, R14.reuse, R8, 0x1 ;  /* 0x000000080e12d211 */ /* 0x040fe200078c08ff */
[----:B------:R-:W3:Y:S01]  /*0f40*/  @!P1 LDC.64 R6, c[0x0][0x390] ;  /* 0x0000e400ff069b82 */ /* 0x000ee20000000a00 */
[----:B------:R1:W5:Y:S02]  /*0f50*/  @!P4 LDG.E R17, desc[UR6][R12.64] ;  /* 0x000000060c11c981 */ /* 0x000364000c1e1900 */
[----:B------:R-:W-:Y:S01]  /*0f60*/  @!P5 LEA.HI.X R19, R14, R9, R0, 0x1, P6 ;  /* 0x000000090e13d211 */ /* 0x000fe200030f0c00 */
[----:B-1----:R-:W-:Y:S01]  /*0f70*/  @!P1 IMAD R0, R37, R2, RZ ;  /* 0x0000000225009224 */ /* 0x002fe200078e02ff */
[----:B------:R-:W-:Y:S02]  /*0f80*/  IADD3 R29, PT, PT, R28, 0x110, RZ ;  /* 0x000001101c1d7810 */ /* 0x000fe40007ffe0ff */
[----:B------:R-:W-:Y:S02]  /*0f90*/  @!P1 MOV R12, R120 ;  /* 0x00000078000c9202 */ /* 0x000fe40000000f00 */
[----:B------:R-:W-:Y:S01]  /*0fa0*/  @!P1 MOV R13, R123 ;  /* 0x0000007b000d9202 */ /* 0x000fe20000000f00 */
[----:B------:R-:W-:Y:S01]  /*0fb0*/  @!P1 IMAD R15, R31, R3, R0 ;  /* 0x000000031f0f9224 */ /* 0x000fe200078e0200 */
[----:B------:R-:W1:Y:S01]  /*0fc0*/  @!P2 LDC.64 R8, c[0x0][0x3e0] ;  /* 0x0000f800ff08ab82 */ /* 0x000e620000000a00 */
[----:B------:R-:W-:Y:S01]  /*0fd0*/  @!P3 IMAD R0, R39, R4, RZ ;  /* 0x000000042700b224 */ /* 0x000fe200078e02ff */
[----:B------:R0:W5:Y:S01]  /*0fe0*/  @!P5 LDG.E R20, desc[UR6][R18.64] ;  /* 0x000000061214d981 */ /* 0x000162000c1e1900 */
[----:B------:R-:W-:Y:S01]  /*0ff0*/  @!P1 IMAD.WIDE.U32 R2, R31, R2, R12 ;  /* 0x000000021f029225 */ /* 0x000fe200078e000c */
[----:B------:R-:W-:-:S02]  /*1000*/  @!P3 MOV R12, R120 ;  /* 0x00000078000cb202 */ /* 0x000fc40000000f00 */
[----:B------:R-:W-:Y:S01]  /*1010*/  @!P3 MOV R13, R123 ;  /* 0x0000007b000db202 */ /* 0x000fe20000000f00 */
[----:B------:R-:W-:Y:S01]  /*1020*/  @!P3 IMAD R5, R33, R5, R0 ;  /* 0x000000052105b224 */ /* 0x000fe200078e0200 */
[----:B------:R-:W-:Y:S02]  /*1030*/  ISETP.GE.U32.AND P4, PT, R29, UR4, PT ;  /* 0x000000041d007c0c */ /* 0x000fe4000bf86070 */
[----:B------:R-:W-:Y:S01]  /*1040*/  SHF.R.S32.HI R37, RZ, 0x1f, R29 ;  /* 0x0000001fff257819 */ /* 0x000fe2000001141d */
[----:B------:R-:W-:-:S03]  /*1050*/  @!P3 IMAD.WIDE.U32 R12, R33, R4, R12 ;  /* 0x00000004210cb225 */ /* 0x000fc600078e000c */
[----:B------:R-:W-:Y:S02]  /*1060*/  ISETP.GE.AND.EX P4, PT, R37, UR5, PT, P4 ;  /* 0x0000000525007c0c */ /* 0x000fe4000bf86340 */
[----:B------:R-:W-:Y:S02]  /*1070*/  @!P3 IADD3 R0, PT, PT, R13, R5, RZ ;  /* 0x000000050d00b210 */ /* 0x000fe40007ffe0ff */
[----:B------:R-:W4:Y:S01]  /*1080*/  @!P2 LDC.64 R4, c[0x0][0x390] ;  /* 0x0000e400ff04ab82 */ /* 0x000f220000000a00 */
[----:B------:R-:W-:Y:S02]  /*1090*/  @!P1 IADD3 R3, PT, PT, R3, R15, RZ ;  /* 0x0000000f03039210 */ /* 0x000fe40007ffe0ff */
[----:B---3--:R-:W-:Y:S02]  /*10a0*/  @!P1 LEA R14, P5, R2, R6, 0x1 ;  /* 0x00000006020e9211 */ /* 0x008fe400078a08ff */
[----:B------:R-:W-:Y:S02]  /*10b0*/  IADD3 R31, PT, PT, R28, 0x140, RZ ;  /* 0x000001401c1f7810 */ /* 0x000fe40007ffe0ff */
[----:B------:R-:W-:-:S02]  /*10c0*/  @!P1 LEA.HI.X R15, R2, R7, R3, 0x1, P5 ;  /* 0x00000007020f9211 */ /* 0x000fc400028f0c03 */
[----:B------:R-:W-:Y:S01]  /*10d0*/  ISETP.GE.U32.AND P5, PT, R31, UR4, PT ;  /* 0x000000041f007c0c */ /* 0x000fe2000bfa6070 */
[----:B------:R-:W3:Y:S01]  /*10e0*/  @!P4 LDC.64 R6, c[0x0][0x3e0] ;  /* 0x0000f800ff06cb82 */ /* 0x000ee20000000a00 */
[----:B0-----:R-:W-:Y:S01]  /*10f0*/  SHF.R.S32.HI R19, RZ, 0x1f, R31 ;  /* 0x0000001fff137819 */ /* 0x001fe2000001141f */
[----:B------:R0:W5:Y:S01]  /*1100*/  @!P1 LDG.E R22, desc[UR6][R14.64] ;  /* 0x000000060e169981 */ /* 0x000162000c1e1900 */
[C---:B------:R-:W-:Y:S02]  /*1110*/  @!P3 LEA R10, P6, R12.reuse, R10, 0x1 ;  /* 0x0000000a0c0ab211 */ /* 0x040fe400078c08ff */
[----:B------:R-:W-:Y:S02]  /*1120*/  ISETP.GE.AND.EX P5, PT, R19, UR5, PT, P5 ;  /* 0x0000000513007c0c */ /* 0x000fe4000bfa6350 */
[----:B------:R-:W-:Y:S01]  /*1130*/  @!P3 LEA.HI.X R11, R12, R11, R0, 0x1, P6 ;  /* 0x0000000b0c0bb211 */ /* 0x000fe200030f0c00 */
[----:B-1----:R-:W-:Y:S01]  /*1140*/  @!P2 IMAD R0, R25, R8, RZ ;  /* 0x000000081900a224 */ /* 0x002fe200078e02ff */
[----:B------:R-:W-:Y:S01]  /*1150*/  @!P2 MOV R2, R120 ;  /* 0x000000780002a202 */ /* 0x000fe20000000f00 */
[----:B------:R-:W1:Y:S01]  /*1160*/  @!P4 LDC.64 R12, c[0x0][0x390] ;  /* 0x0000e400ff0ccb82 */ /* 0x000e620000000a00 */
[----:B------:R-:W-:Y:S01]  /*1170*/  @!P2 MOV R3, R123 ;  /* 0x0000007b0003a202 */ /* 0x000fe20000000f00 */
[----:B------:R-:W-:Y:S01]  /*1180*/  @!P2 IMAD R25, R35, R9, R0 ;  /* 0x000000092319a224 */ /* 0x000fe200078e0200 */
[----:B------:R-:W-:-:S02]  /*1190*/  MOV R24, RZ ;  /* 0x000000ff00187202 */ /* 0x000fc40000000f00 */
[C---:B------:R-:W-:Y:S01]  /*11a0*/  IADD3 R33, PT, PT, R28.reuse, 0x150, RZ ;  /* 0x000001501c217810 */ /* 0x040fe20007ffe0ff */
[----:B------:R-:W-:Y:S01]  /*11b0*/  @!P2 IMAD.WIDE.U32 R8, R35, R8, R2 ;  /* 0x000000082308a225 */ /* 0x000fe200078e0002 */
[----:B------:R-:W-:Y:S01]  /*11c0*/  IADD3 R35, PT, PT, R28, 0x170, RZ ;  /* 0x000001701c237810 */ /* 0x000fe20007ffe0ff */
[----:B------:R-:W1:Y:S01]  /*11d0*/  @!P5 LDC.64 R2, c[0x0][0x3e0] ;  /* 0x0000f800ff02db82 */ /* 0x000e620000000a00 */
[----:B------:R-:W-:Y:S01]  /*11e0*/  ISETP.GE.U32.AND P6, PT, R33, UR4, PT ;  /* 0x0000000421007c0c */ /* 0x000fe2000bfc6070 */
[----:B------:R-:W5:Y:S01]  /*11f0*/  @!P3 LDG.E R24, desc[UR6][R10.64] ;  /* 0x000000060a18b981 */ /* 0x000f62000c1e1900 */
[----:B------:R-:W-:Y:S02]  /*1200*/  SHF.R.S32.HI R39, RZ, 0x1f, R33 ;  /* 0x0000001fff277819 */ /* 0x000fe40000011421 */
[----:B------:R-:W-:Y:S02]  /*1210*/  @!P2 IADD3 R0, PT, PT, R9, R25, RZ ;  /* 0x000000190900a210 */ /* 0x000fe40007ffe0ff */
[----:B----4-:R-:W-:-:S02]  /*1220*/  @!P2 LEA R4, P3, R8, R4, 0x1 ;  /* 0x000000040804a211 */ /* 0x010fc400078608ff */
[----:B------:R-:W-:Y:S02]  /*1230*/  ISETP.GE.AND.EX P6, PT, R39, UR5, PT, P6 ;  /* 0x0000000527007c0c */ /* 0x000fe4000bfc6360 */
[----:B------:R-:W-:Y:S02]  /*1240*/  ISETP.GE.U32.AND P1, PT, R35, UR4, PT ;  /* 0x0000000423007c0c */ /* 0x000fe4000bf26070 */
[----:B------:R-:W-:Y:S02]  /*1250*/  SHF.R.S32.HI R41, RZ, 0x1f, R35 ;  /* 0x0000001fff297819 */ /* 0x000fe40000011423 */
[----:B------:R-:W-:Y:S02]  /*1260*/  MOV R25, RZ ;  /* 0x000000ff00197202 */ /* 0x000fe40000000f00 */
[----:B------:R-:W-:Y:S02]  /*1270*/  @!P2 LEA.HI.X R5, R8, R5, R0, 0x1, P3 ;  /* 0x000000050805a211 */ /* 0x000fe400018f0c00 */
[----:B------:R-:W-:Y:S01]  /*1280*/  ISETP.GE.AND.EX P1, PT, R41, UR5, PT, P1 ;  /* 0x0000000529007c0c */ /* 0x000fe2000bf26310 */
[----:B---3--:R-:W-:Y:S01]  /*1290*/  @!P4 IMAD R0, R37, R6, RZ ;  /* 0x000000062500c224 */ /* 0x008fe200078e02ff */
[----:B------:R-:W3:Y:S01]  /*12a0*/  @!P5 LDC.64 R8, c[0x0][0x390] ;  /* 0x0000e400ff08db82 */ /* 0x000ee20000000a00 */
[----:B------:R4:W5:Y:S02]  /*12b0*/  @!P2 LDG.E R25, desc[UR6][R4.64] ;  /* 0x000000060419a981 */ /* 0x000964000c1e1900 */
[----:B------:R-:W-:Y:S01]  /*12c0*/  @!P4 IMAD R37, R29, R7, R0 ;  /* 0x000000071d25c224 */ /* 0x000fe200078e0200 */
[----:B------:R-:W-:-:S04]  /*12d0*/  IADD3 R0, PT, PT, R28, 0x190, RZ ;  /* 0x000001901c007810 */ /* 0x000fc80007ffe0ff */
[----:B0-----:R-:W0:Y:S01]  /*12e0*/  @!P6 LDC.64 R14, c[0x0][0x3e0] ;  /* 0x0000f800ff0eeb82 */ /* 0x001e220000000a00 */
[----:B----4-:R-:W-:Y:S02]  /*12f0*/  @!P4 MOV R4, R120 ;  /* 0x000000780004c202 */ /* 0x010fe40000000f00 */
[----:B------:R-:W-:-:S05]  /*1300*/  @!P4 MOV R5, R123 ;  /* 0x0000007b0005c202 */ /* 0x000fca0000000f00 */
[----:B------:R-:W4:Y:S01]  /*1310*/  @!P1 LDC.64 R10, c[0x0][0x3e0] ;  /* 0x0000f800ff0a9b82 */ /* 0x000f220000000a00 */
[----:B------:R-:W-:Y:S01]  /*1320*/  @!P4 IMAD.WIDE.U32 R6, R29, R6, R4 ;  /* 0x000000061d06c225 */ /* 0x000fe200078e0004 */
[----:B------:R-:W-:Y:S02]  /*1330*/  ISETP.GE.U32.AND P2, PT, R0, UR4, PT ;  /* 0x0000000400007c0c */ /* 0x000fe4000bf46070 */
[----:B------:R-:W-:Y:S02]  /*1340*/  SHF.R.S32.HI R29, RZ, 0x1f, R0 ;  /* 0x0000001fff1d7819 */ /* 0x000fe40000011400 */
[----:B------:R-:W-:Y:S02]  /*1350*/  @!P4 IADD3 R7, PT, PT, R7, R37, RZ ;  /* 0x000000250707c210 */ /* 0x000fe40007ffe0ff */
[----:B-1----:R-:W-:Y:S01]  /*1360*/  @!P4 LEA R18, P3, R6, R12, 0x1 ;  /* 0x0000000c0612c211 */ /* 0x002fe200078608ff */
[----:B------:R-:W-:Y:S01]  /*1370*/  @!P5 IMAD R4, R19, R2, RZ ;  /* 0x000000021304d224 */ /* 0x000fe200078e02ff */
[----:B------:R-:W-:-:S02]  /*1380*/  ISETP.GE.AND.EX P2, PT, R29, UR5, PT, P2 ;  /* 0x000000051d007c0c */ /* 0x000fc4000bf46320 */
[----:B------:R-:W-:Y:S02]  /*1390*/  @!P4 LEA.HI.X R19, R6, R13, R7, 0x1, P3 ;  /* 0x0000000d0613c211 */ /* 0x000fe400018f0c07 */
[----:B------:R-:W1:Y:S01]  /*13a0*/  @!P6 LDC.64 R6, c[0x0][0x390] ;  /* 0x0000e400ff06eb82 */ /* 0x000e620000000a00 */
[----:B------:R-:W-:Y:S01]  /*13b0*/  ISETP.GE.U32.AND P3, PT, R116, UR4, PT ;  /* 0x0000000474007c0c */ /* 0x000fe2000bf66070 */
[C---:B------:R-:W-:Y:S01]  /*13c0*/  @!P5 IMAD R37, R31.reuse, R3, R4 ;  /* 0x000000031f25d224 */ /* 0x040fe200078e0204 */
[----:B------:R-:W-:Y:S02]  /*13d0*/  @!P5 MOV R4, R120 ;  /* 0x000000780004d202 */ /* 0x000fe40000000f00 */
[----:B------:R-:W-:Y:S02]  /*13e0*/  CS2R R52, SRZ ;  /* 0x0000000000347805 */ /* 0x000fe4000001ff00 */
[----:B------:R-:W-:Y:S02]  /*13f0*/  @!P5 MOV R5, R123 ;  /* 0x0000007b0005d202 */ /* 0x000fe40000000f00 */
[----:B------:R-:W-:Y:S01]  /*1400*/  ISETP.GE.AND.EX P3, PT, R96, UR5, PT, P3 ;  /* 0x0000000560007c0c */ /* 0x000fe2000bf66330 */
[----:B------:R-:W2:Y:S01]  /*1410*/  @!P1 LDC.64 R12, c[0x0][0x390] ;  /* 0x0000e400ff0c9b82 */ /* 0x000ea20000000a00 */
[----:B------:R-:W-:Y:S01]  /*1420*/  @!P5 IMAD.WIDE.U32 R4, R31, R2, R4 ;  /* 0x000000021f04d225 */ /* 0x000fe200078e0004 */
[----:B------:R3:W5:Y:S03]  /*1430*/  @!P4 LDG.E R52, desc[UR6][R18.64] ;  /* 0x000000061234c981 */ /* 0x000766000c1e1900 */
[----:B0-----:R-:W-:-:S03]  /*1440*/  @!P6 IMAD R30, R39, R14, RZ ;  /* 0x0000000e271ee224 */ /* 0x001fc600078e02ff */
[----:B------:R-:W0:Y:S01]  /*1450*/  @!P2 LDC.64 R2, c[0x0][0x3e0] ;  /* 0x0000f800ff02ab82 */ /* 0x000e220000000a00 */
[----:B------:R-:W-:Y:S02]  /*1460*/  @!P5 IADD3 R5, PT, PT, R5, R37, RZ ;  /* 0x000000250505d210 */ /* 0x000fe40007ffe0ff */
[----:B---3--:R-:W-:Y:S02]  /*1470*/  @!P6 MOV R18, R120 ;  /* 0x000000780012e202 */ /* 0x008fe40000000f00 */
[----:B------:R-:W-:Y:S01]  /*1480*/  @!P6 MOV R19, R123 ;  /* 0x0000007b0013e202 */ /* 0x000fe20000000f00 */
[----:B------:R-:W-:Y:S01]  /*1490*/  @!P6 IMAD R31, R33, R15, R30 ;  /* 0x0000000f211fe224 */ /* 0x000fe200078e021e */
[----:B------:R-:W-:Y:S01]  /*14a0*/  @!P5 LEA R8, P4, R4, R8, 0x1 ;  /* 0x000000080408d211 */ /* 0x000fe200078808ff */
[----:B----4-:R-:W-:Y:S02]  /*14b0*/  @!P1 IMAD R32, R41, R10, RZ ;  /* 0x0000000a29209224 */ /* 0x010fe400078e02ff */
[----:B------:R-:W-:Y:S01]  /*14c0*/  @!P6 IMAD.WIDE.U32 R14, R33, R14, R18 ;  /* 0x0000000e210ee225 */ /* 0x000fe200078e0012 */
[----:B------:R-:W-:-:S02]  /*14d0*/  @!P1 MOV R18, R120 ;  /* 0x0000007800129202 */ /* 0x000fc40000000f00 */
[----:B------:R-:W-:Y:S02]  /*14e0*/  @!P1 MOV R19, R123 ;  /* 0x0000007b00139202 */ /* 0x000fe40000000f00 */
[----:B------:R-:W-:Y:S02]  /*14f0*/  @!P5 LEA.HI.X R9, R4, R9, R5, 0x1, P4 ;  /* 0x000000090409d211 */ /* 0x000fe400020f0c05 */
[----:B------:R-:W3:Y:S01]  /*1500*/  @!P3 LDC.64 R4, c[0x0][0x3e0] ;  /* 0x0000f800ff04bb82 */ /* 0x000ee20000000a00 */
[----:B------:R-:W-:Y:S01]  /*1510*/  @!P1 IMAD R33, R35, R11, R32 ;  /* 0x0000000b23219224 */ /* 0x000fe200078e0220 */
[----:B------:R-:W-:Y:S01]  /*1520*/  @!P6 IADD3 R15, PT, PT, R15, R31, RZ ;  /* 0x0000001f0f0fe210 */ /* 0x000fe20007ffe0ff */
[----:B------:R-:W-:Y:S01]  /*1530*/  @!P1 IMAD.WIDE.U32 R10, R35, R10, R18 ;  /* 0x0000000a230a9225 */ /* 0x000fe200078e0012 */
[----:B-1----:R-:W-:-:S04]  /*1540*/  @!P6 LEA R6, P4, R14, R6, 0x1 ;  /* 0x000000060e06e211 */ /* 0x002fc800078808ff */
[----:B------:R-:W1:Y:S01]  /*1550*/  @!P2 LDC.64 R18, c[0x0][0x390] ;  /* 0x0000e400ff12ab82 */ /* 0x000e620000000a00 */
[----:B------:R-:W-:Y:S02]  /*1560*/  @!P6 LEA.HI.X R7, R14, R7, R15, 0x1, P4 ;  /* 0x000000070e07e211 */ /* 0x000fe400020f0c0f */
[----:B------:R-:W-:Y:S02]  /*1570*/  CS2R R58, SRZ ;  /* 0x00000000003a7805 */ /* 0x000fe4000001ff00 */
[----:B------:R-:W-:-:S03]  /*1580*/  @!P1 IADD3 R11, PT, PT, R11, R33, RZ ;  /* 0x000000210b0b9210 */ /* 0x000fc60007ffe0ff */
[----:B------:R-:W4:Y:S01]  /*1590*/  @!P3 LDC.64 R14, c[0x0][0x390] ;  /* 0x0000e400ff0ebb82 */ /* 0x000f220000000a00 */
[C---:B--2---:R-:W-:Y:S01]  /*15a0*/  @!P1 LEA R12, P4, R10.reuse, R12, 0x1 ;  /* 0x0000000c0a0c9211 */ /* 0x044fe200078808ff */
[----:B0-----:R-:W-:Y:S01]  /*15b0*/  @!P2 IMAD R29, R29, R2, RZ ;  /* 0x000000021d1da224 */ /* 0x001fe200078e02ff */
[----:B------:R0:W2:Y:S02]  /*15c0*/  @!P6 LDG.E R59, desc[UR6][R6.64] ;  /* 0x00000006063be981 */ /* 0x0000a4000c1e1900 */
[----:B------:R-:W-:Y:S01]  /*15d0*/  @!P1 LEA.HI.X R13, R10, R13, R11, 0x1, P4 ;  /* 0x0000000d0a0d9211 */ /* 0x000fe200020f0c0b */
[----:B------:R-:W-:Y:S01]  /*15e0*/  @!P2 IMAD R11, R0, R3, R29 ;  /* 0x00000003000ba224 */ /* 0x000fe200078e021d */
[----:B------:R-:W-:Y:S01]  /*15f0*/  IADD3 R29, PT, PT, R28, 0x1c0, RZ ;  /* 0x000001c01c1d7810 */ /* 0x000fe20007ffe0ff */
[----:B------:R4:W2:Y:S01]  /*1600*/  @!P5 LDG.E R58, desc[UR6][R8.64] ;  /* 0x00000006083ad981 */ /* 0x0008a2000c1e1900 */
[----:B0-----:R-:W-:Y:S02]  /*1610*/  @!P2 MOV R6, R120 ;  /* 0x000000780006a202 */ /* 0x001fe40000000f00 */
[----:B------:R-:W-:Y:S01]  /*1620*/  @!P2 MOV R7, R123 ;  /* 0x0000007b0007a202 */ /* 0x000fe20000000f00 */
[----:B---3--:R-:W-:Y:S01]  /*1630*/  @!P3 IMAD R10, R96, R4, RZ ;  /* 0x00000004600ab224 */ /* 0x008fe200078e02ff */
[----:B------:R-:W-:-:S02]  /*1640*/  ISETP.GE.U32.AND P5, PT, R29, UR4, PT ;  /* 0x000000041d007c0c */ /* 0x000fc4000bfa6070 */
[----:B------:R-:W-:Y:S01]  /*1650*/  SHF.R.S32.HI R31, RZ, 0x1f, R29 ;  /* 0x0000001fff1f7819 */ /* 0x000fe2000001141d */
[----:B------:R-:W-:Y:S01]  /*1660*/  @!P2 IMAD.WIDE.U32 R2, R0, R2, R6 ;  /* 0x000000020002a225 */ /* 0x000fe200078e0006 */
[----:B------:R-:W-:Y:S02]  /*1670*/  @!P3 MOV R6, R120 ;  /* 0x000000780006b202 */ /* 0x000fe40000000f00 */
[----:B------:R-:W-:Y:S01]  /*1680*/  @!P3 MOV R7, R123 ;  /* 0x0000007b0007b202 */ /* 0x000fe20000000f00 */
[C---:B------:R-:W-:Y:S01]  /*1690*/  @!P3 IMAD R5, R116.reuse, R5, R10 ;  /* 0x000000057405b224 */ /* 0x040fe200078e020a */
[----:B------:R-:W-:Y:S02]  /*16a0*/  ISETP.GE.AND.EX P5, PT, R31, UR5, PT, P5 ;  /* 0x000000051f007c0c */ /* 0x000fe4000bfa6350 */
[----:B------:R-:W-:Y:S01]  /*16b0*/  ISETP.GE.U32.AND P4, PT, R115, UR4, PT ;  /* 0x0000000473007c0c */ /* 0x000fe2000bf86070 */
[----:B------:R-:W-:Y:S01]  /*16c0*/  @!P3 IMAD.WIDE.U32 R6, R116, R4, R6 ;  /* 0x000000047406b225 */ /* 0x000fe200078e0006 */
[----:B------:R-:W-:-:S02]  /*16d0*/  @!P2 IADD3 R0, PT, PT, R3, R11, RZ ;  /* 0x0000000b0300a210 */ /* 0x000fc40007ffe0ff */
[C---:B-1----:R-:W-:Y:S02]  /*16e0*/  @!P2 LEA R18, P6, R2.reuse, R18, 0x1 ;  /* 0x000000120212a211 */ /* 0x042fe400078c08ff */
[----:B------:R-:W-:Y:S02]  /*16f0*/  ISETP.GE.AND.EX P4, PT, R95, UR5, PT, P4 ;  /* 0x000000055f007c0c */ /* 0x000fe4000bf86340 */
[----:B------:R-:W-:Y:S02]  /*1700*/  @!P2 LEA.HI.X R19, R2, R19, R0, 0x1, P6 ;  /* 0x000000130213a211 */ /* 0x000fe400030f0c00 */
[----:B------:R-:W-:Y:S02]  /*1710*/  @!P3 IADD3 R0, PT, PT, R7, R5, RZ ;  /* 0x000000050700b210 */ /* 0x000fe40007ffe0ff */
[----:B----4-:R-:W-:-:S04]  /*1720*/  @!P3 LEA R4, P6, R6, R14, 0x1 ;  /* 0x0000000e0604b211 */ /* 0x010fc800078c08ff */
[----:B------:R-:W-:Y:S02]  /*1730*/  @!P3 LEA.HI.X R5, R6, R15, R0, 0x1, P6 ;  /* 0x0000000f0605b211 */ /* 0x000fe400030f0c00 */
[----:B------:R-:W-:Y:S01]  /*1740*/  ISETP.GE.U32.AND P6, PT, R114, UR4, PT ;  /* 0x0000000472007c0c */ /* 0x000fe2000bfc6070 */
[----:B------:R-:W0:Y:S03]  /*1750*/  @!P5 LDC.64 R14, c[0x0][0x3e0] ;  /* 0x0000f800ff0edb82 */ /* 0x000e260000000a00 */
[----:B------:R-:W-:-:S05]  /*1760*/  ISETP.GE.AND.EX P6, PT, R94, UR5, PT, P6 ;  /* 0x000000055e007c0c */ /* 0x000fca000bfc6360 */
[----:B------:R-:W1:Y:S01]  /*1770*/  @!P4 LDC.64 R10, c[0x0][0x3e0] ;  /* 0x0000f800ff0acb82 */ /* 0x000e620000000a00 */
[----:B------:R-:W-:Y:S02]  /*1780*/  MOV R0, RZ ;  /* 0x000000ff00007202 */ /* 0x000fe40000000f00 */
[----:B------:R-:W-:-:S04]  /*1790*/  MOV R63, RZ ;  /* 0x000000ff003f7202 */ /* 0x000fc80000000f00 */
[----:B------:R3:W4:Y:S01]  /*17a0*/  @!P3 LDG.E R0, desc[UR6][R4.64] ;  /* 0x000000060400b981 */ /* 0x000722000c1e1900 */
[----:B------:R-:W1:Y:S01]  /*17b0*/  @!P5 LDC.64 R6, c[0x0][0x390] ;  /* 0x0000e400ff06db82 */ /* 0x000e620000000a00 */
[----:B------:R-:W-:Y:S02]  /*17c0*/  MOV R67, RZ ;  /* 0x000000ff00437202 */ /* 0x000fe40000000f00 */
[----:B------:R3:W2:Y:S04]  /*17d0*/  @!P1 LDG.E R63, desc[UR6][R12.64] ;  /* 0x000000060c3f9981 */ /* 0x0006a8000c1e1900 */
[----:B------:R1:W2:Y:S01]  /*17e0*/  @!P2 LDG.E R67, desc[UR6][R18.64] ;  /* 0x000000061243a981 */ /* 0x0002a2000c1e1900 */
[----:B------:R-:W1:Y:S08]  /*17f0*/  @!P6 LDC.64 R2, c[0x0][0x3e0] ;  /* 0x0000f800ff02eb82 */ /* 0x000e700000000a00 */
[----:B------:R-:W1:Y:S01]  /*1800*/  @!P4 LDC.64 R8, c[0x0][0x390] ;  /* 0x0000e400ff08cb82 */ /* 0x000e620000000a00 */
[----:B0-----:R-:W-:Y:S01]  /*1810*/  @!P5 IMAD R32, R31, R14, RZ ;  /* 0x0000000e1f20d224 */ /* 0x001fe200078e02ff */
[----:B---3--:R-:W-:-:S02]  /*1820*/  @!P5 MOV R4, R120 ;  /* 0x000000780004d202 */ /* 0x008fc40000000f00 */
[----:B------:R-:W-:Y:S01]  /*1830*/  @!P5 MOV R5, R123 ;  /* 0x0000007b0005d202 */ /* 0x000fe20000000f00 */
[----:B------:R-:W-:Y:S01]  /*1840*/  @!P5 IMAD R31, R29, R15, R32 ;  /* 0x0000000f1d1fd224 */ /* 0x000fe200078e0220 */
[----:B------:R-:W-:Y:S01]  /*1850*/  @!P4 MOV R12, R120 ;  /* 0x00000078000cc202 */ /* 0x000fe20000000f00 */
[----:B-1----:R-:W-:Y:S01]  /*1860*/  @!P4 IMAD R30, R95, R10, RZ ;  /* 0x0000000a5f1ec224 */ /* 0x002fe200078e02ff */
[----:B------:R-:W-:Y:S01]  /*1870*/  @!P4 MOV R13, R123 ;  /* 0x0000007b000dc202 */ /* 0x000fe20000000f00 */
[----:B------:R-:W-:Y:S01]  /*1880*/  @!P5 IMAD.WIDE.U32 R14, R29, R14, R4 ;  /* 0x0000000e1d0ed225 */ /* 0x000fe200078e0004 */
[----:B------:R-:W-:Y:S01]  /*1890*/  ISETP.GE.U32.AND P2, PT, R113, UR4, PT ;  /* 0x0000000471007c0c */ /* 0x000fe2000bf46070 */
[----:B------:R-:W0:Y:S02]  /*18a0*/  @!P6 LDC.64 R4, c[0x0][0x390] ;  /* 0x0000e400ff04eb82 */ /* 0x000e240000000a00 */
[----:B------:R-:W-:Y:S01]  /*18b0*/  @!P4 IMAD R29, R115, R11, R30 ;  /* 0x0000000b731dc224 */ /* 0x000fe200078e021e */
[----:B------:R-:W-:Y:S01]  /*18c0*/  @!P5 IADD3 R11, PT, PT, R15, R31, RZ ;  /* 0x0000001f0f0bd210 */ /* 0x000fe20007ffe0ff */
[----:B------:R-:W-:Y:S01]  /*18d0*/  @!P4 IMAD.WIDE.U32 R12, R115, R10, R12 ;  /* 0x0000000a730cc225 */ /* 0x000fe200078e000c */
[----:B------:R-:W-:-:S02]  /*18e0*/  @!P5 LEA R6, P1, R14, R6, 0x1 ;  /* 0x000000060e06d211 */ /* 0x000fc400078208ff */
[----:B------:R-:W-:Y:S02]  /*18f0*/  ISETP.GE.AND.EX P2, PT, R93, UR5, PT, P2 ;  /* 0x000000055d007c0c */ /* 0x000fe4000bf46320 */
[----:B------:R-:W-:Y:S01]  /*1900*/  @!P5 LEA.HI.X R7, R14, R7, R11, 0x1, P1 ;  /* 0x000000070e07d211 */ /* 0x000fe200008f0c0b */
[----:B------:R-:W-:Y:S01]  /*1910*/  @!P6 IMAD R11, R94, R2, RZ ;  /* 0x000000025e0be224 */ /* 0x000fe200078e02ff */
[----:B------:R-:W-:Y:S02]  /*1920*/  @!P4 IADD3 R10, PT, PT, R13, R29, RZ ;  /* 0x0000001d0d0ac210 */ /* 0x000fe40007ffe0ff */
[----:B------:R-:W-:Y:S01]  /*1930*/  @!P4 LEA R8, P1, R12, R8, 0x1 ;  /* 0x000000080c08c211 */ /* 0x000fe200078208ff */
[----:B------:R-:W-:Y:S01]  /*1940*/  @!P6 IMAD R13, R114, R3, R11 ;  /* 0x00000003720de224 */ /* 0x000fe200078e020b */
[----:B------:R-:W-:Y:S02]  /*1950*/  @!P6 MOV R11, R123 ;  /* 0x0000007b000be202 */ /* 0x000fe40000000f00 */
[----:B------:R-:W-:-:S02]  /*1960*/  @!P4 LEA.HI.X R9, R12, R9, R10, 0x1, P1 ;  /* 0x000000090c09c211 */ /* 0x000fc400008f0c0a */
[----:B------:R-:W-:Y:S02]  /*1970*/  @!P6 MOV R10, R120 ;  /* 0x00000078000ae202 */ /* 0x000fe40000000f00 */
[----:B------:R-:W-:-:S03]  /*1980*/  ISETP.GE.U32.AND P1, PT, R112, UR4, PT ;  /* 0x0000000470007c0c */ /* 0x000fc6000bf26070 */
[----:B------:R-:W-:Y:S01]  /*1990*/  @!P6 IMAD.WIDE.U32 R10, R114, R2, R10 ;  /* 0x00000002720ae225 */ /* 0x000fe200078e000a */
[----:B------:R-:W-:Y:S01]  /*19a0*/  ISETP.GE.AND.EX P1, PT, R92, UR5, PT, P1 ;  /* 0x000000055c007c0c */ /* 0x000fe2000bf26310 */
[----:B------:R-:W1:Y:S01]  /*19b0*/  @!P2 LDC.64 R2, c[0x0][0x3e0] ;  /* 0x0000f800ff02ab82 */ /* 0x000e620000000a00 */
[----:B------:R-:W-:Y:S02]  /*19c0*/  CS2R R18, SRZ ;  /* 0x0000000000127805 */ /* 0x000fe4000001ff00 */
[----:B------:R-:W-:Y:S02]  /*19d0*/  @!P6 IADD3 R11, PT, PT, R11, R13, RZ ;  /* 0x0000000d0b0be210 */ /* 0x000fe40007ffe0ff */
[C---:B0-----:R-:W-:Y:S02]  /*19e0*/  @!P6 LEA R12, P3, R10.reuse, R4, 0x1 ;  /* 0x000000040a0ce211 */ /* 0x041fe400078608ff */
[----:B------:R0:W3:Y:S02]  /*19f0*/  @!P4 LDG.E R19, desc[UR6][R8.64] ;  /* 0x000000060813c981 */ /* 0x0000e4000c1e1900 */
[----:B------:R-:W-:-:S03]  /*1a00*/  @!P6 LEA.HI.X R13, R10, R5, R11, 0x1, P3 ;  /* 0x000000050a0de211 */ /* 0x000fc600018f0c0b */
[----:B------:R-:W5:Y:S01]  /*1a10*/  @!P1 LDC.64 R4, c[0x0][0x3e0] ;  /* 0x0000f800ff049b82 */ /* 0x000f620000000a00 */
[----:B------:R-:W-:Y:S02]  /*1a20*/  ISETP.GE.U32.AND P3, PT, R111, UR4, PT ;  /* 0x000000046f007c0c */ /* 0x000fe4000bf66070 */
[----:B------:R-:W-:Y:S01]  /*1a30*/  CS2R R72, SRZ ;  /* 0x0000000000487805 */ /* 0x000fe2000001ff00 */
[----:B------:R1:W2:Y:S04]  /*1a40*/  @!P6 LDG.E R18, desc[UR6][R12.64] ;  /* 0x000000060c12e981 */ /* 0x0002a8000c1e1900 */
[----:B0-----:R-:W0:Y:S01]  /*1a50*/  @!P2 LDC.64 R8, c[0x0][0x390] ;  /* 0x0000e400ff08ab82 */ /* 0x001e220000000a00 */
[----:B------:R-:W-:Y:S01]  /*1a60*/  ISETP.GE.AND.EX P3, PT, R91, UR5, PT, P3 ;  /* 0x000000055b007c0c */ /* 0x000fe2000bf66330 */
[----:B------:R1:W2:Y:S02]  /*1a70*/  @!P5 LDG.E R73, desc[UR6][R6.64] ;  /* 0x000000060649d981 */ /* 0x0002a4000c1e1900 */
[----:B-1----:R-:W-:Y:S01]  /*1a80*/  @!P2 IMAD R10, R93, R2, RZ ;  /* 0x000000025d0aa224 */ /* 0x002fe200078e02ff */
[----:B------:R-:W-:-:S02]  /*1a90*/  @!P2 MOV R12, R120 ;  /* 0x00000078000ca202 */ /* 0x000fc40000000f00 */
[----:B------:R-:W-:Y:S01]  /*1aa0*/  @!P2 MOV R13, R123 ;  /* 0x0000007b000da202 */ /* 0x000fe20000000f00 */
[C---:B------:R-:W-:Y:S01]  /*1ab0*/  @!P2 IMAD R15, R113.reuse, R3, R10 ;  /* 0x00000003710fa224 */ /* 0x040fe200078e020a */
[----:B------:R-:W-:Y:S01]  /*1ac0*/  ISETP.GE.U32.AND P5, PT, R110, UR4, PT ;  /* 0x000000046e007c0c */ /* 0x000fe2000bfa6070 */
[----:B------:R-:W1:Y:S01]  /*1ad0*/  @!P1 LDC.64 R6, c[0x0][0x390] ;  /* 0x0000e400ff069b82 */ /* 0x000e620000000a00 */
[----:B------:R-:W-:Y:S02]  /*1ae0*/  @!P2 IMAD.WIDE.U32 R2, R113, R2, R12 ;  /* 0x000000027102a225 */ /* 0x000fe400078e000c */
[----:B------:R-:W-:-:S05]  /*1af0*/  ISETP.GE.AND.EX P5, PT, R90, UR5, PT, P5 ;  /* 0x000000055a007c0c */ /* 0x000fca000bfa6350 */
[----:B------:R-:W1:Y:S01]  /*1b00*/  @!P3 LDC.64 R10, c[0x0][0x3e0] ;  /* 0x0000f800ff0abb82 */ /* 0x000e620000000a00 */
[----:B------:R-:W-:Y:S02]  /*1b10*/  @!P2 IADD3 R3, PT, PT, R3, R15, RZ ;  /* 0x0000000f0303a210 */ /* 0x000fe40007ffe0ff */
[----:B0-----:R-:W-:Y:S01]  /*1b20*/  @!P2 LEA R12, P6, R2, R8, 0x1 ;  /* 0x00000008020ca211 */ /* 0x001fe200078c08ff */
[----:B-----5:R-:W-:-:S03]  /*1b30*/  @!P1 IMAD R8, R92, R4, RZ ;  /* 0x000000045c089224 */ /* 0x020fc600078e02ff */
[----:B------:R-:W-:Y:S01]  /*1b40*/  @!P2 LEA.HI.X R13, R2, R9, R3, 0x1, P6 ;  /* 0x00000009020da211 */ /* 0x000fe200030f0c03 */
[C---:B------:R-:W-:Y:S01]  /*1b50*/  @!P1 IMAD R15, R112.reuse, R5, R8 ;  /* 0x00000005700f9224 */ /* 0x040fe200078e0208 */
[----:B------:R-:W-:Y:S01]  /*1b60*/  @!P1 MOV R8, R120 ;  /* 0x0000007800089202 */ /* 0x000fe20000000f00 */
[----:B------:R-:W0:Y:S01]  /*1b70*/  @!P3 LDC.64 R2, c[0x0][0x390] ;  /* 0x0000e400ff02bb82 */ /* 0x000e220000000a00 */
[----:B------:R-:W-:Y:S02]  /*1b80*/  @!P1 MOV R9, R123 ;  /* 0x0000007b00099202 */ /* 0x000fe40000000f00 */
[----:B------:R-:W-:Y:S01]  /*1b90*/  MOV R48, RZ ;  /* 0x000000ff00307202 */ /* 0x000fe20000000f00 */
[----:B------:R-:W-:-:S04]  /*1ba0*/  @!P1 IMAD.WIDE.U32 R8, R112, R4, R8 ;  /* 0x0000000470089225 */ /* 0x000fc800078e0008 */
[----:B------:R-:W5:Y:S01]  /*1bb0*/  @!P5 LDC.64 R4, c[0x0][0x3e0] ;  /* 0x0000f800ff04db82 */ /* 0x000f620000000a00 */
[----:B------:R-:W2:Y:S01]  /*1bc0*/  @!P2 LDG.E R48, desc[UR6][R12.64] ;  /* 0x000000060c30a981 */ /* 0x000ea2000c1e1900 */
[----:B------:R-:W-:Y:S02]  /*1bd0*/  ISETP.GE.U32.AND P2, PT, R109, UR4, PT ;  /* 0x000000046d007c0c */ /* 0x000fe4000bf46070 */
[----:B------:R-:W-:Y:S02]  /*1be0*/  @!P1 IADD3 R9, PT, PT, R9, R15, RZ ;  /* 0x0000000f09099210 */ /* 0x000fe40007ffe0ff */
[C---:B-1----:R-:W-:Y:S01]  /*1bf0*/  @!P1 LEA R6, P6, R8.reuse, R6, 0x1 ;  /* 0x0000000608069211 */ /* 0x042fe200078c08ff */
[----:B------:R-:W-:Y:S01]  /*1c00*/  @!P3 IMAD R14, R91, R10, RZ ;  /* 0x0000000a5b0eb224 */ /* 0x000fe200078e02ff */
[----:B------:R-:W-:Y:S02]  /*1c10*/  ISETP.GE.AND.EX P2, PT, R89, UR5, PT, P2 ;  /* 0x0000000559007c0c */ /* 0x000fe4000bf46320 */
[----:B------:R-:W-:-:S02]  /*1c20*/  @!P1 LEA.HI.X R7, R8, R7, R9, 0x1, P6 ;  /* 0x0000000708079211 */ /* 0x000fc400030f0c09 */
[----:B------:R-:W-:Y:S02]  /*1c30*/  @!P3 MOV R8, R120 ;  /* 0x000000780008b202 */ /* 0x000fe40000000f00 */
[----:B------:R-:W-:Y:S01]  /*1c40*/  @!P3 MOV R9, R123 ;  /* 0x0000007b0009b202 */ /* 0x000fe20000000f00 */
[C---:B------:R-:W-:Y:S01]  /*1c50*/  @!P3 IMAD R15, R111.reuse, R11, R14 ;  /* 0x0000000b6f0fb224 */ /* 0x040fe200078e020e */
[----:B------:R-:W-:Y:S01]  /*1c60*/  MOV R50, RZ ;  /* 0x000000ff00327202 */ /* 0x000fe20000000f00 */
[----:B------:R-:W-:-:S03]  /*1c70*/  @!P3 IMAD.WIDE.U32 R10, R111, R10, R8 ;  /* 0x0000000a6f0ab225 */ /* 0x000fc600078e0008 */
[----:B------:R-:W1:Y:S02]  /*1c80*/  @!P5 LDC.64 R8, c[0x0][0x390] ;  /* 0x0000e400ff08db82 */ /* 0x000e640000000a00 */
[----:B------:R0:W2:Y:S01]  /*1c90*/  @!P1 LDG.E R50, desc[UR6][R6.64] ;  /* 0x0000000606329981 */ /* 0x0000a2000c1e1900 */
[----:B------:R-:W-:Y:S02]  /*1ca0*/  ISETP.GE.U32.AND P6, PT, R108, UR4, PT ;  /* 0x000000046c007c0c */ /* 0x000fe4000bfc6070 */
[----:B------:R-:W-:Y:S02]  /*1cb0*/  @!P3 IADD3 R11, PT, PT, R11, R15, RZ ;  /* 0x0000000f0b0bb210 */ /* 0x000fe40007ffe0ff */
[----:B0-----:R-:W-:Y:S02]  /*1cc0*/  @!P3 LEA R14, P1, R10, R2, 0x1 ;  /* 0x000000020a0eb211 */ /* 0x001fe400078208ff */
[----:B------:R-:W-:Y:S01]  /*1cd0*/  ISETP.GE.AND.EX P6, PT, R88, UR5, PT, P6 ;  /* 0x0000000558007c0c */ /* 0x000fe2000bfc6360 */
[----:B------:R-:W0:Y:S01]  /*1ce0*/  @!P2 LDC.64 R6, c[0x0][0x3e0] ;  /* 0x0000f800ff06ab82 */ /* 0x000e220000000a00 */
[----:B------:R-:W-:Y:S01]  /*1cf0*/  @!P3 LEA.HI.X R15, R10, R3, R11, 0x1, P1 ;  /* 0x000000030a0fb211 */ /* 0x000fe200008f0c0b */
[----:B-----5:R-:W-:Y:S01]  /*1d00*/  @!P5 IMAD R2, R90, R4, RZ ;  /* 0x000000045a02d224 */ /* 0x020fe200078e02ff */
[----:B------:R-:W-:-:S02]  /*1d10*/  ISETP.GE.U32.AND P1, PT, R107, UR4, PT ;  /* 0x000000046b007c0c */ /* 0x000fc4000bf26070 */
[----:B------:R-:W-:Y:S01]  /*1d20*/  @!P5 MOV R12, R120 ;  /* 0x00000078000cd202 */ /* 0x000fe20000000f00 */
[C---:B------:R-:W-:Y:S01]  /*1d30*/  @!P5 IMAD R29, R110.reuse, R5, R2 ;  /* 0x000000056e1dd224 */ /* 0x040fe200078e0202 */
[----:B------:R-:W-:Y:S01]  /*1d40*/  ISETP.GE.AND.EX P1, PT, R87, UR5, PT, P1 ;  /* 0x0000000557007c0c */ /* 0x000fe2000bf26310 */
[----:B------:R-:W5:Y:S01]  /*1d50*/  @!P2 LDC.64 R2, c[0x0][0x390] ;  /* 0x0000e400ff02ab82 */ /* 0x000f620000000a00 */
[----:B------:R-:W-:Y:S01]  /*1d60*/  @!P5 MOV R13, R123 ;  /* 0x0000007b000dd202 */ /* 0x000fe20000000f00 */
[----:B------:R1:W2:Y:S02]  /*1d70*/  @!P3 LDG.E R53, desc[UR6][R14.64] ;  /* 0x000000060e35b981 */ /* 0x0002a4000c1e1900 */
[----:B------:R-:W-:-:S04]  /*1d80*/  @!P5 IMAD.WIDE.U32 R12, R110, R4, R12 ;  /* 0x000000046e0cd225 */ /* 0x000fc800078e000c */
[----:B------:R-:W5:Y:S01]  /*1d90*/  @!P6 LDC.64 R10, c[0x0][0x3e0] ;  /* 0x0000f800ff0aeb82 */ /* 0x000f620000000a00 */
[----:B------:R-:W-:Y:S02]  /*1da0*/  @!P5 IADD3 R13, PT, PT, R13, R29, RZ ;  /* 0x0000001d0d0dd210 */ /* 0x000fe40007ffe0ff */
[----:B-1----:R-:W-:-:S05]  /*1db0*/  @!P5 LEA R14, P3, R12, R8, 0x1 ;  /* 0x000000080c0ed211 */ /* 0x002fca00078608ff */
[----:B------:R-:W1:Y:S01]  /*1dc0*/  @!P1 LDC.64 R4, c[0x0][0x3e0] ;  /* 0x0000f800ff049b82 */ /* 0x000e620000000a00 */
[----:B------:R-:W-:Y:S01]  /*1dd0*/  @!P5 LEA.HI.X R15, R12, R9, R13, 0x1, P3 ;  /* 0x000000090c0fd211 */ /* 0x000fe200018f0c0d */
[----:B0-----:R-:W-:Y:S01]  /*1de0*/  @!P2 IMAD R8, R89, R6, RZ ;  /* 0x000000065908a224 */ /* 0x001fe200078e02ff */
[----:B------:R-:W-:Y:S02]  /*1df0*/  @!P2 MOV R12, R120 ;  /* 0x00000078000ca202 */ /* 0x000fe40000000f00 */
[----:B------:R-:W-:Y:S02]  /*1e00*/  @!P2 MOV R13, R123 ;  /* 0x0000007b000da202 */ /* 0x000fe40000000f00 */
[----:B------:R-:W-:Y:S01]  /*1e10*/  MOV R56, RZ ;  /* 0x000000ff00387202 */ /* 0x000fe20000000f00 */
[C---:B------:R-:W-:Y:S01]  /*1e20*/  @!P2 IMAD R7, R109.reuse, R7, R8 ;  /* 0x000000076d07a224 */ /* 0x040fe200078e0208 */
[----:B------:R-:W-:Y:S01]  /*1e30*/  ISETP.GE.U32.AND P3, PT, R106, UR4, PT ;  /* 0x000000046a007c0c */ /* 0x000fe2000bf66070 */
[----:B------:R-:W-:Y:S01]  /*1e40*/  @!P2 IMAD.WIDE.U32 R12, R109, R6, R12 ;  /* 0x000000066d0ca225 */ /* 0x000fe200078e000c */
[----:B------:R-:W0:Y:S02]  /*1e50*/  @!P6 LDC.64 R8, c[0x0][0x390] ;  /* 0x0000e400ff08eb82 */ /* 0x000e240000000a00 */
[----:B------:R1:W2:Y:S01]  /*1e60*/  @!P5 LDG.E R56, desc[UR6][R14.64] ;  /* 0x000000060e38d981 */ /* 0x0002a2000c1e1900 */
[----:B------:R-:W-:-:S02]  /*1e70*/  ISETP.GE.AND.EX P3, PT, R86, UR5, PT, P3 ;  /* 0x0000000556007c0c */ /* 0x000fc4000bf66330 */
[----:B------:R-:W-:Y:S02]  /*1e80*/  @!P2 IADD3 R13, PT, PT, R13, R7, RZ ;  /* 0x000000070d0da210 */ /* 0x000fe40007ffe0ff */
[----:B-----5:R-:W-:Y:S01]  /*1e90*/  @!P2 LEA R2, P5, R12, R2, 0x1 ;  /* 0x000000020c02a211 */ /* 0x020fe200078a08ff */
[----:B------:R-:W5:Y:S01]  /*1ea0*/  @!P1 LDC.64 R6, c[0x0][0x390] ;  /* 0x0000e400ff069b82 */ /* 0x000f620000000a00 */
[----:B------:R-:W-:Y:S02]  /*1eb0*/  @!P6 IMAD R29, R88, R10, RZ ;  /* 0x0000000a581de224 */ /* 0x000fe400078e02ff */
[----:B------:R-:W-:Y:S02]  /*1ec0*/  @!P2 LEA.HI.X R3, R12, R3, R13, 0x1, P5 ;  /* 0x000000030c03a211 */ /* 0x000fe400028f0c0d */
[----:B------:R-:W-:Y:S02]  /*1ed0*/  @!P6 MOV R12, R120 ;  /* 0x00000078000ce202 */ /* 0x000fe40000000f00 */
[----:B------:R-:W-:-:S02]  /*1ee0*/  @!P6 MOV R13, R123 ;  /* 0x0000007b000de202 */ /* 0x000fc40000000f00 */
[----:B------:R-:W-:Y:S01]  /*1ef0*/  MOV R61, RZ ;  /* 0x000000ff003d7202 */ /* 0x000fe20000000f00 */
[C---:B------:R-:W-:Y:S02]  /*1f00*/  @!P6 IMAD R31, R108.reuse, R11, R29 ;  /* 0x0000000b6c1fe224 */ /* 0x040fe400078e021d */
[----:B------:R-:W-:Y:S01]  /*1f10*/  @!P6 IMAD.WIDE.U32 R10, R108, R10, R12 ;  /* 0x0000000a6c0ae225 */ /* 0x000fe200078e000c */
[----:B------:R-:W-:Y:S02]  /*1f20*/  IADD3 R29, PT, PT, R28, 0x1d0, RZ ;  /* 0x000001d01c1d7810 */ /* 0x000fe40007ffe0ff */
[----:B------:R4:W2:Y:S01]  /*1f30*/  @!P2 LDG.E R61, desc[UR6][R2.64] ;  /* 0x00000006023da981 */ /* 0x0008a2000c1e1900 */
[----:B-1----:R-:W-:Y:S01]  /*1f40*/  @!P1 IMAD R12, R87, R4, RZ ;  /* 0x00000004570c9224 */ /* 0x002fe200078e02ff */
[----:B------:R-:W-:Y:S02]  /*1f50*/  ISETP.GE.U32.AND P5, PT, R29, UR4, PT ;  /* 0x000000041d007c0c */ /* 0x000fe4000bfa6070 */
[----:B------:R-:W-:Y:S01]  /*1f60*/  SHF.R.S32.HI R33, RZ, 0x1f, R29 ;  /* 0x0000001fff217819 */ /* 0x000fe2000001141d */
[----:B------:R-:W-:Y:S01]  /*1f70*/  @!P1 IMAD R15, R107, R5, R12 ;  /* 0x000000056b0f9224 */ /* 0x000fe200078e020c */
[----:B------:R-:W-:Y:S01]  /*1f80*/  @!P1 MOV R12, R120 ;  /* 0x00000078000c9202 */ /* 0x000fe20000000f00 */
[----:B----4-:R-:W1:Y:S01]  /*1f90*/  @!P3 LDC.64 R2, c[0x0][0x3e0] ;  /* 0x0000f800ff02bb82 */ /* 0x010e620000000a00 */
[----:B------:R-:W-:-:S02]  /*1fa0*/  @!P1 MOV R13, R123 ;  /* 0x0000007b000d9202 */ /* 0x000fc40000000f00 */
[----:B------:R-:W-:Y:S02]  /*1fb0*/  ISETP.GE.AND.EX P2, PT, R33, UR5, PT, P5 ;  /* 0x0000000521007c0c */ /* 0x000fe4000bf46350 */
[----:B------:R-:W-:Y:S01]  /*1fc0*/  @!P6 IADD3 R11, PT, PT, R11, R31, RZ ;  /* 0x0000001f0b0be210 */ /* 0x000fe20007ffe0ff */
[----:B------:R-:W-:Y:S01]  /*1fd0*/  @!P1 IMAD.WIDE.U32 R4, R107, R4, R12 ;  /* 0x000000046b049225 */ /* 0x000fe200078e000c */
[----:B0-----:R-:W-:-:S04]  /*1fe0*/  @!P6 LEA R8, P5, R10, R8, 0x1 ;  /* 0x000000080a08e211 */ /* 0x001fc800078a08ff */
[----:B------:R-:W-:Y:S02]  /*1ff0*/  @!P6 LEA.HI.X R9, R10, R9, R11, 0x1, P5 ;  /* 0x000000090a09e211 */ /* 0x000fe400028f0c0b */
[----:B------:R-:W-:Y:S02]  /*2000*/  @!P1 IADD3 R5, PT, PT, R5, R15, RZ ;  /* 0x0000000f05059210 */ /* 0x000fe40007ffe0ff */
[C---:B-----5:R-:W-:Y:S01]  /*2010*/  @!P1 LEA R6, P5, R4.reuse, R6, 0x1 ;  /* 0x0000000604069211 */ /* 0x060fe200078a08ff */
[----:B------:R-:W0:Y:S01]  /*2020*/  @!P3 LDC.64 R14, c[0x0][0x390] ;  /* 0x0000e400ff0ebb82 */ /* 0x000e220000000a00 */
[----:B------:R-:W-:Y:S02]  /*2030*/  MOV R65, RZ ;  /* 0x000000ff00417202 */ /* 0x000fe40000000f00 */
[----:B------:R-:W-:Y:S02]  /*2040*/  @!P1 LEA.HI.X R7, R4, R7, R5, 0x1, P5 ;  /* 0x0000000704079211 */ /* 0x000fe400028f0c05 */
[----:B------:R-:W-:-:S02]  /*2050*/  ISETP.GE.U32.AND P5, PT, R105, UR4, PT ;  /* 0x0000000469007c0c */ /* 0x000fc4000bfa6070 */
[----:B------:R-:W-:Y:S01]  /*2060*/  IADD3 R31, PT, PT, R28, 0x1f0, RZ ;  /* 0x000001f01c1f7810 */ /* 0x000fe20007ffe0ff */
[----:B------:R-:W4:Y:S01]  /*2070*/  @!P2 LDC.64 R12, c[0x0][0x3e0] ;  /* 0x0000f800ff0cab82 */ /* 0x000f220000000a00 */
[----:B------:R-:W-:Y:S01]  /*2080*/  ISETP.GE.AND.EX P5, PT, R85, UR5, PT, P5 ;  /* 0x0000000555007c0c */ /* 0x000fe2000bfa6350 */
[----:B------:R5:W2:Y:S01]  /*2090*/  @!P6 LDG.E R65, desc[UR6][R8.64] ;  /* 0x000000060841e981 */ /* 0x000aa2000c1e1900 */
[----:B------:R-:W-:Y:S01]  /*20a0*/  ISETP.GE.U32.AND P6, PT, R31, UR4, PT ;  /* 0x000000041f007c0c */ /* 0x000fe2000bfc6070 */
[----:B-1----:R-:W-:Y:S01]  /*20b0*/  @!P3 IMAD R4, R86, R2, RZ ;  /* 0x000000025604b224 */ /* 0x002fe200078e02ff */
[----:B------:R-:W-:Y:S02]  /*20c0*/  SHF.R.S32.HI R35, RZ, 0x1f, R31 ;  /* 0x0000001fff237819 */ /* 0x000fe4000001141f */
[----:B------:R-:W-:Y:S01]  /*20d0*/  @!P3 MOV R5, R123 ;  /* 0x0000007b0005b202 */ /* 0x000fe20000000f00 */
[----:B------:R-:W-:Y:S01]  /*20e0*/  @!P3 IMAD R37, R106, R3, R4 ;  /* 0x000000036a25b224 */ /* 0x000fe200078e0204 */
[----:B------:R-:W-:-:S02]  /*20f0*/  ISETP.GE.AND.EX P6, PT, R35, UR5, PT, P6 ;  /* 0x0000000523007c0c */ /* 0x000fc4000bfc6360 */
[----:B------:R-:W-:Y:S01]  /*2100*/  @!P3 MOV R4, R120 ;  /* 0x000000780004b202 */ /* 0x000fe20000000f00 */
[----:B-----5:R-:W1:Y:S01]  /*2110*/  @!P2 LDC.64 R8, c[0x0][0x390] ;  /* 0x0000e400ff08ab82 */ /* 0x020e620000000a00 */
[----:B------:R-:W-:-:S03]  /*2120*/  MOV R70, RZ ;  /* 0x000000ff00467202 */ /* 0x000fc60000000f00 */
[----:B------:R-:W-:-:S03]  /*2130*/  @!P3 IMAD.WIDE.U32 R2, R106, R2, R4 ;  /* 0x000000026a02b225 */ /* 0x000fc600078e0004 */
[----:B------:R5:W2:Y:S01]  /*2140*/  @!P1 LDG.E R70, desc[UR6][R6.64] ;  /* 0x0000000606469981 */ /* 0x000aa2000c1e1900 */
[----:B------:R-:W3:Y:S01]  /*2150*/  @!P5 LDC.64 R10, c[0x0][0x3e0] ;  /* 0x0000f800ff0adb82 */ /* 0x000ee20000000a00 */
[----:B------:R-:W-:Y:S02]  /*2160*/  @!P3 IADD3 R3, PT, PT, R3, R37, RZ ;  /* 0x000000250303b210 */ /* 0x000fe40007ffe0ff */
[----:B0-----:R-:W-:Y:S01]  /*2170*/  @!P3 LEA R14, P1, R2, R14, 0x1 ;  /* 0x0000000e020eb211 */ /* 0x001fe200078208ff */
[----:B----4-:R-:W-:-:S04]  /*2180*/  @!P2 IMAD R28, R33, R12, RZ ;  /* 0x0000000c211ca224 */ /* 0x010fc800078e02ff */
[----:B------:R-:W0:Y:S01]  /*2190*/  @!P6 LDC.64 R4, c[0x0][0x3e0] ;  /* 0x0000f800ff04eb82 */ /* 0x000e220000000a00 */
[----:B------:R-:W-:Y:S02]  /*21a0*/  @!P3 LEA.HI.X R15, R2, R15, R3, 0x1, P1 ;  /* 0x0000000f020fb211 */ /* 0x000fe400008f0c03 */
[----:B------:R-:W-:Y:S02]  /*21b0*/  @!P2 MOV R2, R120 ;  /* 0x000000780002a202 */ /* 0x000fe40000000f00 */
[----:B------:R-:W-:Y:S01]  /*21c0*/  @!P2 MOV R3, R123 ;  /* 0x0000007b0003a202 */ /* 0x000fe20000000f00 */
[C---:B------:R-:W-:Y:S01]  /*21d0*/  @!P2 IMAD R33, R29.reuse, R13, R28 ;  /* 0x0000000d1d21a224 */ /* 0x040fe200078e021c */
[----:B------:R-:W4:Y:S01]  /*21e0*/  @!P3 LDG.E R72, desc[UR6][R14.64] ;  /* 0x000000060e48b981 */ /* 0x000f22000c1e1900 */
[----:B-----5:R-:W5:Y:S01]  /*21f0*/  @!P5 LDC.64 R6, c[0x0][0x390] ;  /* 0x0000e400ff06db82 */ /* 0x020f620000000a00 */
[----:B------:R-:W-:-:S07]  /*2200*/  @!P2 IMAD.WIDE.U32 R12, R29, R12, R2 ;  /* 0x0000000c1d0ca225 */ /* 0x000fce00078e0002 */
[----:B------:R-:W5:Y:S01]  /*2210*/  @!P6 LDC.64 R2, c[0x0][0x390] ;  /* 0x0000e400ff02eb82 */ /* 0x000f620000000a00 */
[----:B------:R-:W-:Y:S02]  /*2220*/  @!P2 IADD3 R13, PT, PT, R13, R33, RZ ;  /* 0x000000210d0da210 */ /* 0x000fe40007ffe0ff */
[----:B-1----:R-:W-:Y:S01]  /*2230*/  @!P2 LEA R8, P1, R12, R8, 0x1 ;  /* 0x000000080c08a211 */ /* 0x002fe200078208ff */
[----:B---3--:R-:W-:-:S03]  /*2240*/  @!P5 IMAD R28, R85, R10, RZ ;  /* 0x0000000a551cd224 */ /* 0x008fc600078e02ff */
[----:B------:R-:W-:Y:S02]  /*2250*/  @!P2 LEA.HI.X R9, R12, R9, R13, 0x1, P1 ;  /* 0x000000090c09a211 */ /* 0x000fe400008f0c0d */
[----:B------:R-:W-:Y:S02]  /*2260*/  @!P5 MOV R12, R120 ;  /* 0x00000078000cd202 */ /* 0x000fe40000000f00 */
[----:B------:R-:W-:Y:S01]  /*2270*/  @!P5 MOV R13, R123 ;  /* 0x0000007b000dd202 */ /* 0x000fe20000000f00 */
[----:B------:R-:W-:Y:S02]  /*2280*/  @!P5 IMAD R29, R105, R11, R28 ;  /* 0x0000000b691dd224 */ /* 0x000fe400078e021c */
[----:B0-----:R-:W-:Y:S02]  /*2290*/  @!P6 IMAD R30, R35, R4, RZ ;  /* 0x00000004231ee224 */ /* 0x001fe400078e02ff */
[----:B------:R-:W-:Y:S01]  /*22a0*/  @!P5 IMAD.WIDE.U32 R10, R105, R10, R12 ;  /* 0x0000000a690ad225 */ /* 0x000fe200078e000c */
[----:B------:R-:W-:-:S02]  /*22b0*/  @!P6 MOV R12, R120 ;  /* 0x00000078000ce202 */ /* 0x000fc40000000f00 */
[----:B------:R-:W-:Y:S01]  /*22c0*/  @!P6 MOV R13, R123 ;  /* 0x0000007b000de202 */ /* 0x000fe20000000f00 */
[----:B------:R-:W-:Y:S01]  /*22d0*/  @!P6 IMAD R33, R31, R5, R30 ;  /* 0x000000051f21e224 */ /* 0x000fe200078e021e */
[----:B------:R-:W-:Y:S02]  /*22e0*/  MOV R76, RZ ;  /* 0x000000ff004c7202 */ /* 0x000fe40000000f00 */
[----:B------:R-:W-:Y:S01]  /*22f0*/  @!P5 IADD3 R11, PT, PT, R11, R29, RZ ;  /* 0x0000001d0b0bd210 */ /* 0x000fe20007ffe0ff */
[----:B------:R-:W-:Y:S01]  /*2300*/  @!P6 IMAD.WIDE.U32 R4, R31, R4, R12 ;  /* 0x000000041f04e225 */ /* 0x000fe200078e000c */
[C---:B-----5:R-:W-:Y:S02]  /*2310*/  @!P5 LEA R6, P1, R10.reuse, R6, 0x1 ;  /* 0x000000060a06d211 */ /* 0x060fe400078208ff */
[----:B------:R-:W-:Y:S01]  /*2320*/  MOV R78, RZ ;  /* 0x000000ff004e7202 */ /* 0x000fe20000000f00 */
[----:B------:R-:W3:Y:S01]  /*2330*/  @!P2 LDG.E R76, desc[UR6][R8.64] ;  /* 0x00000006084ca981 */ /* 0x000ee2000c1e1900 */
[----:B------:R-:W-:-:S02]  /*2340*/  @!P5 LEA.HI.X R7, R10, R7, R11, 0x1, P1 ;  /* 0x000000070a07d211 */ /* 0x000fc400008f0c0b */
[----:B------:R-:W-:Y:S02]  /*2350*/  @!P6 IADD3 R5, PT, PT, R5, R33, RZ ;  /* 0x000000210505e210 */ /* 0x000fe40007ffe0ff */
[C---:B------:R-:W-:Y:S01]  /*2360*/  @!P6 LEA R2, P1, R4.reuse, R2, 0x1 ;  /* 0x000000020402e211 */ /* 0x040fe200078208ff */
[----:B------:R-:W5:Y:S01]  /*2370*/  @!P5 LDG.E R78, desc[UR6][R6.64] ;  /* 0x00000006064ed981 */ /* 0x000f62000c1e1900 */
[----:B------:R-:W-:Y:S02]  /*2380*/  MOV R80, RZ ;  /* 0x000000ff00507202 */ /* 0x000fe40000000f00 */
[----:B------:R-:W-:-:S05]  /*2390*/  @!P6 LEA.HI.X R3, R4, R3, R5, 0x1, P1 ;  /* 0x000000030403e211 */ /* 0x000fca00008f0c05 */
[----:B------:R0:W5:Y:S01]  /*23a0*/  @!P6 LDG.E R80, desc[UR6][R2.64] ;  /* 0x000000060250e981 */ /* 0x000162000c1e1900 */
[C---:B------:R-:W-:Y:S02]  /*23b0*/  PRMT R83, R84.reuse, 0x7632, R83 ;  /* 0x0000763254537816 */ /* 0x040fe40000000053 */
[----:B------:R-:W-:Y:S02]  /*23c0*/  SHF.L.U32 R84, R84, 0x10, RZ ;  /* 0x0000001054547819 */ /* 0x000fe400000006ff */
[----:B------:R-:W-:Y:S02]  /*23d0*/  SHF.L.U32 R83, R83, 0x10, RZ ;  /* 0x0000001053537819 */ /* 0x000fe400000006ff */
[C---:B------:R-:W-:Y:S02]  /*23e0*/  PRMT R81, R82.reuse, 0x7632, R81 ;  /* 0x0000763252517816 */ /* 0x040fe40000000051 */
[----:B------:R-:W-:Y:S01]  /*23f0*/  SHF.L.U32 R82, R82, 0x10, RZ ;  /* 0x0000001052527819 */ /* 0x000fe200000006ff */
[----:B0-----:R-:W-:Y:S01]  /*2400*/  FADD.FTZ R2, R84, R83 ;  /* 0x0000005354027221 */ /* 0x001fe20000010000 */
[----:B------:R-:W-:-:S02]  /*2410*/  SHF.L.U32 R81, R81, 0x10, RZ ;  /* 0x0000001051517819 */ /* 0x000fc400000006ff */
[C---:B------:R-:W-:Y:S01]  /*2420*/  PRMT R4, R0.reuse, 0x7632, R4 ;  /* 0x0000763200047816 */ /* 0x040fe20000000004 */
[----:B------:R-:W-:Y:S01]  /*2430*/  FMUL.FTZ R7, R83, R83 ;  /* 0x0000005353077220 */ /* 0x000fe20000410000 */
[----:B------:R-:W-:Y:S01]  /*2440*/  FADD.FTZ R3, RZ, R2 ;  /* 0x00000002ff037221 */ /* 0x000fe20000010000 */
[----:B------:R-:W-:Y:S01]  /*2450*/  SHF.L.U32 R0, R0, 0x10, RZ ;  /* 0x0000001000007819 */ /* 0x000fe200000006ff */
[----:B------:R-:W-:Y:S01]  /*2460*/  FMUL.FTZ R9, R81, R81 ;  /* 0x0000005151097220 */ /* 0x000fe20000410000 */
[----:B------:R-:W-:Y:S01]  /*2470*/  SHF.L.U32 R2, R4, 0x10, RZ ;  /* 0x0000001004027819 */ /* 0x000fe200000006ff */
[----:B------:R-:W-:Y:S01]  /*2480*/  FADD.FTZ R6, R82, R81 ;  /* 0x0000005152067221 */ /* 0x000fe20000010000 */
[----:B------:R-:W-:Y:S01]  /*2490*/  PRMT R5, R27, 0x7632, R5 ;  /* 0x000076321b057816 */ /* 0x000fe20000000005 */
[----:B------:R-:W-:Y:S01]  /*24a0*/  FFMA.FTZ R7, R84, R84, R7 ;  /* 0x0000005454077223 */ /* 0x000fe20000010007 */
[----:B------:R-:W-:Y:S01]  /*24b0*/  FFMA.FTZ R8, R82, R82, R9 ;  /* 0x0000005252087223 */ /* 0x000fe20000010009 */
[----:B------:R-:W-:Y:S01]  /*24c0*/  FADD.FTZ R6, R3, R6 ;  /* 0x0000000603067221 */ /* 0x000fe20000010000 */
[----:B------:R-:W-:Y:S01]  /*24d0*/  FADD.FTZ R9, R0, R2 ;  /* 0x0000000200097221 */ /* 0x000fe20000010000 */
[----:B------:R-:W-:Y:S01]  /*24e0*/  SHF.L.U32 R3, R5, 0x10, RZ ;  /* 0x0000001005037819 */ /* 0x000fe200000006ff */
[----:B------:R-:W-:Y:S01]  /*24f0*/  FMUL.FTZ R11, R2, R2 ;  /* 0x00000002020b7220 */ /* 0x000fe20000410000 */
[----:B------:R-:W-:Y:S01]  /*2500*/  FADD.FTZ R7, RZ, R7 ;  /* 0x00000007ff077221 */ /* 0x000fe20000010000 */
[----:B------:R-:W-:Y:S01]  /*2510*/  FADD.FTZ R9, R6, R9 ;  /* 0x0000000906097221 */ /* 0x000fe20000010000 */
[----:B------:R-:W-:Y:S01]  /*2520*/  SHF.L.U32 R4, R27, 0x10, RZ ;  /* 0x000000101b047819 */ /* 0x000fe200000006ff */
[----:B------:R-:W-:Y:S01]  /*2530*/  FFMA.FTZ R6, R0, R0, R11 ;  /* 0x0000000000067223 */ /* 0x000fe2000001000b */
[----:B------:R-:W-:Y:S01]  /*2540*/  PRMT R5, R26, 0x7632, R5 ;  /* 0x000076321a057816 */ /* 0x000fe20000000005 */
[----:B------:R-:W-:Y:S01]  /*2550*/  FADD.FTZ R7, R7, R8 ;  /* 0x0000000807077221 */ /* 0x000fe20000010000 */
[----:B------:R-:W-:-:S02]  /*2560*/  FMUL.FTZ R11, R3, R3 ;  /* 0x00000003030b7220 */ /* 0x000fc40000410000 */
[----:B------:R-:W-:Y:S01]  /*2570*/  SHF.L.U32 R5, R5, 0x10, RZ ;  /* 0x0000001005057819 */ /* 0x000fe200000006ff */
[----:B------:R-:W-:Y:S01]  /*2580*/  FADD.FTZ R7, R7, R6 ;  /* 0x0000000607077221 */ /* 0x000fe20000010000 */
[C---:B------:R-:W-:Y:S01]  /*2590*/  FFMA.FTZ R10, R4.reuse, R4, R11 ;  /* 0x00000004040a7223 */ /* 0x040fe2000001000b */
[----:B------:R-:W-:Y:S01]  /*25a0*/  FADD.FTZ R8, R4, R3 ;  /* 0x0000000304087221 */ /* 0x000fe20000010000 */
[----:B------:R-:W-:Y:S01]  /*25b0*/  SHF.L.U32 R6, R26, 0x10, RZ ;  /* 0x000000101a067819 */ /* 0x000fe200000006ff */
[----:B------:R-:W-:Y:S01]  /*25c0*/  FMUL.FTZ R11, R5, R5 ;  /* 0x00000005050b7220 */ /* 0x000fe20000410000 */
[----:B------:R-:W-:Y:S01]  /*25d0*/  FADD.FTZ R10, R7, R10 ;  /* 0x0000000a070a7221 */ /* 0x000fe20000010000 */
[----:B------:R-:W-:Y:S01]  /*25e0*/  PRMT R7, R23, 0x7632, R7 ;  /* 0x0000763217077816 */ /* 0x000fe20000000007 */
[----:B------:R-:W-:Y:S01]  /*25f0*/  FADD.FTZ R8, R9, R8 ;  /* 0x0000000809087221 */ /* 0x000fe20000010000 */
[C---:B------:R-:W-:Y:S01]  /*2600*/  FADD.FTZ R9, R6.reuse, R5 ;  /* 0x0000000506097221 */ /* 0x040fe20000010000 */
[----:B------:R-:W-:Y:S01]  /*2610*/  FFMA.FTZ R11, R6, R6, R11 ;  /* 0x00000006060b7223 */ /* 0x000fe2000001000b */
[----:B------:R-:W-:-:S02]  /*2620*/  SHF.L.U32 R7, R7, 0x10, RZ ;  /* 0x0000001007077819 */ /* 0x000fc400000006ff */
[----:B------:R-:W-:Y:S01]  /*2630*/  FADD.FTZ R12, R8, R9 ;  /* 0x00000009080c7221 */ /* 0x000fe20000010000 */
[----:B------:R-:W-:Y:S01]  /*2640*/  FADD.FTZ R13, R10, R11 ;  /* 0x0000000b0a0d7221 */ /* 0x000fe20000010000 */
[----:B------:R-:W-:Y:S01]  /*2650*/  SHF.L.U32 R8, R23, 0x10, RZ ;  /* 0x0000001017087819 */ /* 0x000fe200000006ff */
[----:B------:R-:W-:Y:S01]  /*2660*/  FMUL.FTZ R23, R7, R7 ;  /* 0x0000000707177220 */ /* 0x000fe20000410000 */
[C---:B------:R-:W-:Y:S02]  /*2670*/  PRMT R10, R21.reuse, 0x7632, R10 ;  /* 0x00007632150a7816 */ /* 0x040fe4000000000a */
[----:B------:R-:W-:Y:S01]  /*2680*/  SHF.L.U32 R9, R21, 0x10, RZ ;  /* 0x0000001015097819 */ /* 0x000fe200000006ff */
[----:B------:R-:W-:Y:S01]  /*2690*/  FADD.FTZ R15, R8, R7 ;  /* 0x00000007080f7221 */ /* 0x000fe20000010000 */
[----:B------:R-:W-:Y:S01]  /*26a0*/  SHF.L.U32 R10, R10, 0x10, RZ ;  /* 0x000000100a0a7819 */ /* 0x000fe200000006ff */
[----:B------:R-:W-:Y:S01]  /*26b0*/  FFMA.FTZ R14, R8, R8, R23 ;  /* 0x00000008080e7223 */ /* 0x000fe20000010017 */
[C---:B------:R-:W-:Y:S01]  /*26c0*/  PRMT R11, R19.reuse, 0x7632, R11 ;  /* 0x00007632130b7816 */ /* 0x040fe2000000000b */
[----:B------:R-:W-:Y:S01]  /*26d0*/  FADD.FTZ R15, R12, R15 ;  /* 0x0000000f0c0f7221 */ /* 0x000fe20000010000 */
[----:B------:R-:W-:Y:S01]  /*26e0*/  SHF.L.U32 R12, R19, 0x10, RZ ;  /* 0x00000010130c7819 */ /* 0x000fe200000006ff */
[----:B------:R-:W-:Y:S01]  /*26f0*/  FADD.FTZ R14, R13, R14 ;  /* 0x0000000e0d0e7221 */ /* 0x000fe20000010000 */
[----:B------:R-:W-:Y:S01]  /*2700*/  SHF.L.U32 R11, R11, 0x10, RZ ;  /* 0x000000100b0b7819 */ /* 0x000fe200000006ff */
[----:B------:R-:W-:Y:S01]  /*2710*/  FADD.FTZ R26, R9, R10 ;  /* 0x0000000a091a7221 */ /* 0x000fe20000010000 */
[----:B------:R-:W-:Y:S01]  /*2720*/  FMUL.FTZ R28, R10, R10 ;  /* 0x0000000a0a1c7220 */ /* 0x000fe20000410000 */
[----:B--2---:R-:W-:-:S02]  /*2730*/  PRMT R13, R18, 0x7632, R13 ;  /* 0x00007632120d7816 */ /* 0x004fc4000000000d */
[----:B------:R-:W-:Y:S01]  /*2740*/  FADD.FTZ R15, R15, R26 ;  /* 0x0000001a0f0f7221 */ /* 0x000fe20000010000 */
[----:B------:R-:W-:Y:S01]  /*2750*/  FFMA.FTZ R19, R9, R9, R28 ;  /* 0x0000000909137223 */ /* 0x000fe2000001001c */
[----:B------:R-:W-:Y:S01]  /*2760*/  SHF.L.U32 R13, R13, 0x10, RZ ;  /* 0x000000100d0d7819 */ /* 0x000fe200000006ff */
[----:B------:R-:W-:Y:S01]  /*2770*/  FADD.FTZ R26, R12, R11 ;  /* 0x0000000b0c1a7221 */ /* 0x000fe20000010000 */
[----:B------:R-:W-:Y:S01]  /*2780*/  FMUL.FTZ R21, R11, R11 ;  /* 0x0000000b0b157220 */ /* 0x000fe20000410000 */
[----:B------:R-:W-:Y:S01]  /*2790*/  FADD.FTZ R19, R14, R19 ;  /* 0x000000130e137221 */ /* 0x000fe20000010000 */
[----:B------:R-:W-:Y:S01]  /*27a0*/  SHF.L.U32 R14, R18, 0x10, RZ ;  /* 0x00000010120e7819 */ /* 0x000fe200000006ff */
[----:B------:R-:W-:Y:S01]  /*27b0*/  FADD.FTZ R26, R15, R26 ;  /* 0x0000001a0f1a7221 */ /* 0x000fe20000010000 */
[----:B------:R-:W-:Y:S01]  /*27c0*/  FFMA.FTZ R28, R12, R12, R21 ;  /* 0x0000000c0c1c7223 */ /* 0x000fe20000010015 */
[----:B------:R-:W-:Y:S01]  /*27d0*/  FMUL.FTZ R23, R13, R13 ;  /* 0x0000000d0d177220 */ /* 0x000fe20000410000 */
[----:B------:R-:W-:-:S02]  /*27e0*/  PRMT R15, R16, 0x7632, R15 ;  /* 0x00007632100f7816 */ /* 0x000fc4000000000f */
[----:B------:R-:W-:Y:S01]  /*27f0*/  FADD.FTZ R19, R19, R28 ;  /* 0x0000001c13137221 */ /* 0x000fe20000010000 */
[----:B------:R-:W-:Y:S01]  /*2800*/  FFMA.FTZ R18, R14, R14, R23 ;  /* 0x0000000e0e127223 */ /* 0x000fe20000010017 */
[----:B------:R-:W-:Y:S02]  /*2810*/  SHF.L.U32 R15, R15, 0x10, RZ ;  /* 0x000000100f0f7819 */ /* 0x000fe400000006ff */
[----:B------:R-:W-:Y:S01]  /*2820*/  SHF.L.U32 R16, R16, 0x10, RZ ;  /* 0x0000001010107819 */ /* 0x000fe200000006ff */
[--C-:B------:R-:W-:Y:S01]  /*2830*/  FADD.FTZ R23, R19, R18.reuse ;  /* 0x0000001213177221 */ /* 0x100fe20000010000 */
[----:B------:R-:W-:Y:S01]  /*2840*/  PRMT R18, R17, 0x7632, R18 ;  /* 0x0000763211127816 */ /* 0x000fe20000000012 */
[----:B------:R-:W-:Y:S01]  /*2850*/  FMUL.FTZ R27, R15, R15 ;  /* 0x0000000f0f1b7220 */ /* 0x000fe20000410000 */
[----:B------:R-:W-:Y:S01]  /*2860*/  FADD.FTZ R21, R14, R13 ;  /* 0x0000000d0e157221 */ /* 0x000fe20000010000 */
[----:B------:R-:W-:Y:S02]  /*2870*/  PRMT R19, R20, 0x7632, R19 ;  /* 0x0000763214137816 */ /* 0x000fe40000000013 */
[----:B------:R-:W-:Y:S01]  /*2880*/  FFMA.FTZ R28, R16, R16, R27 ;  /* 0x00000010101c7223 */ /* 0x000fe2000001001b */
[----:B------:R-:W-:Y:S01]  /*2890*/  SHF.L.U32 R18, R18, 0x10, RZ ;  /* 0x0000001012127819 */ /* 0x000fe200000006ff */
[----:B------:R-:W-:Y:S01]  /*28a0*/  FADD.FTZ R21, R26, R21 ;  /* 0x000000151a157221 */ /* 0x000fe20000010000 */
[----:B------:R-:W-:Y:S01]  /*28b0*/  SHF.L.U32 R17, R17, 0x10, RZ ;  /* 0x0000001011117819 */ /* 0x000fe200000006ff */
[----:B------:R-:W-:Y:S01]  /*28c0*/  FADD.FTZ R26, R16, R15 ;  /* 0x0000000f101a7221 */ /* 0x000fe20000010000 */
[----:B------:R-:W-:Y:S01]  /*28d0*/  FADD.FTZ R23, R23, R28 ;  /* 0x0000001c17177221 */ /* 0x000fe20000010000 */
[----:B------:R-:W-:Y:S01]  /*28e0*/  SHF.L.U32 R19, R19, 0x10, RZ ;  /* 0x0000001013137819 */ /* 0x000fe200000006ff */
[----:B------:R-:W-:Y:S01]  /*28f0*/  FMUL.FTZ R28, R18, R18 ;  /* 0x00000012121c7220 */ /* 0x000fe20000410000 */
[----:B------:R-:W-:Y:S01]  /*2900*/  FADD.FTZ R26, R21, R26 ;  /* 0x0000001a151a7221 */ /* 0x000fe20000010000 */
[C---:B------:R-:W-:Y:S01]  /*2910*/  FADD.FTZ R27, R17.reuse, R18 ;  /* 0x00000012111b7221 */ /* 0x040fe20000010000 */
[----:B------:R-:W-:Y:S01]  /*2920*/  SHF.L.U32 R20, R20, 0x10, RZ ;  /* 0x0000001014147819 */ /* 0x000fe200000006ff */
[----:B------:R-:W-:Y:S01]  /*2930*/  FFMA.FTZ R28, R17, R17, R28 ;  /* 0x00000011111c7223 */ /* 0x000fe2000001001c */
[----:B------:R-:W-:Y:S01]  /*2940*/  PRMT R21, R22, 0x7632, R21 ;  /* 0x0000763216157816 */ /* 0x000fe20000000015 */
[----:B------:R-:W-:Y:S01]  /*2950*/  FMUL.FTZ R29, R19, R19 ;  /* 0x00000013131d7220 */ /* 0x000fe20000410000 */
[----:B------:R-:W-:Y:S01]  /*2960*/  FADD.FTZ R26, R26, R27 ;  /* 0x0000001b1a1a7221 */ /* 0x000fe20000010000 */
[----:B------:R-:W-:Y:S01]  /*2970*/  FADD.FTZ R23, R23, R28 ;  /* 0x0000001c17177221 */ /* 0x000fe20000010000 */
[----:B------:R-:W-:Y:S01]  /*2980*/  SHF.L.U32 R21, R21, 0x10, RZ ;  /* 0x0000001015157819 */ /* 0x000fe200000006ff */
[C---:B------:R-:W-:Y:S01]  /*2990*/  FADD.FTZ R27, R20.reuse, R19 ;  /* 0x00000013141b7221 */ /* 0x040fe20000010000 */
[----:B------:R-:W-:Y:S01]  /*29a0*/  FFMA.FTZ R28, R20, R20, R29 ;  /* 0x00000014141c7223 */ /* 0x000fe2000001001d */
[----:B------:R-:W-:-:S02]  /*29b0*/  SHF.L.U32 R22, R22, 0x10, RZ ;  /* 0x0000001016167819 */ /* 0x000fc400000006ff */
[----:B------:R-:W-:Y:S01]  /*29c0*/  FADD.FTZ R26, R26, R27 ;  /* 0x0000001b1a1a7221 */ /* 0x000fe20000010000 */
[----:B------:R-:W-:Y:S01]  /*29d0*/  FMUL.FTZ R29, R21, R21 ;  /* 0x00000015151d7220 */ /* 0x000fe20000410000 */
[----:B------:R-:W-:Y:S01]  /*29e0*/  FADD.FTZ R28, R23, R28 ;  /* 0x0000001c171c7221 */ /* 0x000fe20000010000 */
[----:B------:R-:W-:Y:S01]  /*29f0*/  PRMT R23, R24, 0x7632, R23 ;  /* 0x0000763218177816 */ /* 0x000fe20000000017 */
[C---:B------:R-:W-:Y:S01]  /*2a00*/  FADD.FTZ R27, R22.reuse, R21 ;  /* 0x00000015161b7221 */ /* 0x040fe20000010000 */
[----:B------:R-:W-:Y:S01]  /*2a10*/  FFMA.FTZ R31, R22, R22, R29 ;  /* 0x00000016161f7223 */ /* 0x000fe2000001001d */
[----:B------:R-:W-:Y:S02]  /*2a20*/  SHF.L.U32 R24, R24, 0x10, RZ ;  /* 0x0000001018187819 */ /* 0x000fe400000006ff */
[----:B------:R-:W-:Y:S01]  /*2a30*/  SHF.L.U32 R23, R23, 0x10, RZ ;  /* 0x0000001017177819 */ /* 0x000fe200000006ff */
[----:B------:R-:W-:Y:S01]  /*2a40*/  FADD.FTZ R29, R26, R27 ;  /* 0x0000001b1a1d7221 */ /* 0x000fe20000010000 */
[----:B------:R-:W-:-:S02]  /*2a50*/  PRMT R26, R25, 0x7632, R26 ;  /* 0x00007632191a7816 */ /* 0x000fc4000000001a */
[----:B------:R-:W-:Y:S01]  /*2a60*/  SHF.L.U32 R25, R25, 0x10, RZ ;  /* 0x0000001019197819 */ /* 0x000fe200000006ff */
[----:B------:R-:W-:Y:S01]  /*2a70*/  FADD.FTZ R30, R24, R23 ;  /* 0x00000017181e7221 */ /* 0x000fe20000010000 */
[----:B------:R-:W-:Y:S01]  /*2a80*/  SHF.L.U32 R26, R26, 0x10, RZ ;  /* 0x000000101a1a7819 */ /* 0x000fe200000006ff */
[----:B------:R-:W-:Y:S01]  /*2a90*/  FADD.FTZ R28, R28, R31 ;  /* 0x0000001f1c1c7221 */ /* 0x000fe20000010000 */
[C---:B------:R-:W-:Y:S01]  /*2aa0*/  PRMT R27, R48.reuse, 0x7632, R27 ;  /* 0x00007632301b7816 */ /* 0x040fe2000000001b */
[----:B------:R-:W-:Y:S01]  /*2ab0*/  FMUL.FTZ R31, R23, R23 ;  /* 0x00000017171f7220 */ /* 0x000fe20000410000 */
[----:B------:R-:W-:Y:S01]  /*2ac0*/  FADD.FTZ R29, R29, R30 ;  /* 0x0000001e1d1d7221 */ /* 0x000fe20000010000 */
[----:B------:R-:W-:Y:S01]  /*2ad0*/  FADD.FTZ R30, R25, R26 ;  /* 0x0000001a191e7221 */ /* 0x000fe20000010000 */
[----:B------:R-:W-:Y:S02]  /*2ae0*/  SHF.L.U32 R27, R27, 0x10, RZ ;  /* 0x000000101b1b7819 */ /* 0x000fe400000006ff */
[----:B------:R-:W-:Y:S01]  /*2af0*/  SHF.L.U32 R48, R48, 0x10, RZ ;  /* 0x0000001030307819 */ /* 0x000fe200000006ff */
[----:B------:R-:W-:Y:S01]  /*2b00*/  FFMA.FTZ R31, R24, R24, R31 ;  /* 0x00000018181f7223 */ /* 0x000fe2000001001f */
[----:B------:R-:W-:Y:S01]  /*2b10*/  PRMT R49, R50, 0x7632, R49 ;  /* 0x0000763232317816 */ /* 0x000fe20000000031 */
[----:B------:R-:W-:Y:S01]  /*2b20*/  FMUL.FTZ R32, R26, R26 ;  /* 0x0000001a1a207220 */ /* 0x000fe20000410000 */
[----:B------:R-:W-:Y:S01]  /*2b30*/  FADD.FTZ R29, R29, R30 ;  /* 0x0000001e1d1d7221 */ /* 0x000fe20000010000 */
[----:B------:R-:W-:Y:S01]  /*2b40*/  FADD.FTZ R30, R48, R27 ;  /* 0x0000001b301e7221 */ /* 0x000fe20000010000 */
[----:B------:R-:W-:Y:S01]  /*2b50*/  SHF.L.U32 R49, R49, 0x10, RZ ;  /* 0x0000001031317819 */ /* 0x000fe200000006ff */
[----:B------:R-:W-:Y:S01]  /*2b60*/  FADD.FTZ R28, R28, R31 ;  /* 0x0000001f1c1c7221 */ /* 0x000fe20000010000 */
        /* <DEDUP_REMOVED lines=13> */
[----:B------:R-:W-:Y:S01]  /*2c40*/  SHF.L.U32 R53, R53, 0x10, RZ ;  /* 0x0000001035357819 */ /* 0x000fe200000006ff */
[----:B------:R-:W-:Y:S01]  /*2c50*/  FADD.FTZ R30, R52, R51 ;  /* 0x00000033341e7221 */ /* 0x000fe20000010000 */
[----:B------:R-:W-:Y:S01]  /*2c60*/  SHF.L.U32 R54, R54, 0x10, RZ ;  /* 0x0000001036367819 */ /* 0x000fe200000006ff */
[----:B------:R-:W-:Y:S01]  /*2c70*/  FADD.FTZ R28, R28, R33 ;  /* 0x000000211c1c7221 */ /* 0x000fe20000010000 */
[----:B------:R-:W-:Y:S01]  /*2c80*/  FFMA.FTZ R31, R50, R50, R31 ;  /* 0x00000032321f7223 */ /* 0x000fe2000001001f */
[----:B------:R-:W-:Y:S01]  /*2c90*/  PRMT R55, R56, 0x7632, R55 ;  /* 0x0000763238377816 */ /* 0x000fe20000000037 */
[----:B------:R-:W-:Y:S01]  /*2ca0*/  FADD.FTZ R29, R29, R30 ;  /* 0x0000001e1d1d7221 */ /* 0x000fe20000010000 */
[----:B------:R-:W-:Y:S01]  /*2cb0*/  FADD.FTZ R30, R53, R54 ;  /* 0x00000036351e7221 */ /* 0x000fe20000010000 */
[----:B------:R-:W-:Y:S01]  /*2cc0*/  FADD.FTZ R28, R28, R31 ;  /* 0x0000001f1c1c7221 */ /* 0x000fe20000010000 */
[----:B------:R-:W-:Y:S01]  /*2cd0*/  SHF.L.U32 R55, R55, 0x10, RZ ;  /* 0x0000001037377819 */ /* 0x000fe200000006ff */
[----:B------:R-:W-:Y:S01]  /*2ce0*/  FMUL.FTZ R31, R51, R51 ;  /* 0x00000033331f7220 */ /* 0x000fe20000410000 */
[----:B------:R-:W-:-:S02]  /*2cf0*/  SHF.L.U32 R56, R56, 0x10, RZ ;  /* 0x0000001038387819 */ /* 0x000fc400000006ff */
[----:B------:R-:W-:Y:S01]  /*2d00*/  PRMT R57, R58, 0x7632, R57 ;  /* 0x000076323a397816 */ /* 0x000fe20000000039 */
[----:B------:R-:W-:Y:S01]  /*2d10*/  FADD.FTZ R29, R29, R30 ;  /* 0x0000001e1d1d7221 */ /* 0x000fe20000010000 */
[----:B------:R-:W-:Y:S01]  /*2d20*/  FFMA.FTZ R31, R52, R52, R31 ;  /* 0x00000034341f7223 */ /* 0x000fe2000001001f */
[----:B------:R-:W-:Y:S01]  /*2d30*/  FADD.FTZ R30, R56, R55 ;  /* 0x00000037381e7221 */ /* 0x000fe20000010000 */
[----:B------:R-:W-:Y:S01]  /*2d40*/  SHF.L.U32 R57, R57, 0x10, RZ ;  /* 0x0000001039397819 */ /* 0x000fe200000006ff */
[----:B------:R-:W-:Y:S01]  /*2d50*/  FMUL.FTZ R32, R54, R54 ;  /* 0x0000003636207220 */ /* 0x000fe20000410000 */
[----:B------:R-:W-:Y:S02]  /*2d60*/  SHF.L.U32 R58, R58, 0x10, RZ ;  /* 0x000000103a3a7819 */ /* 0x000fe400000006ff */
[----:B------:R-:W-:Y:S01]  /*2d70*/  PRMT R60, R59, 0x7632, R60 ;  /* 0x000076323b3c7816 */ /* 0x000fe2000000003c */
[----:B------:R-:W-:Y:S01]  /*2d80*/  FADD.FTZ R28, R28, R31 ;  /* 0x0000001f1c1c7221 */ /* 0x000fe20000010000 */
[----:B------:R-:W-:Y:S01]  /*2d90*/  FADD.FTZ R29, R29, R30 ;  /* 0x0000001e1d1d7221 */ /* 0x000fe20000010000 */
[----:B------:R-:W-:Y:S01]  /*2da0*/  FFMA.FTZ R31, R53, R53, R32 ;  /* 0x00000035351f7223 */ /* 0x000fe20000010020 */
[----:B------:R-:W-:Y:S01]  /*2db0*/  FADD.FTZ R30, R58, R57 ;  /* 0x000000393a1e7221 */ /* 0x000fe20000010000 */
[----:B------:R-:W-:Y:S01]  /*2dc0*/  SHF.L.U32 R59, R59, 0x10, RZ ;  /* 0x000000103b3b7819 */ /* 0x000fe200000006ff */
[----:B------:R-:W-:Y:S01]  /*2dd0*/  FMUL.FTZ R33, R55, R55 ;  /* 0x0000003737217220 */ /* 0x000fe20000410000 */
[----:B------:R-:W-:-:S02]  /*2de0*/  SHF.L.U32 R60, R60, 0x10, RZ ;  /* 0x000000103c3c7819 */ /* 0x000fc400000006ff */
[----:B------:R-:W-:Y:S01]  /*2df0*/  PRMT R62, R61, 0x7632, R62 ;  /* 0x000076323d3e7816 */ /* 0x000fe2000000003e */
[----:B------:R-:W-:Y:S01]  /*2e00*/  FADD.FTZ R28, R28, R31 ;  /* 0x0000001f1c1c7221 */ /* 0x000fe20000010000 */
[----:B------:R-:W-:Y:S01]  /*2e10*/  FADD.FTZ R29, R29, R30 ;  /* 0x0000001e1d1d7221 */ /* 0x000fe20000010000 */
[----:B------:R-:W-:Y:S01]  /*2e20*/  FFMA.FTZ R33, R56, R56, R33 ;  /* 0x0000003838217223 */ /* 0x000fe20000010021 */
[----:B------:R-:W-:Y:S01]  /*2e30*/  FMUL.FTZ R31, R57, R57 ;  /* 0x00000039391f7220 */ /* 0x000fe20000410000 */
[----:B------:R-:W-:Y:S01]  /*2e40*/  FADD.FTZ R30, R59, R60 ;  /* 0x0000003c3b1e7221 */ /* 0x000fe20000010000 */
[----:B------:R-:W-:Y:S02]  /*2e50*/  SHF.L.U32 R61, R61, 0x10, RZ ;  /* 0x000000103d3d7819 */ /* 0x000fe400000006ff */
[----:B------:R-:W-:Y:S02]  /*2e60*/  SHF.L.U32 R62, R62, 0x10, RZ ;  /* 0x000000103e3e7819 */ /* 0x000fe400000006ff */
[----:B------:R-:W-:Y:S01]  /*2e70*/  PRMT R64, R63, 0x7632, R64 ;  /* 0x000076323f407816 */ /* 0x000fe20000000040 */
[----:B------:R-:W-:Y:S01]  /*2e80*/  FADD.FTZ R28, R28, R33 ;  /* 0x000000211c1c7221 */ /* 0x000fe20000010000 */
        /* <DEDUP_REMOVED lines=8> */
[----:B------:R-:W-:Y:S01]  /*2f10*/  FADD.FTZ R29, R29, R30 ;  /* 0x0000001e1d1d7221 */ /* 0x000fe20000010000 */
[----:B------:R-:W-:Y:S01]  /*2f20*/  FMUL.FTZ R32, R62, R62 ;  /* 0x0000003e3e207220 */ /* 0x000fe20000410000 */
[----:B------:R-:W-:Y:S01]  /*2f30*/  FADD.FTZ R30, R63, R64 ;  /* 0x000000403f1e7221 */ /* 0x000fe20000010000 */
[----:B------:R-:W-:-:S02]  /*2f40*/  FADD.FTZ R28, R28, R31 ;  /* 0x0000001f1c1c7221 */ /* 0x000fc40000010000 */
[----:B------:R-:W-:Y:S01]  /*2f50*/  FFMA.FTZ R31, R61, R61, R32 ;  /* 0x0000003d3d1f7223 */ /* 0x000fe20000010020 */
[----:B------:R-:W-:Y:S01]  /*2f60*/  FADD.FTZ R29, R29, R30 ;  /* 0x0000001e1d1d7221 */ /* 0x000fe20000010000 */
[----:B------:R-:W-:Y:S01]  /*2f70*/  FMUL.FTZ R30, R64, R64 ;  /* 0x00000040401e7220 */ /* 0x000fe20000410000 */
[C---:B------:R-:W-:Y:S02]  /*2f80*/  PRMT R66, R65.reuse, 0x7632, R66 ;  /* 0x0000763241427816 */ /* 0x040fe40000000042 */
[----:B------:R-:W-:Y:S02]  /*2f90*/  SHF.L.U32 R65, R65, 0x10, RZ ;  /* 0x0000001041417819 */ /* 0x000fe400000006ff */
[----:B------:R-:W-:Y:S02]  /*2fa0*/  SHF.L.U32 R66, R66, 0x10, RZ ;  /* 0x0000001042427819 */ /* 0x000fe400000006ff */
[----:B------:R-:W-:Y:S01]  /*2fb0*/  PRMT R68, R67, 0x7632, R68 ;  /* 0x0000763243447816 */ /* 0x000fe20000000044 */
[----:B------:R-:W-:Y:S01]  /*2fc0*/  FADD.FTZ R28, R28, R31 ;  /* 0x0000001f1c1c7221 */ /* 0x000fe20000010000 */
[----:B------:R-:W-:Y:S01]  /*2fd0*/  FFMA.FTZ R31, R63, R63, R30 ;  /* 0x0000003f3f1f7223 */ /* 0x000fe2000001001e */
[----:B------:R-:W-:Y:S01]  /*2fe0*/  FMUL.FTZ R32, R66, R66 ;  /* 0x0000004242207220 */ /* 0x000fe20000410000 */
[----:B------:R-:W-:Y:S01]  /*2ff0*/  SHF.L.U32 R68, R68, 0x10, RZ ;  /* 0x0000001044447819 */ /* 0x000fe200000006ff */
[----:B------:R-:W-:Y:S01]  /*3000*/  FADD.FTZ R30, R65, R66 ;  /* 0x00000042411e7221 */ /* 0x000fe20000010000 */
[----:B------:R-:W-:Y:S01]  /*3010*/  SHF.L.U32 R67, R67, 0x10, RZ ;  /* 0x0000001043437819 */ /* 0x000fe200000006ff */
[----:B------:R-:W-:Y:S01]  /*3020*/  FADD.FTZ R28, R28, R31 ;  /* 0x0000001f1c1c7221 */ /* 0x000fe20000010000 */
[----:B------:R-:W-:Y:S01]  /*3030*/  FFMA.FTZ R31, R65, R65, R32 ;  /* 0x00000041411f7223 */ /* 0x000fe20000010020 */
[----:B------:R-:W-:Y:S01]  /*3040*/  PRMT R69, R70, 0x7632, R69 ;  /* 0x0000763246457816 */ /* 0x000fe20000000045 */
[----:B------:R-:W-:Y:S01]  /*3050*/  FADD.FTZ R29, R29, R30 ;  /* 0x0000001e1d1d7221 */ /* 0x000fe20000010000 */
[----:B------:R-:W-:Y:S01]  /*3060*/  FMUL.FTZ R32, R68, R68 ;  /* 0x0000004444207220 */ /* 0x000fe20000410000 */
[----:B------:R-:W-:Y:S01]  /*3070*/  FADD.FTZ R30, R67, R68 ;  /* 0x00000044431e7221 */ /* 0x000fe20000010000 */
[----:B------:R-:W-:-:S02]  /*3080*/  SHF.L.U32 R69, R69, 0x10, RZ ;  /* 0x0000001045457819 */ /* 0x000fc400000006ff */
[----:B------:R-:W-:Y:S01]  /*3090*/  SHF.L.U32 R70, R70, 0x10, RZ ;  /* 0x0000001046467819 */ /* 0x000fe200000006ff */
[----:B------:R-:W-:Y:S01]  /*30a0*/  FADD.FTZ R28, R28, R31 ;  /* 0x0000001f1c1c7221 */ /* 0x000fe20000010000 */
[----:B------:R-:W-:Y:S01]  /*30b0*/  FFMA.FTZ R31, R67, R67, R32 ;  /* 0x00000043431f7223 */ /* 0x000fe20000010020 */
[----:B------:R-:W-:Y:S01]  /*30c0*/  FADD.FTZ R29, R29, R30 ;  /* 0x0000001e1d1d7221 */ /* 0x000fe20000010000 */
[----:B------:R-:W-:Y:S01]  /*30d0*/  FMUL.FTZ R33, R69, R69 ;  /* 0x0000004545217220 */ /* 0x000fe20000410000 */
[----:B------:R-:W-:Y:S02]  /*30e0*/  PRMT R74, R73, 0x7632, R74 ;  /* 0x00007632494a7816 */ /* 0x000fe4000000004a */
[----:B----4-:R-:W-:Y:S01]  /*30f0*/  PRMT R71, R72, 0x7632, R71 ;  /* 0x0000763248477816 */ /* 0x010fe20000000047 */
[----:B------:R-:W-:Y:S01]  /*3100*/  FADD.FTZ R30, R70, R69 ;  /* 0x00000045461e7221 */ /* 0x000fe20000010000 */
[----:B------:R-:W-:Y:S02]  /*3110*/  SHF.L.U32 R72, R72, 0x10, RZ ;  /* 0x0000001048487819 */ /* 0x000fe400000006ff */
[----:B------:R-:W-:Y:S01]  /*3120*/  SHF.L.U32 R71, R71, 0x10, RZ ;  /* 0x0000001047477819 */ /* 0x000fe200000006ff */
[----:B------:R-:W-:Y:S01]  /*3130*/  FADD.FTZ R28, R28, R31 ;  /* 0x0000001f1c1c7221 */ /* 0x000fe20000010000 */
[----:B------:R-:W-:Y:S01]  /*3140*/  FFMA.FTZ R33, R70, R70, R33 ;  /* 0x0000004646217223 */ /* 0x000fe20000010021 */
[----:B------:R-:W-:Y:S01]  /*3150*/  SHF.L.U32 R74, R74, 0x10, RZ ;  /* 0x000000104a4a7819 */ /* 0x000fe200000006ff */
[----:B------:R-:W-:Y:S01]  /*3160*/  FADD.FTZ R29, R29, R30 ;  /* 0x0000001e1d1d7221 */ /* 0x000fe20000010000 */
[----:B------:R-:W-:Y:S01]  /*3170*/  FMUL.FTZ R31, R71, R71 ;  /* 0x00000047471f7220 */ /* 0x000fe20000410000 */
[----:B------:R-:W-:Y:S01]  /*3180*/  SHF.L.U32 R73, R73, 0x10, RZ ;  /* 0x0000001049497819 */ /* 0x000fe200000006ff */
[----:B------:R-:W-:Y:S01]  /*3190*/  FADD.FTZ R30, R72, R71 ;  /* 0x00000047481e7221 */ /* 0x000fe20000010000 */
[----:B------:R-:W-:Y:S01]  /*31a0*/  FADD.FTZ R28, R28, R33 ;  /* 0x000000211c1c7221 */ /* 0x000fe20000010000 */
[----:B------:R-:W-:Y:S01]  /*31b0*/  FFMA.FTZ R31, R72, R72, R31 ;  /* 0x00000048481f7223 */ /* 0x000fe2000001001f */
[----:B------:R-:W-:Y:S01]  /*31c0*/  FMUL.FTZ R32, R74, R74 ;  /* 0x0000004a4a207220 */ /* 0x000fe20000410000 */
[----:B------:R-:W-:Y:S01]  /*31d0*/  FADD.FTZ R29, R29, R30 ;  /* 0x0000001e1d1d7221 */ /* 0x000fe20000010000 */
[C---:B------:R-:W-:Y:S01]  /*31e0*/  FADD.FTZ R30, R73.reuse, R74 ;  /* 0x0000004a491e7221 */ /* 0x040fe20000010000 */
[----:B------:R-:W-:Y:S01]  /*31f0*/  FADD.FTZ R28, R28, R31 ;  /* 0x0000001f1c1c7221 */ /* 0x000fe20000010000 */
[----:B------:R-:W-:-:S02]  /*3200*/  FFMA.FTZ R31, R73, R73, R32 ;  /* 0x00000049491f7223 */ /* 0x000fc40000010020 */
[----:B------:R-:W-:Y:S02]  /*3210*/  FADD.FTZ R29, R29, R30 ;  /* 0x0000001e1d1d7221 */ /* 0x000fe40000010000 */
[----:B------:R-:W-:Y:S01]  /*3220*/  FADD.FTZ R28, R28, R31 ;  /* 0x0000001f1c1c7221 */ /* 0x000fe20000010000 */
[----:B---3--:R-:W-:-:S04]  /*3230*/  PRMT R75, R76, 0x7632, R75 ;  /* 0x000076324c4b7816 */ /* 0x008fc8000000004b */
[----:B------:R-:W-:Y:S02]  /*3240*/  SHF.L.U32 R75, R75, 0x10, RZ ;  /* 0x000000104b4b7819 */ /* 0x000fe400000006ff */
[----:B-----5:R-:W-:Y:S02]  /*3250*/  PRMT R77, R78, 0x7632, R77 ;  /* 0x000076324e4d7816 */ /* 0x020fe4000000004d */
[----:B------:R-:W-:Y:S01]  /*3260*/  SHF.L.U32 R76, R76, 0x10, RZ ;  /* 0x000000104c4c7819 */ /* 0x000fe200000006ff */
[----:B------:R-:W-:Y:S01]  /*3270*/  FMUL.FTZ R33, R75, R75 ;  /* 0x0000004b4b217220 */ /* 0x000fe20000410000 */
[----:B------:R-:W-:Y:S02]  /*3280*/  SHF.L.U32 R77, R77, 0x10, RZ ;  /* 0x000000104d4d7819 */ /* 0x000fe400000006ff */
[----:B------:R-:W-:Y:S01]  /*3290*/  PRMT R79, R80, 0x7632, R79 ;  /* 0x00007632504f7816 */ /* 0x000fe2000000004f */
[----:B------:R-:W-:Y:S01]  /*32a0*/  FADD.FTZ R30, R76, R75 ;  /* 0x0000004b4c1e7221 */ /* 0x000fe20000010000 */
[----:B------:R-:W-:Y:S01]  /*32b0*/  SHF.L.U32 R78, R78, 0x10, RZ ;  /* 0x000000104e4e7819 */ /* 0x000fe200000006ff */
        /* <DEDUP_REMOVED lines=53> */
.L_x_2016:
[----:B------:R-:W-:Y:S05]  /*3610*/  BSYNC.RECONVERGENT B0 ;  /* 0x0000000000007941 */ /* 0x000fea0003800200 */
.L_x_2015:
        /* <DEDUP_REMOVED lines=8> */
[----:B---3--:R-:W3:Y:S01]  /*36a0*/  LDS.128 R28, [UR4+0x30] ;  /* 0x00003004ff1c7984 */ /* 0x008ee20008000c00 */
[----:B-1----:R-:W-:Y:S01]  /*36b0*/  FADD.FTZ R41, R46, R32 ;  /* 0x000000202e297221 */ /* 0x002fe20000010000 */
[----:B------:R-:W-:-:S02]  /*36c0*/  FADD.FTZ R40, R47, R33 ;  /* 0x000000212f287221 */ /* 0x000fc40000010000 */
[----:B--2---:R-:W1:Y:S01]  /*36d0*/  LDS.128 R32, [UR4+0x40] ;  /* 0x00004004ff207984 */ /* 0x004e620008000c00 */
[----:B----4-:R-:W-:Y:S01]  /*36e0*/  FADD.FTZ R41, R41, R36 ;  /* 0x0000002429297221 */ /* 0x010fe20000010000 */
[----:B------:R-:W-:Y:S02]  /*36f0*/  FADD.FTZ R40, R40, R37 ;  /* 0x0000002528287221 */ /* 0x000fe40000010000 */
[----:B0-----:R-:W-:Y:S01]  /*3700*/  LDS.128 R44, [UR4+0x70] ;  /* 0x00007004ff2c7984 */ /* 0x001fe20008000c00 */
[----:B------:R-:W-:Y:S01]  /*3710*/  FADD.FTZ R41, R41, R38 ;  /* 0x0000002629297221 */ /* 0x000fe20000010000 */
[----:B------:R-:W-:Y:S02]  /*3720*/  FADD.FTZ R40, R40, R39 ;  /* 0x0000002728287221 */ /* 0x000fe40000010000 */
[----:B------:R-:W0:Y:S01]  /*3730*/  LDS.128 R36, [UR4+0x50] ;  /* 0x00005004ff247984 */ /* 0x000e220008000c00 */
[----:B---3--:R-:W-:Y:S01]  /*3740*/  FADD.FTZ R119, R41, R28 ;  /* 0x0000001c29777221 */ /* 0x008fe20000010000 */
[----:B------:R-:W-:-:S02]  /*3750*/  FADD.FTZ R28, R40, R29 ;  /* 0x0000001d281c7221 */ /* 0x000fc40000010000 */
[----:B------:R-:W2:Y:S01]  /*3760*/  LDS.128 R40, [UR4+0x60] ;  /* 0x00006004ff287984 */ /* 0x000ea20008000c00 */
        /* <DEDUP_REMOVED lines=18> */
.L_x_2018:
[----:B------:R-:W-:Y:S05]  /*3890*/  BSYNC.RECONVERGENT B0 ;  /* 0x0000000000007941 */ /* 0x000fea0003800200 */
.L_x_2017:
[----:B------:R-:W4:Y:S02]  /*38a0*/  LDCU UR4, c[0x0][0x370] ;  /* 0x00006e00ff0477ac */ /* 0x000f240008000800 */
[----:B----4-:R-:W-:-:S09]  /*38b0*/  UISETP.GE.U32.AND UP0, UPT, UR4, 0x2, UPT ;  /* 0x000000020400788c */ /* 0x010fd2000bf06070 */
[----:B------:R-:W-:Y:S05]  /*38c0*/  BRA.U !UP0, `(.L_x_2019) ;  /* 0x0000000908b87547 */ /* 0x000fea000b800000 */
[----:B------:R-:W4:Y:S01]  /*38d0*/  LDC R29, c[0x0][0x370] ;  /* 0x0000dc00ff1d7b82 */ /* 0x000f220000000800 */
[----:B------:R-:W-:-:S05]  /*38e0*/  LOP3.LUT R31, R103, 0x1, RZ, 0xc0, !PT ;  /* 0x00000001671f7812 */ /* 0x000fca00078ec0ff */
[----:B---3--:R-:W-:Y:S02]  /*38f0*/  IMAD R28, R31, R98, RZ ;  /* 0x000000621f1c7224 */ /* 0x008fe400078e02ff */
[----:B------:R-:W3:Y:S02]  /*3900*/  LDC.64 R124, c[0x0][0x3b8] ;  /* 0x0000ee00ff7c7b82 */ /* 0x000ee40000000a00 */
[----:B----4-:R-:W-:-:S05]  /*3910*/  IMAD R28, R28, R29, RZ ;  /* 0x0000001d1c1c7224 */ /* 0x010fca00078e02ff */
[----:B------:R-:W-:-:S05]  /*3920*/  SHF.L.U32 R29, R28, 0x1, RZ ;  /* 0x000000011c1d7819 */ /* 0x000fca00000006ff */
[----:B---3--:R-:W-:Y:S01]  /*3930*/  IMAD.WIDE R124, R29, 0x4, R124 ;  /* 0x000000041d7c7825 */ /* 0x008fe200078e027c */
[----:B------:R-:W-:Y:S06]  /*3940*/  @P2 BRA `(.L_x_2020) ;  /* 0x0000000000542947 */ /* 0x000fec0003800000 */
[----:B------:R-:W3:Y:S01]  /*3950*/  LDC.64 R28, c[0x0][0x3b0] ;  /* 0x0000ec00ff1c7b82 */ /* 0x000ee20000000a00 */
[-CC-:B------:R-:W-:Y:S01]  /*3960*/  IMAD R31, R31, R98.reuse, R101.reuse ;  /* 0x000000621f1f7224 */ /* 0x180fe200078e0265 */
[----:B------:R-:W-:Y:S01]  /*3970*/  LOP3.LUT P1, R32, R103, 0x2, RZ, 0xc0, !PT ;  /* 0x0000000267207812 */ /* 0x000fe2000782c0ff */
[----:B-1----:R-:W-:Y:S02]  /*3980*/  IMAD R33, R99, R98, R101 ;  /* 0x0000006263217224 */ /* 0x002fe400078e0265 */
[----:B---3--:R-:W-:-:S04]  /*3990*/  IMAD.WIDE.U32 R28, R31, 0x4, R28 ;  /* 0x000000041f1c7825 */ /* 0x008fc800078e001c */
        /* <DEDUP_REMOVED lines=10> */
[----:B---3--:R-:W-:Y:S05]  /*3a40*/  @!P1 BRA `(.L_x_2020) ;  /* 0x0000000000149947 */ /* 0x008fea0003800000 */
.L_x_2021:
[----:B------:R-:W3:Y:S04]  /*3a50*/  LDG.E.STRONG.GPU R30, desc[UR6][R28.64] ;  /* 0x000000061c1e7981 */ /* 0x000ee8000c1ef900 */
[----:B---3--:R-:W-:Y:S01]  /*3a60*/  CCTL.IVALL ;  /* 0x00000000ff00798f */ /* 0x008fe20002000000 */
[----:B------:R-:W-:Y:S05]  /*3a70*/  YIELD ;  /* 0x0000000000007946 */ /* 0x000fea0003800000 */
[----:B------:R-:W-:-:S13]  /*3a80*/  ISETP.NE.AND P1, PT, R30, R35, PT ;  /* 0x000000231e00720c */ /* 0x000fda0003f25270 */
[----:B------:R-:W-:Y:S05]  /*3a90*/  @P1 BRA `(.L_x_2021) ;  /* 0xfffffffc00ec1947 */ /* 0x000fea000383ffff */
.L_x_2020:
[----:B------:R-:W3:Y:S01]  /*3aa0*/  LDC R28, c[0x0][0x370] ;  /* 0x0000dc00ff1c7b82 */ /* 0x000ee20000000800 */
[----:B------:R-:W-:Y:S05]  /*3ab0*/  WARPSYNC.ALL ;  /* 0x0000000000007948 */ /* 0x000fea0003800000 */
[----:B---3--:R-:W-:Y:S02]  /*3ac0*/  ISETP.GE.U32.AND P1, PT, R28, 0x8, PT ;  /* 0x000000081c00780c */ /* 0x008fe40003f26070 */
[----:B------:R-:W-:Y:S01]  /*3ad0*/  BAR.SYNC.DEFER_BLOCKING 0x0 ;  /* 0x0000000000007b1d */ /* 0x000fe20000010000 */
[----:B------:R-:W-:-:S10]  /*3ae0*/  HFMA2 R36, -RZ, RZ, 0, 0 ;  /* 0x00000000ff247431 */ /* 0x000fd400000001ff */
        /* <DEDUP_REMOVED lines=10> */
[----:B------:R-:W-:-:S06]  /*3b90*/  UMOV UR4, URZ ;  /* 0x000000ff00047c82 */ /* 0x000fcc0008000000 */
.L_x_2023:
[----:B------:R-:W-:Y:S01]  /*3ba0*/  UIADD3 UR5, UPT, UPT, UR4, 0x1, URZ ;  /* 0x0000000104057890 */ /* 0x000fe2000fffe0ff */
[----:B------:R-:W-:Y:S01]  /*3bb0*/  ISETP.EQ.OR P3, PT, R39, RZ, P2 ;  /* 0x000000ff2700720c */ /* 0x000fe20001762670 */
[----:B------:R-:W-:-:S04]  /*3bc0*/  UIADD3 UR8, UPT, UPT, UR4, 0x2, URZ ;  /* 0x0000000204087890 */ /* 0x000fc8000fffe0ff */
[C---:B------:R-:W-:Y:S01]  /*3bd0*/  ISETP.EQ.OR P5, PT, R99.reuse, UR5, P2 ;  /* 0x0000000563007c0c */ /* 0x040fe200097a2670 */
[----:B------:R-:W-:Y:S01]  /*3be0*/  UIADD3 UR5, UPT, UPT, UR4, 0x3, URZ ;  /* 0x0000000304057890 */ /* 0x000fe2000fffe0ff */
[----:B------:R-:W-:-:S05]  /*3bf0*/  ISETP.EQ.OR P6, PT, R99, UR8, P2 ;  /* 0x0000000863007c0c */ /* 0x000fca00097c2670 */
[----:B------:R-:W-:Y:S01]  /*3c00*/  ISETP.EQ.OR P1, PT, R99, UR5, P2 ;  /* 0x0000000563007c0c */ /* 0x000fe20009722670 */
[----:B------:R-:W-:-:S05]  /*3c10*/  @!P3 IMAD.WIDE.U32 R28, R40, 0x8, R124 ;  /* 0x00000008281cb825 */ /* 0x000fca00078e007c */
[--C-:B------:R-:W-:Y:S01]  /*3c20*/  @!P5 IMAD.WIDE.U32 R30, R38, 0x8, R124.reuse ;  /* 0x00000008261ed825 */ /* 0x100fe200078e007c */
[----:B------:R-:W0:Y:S03]  /*3c30*/  @!P3 LDG.E.64 R28, desc[UR6][R28.64] ;  /* 0x000000061c1cb981 */ /* 0x000e26000c1e1b00 */
[--C-:B-1----:R-:W-:Y:S02]  /*3c40*/  @!P6 IMAD.WIDE.U32 R32, R44, 0x8, R124.reuse ;  /* 0x000000082c20e825 */ /* 0x102fe400078e007c */
[----:B------:R-:W3:Y:S02]  /*3c50*/  @!P5 LDG.E.64 R30, desc[UR6][R30.64] ;  /* 0x000000061e1ed981 */ /* 0x000ee4000c1e1b00 */
[----:B--2---:R-:W-:Y:S02]  /*3c60*/  @!P1 IMAD.WIDE.U32 R34, R36, 0x8, R124 ;  /* 0x0000000824229825 */ /* 0x004fe400078e007c */
[----:B------:R-:W2:Y:S04]  /*3c70*/  @!P6 LDG.E.64 R32, desc[UR6][R32.64] ;  /* 0x000000062020e981 */ /* 0x000ea8000c1e1b00 */
[----:B------:R-:W4:Y:S01]  /*3c80*/  @!P1 LDG.E.64 R34, desc[UR6][R34.64] ;  /* 0x0000000622229981 */ /* 0x000f22000c1e1b00 */
[----:B------:R-:W-:-:S02]  /*3c90*/  UIADD3 UR5, UPT, UPT, UR4, 0x4, URZ ;  /* 0x0000000404057890 */ /* 0x000fc4000fffe0ff */
[----:B------:R-:W-:Y:S01]  /*3ca0*/  UIADD3 UR8, UPT, UPT, UR4, 0x6, URZ ;  /* 0x0000000604087890 */ /* 0x000fe2000fffe0ff */
[----:B0-----:R-:W-:Y:S01]  /*3cb0*/  @!P3 FADD.FTZ R46, R46, R28 ;  /* 0x0000001c2e2eb221 */ /* 0x001fe20000010000 */
[----:B------:R-:W-:Y:S02]  /*3cc0*/  @!P3 FADD.FTZ R47, R47, R29 ;  /* 0x0000001d2f2fb221 */ /* 0x000fe40000010000 */
[----:B------:R-:W-:Y:S01]  /*3cd0*/  ISETP.EQ.OR P3, PT, R99, UR5, P2 ;  /* 0x0000000563007c0c */ /* 0x000fe20009762670 */
[----:B------:R-:W-:Y:S01]  /*3ce0*/  UIADD3 UR5, UPT, UPT, UR4, 0x5, URZ ;  /* 0x0000000504057890 */ /* 0x000fe2000fffe0ff */
[----:B---3--:R-:W-:Y:S01]  /*3cf0*/  @!P5 FADD.FTZ R46, R46, R30 ;  /* 0x0000001e2e2ed221 */ /* 0x008fe20000010000 */
[----:B------:R-:W-:Y:S01]  /*3d00*/  @!P5 FADD.FTZ R47, R47, R31 ;  /* 0x0000001f2f2fd221 */ /* 0x000fe20000010000 */
[----:B------:R-:W-:Y:S02]  /*3d10*/  ISETP.EQ.OR P5, PT, R99, UR8, P2 ;  /* 0x0000000863007c0c */ /* 0x000fe400097a2670 */
[----:B--2---:R-:W-:Y:S01]  /*3d20*/  @!P6 FADD.FTZ R46, R46, R32 ;  /* 0x000000202e2ee221 */ /* 0x004fe20000010000 */
[----:B------:R-:W-:-:S03]  /*3d30*/  @!P6 FADD.FTZ R47, R47, R33 ;  /* 0x000000212f2fe221 */ /* 0x000fc60000010000 */
[----:B----4-:R-:W-:Y:S01]  /*3d40*/  @!P1 FADD.FTZ R46, R46, R34 ;  /* 0x000000222e2e9221 */ /* 0x010fe20000010000 */
[----:B------:R-:W-:Y:S01]  /*3d50*/  @!P1 FADD.FTZ R47, R47, R35 ;  /* 0x000000232f2f9221 */ /* 0x000fe20000010000 */
[----:B------:R-:W-:Y:S01]  /*3d60*/  ISETP.EQ.OR P1, PT, R99, UR5, P2 ;  /* 0x0000000563007c0c */ /* 0x000fe20009722670 */
[----:B------:R-:W-:Y:S01]  /*3d70*/  @!P3 IMAD.WIDE.U32 R28, R43, 0x8, R124 ;  /* 0x000000082b1cb825 */ /* 0x000fe200078e007c */
[----:B------:R-:W-:-:S05]  /*3d80*/  UIADD3 UR5, UPT, UPT, UR4, 0x7, URZ ;  /* 0x0000000704057890 */ /* 0x000fca000fffe0ff */
[----:B------:R-:W2:Y:S01]  /*3d90*/  @!P3 LDG.E.64 R28, desc[UR6][R28.64] ;  /* 0x000000061c1cb981 */ /* 0x000ea2000c1e1b00 */
[----:B------:R-:W-:-:S05]  /*3da0*/  ISETP.EQ.OR P6, PT, R99, UR5, P2 ;  /* 0x0000000563007c0c */ /* 0x000fca00097c2670 */
[----:B------:R-:W-:-:S06]  /*3db0*/  @!P1 IMAD.WIDE.U32 R30, R41, 0x8, R124 ;  /* 0x00000008291e9825 */ /* 0x000fcc00078e007c */
[----:B------:R-:W3:Y:S01]  /*3dc0*/  @!P1 LDG.E.64 R30, desc[UR6][R30.64] ;  /* 0x000000061e1e9981 */ /* 0x000ee2000c1e1b00 */
[----:B------:R-:W-:-:S04]  /*3dd0*/  @!P5 IMAD.WIDE.U32 R32, R42, 0x8, R124 ;  /* 0x000000082a20d825 */ /* 0x000fc800078e007c */
[----:B------:R-:W-:Y:S02]  /*3de0*/  @!P6 IMAD.WIDE.U32 R34, R37, 0x8, R124 ;  /* 0x000000082522e825 */ /* 0x000fe400078e007c */
[----:B------:R-:W4:Y:S04]  /*3df0*/  @!P5 LDG.E.64 R32, desc[UR6][R32.64] ;  /* 0x000000062020d981 */ /* 0x000f28000c1e1b00 */
[----:B------:R-:W5:Y:S01]  /*3e00*/  @!P6 LDG.E.64 R34, desc[UR6][R34.64] ;  /* 0x000000062222e981 */ /* 0x000f62000c1e1b00 */
[----:B------:R-:W0:Y:S01]  /*3e10*/  LDC R45, c[0x0][0x370] ;  /* 0x0000dc00ff2d7b82 */ /* 0x000e220000000800 */
[----:B------:R-:W-:Y:S01]  /*3e20*/  UIADD3 UR4, UPT, UPT, UR4, 0x8, URZ ;  /* 0x0000000804047890 */ /* 0x000fe2000fffe0ff */
[----:B------:R-:W-:Y:S02]  /*3e30*/  IADD3 R39, PT, PT, R39, 0x8, RZ ;  /* 0x0000000827277810 */ /* 0x000fe40007ffe0ff */
[----:B------:R-:W-:-:S02]  /*3e40*/  LEA R40, R98, R40, 0x3 ;  /* 0x0000002862287211 */ /* 0x000fc400078e18ff */
[C---:B------:R-:W-:Y:S02]  /*3e50*/  LEA R38, R98.reuse, R38, 0x3 ;  /* 0x0000002662267211 */ /* 0x040fe400078e18ff */
[C---:B------:R-:W-:Y:S02]  /*3e60*/  LEA R44, R98.reuse, R44, 0x3 ;  /* 0x0000002c622c7211 */ /* 0x040fe400078e18ff */
[C---:B------:R-:W-:Y:S02]  /*3e70*/  LEA R36, R98.reuse, R36, 0x3 ;  /* 0x0000002462247211 */ /* 0x040fe400078e18ff */
[C---:B------:R-:W-:Y:S02]  /*3e80*/  LEA R43, R98.reuse, R43, 0x3 ;  /* 0x0000002b622b7211 */ /* 0x040fe400078e18ff */
[C---:B------:R-:W-:Y:S02]  /*3e90*/  LEA R41, R98.reuse, R41, 0x3 ;  /* 0x0000002962297211 */ /* 0x040fe400078e18ff */
[----:B------:R-:W-:-:S02]  /*3ea0*/  LEA R42, R98, R42, 0x3 ;  /* 0x0000002a622a7211 */ /* 0x000fc400078e18ff */
[----:B------:R-:W-:Y:S01]  /*3eb0*/  LEA R37, R98, R37, 0x3 ;  /* 0x0000002562257211 */ /* 0x000fe200078e18ff */
[----:B--2---:R-:W-:Y:S01]  /*3ec0*/  @!P3 FADD.FTZ R46, R46, R28 ;  /* 0x0000001c2e2eb221 */ /* 0x004fe20000010000 */
[----:B------:R-:W-:Y:S01]  /*3ed0*/  @!P3 FADD.FTZ R47, R47, R29 ;  /* 0x0000001d2f2fb221 */ /* 0x000fe20000010000 */
[----:B0-----:R-:W-:Y:S02]  /*3ee0*/  LOP3.LUT R28, R45, 0x7ffffff8, RZ, 0xc0, !PT ;  /* 0x7ffffff82d1c7812 */ /* 0x001fe400078ec0ff */
[----:B---3--:R-:W-:Y:S01]  /*3ef0*/  @!P1 FADD.FTZ R46, R46, R30 ;  /* 0x0000001e2e2e9221 */ /* 0x008fe20000010000 */
[----:B------:R-:W-:Y:S01]  /*3f00*/  @!P1 FADD.FTZ R47, R47, R31 ;  /* 0x0000001f2f2f9221 */ /* 0x000fe20000010000 */
[----:B------:R-:W-:Y:S02]  /*3f10*/  ISETP.NE.AND P1, PT, R28, UR4, PT ;  /* 0x000000041c007c0c */ /* 0x000fe4000bf25270 */
[----:B----4-:R-:W-:Y:S01]  /*3f20*/  @!P5 FADD.FTZ R46, R46, R32 ;  /* 0x000000202e2ed221 */ /* 0x010fe20000010000 */
[----:B------:R-:W-:-:S03]  /*3f30*/  @!P5 FADD.FTZ R47, R47, R33 ;  /* 0x000000212f2fd221 */ /* 0x000fc60000010000 */
[----:B-----5:R-:W-:Y:S01]  /*3f40*/  @!P6 FADD.FTZ R46, R46, R34 ;  /* 0x000000222e2ee221 */ /* 0x020fe20000010000 */
[----:B------:R-:W-:-:S06]  /*3f50*/  @!P6 FADD.FTZ R47, R47, R35 ;  /* 0x000000232f2fe221 */ /* 0x000fcc0000010000 */
[----:B------:R-:W-:Y:S05]  /*3f60*/  @P1 BRA `(.L_x_2023) ;  /* 0xfffffffc000c1947 */ /* 0x000fea000383ffff */
[----:B------:R-:W-:-:S07]  /*3f70*/  MOV R36, R28 ;  /* 0x0000001c00247202 */ /* 0x000fce0000000f00 */
.L_x_2022:
[----:B------:R-:W3:Y:S02]  /*3f80*/  LDCU UR4, c[0x0][0x370] ;  /* 0x00006e00ff0477ac */ /* 0x000ee40008000800 */
[----:B---3--:R-:W-:-:S09]  /*3f90*/  ULOP3.LUT UP0, URZ, UR4, 0x7, URZ, 0xc0, !UPT ;  /* 0x0000000704ff7892 */ /* 0x008fd2000f80c0ff */
[----:B------:R-:W-:Y:S05]  /*3fa0*/  BRA.U !UP0, `(.L_x_2019) ;  /* 0x0000000508007547 */ /* 0x000fea000b800000 */
[----:B------:R-:W3:Y:S01]  /*3fb0*/  LDCU UR4, c[0x0][0x370] ;  /* 0x00006e00ff0477ac */ /* 0x000ee20008000800 */
[----:B------:R-:W4:Y:S01]  /*3fc0*/  LDCU UR5, c[0x0][0x370] ;  /* 0x00006e00ff0577ac */ /* 0x000f220008000800 */
[----:B---3--:R-:W-:-:S04]  /*3fd0*/  ULOP3.LUT UR4, UR4, 0x7, URZ, 0xc0, !UPT ;  /* 0x0000000704047892 */ /* 0x008fc8000f8ec0ff */
[----:B------:R-:W-:Y:S02]  /*3fe0*/  UIADD3 UR4, UPT, UPT, UR4, -0x1, URZ ;  /* 0xffffffff04047890 */ /* 0x000fe4000fffe0ff */
[----:B----4-:R-:W-:Y:S02]  /*3ff0*/  ULOP3.LUT UP1, UR5, UR5, 0x3, URZ, 0xc0, !UPT ;  /* 0x0000000305057892 */ /* 0x010fe4000f82c0ff */
[----:B------:R-:W-:-:S09]  /*4000*/  UISETP.GE.U32.AND UP0, UPT, UR4, 0x3, UPT ;  /* 0x000000030400788c */ /* 0x000fd2000bf06070 */
[----:B------:R-:W-:Y:S05]  /*4010*/  BRA.U !UP0, `(.L_x_2024) ;  /* 0x0000000108707547 */ /* 0x000fea000b800000 */
        /* <DEDUP_REMOVED lines=10> */
[-C--:B-1----:R-:W-:Y:S02]  /*40c0*/  @!P5 IMAD R33, R30, R98.reuse, R101 ;  /* 0x000000621e21d224 */ /* 0x082fe400078e0265 */
[----:B------:R-:W-:Y:S01]  /*40d0*/  @!P3 IMAD.WIDE.U32 R30, R31, 0x8, R124 ;  /* 0x000000081f1eb825 */ /* 0x000fe200078e007c */
[----:B------:R-:W0:Y:S03]  /*40e0*/  @!P1 LDG.E.64 R28, desc[UR6][R28.64] ;  /* 0x000000061c1c9981 */ /* 0x000e26000c1e1b00 */
[----:B------:R-:W-:Y:S02]  /*40f0*/  @!P6 IMAD R35, R32, R98, R101 ;  /* 0x000000622023e224 */ /* 0x000fe400078e0265 */
[--C-:B------:R-:W-:Y:S01]  /*4100*/  @!P5 IMAD.WIDE.U32 R32, R33, 0x8, R124.reuse ;  /* 0x000000082120d825 */ /* 0x100fe200078e007c */
        /* <DEDUP_REMOVED lines=13> */
.L_x_2024:
[----:B------:R-:W-:Y:S05]  /*41e0*/  BRA.U !UP1, `(.L_x_2019) ;  /* 0x0000000109707547 */ /* 0x000fea000b800000 */
[----:B------:R-:W3:Y:S01]  /*41f0*/  LDC R32, c[0x0][0x370] ;  /* 0x0000dc00ff207b82 */ /* 0x000ee20000000800 */
[----:B------:R-:W-:Y:S01]  /*4200*/  UISETP.NE.AND UP0, UPT, UR5, 0x1, UPT ;  /* 0x000000010500788c */ /* 0x000fe2000bf05270 */
[----:B---3--:R-:W-:-:S08]  /*4210*/  LOP3.LUT R32, R32, 0x1, RZ, 0xc0, !PT ;  /* 0x0000000120207812 */ /* 0x008fd000078ec0ff */
[----:B------:R-:W-:Y:S05]  /*4220*/  BRA.U !UP0, `(.L_x_2025) ;  /* 0x0000000108387547 */ /* 0x000fea000b800000 */
        /* <DEDUP_REMOVED lines=14> */
.L_x_2025:
        /* <DEDUP_REMOVED lines=9> */
.L_x_2026:
[----:B------:R-:W-:Y:S05]  /*43a0*/  BSYNC.RECONVERGENT B0 ;  /* 0x0000000000007941 */ /* 0x000fea0003800200 */
.L_x_2019:
[----:B------:R-:W4:Y:S01]  /*43b0*/  S2UR UR5, SR_CgaCtaId ;  /* 0x00000000000579c3 */ /* 0x000f220000008800 */
[----:B------:R-:W3:Y:S01]  /*43c0*/  LDCU UR8, c[0x0][0x414] ;  /* 0x00008280ff0877ac */ /* 0x000ee20008000800 */
[----:B------:R-:W-:Y:S01]  /*43d0*/  LOP3.LUT R37, R104, 0xffff, RZ, 0xc0, !PT ;  /* 0x0000ffff68257812 */ /* 0x000fe200078ec0ff */
[----:B------:R-:W-:-:S03]  /*43e0*/  UMOV UR4, 0x400 ;  /* 0x0000040000047882 */ /* 0x000fc60000000000 */
[----:B------:R-:W-:Y:S02]  /*43f0*/  IADD3 R37, PT, PT, R118, R37, RZ ;  /* 0x0000002576257210 */ /* 0x000fe40007ffe0ff */
[----:B--2---:R-:W2:Y:S08]  /*4400*/  @P0 LDC.64 R34, c[0x0][0x388] ;  /* 0x0000e200ff220b82 */ /* 0x004eb00000000a00 */
[----:B------:R-:W0:Y:S01]  /*4410*/  LDC.64 R30, c[0x0][0x3a0] ;  /* 0x0000e800ff1e7b82 */ /* 0x000e220000000a00 */
[----:B---3--:R-:W-:Y:S01]  /*4420*/  @P0 FMUL.FTZ R28, R46, UR8 ;  /* 0x000000082e1c0c20 */ /* 0x008fe20008410000 */
[----:B------:R-:W-:Y:S01]  /*4430*/  @P0 FMUL.FTZ R29, R47, UR8 ;  /* 0x000000082f1d0c20 */ /* 0x000fe20008410000 */
[----:B----4-:R-:W-:-:S05]  /*4440*/  ULEA UR4, UR5, UR4, 0x18 ;  /* 0x0000000405047291 */ /* 0x010fca000f8ec0ff */
[----:B-1----:R-:W1:Y:S01]  /*4450*/  LDC.64 R32, c[0x0][0x398] ;  /* 0x0000e600ff207b82 */ /* 0x002e620000000a00 */
[----:B------:R-:W3:Y:S01]  /*4460*/  LDCU UR5, c[0x0][0x404] ;  /* 0x00008080ff0577ac */ /* 0x000ee20008000800 */
[----:B--2---:R-:W-:Y:S02]  /*4470*/  @P0 IMAD.WIDE R34, R102, 0x8, R34 ;  /* 0x0000000866220825 */ /* 0x004fe400078e0222 */
[----:B------:R-:W-:Y:S04]  /*4480*/  @!P2 STS.64 [UR4+0x88], R46 ;  /* 0x0000882eff00a988 */ /* 0x000fe80008000a04 */
[----:B------:R2:W-:Y:S01]  /*4490*/  @P0 STG.E.64 desc[UR6][R34.64], R28 ;  /* 0x0000001c22000986 */ /* 0x0005e2000c101b06 */
[C---:B0-----:R-:W-:Y:S01]  /*44a0*/  IMAD.WIDE R30, R37.reuse, 0x4, R30 ;  /* 0x00000004251e7825 */ /* 0x041fe200078e021e */
[----:B------:R-:W-:Y:S03]  /*44b0*/  BAR.SYNC.DEFER_BLOCKING 0x0 ;  /* 0x0000000000007b1d */ /* 0x000fe60000010000 */
[----:B-1----:R-:W-:-:S03]  /*44c0*/  IMAD.WIDE R32, R37, 0x4, R32 ;  /* 0x0000000425207825 */ /* 0x002fc600078e0220 */
[----:B------:R-:W5:Y:S04]  /*44d0*/  LDG.E.64 R30, desc[UR6][R30.64] ;  /* 0x000000061e1e7981 */ /* 0x000f68000c1e1b00 */
[----:B--2---:R0:W5:Y:S04]  /*44e0*/  LDG.E.64 R28, desc[UR6][R32.64] ;  /* 0x00000006201c7981 */ /* 0x004168000c1e1b00 */
        /* <DEDUP_REMOVED lines=8> */
[----:B---3--:R-:W-:Y:S01]  /*4570*/  IMAD R38, R99, UR5, R117 ;  /* 0x0000000563267c24 */ /* 0x008fe2000f8e0275 */
[----:B------:R-:W-:Y:S04]  /*4580*/  BSSY.RECONVERGENT B0, `(.L_x_2027) ;  /* 0x0000745000007945 */ /* 0x000fe80003800200 */
[C---:B------:R-:W-:Y:S02]  /*4590*/  IADD3 R40, PT, PT, R38.reuse, 0x40, RZ ;  /* 0x0000004026287810 */ /* 0x040fe40007ffe0ff */
[----:B------:R-:W-:Y:S01]  /*45a0*/  IADD3 R41, PT, PT, R38, 0x140, RZ ;  /* 0x0000014026297810 */ /* 0x000fe20007ffe0ff */
[----:B0-----:R-:W-:Y:S01]  /*45b0*/  @P1 FADD.FTZ R34, R36, R39 ;  /* 0x0000002724221221 */ /* 0x001fe20000010000 */
[----:B------:R-:W-:-:S06]  /*45c0*/  HFMA2 R36, -RZ, RZ, 1.875, 0 ;  /* 0x3f800000ff247431 */ /* 0x000fcc00000001ff */
[----:B------:R0:W1:Y:S01]  /*45d0*/  @P1 MUFU.RSQ R36, R34 ;  /* 0x0000002200241308 */ /* 0x0000620000001400 */
[C---:B------:R-:W-:Y:S02]  /*45e0*/  IADD3 R39, PT, PT, R38.reuse, 0x170, RZ ;  /* 0x0000017026277810 */ /* 0x040fe40007ffe0ff */
[C---:B------:R-:W-:Y:S02]  /*45f0*/  IADD3 R42, PT, PT, R38.reuse, 0x30, RZ ;  /* 0x00000030262a7810 */ /* 0x040fe40007ffe0ff */
[----:B------:R-:W-:Y:S02]  /*4600*/  IADD3 R43, PT, PT, R38, 0x1d0, RZ ;  /* 0x000001d0262b7810 */ /* 0x000fe40007ffe0ff */
[----:B------:R-:W-:Y:S02]  /*4610*/  SHF.R.S32.HI R44, RZ, 0x1f, R39 ;  /* 0x0000001fff2c7819 */ /* 0x000fe40000011427 */
[----:B------:R-:W-:Y:S02]  /*4620*/  SHF.R.S32.HI R45, RZ, 0x1f, R40 ;  /* 0x0000001fff2d7819 */ /* 0x000fe40000011428 */
[----:B------:R-:W-:-:S02]  /*4630*/  SHF.R.S32.HI R46, RZ, 0x1f, R41 ;  /* 0x0000001fff2e7819 */ /* 0x000fc40000011429 */
[----:B------:R-:W-:Y:S02]  /*4640*/  SHF.R.S32.HI R47, RZ, 0x1f, R42 ;  /* 0x0000001fff2f7819 */ /* 0x000fe4000001142a */
[----:B------:R-:W-:Y:S01]  /*4650*/  SHF.R.S32.HI R118, RZ, 0x1f, R43 ;  /* 0x0000001fff767819 */ /* 0x000fe2000001142b */
[----:B0-----:R-:W-:Y:S06]  /*4660*/  BRA.U UP0, `(.L_x_2028) ;  /* 0x0000002d00f07547 */ /* 0x001fec000b800000 */
[----:B------:R-:W0:Y:S01]  /*4670*/  LDCU.64 UR4, c[0x0][0x3e8] ;  /* 0x00007d00ff0477ac */ /* 0x000e220008000a00 */
[----:B------:R-:W-:Y:S01]  /*4680*/  SHF.R.S32.HI R32, RZ, 0x1f, R38 ;  /* 0x0000001fff207819 */ /* 0x000fe20000011426 */
[----:B------:R-:W-:Y:S01]  /*4690*/  BSSY.RECONVERGENT B1, `(.L_x_2029) ;  /* 0x000001c000017945 */ /* 0x000fe20003800200 */
[----:B------:R-:W-:-:S04]  /*46a0*/  IADD3 R119, PT, PT, R38, 0x10, RZ ;  /* 0x0000001026777810 */ /* 0x000fc80007ffe0ff */
[----:B------:R-:W-:Y:S02]  /*46b0*/  SHF.R.S32.HI R124, RZ, 0x1f, R119 ;  /* 0x0000001fff7c7819 */ /* 0x000fe40000011477 */
[----:B0-----:R-:W-:Y:S02]  /*46c0*/  ISETP.GE.U32.AND P1, PT, R38, UR4, PT ;  /* 0x0000000426007c0c */ /* 0x001fe4000bf26070 */
[----:B------:R-:W-:Y:S02]  /*46d0*/  ISETP.GE.U32.AND P2, PT, R119, UR4, PT ;  /* 0x0000000477007c0c */ /* 0x000fe4000bf46070 */
[----:B------:R-:W-:Y:S02]  /*46e0*/  ISETP.GE.AND.EX P1, PT, R32, UR5, PT, P1 ;  /* 0x0000000520007c0c */ /* 0x000fe4000bf26310 */
[----:B------:R-:W-:Y:S02]  /*46f0*/  ISETP.GE.U32.AND P3, PT, R116, UR4, PT ;  /* 0x0000000474007c0c */ /* 0x000fe4000bf66070 */
[----:B------:R-:W-:-:S02]  /*4700*/  ISETP.GE.AND.EX P2, PT, R124, UR5, PT, P2 ;  /* 0x000000057c007c0c */ /* 0x000fc4000bf46320 */
[----:B------:R-:W-:-:S07]  /*4710*/  ISETP.GE.AND.EX P3, PT, R96, UR5, PT, P3 ;  /* 0x0000000560007c0c */ /* 0x000fce000bf66330 */
[----:B------:R-:W-:Y:S06]  /*4720*/  @P1 BRA `(.L_x_2030) ;  /* 0x0000000000481947 */ /* 0x000fec0003800000 */
[----:B------:R-:W0:Y:S01]  /*4730*/  LDCU.64 UR10, c[0x0][0x3e0] ;  /* 0x00007c00ff0a77ac */ /* 0x000e220008000a00 */
[----:B------:R-:W-:Y:S01]  /*4740*/  MOV R33, R123 ;  /* 0x0000007b00217202 */ /* 0x000fe20000000f00 */
[----:B------:R-:W-:Y:S01]  /*4750*/  FADD.FTZ R83, R83, -R37 ;  /* 0x8000002553537221 */ /* 0x000fe20000010000 */
[----:B------:R-:W2:Y:S01]  /*4760*/  LDCU.64 UR8, c[0x0][0x380] ;  /* 0x00007000ff0877ac */ /* 0x000ea20008000a00 */
[----:B0-----:R-:W-:Y:S01]  /*4770*/  IMAD R35, R32, UR10, RZ ;  /* 0x0000000a20237c24 */ /* 0x001fe2000f8e02ff */
[----:B------:R-:W-:-:S03]  /*4780*/  MOV R32, R120 ;  /* 0x0000007800207202 */ /* 0x000fc60000000f00 */
[C---:B------:R-:W-:Y:S02]  /*4790*/  IMAD R35, R38.reuse, UR11, R35 ;  /* 0x0000000b26237c24 */ /* 0x040fe4000f8e0223 */
[----:B------:R-:W-:-:S05]  /*47a0*/  IMAD.WIDE.U32 R32, R38, UR10, R32 ;  /* 0x0000000a26207c25 */ /* 0x000fca000f8e0020 */
[----:B------:R-:W-:Y:S01]  /*47b0*/  IADD3 R35, PT, PT, R33, R35, RZ ;  /* 0x0000002321237210 */ /* 0x000fe20007ffe0ff */
[----:B------:R-:W-:Y:S01]  /*47c0*/  FADD.FTZ R33, R84, -R37 ;  /* 0x8000002554217221 */ /* 0x000fe20000010000 */
[----:B--2---:R-:W-:-:S03]  /*47d0*/  LEA R34, P1, R32, UR8, 0x1 ;  /* 0x0000000820227c11 */ /* 0x004fc6000f8208ff */
[-C--:B-1----:R-:W-:Y:S01]  /*47e0*/  FMUL.FTZ R33, R33, R36.reuse ;  /* 0x0000002421217220 */ /* 0x082fe20000410000 */
[----:B------:R-:W-:Y:S01]  /*47f0*/  LEA.HI.X R35, R32, UR9, R35, 0x1, P1 ;  /* 0x0000000920237c11 */ /* 0x000fe200088f0c23 */
[----:B------:R-:W-:Y:S02]  /*4800*/  FMUL.FTZ R32, R83, R36 ;  /* 0x0000002453207220 */ /* 0x000fe40000410000 */
[----:B-----5:R-:W-:Y:S02]  /*4810*/  FFMA.FTZ R33, R28, R33, R30 ;  /* 0x000000211c217223 */ /* 0x020fe4000001001e */
[----:B------:R-:W-:-:S05]  /*4820*/  FFMA.FTZ R32, R29, R32, R31 ;  /* 0x000000201d207223 */ /* 0x000fca000001001f */
[----:B------:R-:W-:-:S05]  /*4830*/  F2FP.BF16.F32.PACK_AB R33, R32, R33 ;  /* 0x000000212021723e */ /* 0x000fca00000010ff */
[----:B------:R0:W-:Y:S02]  /*4840*/  STG.E desc[UR6][R34.64], R33 ;  /* 0x0000002122007986 */ /* 0x0001e4000c101906 */
.L_x_2030:
[----:B------:R-:W-:Y:S05]  /*4850*/  BSYNC.RECONVERGENT B1 ;  /* 0x0000000000017941 */ /* 0x000fea0003800200 */
.L_x_2029:
[----:B------:R-:W-:Y:S04]  /*4860*/  BSSY.RECONVERGENT B1, `(.L_x_2031) ;  /* 0x0000014000017945 */ /* 0x000fe80003800200 */
[----:B------:R-:W-:Y:S05]  /*4870*/  @P2 BRA `(.L_x_2032) ;  /* 0x0000000000482947 */ /* 0x000fea0003800000 */
[----:B------:R-:W2:Y:S01]  /*4880*/  LDCU.64 UR8, c[0x0][0x3e0] ;  /* 0x00007c00ff0877ac */ /* 0x000ea20008000a00 */
[----:B------:R-:W-:Y:S01]  /*4890*/  MOV R32, R120 ;  /* 0x0000007800207202 */ /* 0x000fe20000000f00 */
[----:B------:R-:W-:Y:S01]  /*48a0*/  FADD.FTZ R81, R81, -R37 ;  /* 0x8000002551517221 */ /* 0x000fe20000010000 */
[----:B0-----:R-:W-:Y:S01]  /*48b0*/  MOV R33, R123 ;  /* 0x0000007b00217202 */ /* 0x001fe20000000f00 */
[----:B------:R-:W0:Y:S01]  /*48c0*/  LDCU.64 UR10, c[0x0][0x380] ;  /* 0x00007000ff0a77ac */ /* 0x000e220008000a00 */
[----:B--2---:R-:W-:Y:S02]  /*48d0*/  IMAD R124, R124, UR8, RZ ;  /* 0x000000087c7c7c24 */ /* 0x004fe4000f8e02ff */
[----:B------:R-:W-:-:S04]  /*48e0*/  IMAD.WIDE.U32 R32, R119, UR8, R32 ;  /* 0x0000000877207c25 */ /* 0x000fc8000f8e0020 */
[----:B------:R-:W-:Y:S01]  /*48f0*/  IMAD R35, R119, UR9, R124 ;  /* 0x0000000977237c24 */ /* 0x000fe2000f8e027c */
[----:B0-----:R-:W-:-:S04]  /*4900*/  LEA R34, P1, R32, UR10, 0x1 ;  /* 0x0000000a20227c11 */ /* 0x001fc8000f8208ff */
[----:B------:R-:W-:Y:S01]  /*4910*/  IADD3 R35, PT, PT, R33, R35, RZ ;  /* 0x0000002321237210 */ /* 0x000fe20007ffe0ff */
[----:B------:R-:W-:-:S03]  /*4920*/  FADD.FTZ R33, R82, -R37 ;  /* 0x8000002552217221 */ /* 0x000fc60000010000 */
[----:B------:R-:W-:Y:S01]  /*4930*/  LEA.HI.X R35, R32, UR11, R35, 0x1, P1 ;  /* 0x0000000b20237c11 */ /* 0x000fe200088f0c23 */
[-C--:B-1----:R-:W-:Y:S01]  /*4940*/  FMUL.FTZ R33, R33, R36.reuse ;  /* 0x0000002421217220 */ /* 0x082fe20000410000 */
[----:B------:R-:W-:-:S03]  /*4950*/  FMUL.FTZ R32, R81, R36 ;  /* 0x0000002451207220 */ /* 0x000fc60000410000 */
[----:B-----5:R-:W-:Y:S01]  /*4960*/  FFMA.FTZ R33, R28, R33, R30 ;  /* 0x000000211c217223 */ /* 0x020fe2000001001e */
[----:B------:R-:W-:-:S05]  /*4970*/  FFMA.FTZ R32, R29, R32, R31 ;  /* 0x000000201d207223 */ /* 0x000fca000001001f */
[----:B------:R-:W-:-:S05]  /*4980*/  F2FP.BF16.F32.PACK_AB R33, R32, R33 ;  /* 0x000000212021723e */ /* 0x000fca00000010ff */
[----:B------:R2:W-:Y:S02]  /*4990*/  STG.E desc[UR6][R34.64], R33 ;  /* 0x0000002122007986 */ /* 0x0005e4000c101906 */
.L_x_2032:
[----:B------:R-:W-:Y:S05]  /*49a0*/  BSYNC.RECONVERGENT B1 ;  /* 0x0000000000017941 */ /* 0x000fea0003800200 */
.L_x_2031:
[----:B------:R-:W-:Y:S01]  /*49b0*/  BSSY.RECONVERGENT B1, `(.L_x_2033) ;  /* 0x0000015000017945 */ /* 0x000fe20003800200 */
[----:B------:R-:W-:-:S03]  /*49c0*/  IADD3 R81, PT, PT, R38, 0x50, RZ ;  /* 0x0000005026517810 */ /* 0x000fc60007ffe0ff */
[----:B------:R-:W-:Y:S05]  /*49d0*/  @P3 BRA `(.L_x_2034) ;  /* 0x0000000000483947 */ /* 0x000fea0003800000 */
[----:B------:R-:W3:Y:S01]  /*49e0*/  LDCU.64 UR8, c[0x0][0x3e0] ;  /* 0x00007c00ff0877ac */ /* 0x000ee20008000a00 */
[----:B------:R-:W-:Y:S01]  /*49f0*/  MOV R32, R120 ;  /* 0x0000007800207202 */ /* 0x000fe20000000f00 */
[----:B------:R-:W-:Y:S01]  /*4a00*/  FADD.FTZ R83, R2, -R37 ;  /* 0x8000002502537221 */ /* 0x000fe20000010000 */
[----:B0-2---:R-:W-:Y:S01]  /*4a10*/  MOV R33, R123 ;  /* 0x0000007b00217202 */ /* 0x005fe20000000f00 */
[----:B------:R-:W0:Y:S01]  /*4a20*/  LDCU.64 UR10, c[0x0][0x380] ;  /* 0x00007000ff0a77ac */ /* 0x000e220008000a00 */
[----:B---3--:R-:W-:Y:S02]  /*4a30*/  IMAD R35, R96, UR8, RZ ;  /* 0x0000000860237c24 */ /* 0x008fe4000f8e02ff */
[----:B------:R-:W-:-:S04]  /*4a40*/  IMAD.WIDE.U32 R32, R116, UR8, R32 ;  /* 0x0000000874207c25 */ /* 0x000fc8000f8e0020 */
[----:B------:R-:W-:Y:S01]  /*4a50*/  IMAD R35, R116, UR9, R35 ;  /* 0x0000000974237c24 */ /* 0x000fe2000f8e0223 */
[----:B0-----:R-:W-:-:S04]  /*4a60*/  LEA R34, P1, R32, UR10, 0x1 ;  /* 0x0000000a20227c11 */ /* 0x001fc8000f8208ff */
[----:B------:R-:W-:Y:S01]  /*4a70*/  IADD3 R35, PT, PT, R33, R35, RZ ;  /* 0x0000002321237210 */ /* 0x000fe20007ffe0ff */
[----:B------:R-:W-:Y:S01]  /*4a80*/  FADD.FTZ R33, R0, -R37 ;  /* 0x8000002500217221 */ /* 0x000fe20000010000 */
[-C--:B-1----:R-:W-:Y:S02]  /*4a90*/  FMUL.FTZ R0, R83, R36.reuse ;  /* 0x0000002453007220 */ /* 0x082fe40000410000 */
[----:B------:R-:W-:Y:S01]  /*4aa0*/  LEA.HI.X R35, R32, UR11, R35, 0x1, P1 ;  /* 0x0000000b20237c11 */ /* 0x000fe200088f0c23 */
[----:B------:R-:W-:Y:S01]  /*4ab0*/  FMUL.FTZ R33, R33, R36 ;  /* 0x0000002421217220 */ /* 0x000fe20000410000 */
[----:B-----5:R-:W-:-:S03]  /*4ac0*/  FFMA.FTZ R0, R29, R0, R31 ;  /* 0x000000001d007223 */ /* 0x020fc6000001001f */
[----:B------:R-:W-:-:S05]  /*4ad0*/  FFMA.FTZ R33, R28, R33, R30 ;  /* 0x000000211c217223 */ /* 0x000fca000001001e */
[----:B------:R-:W-:-:S05]  /*4ae0*/  F2FP.BF16.F32.PACK_AB R33, R0, R33 ;  /* 0x000000210021723e */ /* 0x000fca00000010ff */
[----:B------:R3:W-:Y:S02]  /*4af0*/  STG.E desc[UR6][R34.64], R33 ;  /* 0x0000002122007986 */ /* 0x0007e4000c101906 */
.L_x_2034:
[----:B------:R-:W-:Y:S05]  /*4b00*/  BSYNC.RECONVERGENT B1 ;  /* 0x0000000000017941 */ /* 0x000fea0003800200 */
.L_x_2033:
[----:B------:R-:W-:Y:S01]  /*4b10*/  ISETP.GE.U32.AND P5, PT, R42, UR4, PT ;  /* 0x000000042a007c0c */ /* 0x000fe2000bfa6070 */
[----:B------:R-:W-:Y:S01]  /*4b20*/  BSSY.RECONVERGENT B1, `(.L_x_2035) ;  /* 0x0000022000017945 */ /* 0x000fe20003800200 */
[----:B------:R-:W-:Y:S02]  /*4b30*/  IADD3 R0, PT, PT, R38, 0x60, RZ ;  /* 0x0000006026007810 */ /* 0x000fe40007ffe0ff */
[----:B------:R-:W-:Y:S02]  /*4b40*/  ISETP.GE.AND.EX P5, PT, R47, UR5, PT, P5 ;  /* 0x000000052f007c0c */ /* 0x000fe4000bfa6350 */
[----:B------:R-:W-:Y:S02]  /*4b50*/  ISETP.GE.U32.AND P2, PT, R40, UR4, PT ;  /* 0x0000000428007c0c */ /* 0x000fe4000bf46070 */
[----:B------:R-:W-:Y:S02]  /*4b60*/  ISETP.GE.U32.AND P1, PT, R81, UR4, PT ;  /* 0x0000000451007c0c */ /* 0x000fe4000bf26070 */
[----:B------:R-:W-:-:S02]  /*4b70*/  ISETP.GE.U32.AND P6, PT, R0, UR4, PT ;  /* 0x0000000400007c0c */ /* 0x000fc4000bfc6070 */
[----:B------:R-:W-:Y:S02]  /*4b80*/  ISETP.GE.U32.AND P3, PT, R115, UR4, PT ;  /* 0x0000000473007c0c */ /* 0x000fe4000bf66070 */
[----:B------:R-:W-:Y:S02]  /*4b90*/  ISETP.GE.U32.AND P4, PT, R114, UR4, PT ;  /* 0x0000000472007c0c */ /* 0x000fe4000bf86070 */
[----:B------:R-:W-:Y:S02]  /*4ba0*/  SHF.R.S32.HI R82, RZ, 0x1f, R81 ;  /* 0x0000001fff527819 */ /* 0x000fe40000011451 */
[----:B------:R-:W-:Y:S02]  /*4bb0*/  SHF.R.S32.HI R83, RZ, 0x1f, R0 ;  /* 0x0000001fff537819 */ /* 0x000fe40000011400 */
[----:B------:R-:W-:Y:S02]  /*4bc0*/  ISETP.GE.AND.EX P2, PT, R45, UR5, PT, P2 ;  /* 0x000000052d007c0c */ /* 0x000fe4000bf46320 */
[----:B------:R-:W-:-:S02]  /*4bd0*/  ISETP.GE.AND.EX P1, PT, R82, UR5, PT, P1 ;  /* 0x0000000552007c0c */ /* 0x000fc4000bf26310 */
[----:B------:R-:W-:Y:S02]  /*4be0*/  ISETP.GE.AND.EX P6, PT, R83, UR5, PT, P6 ;  /* 0x0000000553007c0c */ /* 0x000fe4000bfc6360 */
[----:B------:R-:W-:Y:S02]  /*4bf0*/  ISETP.GE.AND.EX P3, PT, R95, UR5, PT, P3 ;  /* 0x000000055f007c0c */ /* 0x000fe4000bf66330 */
[----:B------:R-:W-:Y:S01]  /*4c00*/  ISETP.GE.AND.EX P4, PT, R94, UR5, PT, P4 ;  /* 0x000000055e007c0c */ /* 0x000fe2000bf86340 */
[----:B------:R-:W-:-:S12]  /*4c10*/  @P5 BRA `(.L_x_2036) ;  /* 0x0000000000485947 */ /* 0x000fd80003800000 */
[----:B------:R-:W4:Y:S01]  /*4c20*/  LDCU.64 UR8, c[0x0][0x3e0] ;  /* 0x00007c00ff0877ac */ /* 0x000f220008000a00 */
[----:B------:R-:W-:Y:S01]  /*4c30*/  MOV R32, R120 ;  /* 0x0000007800207202 */ /* 0x000fe20000000f00 */
[----:B------:R-:W-:Y:S01]  /*4c40*/  FADD.FTZ R3, R3, -R37 ;  /* 0x8000002503037221 */ /* 0x000fe20000010000 */
[----:B0-23--:R-:W-:Y:S01]  /*4c50*/  MOV R33, R123 ;  /* 0x0000007b00217202 */ /* 0x00dfe20000000f00 */
[----:B------:R-:W0:Y:S02]  /*4c60*/  LDCU.64 UR10, c[0x0][0x380] ;  /* 0x00007000ff0a77ac */ /* 0x000e240008000a00 */
[----:B-1----:R-:W-:-:S04]  /*4c70*/  FMUL.FTZ R2, R3, R36 ;  /* 0x0000002403027220 */ /* 0x002fc80000410000 */
[----:B-----5:R-:W-:Y:S01]  /*4c80*/  FFMA.FTZ R2, R29, R2, R31 ;  /* 0x000000021d027223 */ /* 0x020fe2000001001f */
[----:B----4-:R-:W-:Y:S02]  /*4c90*/  IMAD R47, R47, UR8, RZ ;  /* 0x000000082f2f7c24 */ /* 0x010fe4000f8e02ff */
[----:B------:R-:W-:-:S04]  /*4ca0*/  IMAD.WIDE.U32 R32, R42, UR8, R32 ;  /* 0x000000082a207c25 */ /* 0x000fc8000f8e0020 */
[----:B------:R-:W-:Y:S01]  /*4cb0*/  IMAD R47, R42, UR9, R47 ;  /* 0x000000092a2f7c24 */ /* 0x000fe2000f8e022f */
[----:B0-----:R-:W-:-:S04]  /*4cc0*/  LEA R34, P5, R32, UR10, 0x1 ;  /* 0x0000000a20227c11 */ /* 0x001fc8000f8a08ff */
[----:B------:R-:W-:Y:S01]  /*4cd0*/  IADD3 R47, PT, PT, R33, R47, RZ ;  /* 0x0000002f212f7210 */ /* 0x000fe20007ffe0ff */
[----:B------:R-:W-:-:S03]  /*4ce0*/  FADD.FTZ R33, R4, -R37 ;  /* 0x8000002504217221 */ /* 0x000fc60000010000 */
[----:B------:R-:W-:Y:S01]  /*4cf0*/  LEA.HI.X R35, R32, UR11, R47, 0x1, P5 ;  /* 0x0000000b20237c11 */ /* 0x000fe2000a8f0c2f */
[----:B------:R-:W-:-:S04]  /*4d00*/  FMUL.FTZ R33, R33, R36 ;  /* 0x0000002421217220 */ /* 0x000fc80000410000 */
[----:B------:R-:W-:-:S05]  /*4d10*/  FFMA.FTZ R3, R28, R33, R30 ;  /* 0x000000211c037223 */ /* 0x000fca000001001e */
[----:B------:R-:W-:-:S05]  /*4d20*/  F2FP.BF16.F32.PACK_AB R3, R2, R3 ;  /* 0x000000030203723e */ /* 0x000fca00000010ff */
[----:B------:R4:W-:Y:S02]  /*4d30*/  STG.E desc[UR6][R34.64], R3 ;  /* 0x0000000322007986 */ /* 0x0009e4000c101906 */
.L_x_2036:
[----:B------:R-:W-:Y:S05]  /*4d40*/  BSYNC.RECONVERGENT B1 ;  /* 0x0000000000017941 */ /* 0x000fea0003800200 */
.L_x_2035:
[----:B------:R-:W-:Y:S01]  /*4d50*/  BSSY.RECONVERGENT B1, `(.L_x_2037) ;  /* 0x0000016000017945 */ /* 0x000fe20003800200 */
[C---:B------:R-:W-:Y:S02]  /*4d60*/  IADD3 R32, PT, PT, R38.reuse, 0x90, RZ ;  /* 0x0000009026207810 */ /* 0x040fe40007ffe0ff */
[----:B0-23--:R-:W-:Y:S01]  /*4d70*/  IADD3 R33, PT, PT, R38, 0xa0, RZ ;  /* 0x000000a026217810 */ /* 0x00dfe20007ffe0ff */
[----:B------:R-:W-:Y:S06]  /*4d80*/  @P2 BRA `(.L_x_2038) ;  /* 0x0000000000482947 */ /* 0x000fec0003800000 */
[----:B------:R-:W0:Y:S01]  /*4d90*/  LDCU.64 UR8, c[0x0][0x3e0] ;  /* 0x00007c00ff0877ac */ /* 0x000e220008000a00 */
[----:B------:R-:W-:Y:S01]  /*4da0*/  MOV R2, R120 ;  /* 0x0000007800027202 */ /* 0x000fe20000000f00 */
[--C-:B----4-:R-:W-:Y:S01]  /*4db0*/  FADD.FTZ R35, R6, -R37.reuse ;  /* 0x8000002506237221 */ /* 0x110fe20000010000 */
        /* <DEDUP_REMOVED lines=15> */
.L_x_2038:
[----:B------:R-:W-:Y:S05]  /*4eb0*/  BSYNC.RECONVERGENT B1 ;  /* 0x0000000000017941 */ /* 0x000fea0003800200 */
.L_x_2037:
[----:B------:R-:W-:Y:S04]  /*4ec0*/  BSSY.RECONVERGENT B1, `(.L_x_2039) ;  /* 0x0000014000017945 */ /* 0x000fe80003800200 */
[----:B------:R-:W-:Y:S05]  /*4ed0*/  @P1 BRA `(.L_x_2040) ;  /* 0x0000000000481947 */ /* 0x000fea0003800000 */
[----:B------:R-:W2:Y:S01]  /*4ee0*/  LDCU.64 UR8, c[0x0][0x3e0] ;  /* 0x00007c00ff0877ac */ /* 0x000ea20008000a00 */
[----:B------:R-:W-:Y:S01]  /*4ef0*/  MOV R2, R120 ;  /* 0x0000007800027202 */ /* 0x000fe20000000f00 */
[--C-:B0-----:R-:W-:Y:S01]  /*4f00*/  FADD.FTZ R5, R8, -R37.reuse ;  /* 0x8000002508057221 */ /* 0x101fe20000010000 */
[----:B----4-:R-:W-:Y:S01]  /*4f10*/  MOV R3, R123 ;  /* 0x0000007b00037202 */ /* 0x010fe20000000f00 */
[----:B------:R-:W0:Y:S01]  /*4f20*/  LDCU.64 UR10, c[0x0][0x380] ;  /* 0x00007000ff0a77ac */ /* 0x000e220008000a00 */
[----:B------:R-:W-:Y:S01]  /*4f30*/  FADD.FTZ R7, R7, -R37 ;  /* 0x8000002507077221 */ /* 0x000fe20000010000 */
[----:B-1----:R-:W-:-:S03]  /*4f40*/  FMUL.FTZ R5, R5, R36 ;  /* 0x0000002405057220 */ /* 0x002fc60000410000 */
[----:B------:R-:W-:Y:S01]  /*4f50*/  FMUL.FTZ R4, R7, R36 ;  /* 0x0000002407047220 */ /* 0x000fe20000410000 */
[----:B-----5:R-:W-:-:S03]  /*4f60*/  FFMA.FTZ R6, R28, R5, R30 ;  /* 0x000000051c067223 */ /* 0x020fc6000001001e */
[----:B------:R-:W-:Y:S01]  /*4f70*/  FFMA.FTZ R7, R29, R4, R31 ;  /* 0x000000041d077223 */ /* 0x000fe2000001001f */
        /* <DEDUP_REMOVED lines=8> */
.L_x_2040:
[----:B------:R-:W-:Y:S05]  /*5000*/  BSYNC.RECONVERGENT B1 ;  /* 0x0000000000017941 */ /* 0x000fea0003800200 */
.L_x_2039:
[----:B------:R-:W-:Y:S04]  /*5010*/  BSSY.RECONVERGENT B1, `(.L_x_2041) ;  /* 0x0000014000017945 */ /* 0x000fe80003800200 */
[----:B------:R-:W-:Y:S05]  /*5020*/  @P6 BRA `(.L_x_2042) ;  /* 0x0000000000486947 */ /* 0x000fea0003800000 */
[----:B------:R-:W3:Y:S01]  /*5030*/  LDCU.64 UR8, c[0x0][0x3e0] ;  /* 0x00007c00ff0877ac */ /* 0x000ee20008000a00 */
[----:B------:R-:W-:Y:S01]  /*5040*/  MOV R2, R120 ;  /* 0x0000007800027202 */ /* 0x000fe20000000f00 */
[--C-:B------:R-:W-:Y:S01]  /*5050*/  FADD.FTZ R9, R9, -R37.reuse ;  /* 0x8000002509097221 */ /* 0x100fe20000010000 */
[----:B0-2-4-:R-:W-:Y:S01]  /*5060*/  MOV R3, R123 ;  /* 0x0000007b00037202 */ /* 0x015fe20000000f00 */
[----:B------:R-:W0:Y:S01]  /*5070*/  LDCU.64 UR10, c[0x0][0x380] ;  /* 0x00007000ff0a77ac */ /* 0x000e220008000a00 */
[----:B------:R-:W-:Y:S01]  /*5080*/  FADD.FTZ R5, R10, -R37 ;  /* 0x800000250a057221 */ /* 0x000fe20000010000 */
[----:B-1----:R-:W-:-:S03]  /*5090*/  FMUL.FTZ R9, R9, R36 ;  /* 0x0000002409097220 */ /* 0x002fc60000410000 */
[----:B------:R-:W-:Y:S01]  /*50a0*/  FMUL.FTZ R4, R5, R36 ;  /* 0x0000002405047220 */ /* 0x000fe20000410000 */
[----:B-----5:R-:W-:Y:S01]  /*50b0*/  FFMA.FTZ R9, R28, R9, R30 ;  /* 0x000000091c097223 */ /* 0x020fe2000001001e */
[----:B---3--:R-:W-:Y:S02]  /*50c0*/  IMAD R83, R83, UR8, RZ ;  /* 0x0000000853537c24 */ /* 0x008fe4000f8e02ff */
[----:B------:R-:W-:-:S04]  /*50d0*/  IMAD.WIDE.U32 R2, R0, UR8, R2 ;  /* 0x0000000800027c25 */ /* 0x000fc8000f8e0002 */
[----:B------:R-:W-:Y:S02]  /*50e0*/  IMAD R83, R0, UR9, R83 ;  /* 0x0000000900537c24 */ /* 0x000fe4000f8e0253 */
[----:B------:R-:W-:Y:S01]  /*50f0*/  FFMA.FTZ R0, R29, R4, R31 ;  /* 0x000000041d007223 */ /* 0x000fe2000001001f */
[----:B0-----:R-:W-:Y:S02]  /*5100*/  LEA R4, P1, R2, UR10, 0x1 ;  /* 0x0000000a02047c11 */ /* 0x001fe4000f8208ff */
[----:B------:R-:W-:Y:S02]  /*5110*/  IADD3 R83, PT, PT, R3, R83, RZ ;  /* 0x0000005303537210 */ /* 0x000fe40007ffe0ff */
[----:B------:R-:W-:Y:S02]  /*5120*/  F2FP.BF16.F32.PACK_AB R3, R0, R9 ;  /* 0x000000090003723e */ /* 0x000fe400000010ff */
[----:B------:R-:W-:-:S05]  /*5130*/  LEA.HI.X R5, R2, UR11, R83, 0x1, P1 ;  /* 0x0000000b02057c11 */ /* 0x000fca00088f0c53 */
[----:B------:R3:W-:Y:S02]  /*5140*/  STG.E desc[UR6][R4.64], R3 ;  /* 0x0000000304007986 */ /* 0x0007e4000c101906 */
.L_x_2042:
[----:B------:R-:W-:Y:S05]  /*5150*/  BSYNC.RECONVERGENT B1 ;  /* 0x0000000000017941 */ /* 0x000fea0003800200 */
.L_x_2041:
[----:B------:R-:W-:Y:S04]  /*5160*/  BSSY.RECONVERGENT B1, `(.L_x_2043) ;  /* 0x0000014000017945 */ /* 0x000fe80003800200 */
[----:B------:R-:W-:Y:S05]  /*5170*/  @P3 BRA `(.L_x_2044) ;  /* 0x0000000000483947 */ /* 0x000fea0003800000 */
[----:B------:R-:W1:Y:S01]  /*5180*/  LDCU.64 UR8, c[0x0][0x3e0] ;  /* 0x00007c00ff0877ac */ /* 0x000e620008000a00 */
[----:B------:R-:W-:Y:S01]  /*5190*/  MOV R2, R120 ;  /* 0x0000007800027202 */ /* 0x000fe20000000f00 */
[--C-:B0-23--:R-:W-:Y:S01]  /*51a0*/  FADD.FTZ R5, R12, -R37.reuse ;  /* 0x800000250c057221 */ /* 0x10dfe20000010000 */
[----:B----4-:R-:W-:Y:S01]  /*51b0*/  MOV R3, R123 ;  /* 0x0000007b00037202 */ /* 0x010fe20000000f00 */
        /* <DEDUP_REMOVED lines=14> */
.L_x_2044:
[----:B------:R-:W-:Y:S05]  /*52a0*/  BSYNC.RECONVERGENT B1 ;  /* 0x0000000000017941 */ /* 0x000fea0003800200 */
.L_x_2043:
        /* <DEDUP_REMOVED lines=20> */
.L_x_2046:
[----:B------:R-:W-:Y:S05]  /*53f0*/  BSYNC.RECONVERGENT B1 ;  /* 0x0000000000017941 */ /* 0x000fea0003800200 */
.L_x_2045:
[----:B------:R-:W-:Y:S01]  /*5400*/  ISETP.GE.U32.AND P4, PT, R32, UR4, PT ;  /* 0x0000000420007c0c */ /* 0x000fe2000bf86070 */
[----:B------:R-:W-:Y:S01]  /*5410*/  BSSY.RECONVERGENT B1, `(.L_x_2047) ;  /* 0x0000028000017945 */ /* 0x000fe20003800200 */
[----:B0-23--:R-:W-:Y:S02]  /*5420*/  SHF.R.S32.HI R4, RZ, 0x1f, R32 ;  /* 0x0000001fff047819 */ /* 0x00dfe40000011420 */
[----:B------:R-:W-:Y:S02]  /*5430*/  IADD3 R11, PT, PT, R38, 0xb0, RZ ;  /* 0x000000b0260b7810 */ /* 0x000fe40007ffe0ff */
[----:B------:R-:W-:Y:S02]  /*5440*/  ISETP.GE.AND.EX P4, PT, R4, UR5, PT, P4 ;  /* 0x0000000504007c0c */ /* 0x000fe4000bf86340 */
[C---:B------:R-:W-:Y:S02]  /*5450*/  IADD3 R9, PT, PT, R38.reuse, 0xc0, RZ ;  /* 0x000000c026097810 */ /* 0x040fe40007ffe0ff */
[----:B------:R-:W-:-:S02]  /*5460*/  IADD3 R0, PT, PT, R38, 0xd0, RZ ;  /* 0x000000d026007810 */ /* 0x000fc40007ffe0ff */
[----:B------:R-:W-:Y:S02]  /*5470*/  IADD3 R6, PT, PT, R38, 0xe0, RZ ;  /* 0x000000e026067810 */ /* 0x000fe40007ffe0ff */
[----:B------:R-:W-:Y:S02]  /*5480*/  ISETP.GE.U32.AND P1, PT, R33, UR4, PT ;  /* 0x0000000421007c0c */ /* 0x000fe4000bf26070 */
[----:B------:R-:W-:Y:S02]  /*5490*/  ISETP.GE.U32.AND P6, PT, R11, UR4, PT ;  /* 0x000000040b007c0c */ /* 0x000fe4000bfc6070 */
[----:B------:R-:W-:Y:S02]  /*54a0*/  ISETP.GE.U32.AND P2, PT, R9, UR4, PT ;  /* 0x0000000409007c0c */ /* 0x000fe4000bf46070 */
[----:B------:R-:W-:Y:S02]  /*54b0*/  ISETP.GE.U32.AND P3, PT, R0, UR4, PT ;  /* 0x0000000400007c0c */ /* 0x000fe4000bf66070 */
[----:B------:R-:W-:-:S02]  /*54c0*/  SHF.R.S32.HI R13, RZ, 0x1f, R33 ;  /* 0x0000001fff0d7819 */ /* 0x000fc40000011421 */
[----:B------:R-:W-:Y:S02]  /*54d0*/  SHF.R.S32.HI R12, RZ, 0x1f, R11 ;  /* 0x0000001fff0c7819 */ /* 0x000fe4000001140b */
[----:B------:R-:W-:Y:S02]  /*54e0*/  SHF.R.S32.HI R10, RZ, 0x1f, R9 ;  /* 0x0000001fff0a7819 */ /* 0x000fe40000011409 */
[----:B------:R-:W-:Y:S02]  /*54f0*/  SHF.R.S32.HI R7, RZ, 0x1f, R0 ;  /* 0x0000001fff077819 */ /* 0x000fe40000011400 */
[----:B------:R-:W-:Y:S02]  /*5500*/  ISETP.GE.U32.AND P5, PT, R6, UR4, PT ;  /* 0x0000000406007c0c */ /* 0x000fe4000bfa6070 */
[----:B------:R-:W-:Y:S02]  /*5510*/  ISETP.GE.AND.EX P1, PT, R13, UR5, PT, P1 ;  /* 0x000000050d007c0c */ /* 0x000fe4000bf26310 */
[----:B------:R-:W-:-:S02]  /*5520*/  ISETP.GE.AND.EX P6, PT, R12, UR5, PT, P6 ;  /* 0x000000050c007c0c */ /* 0x000fc4000bfc6360 */
[----:B------:R-:W-:Y:S02]  /*5530*/  ISETP.GE.AND.EX P2, PT, R10, UR5, PT, P2 ;  /* 0x000000050a007c0c */ /* 0x000fe4000bf46320 */
[----:B------:R-:W-:Y:S02]  /*5540*/  ISETP.GE.AND.EX P3, PT, R7, UR5, PT, P3 ;  /* 0x0000000507007c0c */ /* 0x000fe4000bf66330 */
[----:B------:R-:W-:Y:S01]  /*5550*/  IADD3 R8, PT, PT, R38, 0x110, RZ ;  /* 0x0000011026087810 */ /* 0x000fe20007ffe0ff */
[----:B------:R-:W-:Y:S10]  /*5560*/  @P4 BRA `(.L_x_2048) ;  /* 0x0000000000484947 */ /* 0x000ff40003800000 */
[----:B------:R-:W0:Y:S01]  /*5570*/  LDCU.64 UR8, c[0x0][0x3e0] ;  /* 0x00007c00ff0877ac */ /* 0x000e220008000a00 */
[----:B------:R-:W-:Y:S01]  /*5580*/  MOV R2, R120 ;  /* 0x0000007800027202 */ /* 0x000fe20000000f00 */
[--C-:B------:R-:W-:Y:S01]  /*5590*/  FADD.FTZ R5, R16, -R37.reuse ;  /* 0x8000002510057221 */ /* 0x100fe20000010000 */
[----:B----4-:R-:W-:Y:S01]  /*55a0*/  MOV R3, R123 ;  /* 0x0000007b00037202 */ /* 0x010fe20000000f00 */
[----:B------:R-:W2:Y:S01]  /*55b0*/  LDCU.64 UR10, c[0x0][0x380] ;  /* 0x00007000ff0a77ac */ /* 0x000ea20008000a00 */
[----:B------:R-:W-:Y:S01]  /*55c0*/  FADD.FTZ R15, R15, -R37 ;  /* 0x800000250f0f7221 */ /* 0x000fe20000010000 */
[----:B-1----:R-:W-:-:S04]  /*55d0*/  FMUL.FTZ R5, R5, R36 ;  /* 0x0000002405057220 */ /* 0x002fc80000410000 */
[----:B-----5:R-:W-:Y:S01]  /*55e0*/  FFMA.FTZ R14, R28, R5, R30 ;  /* 0x000000051c0e7223 */ /* 0x020fe2000001001e */
[----:B0-----:R-:W-:Y:S02]  /*55f0*/  IMAD R35, R4, UR8, RZ ;  /* 0x0000000804237c24 */ /* 0x001fe4000f8e02ff */
[----:B------:R-:W-:Y:S01]  /*5600*/  FMUL.FTZ R4, R15, R36 ;  /* 0x000000240f047220 */ /* 0x000fe20000410000 */
[----:B------:R-:W-:-:S04]  /*5610*/  IMAD.WIDE.U32 R2, R32, UR8, R2 ;  /* 0x0000000820027c25 */ /* 0x000fc8000f8e0002 */
[----:B------:R-:W-:Y:S01]  /*5620*/  FFMA.FTZ R15, R29, R4, R31 ;  /* 0x000000041d0f7223 */ /* 0x000fe2000001001f */
[----:B------:R-:W-:Y:S01]  /*5630*/  IMAD R35, R32, UR9, R35 ;  /* 0x0000000920237c24 */ /* 0x000fe2000f8e0223 */
[----:B--2---:R-:W-:-:S04]  /*5640*/  LEA R4, P4, R2, UR10, 0x1 ;  /* 0x0000000a02047c11 */ /* 0x004fc8000f8808ff */
[----:B------:R-:W-:Y:S02]  /*5650*/  IADD3 R35, PT, PT, R3, R35, RZ ;  /* 0x0000002303237210 */ /* 0x000fe40007ffe0ff */
[----:B------:R-:W-:Y:S02]  /*5660*/  F2FP.BF16.F32.PACK_AB R3, R15, R14 ;  /* 0x0000000e0f03723e */ /* 0x000fe400000010ff */
[----:B------:R-:W-:-:S05]  /*5670*/  LEA.HI.X R5, R2, UR11, R35, 0x1, P4 ;  /* 0x0000000b02057c11 */ /* 0x000fca000a0f0c23 */
[----:B------:R0:W-:Y:S02]  /*5680*/  STG.E desc[UR6][R4.64], R3 ;  /* 0x0000000304007986 */ /* 0x0001e4000c101906 */
.L_x_2048:
[----:B------:R-:W-:Y:S05]  /*5690*/  BSYNC.RECONVERGENT B1 ;  /* 0x0000000000017941 */ /* 0x000fea0003800200 */
.L_x_2047:
[----:B------:R-:W-:Y:S04]  /*56a0*/  BSSY.RECONVERGENT B1, `(.L_x_2049) ;  /* 0x0000014000017945 */ /* 0x000fe80003800200 */
[----:B------:R-:W-:Y:S05]  /*56b0*/  @P1 BRA `(.L_x_2050) ;  /* 0x0000000000481947 */ /* 0x000fea0003800000 */
[----:B------:R-:W2:Y:S01]  /*56c0*/  LDCU.64 UR8, c[0x0][0x3e0] ;  /* 0x00007c00ff0877ac */ /* 0x000ea20008000a00 */
[----:B------:R-:W-:Y:S01]  /*56d0*/  MOV R2, R120 ;  /* 0x0000007800027202 */ /* 0x000fe20000000f00 */
[--C-:B------:R-:W-:Y:S01]  /*56e0*/  FADD.FTZ R17, R17, -R37.reuse ;  /* 0x8000002511117221 */ /* 0x100fe20000010000 */
[----:B0---4-:R-:W-:Y:S01]  /*56f0*/  MOV R3, R123 ;  /* 0x0000007b00037202 */ /* 0x011fe20000000f00 */
[----:B------:R-:W0:Y:S01]  /*5700*/  LDCU.64 UR10, c[0x0][0x380] ;  /* 0x00007000ff0a77ac */ /* 0x000e220008000a00 */
[----:B------:R-:W-:Y:S01]  /*5710*/  FADD.FTZ R5, R18, -R37 ;  /* 0x8000002512057221 */ /* 0x000fe20000010000 */
[----:B-1----:R-:W-:-:S03]  /*5720*/  FMUL.FTZ R17, R17, R36 ;  /* 0x0000002411117220 */ /* 0x002fc60000410000 */
[----:B------:R-:W-:Y:S01]  /*5730*/  FMUL.FTZ R4, R5, R36 ;  /* 0x0000002405047220 */ /* 0x000fe20000410000 */
[----:B-----5:R-:W-:Y:S01]  /*5740*/  FFMA.FTZ R17, R28, R17, R30 ;  /* 0x000000111c117223 */ /* 0x020fe2000001001e */
[----:B--2---:R-:W-:Y:S02]  /*5750*/  IMAD R14, R13, UR8, RZ ;  /* 0x000000080d0e7c24 */ /* 0x004fe4000f8e02ff */
        /* <DEDUP_REMOVED lines=8> */
.L_x_2050:
[----:B------:R-:W-:Y:S05]  /*57e0*/  BSYNC.RECONVERGENT B1 ;  /* 0x0000000000017941 */ /* 0x000fea0003800200 */
.L_x_2049:
[----:B------:R-:W-:Y:S04]  /*57f0*/  BSSY.RECONVERGENT B1, `(.L_x_2051) ;  /* 0x0000014000017945 */ /* 0x000fe80003800200 */
[----:B------:R-:W-:Y:S05]  /*5800*/  @P6 BRA `(.L_x_2052) ;  /* 0x0000000000486947 */ /* 0x000fea0003800000 */
[----:B------:R-:W3:Y:S01]  /*5810*/  LDCU.64 UR8, c[0x0][0x3e0] ;  /* 0x00007c00ff0877ac */ /* 0x000ee20008000a00 */
[----:B------:R-:W-:Y:S01]  /*5820*/  MOV R2, R120 ;  /* 0x0000007800027202 */ /* 0x000fe20000000f00 */
[--C-:B0-2---:R-:W-:Y:S01]  /*5830*/  FADD.FTZ R5, R20, -R37.reuse ;  /* 0x8000002514057221 */ /* 0x105fe20000010000 */
[----:B----4-:R-:W-:Y:S01]  /*5840*/  MOV R3, R123 ;  /* 0x0000007b00037202 */ /* 0x010fe20000000f00 */
[----:B------:R-:W0:Y:S01]  /*5850*/  LDCU.64 UR10, c[0x0][0x380] ;  /* 0x00007000ff0a77ac */ /* 0x000e220008000a00 */
[----:B------:R-:W-:Y:S01]  /*5860*/  FADD.FTZ R19, R19, -R37 ;  /* 0x8000002513137221 */ /* 0x000fe20000010000 */
[----:B-1----:R-:W-:-:S03]  /*5870*/  FMUL.FTZ R5, R5, R36 ;  /* 0x0000002405057220 */ /* 0x002fc60000410000 */
[----:B------:R-:W-:Y:S01]  /*5880*/  FMUL.FTZ R4, R19, R36 ;  /* 0x0000002413047220 */ /* 0x000fe20000410000 */
[----:B---3--:R-:W-:Y:S02]  /*5890*/  IMAD R12, R12, UR8, RZ ;  /* 0x000000080c0c7c24 */ /* 0x008fe4000f8e02ff */
[----:B------:R-:W-:-:S04]  /*58a0*/  IMAD.WIDE.U32 R2, R11, UR8, R2 ;  /* 0x000000080b027c25 */ /* 0x000fc8000f8e0002 */
[----:B------:R-:W-:Y:S02]  /*58b0*/  IMAD R13, R11, UR9, R12 ;  /* 0x000000090b0d7c24 */ /* 0x000fe4000f8e020c */
[----:B-----5:R-:W-:Y:S01]  /*58c0*/  FFMA.FTZ R11, R28, R5, R30 ;  /* 0x000000051c0b7223 */ /* 0x020fe2000001001e */
[----:B------:R-:W-:Y:S01]  /*58d0*/  FFMA.FTZ R12, R29, R4, R31 ;  /* 0x000000041d0c7223 */ /* 0x000fe2000001001f */
[----:B0-----:R-:W-:Y:S02]  /*58e0*/  LEA R4, P1, R2, UR10, 0x1 ;  /* 0x0000000a02047c11 */ /* 0x001fe4000f8208ff */
[----:B------:R-:W-:Y:S02]  /*58f0*/  IADD3 R13, PT, PT, R3, R13, RZ ;  /* 0x0000000d030d7210 */ /* 0x000fe40007ffe0ff */
[----:B------:R-:W-:Y:S02]  /*5900*/  F2FP.BF16.F32.PACK_AB R3, R12, R11 ;  /* 0x0000000b0c03723e */ /* 0x000fe400000010ff */
[----:B------:R-:W-:-:S05]  /*5910*/  LEA.HI.X R5, R2, UR11, R13, 0x1, P1 ;  /* 0x0000000b02057c11 */ /* 0x000fca00088f0c0d */
[----:B------:R3:W-:Y:S02]  /*5920*/  STG.E desc[UR6][R4.64], R3 ;  /* 0x0000000304007986 */ /* 0x0007e4000c101906 */
.L_x_2052:
[----:B------:R-:W-:Y:S05]  /*5930*/  BSYNC.RECONVERGENT B1 ;  /* 0x0000000000017941 */ /* 0x000fea0003800200 */
.L_x_2051:
        /* <DEDUP_REMOVED lines=10> */
[----:B------:R-:W-:Y:S02]  /*59e0*/  IMAD R10, R10, UR8, RZ ;  /* 0x000000080a0a7c24 */ /* 0x000fe4000f8e02ff */
        /* <DEDUP_REMOVED lines=9> */
.L_x_2054:
[----:B------:R-:W-:Y:S05]  /*5a80*/  BSYNC.RECONVERGENT B1 ;  /* 0x0000000000017941 */ /* 0x000fea0003800200 */
.L_x_2053:
        /* <DEDUP_REMOVED lines=15> */
[C---:B0-----:R-:W-:Y:S02]  /*5b80*/  LEA R4, P1, R2.reuse, UR10, 0x1 ;  /* 0x0000000a02047c11 */ /* 0x041fe4000f8208ff */
[----:B------:R-:W-:Y:S02]  /*5b90*/  IADD3 R9, PT, PT, R3, R9, RZ ;  /* 0x0000000903097210 */ /* 0x000fe40007ffe0ff */
[----:B------:R-:W-:Y:S02]  /*5ba0*/  F2FP.BF16.F32.PACK_AB R3, R7, R0 ;  /* 0x000000000703723e */ /* 0x000fe400000010ff */
[----:B------:R-:W-:-:S05]  /*5bb0*/  LEA.HI.X R5, R2, UR11, R9, 0x1, P1 ;  /* 0x0000000b02057c11 */ /* 0x000fca00088f0c09 */
[----:B------:R0:W-:Y:S02]  /*5bc0*/  STG.E desc[UR6][R4.64], R3 ;  /* 0x0000000304007986 */ /* 0x0001e4000c101906 */
.L_x_2056:
[----:B------:R-:W-:Y:S05]  /*5bd0*/  BSYNC.RECONVERGENT B1 ;  /* 0x0000000000017941 */ /* 0x000fea0003800200 */
.L_x_2055:
[----:B0-23--:R-:W-:Y:S01]  /*5be0*/  SHF.R.S32.HI R4, RZ, 0x1f, R6 ;  /* 0x0000001fff047819 */ /* 0x00dfe20000011406 */
[----:B------:R-:W-:Y:S01]  /*5bf0*/  BSSY.RECONVERGENT B1, `(.L_x_2057) ;  /* 0x0000022000017945 */ /* 0x000fe20003800200 */
[----:B------:R-:W-:Y:S02]  /*5c00*/  ISETP.GE.U32.AND P6, PT, R113, UR4, PT ;  /* 0x0000000471007c0c */ /* 0x000fe4000bfc6070 */
[----:B------:R-:W-:Y:S02]  /*5c10*/  ISETP.GE.AND.EX P5, PT, R4, UR5, PT, P5 ;  /* 0x0000000504007c0c */ /* 0x000fe4000bfa6350 */
[----:B------:R-:W-:Y:S02]  /*5c20*/  ISETP.GE.U32.AND P1, PT, R112, UR4, PT ;  /* 0x0000000470007c0c */ /* 0x000fe4000bf26070 */
[----:B------:R-:W-:Y:S02]  /*5c30*/  ISETP.GE.U32.AND P2, PT, R8, UR4, PT ;  /* 0x0000000408007c0c */ /* 0x000fe4000bf46070 */
[----:B------:R-:W-:-:S02]  /*5c40*/  ISETP.GE.U32.AND P3, PT, R111, UR4, PT ;  /* 0x000000046f007c0c */ /* 0x000fc4000bf66070 */
[----:B------:R-:W-:Y:S02]  /*5c50*/  ISETP.GE.U32.AND P4, PT, R110, UR4, PT ;  /* 0x000000046e007c0c */ /* 0x000fe4000bf86070 */
[----:B------:R-:W-:Y:S02]  /*5c60*/  SHF.R.S32.HI R9, RZ, 0x1f, R8 ;  /* 0x0000001fff097819 */ /* 0x000fe40000011408 */
[----:B------:R-:W-:Y:S02]  /*5c70*/  ISETP.GE.AND.EX P6, PT, R93, UR5, PT, P6 ;  /* 0x000000055d007c0c */ /* 0x000fe4000bfc6360 */
[----:B------:R-:W-:Y:S02]  /*5c80*/  ISETP.GE.AND.EX P1, PT, R92, UR5, PT, P1 ;  /* 0x000000055c007c0c */ /* 0x000fe4000bf26310 */
[----:B------:R-:W-:Y:S02]  /*5c90*/  ISETP.GE.AND.EX P2, PT, R9, UR5, PT, P2 ;  /* 0x0000000509007c0c */ /* 0x000fe4000bf46320 */
[----:B------:R-:W-:-:S02]  /*5ca0*/  ISETP.GE.AND.EX P3, PT, R91, UR5, PT, P3 ;  /* 0x000000055b007c0c */ /* 0x000fc4000bf66330 */
[----:B------:R-:W-:Y:S02]  /*5cb0*/  ISETP.GE.AND.EX P4, PT, R90, UR5, PT, P4 ;  /* 0x000000055a007c0c */ /* 0x000fe4000bf86340 */
[C---:B------:R-:W-:Y:S02]  /*5cc0*/  IADD3 R0, PT, PT, R38.reuse, 0x150, RZ ;  /* 0x0000015026007810 */ /* 0x040fe40007ffe0ff */
[----:B------:R-:W-:Y:S01]  /*5cd0*/  IADD3 R7, PT, PT, R38, 0x190, RZ ;  /* 0x0000019026077810 */ /* 0x000fe20007ffe0ff */
[----:B------:R-:W-:Y:S08]  /*5ce0*/  @P5 BRA `(.L_x_2058) ;  /* 0x0000000000485947 */ /* 0x000ff00003800000 */
        /* <DEDUP_REMOVED lines=11> */
[----:B------:R-:W-:Y:S02]  /*5da0*/  IMAD R11, R6, UR9, R11 ;  /* 0x00000009060b7c24 */ /* 0x000fe4000f8e020b */
[----:B------:R-:W-:Y:S01]  /*5db0*/  FFMA.FTZ R6, R29, R4, R31 ;  /* 0x000000041d067223 */ /* 0x000fe2000001001f */
[----:B--2---:R-:W-:Y:S02]  /*5dc0*/  LEA R4, P5, R2, UR10, 0x1 ;  /* 0x0000000a02047c11 */ /* 0x004fe4000f8a08ff */
[----:B------:R-:W-:Y:S02]  /*5dd0*/  IADD3 R11, PT, PT, R3, R11, RZ ;  /* 0x0000000b030b7210 */ /* 0x000fe40007ffe0ff */
[----:B------:R-:W-:Y:S02]  /*5de0*/  F2FP.BF16.F32.PACK_AB R3, R6, R25 ;  /* 0x000000190603723e */ /* 0x000fe400000010ff */
[----:B------:R-:W-:-:S05]  /*5df0*/  LEA.HI.X R5, R2, UR11, R11, 0x1, P5 ;  /* 0x0000000b02057c11 */ /* 0x000fca000a8f0c0b */
[----:B------:R0:W-:Y:S02]  /*5e00*/  STG.E desc[UR6][R4.64], R3 ;  /* 0x0000000304007986 */ /* 0x0001e4000c101906 */
.L_x_2058:
[----:B------:R-:W-:Y:S05]  /*5e10*/  BSYNC.RECONVERGENT B1 ;  /* 0x0000000000017941 */ /* 0x000fea0003800200 */
.L_x_2057:
        /* <DEDUP_REMOVED lines=9> */
[----:B------:R-:W-:-:S04]  /*5eb0*/  FMUL.FTZ R4, R27, R36 ;  /* 0x000000241b047220 */ /* 0x000fc80000410000 */
[----:B-----5:R-:W-:Y:S01]  /*5ec0*/  FFMA.FTZ R11, R29, R4, R31 ;  /* 0x000000041d0b7223 */ /* 0x020fe2000001001f */
[----:B--2---:R-:W-:Y:S02]  /*5ed0*/  IMAD R6, R93, UR8, RZ ;  /* 0x000000085d067c24 */ /* 0x004fe4000f8e02ff */
        /* <DEDUP_REMOVED lines=8> */
.L_x_2060:
[----:B------:R-:W-:Y:S05]  /*5f60*/  BSYNC.RECONVERGENT B1 ;  /* 0x0000000000017941 */ /* 0x000fea0003800200 */
.L_x_2059:
        /* <DEDUP_REMOVED lines=20> */
.L_x_2062:
[----:B------:R-:W-:Y:S05]  /*60b0*/  BSYNC.RECONVERGENT B1 ;  /* 0x0000000000017941 */ /* 0x000fea0003800200 */
.L_x_2061:
        /* <DEDUP_REMOVED lines=20> */
.L_x_2064:
[----:B------:R-:W-:Y:S05]  /*6200*/  BSYNC.RECONVERGENT B1 ;  /* 0x0000000000017941 */ /* 0x000fea0003800200 */
.L_x_2063:
[----:B------:R-:W-:Y:S04]  /*6210*/  BSSY.RECONVERGENT B1, `(.L_x_2065) ;  /* 0x0000014000017945 */ /* 0x000fe80003800200 */
[----:B------:R-:W-:Y:S05]  /*6220*/  @P3 BRA `(.L_x_2066) ;  /* 0x0000000000483947 */ /* 0x000fea0003800000 */
[----:B------:R-:W1:Y:S01]  /*6230*/  LDCU.64 UR8, c[0x0][0x3e0] ;  /* 0x00007c00ff0877ac */ /* 0x000e620008000a00 */
[--C-:B0-23--:R-:W-:Y:S01]  /*6240*/  FADD.FTZ R5, R54, -R37.reuse ;  /* 0x8000002536057221 */ /* 0x10dfe20000010000 */
[----:B------:R-:W-:Y:S01]  /*6250*/  MOV R2, R120 ;  /* 0x0000007800027202 */ /* 0x000fe20000000f00 */
[----:B------:R-:W-:Y:S01]  /*6260*/  FADD.FTZ R53, R53, -R37 ;  /* 0x8000002535357221 */ /* 0x000fe20000010000 */
[----:B------:R-:W0:Y:S01]  /*6270*/  LDCU.64 UR10, c[0x0][0x380] ;  /* 0x00007000ff0a77ac */ /* 0x000e220008000a00 */
[----:B----4-:R-:W-:Y:S01]  /*6280*/  MOV R3, R123 ;  /* 0x0000007b00037202 */ /* 0x010fe20000000f00 */
[-C--:B-1----:R-:W-:Y:S01]  /*6290*/  FMUL.FTZ R4, R5, R36.reuse ;  /* 0x0000002405047220 */ /* 0x082fe20000410000 */
[----:B------:R-:W-:-:S04]  /*62a0*/  FMUL.FTZ R53, R53, R36 ;  /* 0x0000002435357220 */ /* 0x000fc80000410000 */
[----:B-----5:R-:W-:Y:S01]  /*62b0*/  FFMA.FTZ R53, R28, R53, R30 ;  /* 0x000000351c357223 */ /* 0x020fe2000001001e */
[----:B------:R-:W-:Y:S02]  /*62c0*/  IMAD R6, R91, UR8, RZ ;  /* 0x000000085b067c24 */ /* 0x000fe4000f8e02ff */
        /* <DEDUP_REMOVED lines=8> */
.L_x_2066:
[----:B------:R-:W-:Y:S05]  /*6350*/  BSYNC.RECONVERGENT B1 ;  /* 0x0000000000017941 */ /* 0x000fea0003800200 */
.L_x_2065:
        /* <DEDUP_REMOVED lines=20> */
.L_x_2068:
[----:B------:R-:W-:Y:S05]  /*64a0*/  BSYNC.RECONVERGENT B1 ;  /* 0x0000000000017941 */ /* 0x000fea0003800200 */
.L_x_2067:
[----:B------:R-:W-:Y:S01]  /*64b0*/  ISETP.GE.U32.AND P5, PT, R41, UR4, PT ;  /* 0x0000000429007c0c */ /* 0x000fe2000bfa6070 */
[----:B------:R-:W-:Y:S01]  /*64c0*/  BSSY.RECONVERGENT B1, `(.L_x_2069) ;  /* 0x0000023000017945 */ /* 0x000fe20003800200 */
[----:B------:R-:W-:Y:S02]  /*64d0*/  ISETP.GE.U32.AND P2, PT, R0, UR4, PT ;  /* 0x0000000400007c0c */ /* 0x000fe4000bf46070 */
[----:B------:R-:W-:Y:S02]  /*64e0*/  ISETP.GE.AND.EX P5, PT, R46, UR5, PT, P5 ;  /* 0x000000052e007c0c */ /* 0x000fe4000bfa6350 */
[----:B------:R-:W-:Y:S02]  /*64f0*/  ISETP.GE.U32.AND P1, PT, R109, UR4, PT ;  /* 0x000000046d007c0c */ /* 0x000fe4000bf26070 */
[----:B------:R-:W-:Y:S02]  /*6500*/  ISETP.GE.U32.AND P6, PT, R39, UR4, PT ;  /* 0x0000000427007c0c */ /* 0x000fe4000bfc6070 */
[----:B------:R-:W-:-:S02]  /*6510*/  ISETP.GE.U32.AND P3, PT, R108, UR4, PT ;  /* 0x000000046c007c0c */ /* 0x000fc4000bf66070 */
[----:B------:R-:W-:Y:S02]  /*6520*/  SHF.R.S32.HI R11, RZ, 0x1f, R0 ;  /* 0x0000001fff0b7819 */ /* 0x000fe40000011400 */
[----:B------:R-:W-:Y:S02]  /*6530*/  ISETP.GE.U32.AND P4, PT, R7, UR4, PT ;  /* 0x0000000407007c0c */ /* 0x000fe4000bf86070 */
[----:B------:R-:W-:Y:S02]  /*6540*/  SHF.R.S32.HI R8, RZ, 0x1f, R7 ;  /* 0x0000001fff087819 */ /* 0x000fe40000011407 */
[----:B------:R-:W-:Y:S02]  /*6550*/  IADD3 R6, PT, PT, R38, 0x1c0, RZ ;  /* 0x000001c026067810 */ /* 0x000fe40007ffe0ff */
[----:B------:R-:W-:Y:S02]  /*6560*/  ISETP.GE.AND.EX P2, PT, R11, UR5, PT, P2 ;  /* 0x000000050b007c0c */ /* 0x000fe4000bf46320 */
[----:B------:R-:W-:-:S02]  /*6570*/  ISETP.GE.AND.EX P1, PT, R89, UR5, PT, P1 ;  /* 0x0000000559007c0c */ /* 0x000fc4000bf26310 */
[----:B------:R-:W-:Y:S02]  /*6580*/  ISETP.GE.AND.EX P6, PT, R44, UR5, PT, P6 ;  /* 0x000000052c007c0c */ /* 0x000fe4000bfc6360 */
[----:B------:R-:W-:Y:S02]  /*6590*/  ISETP.GE.AND.EX P3, PT, R88, UR5, PT, P3 ;  /* 0x0000000558007c0c */ /* 0x000fe4000bf66330 */
[----:B------:R-:W-:Y:S02]  /*65a0*/  ISETP.GE.AND.EX P4, PT, R8, UR5, PT, P4 ;  /* 0x0000000508007c0c */ /* 0x000fe4000bf86340 */
[----:B------:R-:W-:Y:S01]  /*65b0*/  IADD3 R38, PT, PT, R38, 0x1f0, RZ ;  /* 0x000001f026267810 */ /* 0x000fe20007ffe0ff */
[----:B------:R-:W-:Y:S10]  /*65c0*/  @P5 BRA `(.L_x_2070) ;  /* 0x0000000000485947 */ /* 0x000ff40003800000 */
        /* <DEDUP_REMOVED lines=18> */
.L_x_2070:
[----:B------:R-:W-:Y:S05]  /*66f0*/  BSYNC.RECONVERGENT B1 ;  /* 0x0000000000017941 */ /* 0x000fea0003800200 */
.L_x_2069:
[----:B------:R-:W-:Y:S04]  /*6700*/  BSSY.RECONVERGENT B1, `(.L_x_2071) ;  /* 0x0000014000017945 */ /* 0x000fe80003800200 */
[----:B------:R-:W-:Y:S05]  /*6710*/  @P2 BRA `(.L_x_2072) ;  /* 0x0000000000482947 */ /* 0x000fea0003800000 */
[----:B------:R-:W1:Y:S01]  /*6720*/  LDCU.64 UR8, c[0x0][0x3e0] ;  /* 0x00007c00ff0877ac */ /* 0x000e620008000a00 */
[----:B------:R-:W-:Y:S01]  /*6730*/  MOV R2, R120 ;  /* 0x0000007800027202 */ /* 0x000fe20000000f00 */
[--C-:B------:R-:W-:Y:S01]  /*6740*/  FADD.FTZ R59, R59, -R37.reuse ;  /* 0x800000253b3b7221 */ /* 0x100fe20000010000 */
[----:B0-234-:R-:W-:Y:S01]  /*6750*/  MOV R3, R123 ;  /* 0x0000007b00037202 */ /* 0x01dfe20000000f00 */
        /* <DEDUP_REMOVED lines=14> */
.L_x_2072:
[----:B------:R-:W-:Y:S05]  /*6840*/  BSYNC.RECONVERGENT B1 ;  /* 0x0000000000017941 */ /* 0x000fea0003800200 */
.L_x_2071:
        /* <DEDUP_REMOVED lines=20> */
.L_x_2074:
[----:B------:R-:W-:Y:S05]  /*6990*/  BSYNC.RECONVERGENT B1 ;  /* 0x0000000000017941 */ /* 0x000fea0003800200 */
.L_x_2073:
        /* <DEDUP_REMOVED lines=20> */
.L_x_2076:
[----:B------:R-:W-:Y:S05]  /*6ae0*/  BSYNC.RECONVERGENT B1 ;  /* 0x0000000000017941 */ /* 0x000fea0003800200 */
.L_x_2075:
        /* <DEDUP_REMOVED lines=20> */
.L_x_2078:
[----:B------:R-:W-:Y:S05]  /*6c30*/  BSYNC.RECONVERGENT B1 ;  /* 0x0000000000017941 */ /* 0x000fea0003800200 */
.L_x_2077:
        /* <DEDUP_REMOVED lines=20> */
.L_x_2080:
[----:B------:R-:W-:Y:S05]  /*6d80*/  BSYNC.RECONVERGENT B1 ;  /* 0x0000000000017941 */ /* 0x000fea0003800200 */
.L_x_2079:
[----:B------:R-:W-:Y:S01]  /*6d90*/  ISETP.GE.U32.AND P5, PT, R107, UR4, PT ;  /* 0x000000046b007c0c */ /* 0x000fe2000bfa6070 */
        /* <DEDUP_REMOVED lines=33> */
.L_x_2082:
[----:B------:R-:W-:Y:S05]  /*6fb0*/  BSYNC.RECONVERGENT B1 ;  /* 0x0000000000017941 */ /* 0x000fea0003800200 */
.L_x_2081:
        /* <DEDUP_REMOVED lines=20> */
.L_x_2084:
[----:B------:R-:W-:Y:S05]  /*7100*/  BSYNC.RECONVERGENT B1 ;  /* 0x0000000000017941 */ /* 0x000fea0003800200 */
.L_x_2083:
        /* <DEDUP_REMOVED lines=20> */
.L_x_2086:
[----:B------:R-:W-:Y:S05]  /*7250*/  BSYNC.RECONVERGENT B1 ;  /* 0x0000000000017941 */ /* 0x000fea0003800200 */
.L_x_2085:
        /* <DEDUP_REMOVED lines=20> */
.L_x_2088:
[----:B------:R-:W-:Y:S05]  /*73a0*/  BSYNC.RECONVERGENT B1 ;  /* 0x0000000000017941 */ /* 0x000fea0003800200 */
.L_x_2087:
        /* <DEDUP_REMOVED lines=20> */
.L_x_2090:
[----:B------:R-:W-:Y:S05]  /*74f0*/  BSYNC.RECONVERGENT B1 ;  /* 0x0000000000017941 */ /* 0x000fea0003800200 */
.L_x_2089:
[----:B------:R-:W-:Y:S05]  /*7500*/  @P4 BRA `(.L_x_2091) ;  /* 0x0000004400304947 */ /* 0x000fea0003800000 */
[----:B------:R-:W1:Y:S01]  /*7510*/  LDCU.64 UR4, c[0x0][0x3e0] ;  /* 0x00007c00ff0477ac */ /* 0x000e620008000a00 */
[--C-:B0-234-:R-:W-:Y:S01]  /*7520*/  FADD.FTZ R3, R80, -R37.reuse ;  /* 0x8000002550037221 */ /* 0x11dfe20000010000 */
[----:B------:R-:W-:Y:S01]  /*7530*/  MOV R121, R123 ;  /* 0x0000007b00797202 */ /* 0x000fe20000000f00 */
[----:B------:R-:W-:Y:S01]  /*7540*/  FADD.FTZ R37, R79, -R37 ;  /* 0x800000254f257221 */ /* 0x000fe20000010000 */
[----:B------:R-:W0:Y:S01]  /*7550*/  LDCU.64 UR8, c[0x0][0x380] ;  /* 0x00007000ff0877ac */ /* 0x000e220008000a00 */
[-C--:B-1----:R-:W-:Y:S02]  /*7560*/  FMUL.FTZ R3, R3, R36.reuse ;  /* 0x0000002403037220 */ /* 0x082fe40000410000 */
        /* <DEDUP_REMOVED lines=10> */
[----:B------:R0:W-:Y:S01]  /*7610*/  STG.E desc[UR6][R2.64], R5 ;  /* 0x0000000502007986 */ /* 0x0001e2000c101906 */
[----:B------:R-:W-:Y:S05]  /*7620*/  BRA `(.L_x_2091) ;  /* 0x0000004000e87947 */ /* 0x000fea0003800000 */
.L_x_2028:
        /* <DEDUP_REMOVED lines=12> */
[--C-:B------:R-:W-:Y:S01]  /*76f0*/  FADD.FTZ R33, R84, -R37.reuse ;  /* 0x8000002554217221 */ /* 0x100fe20000010000 */
[----:B------:R-:W-:Y:S01]  /*7700*/  FADD.FTZ R35, R83, -R37 ;  /* 0x8000002553237221 */ /* 0x000fe20000010000 */
[----:B------:R-:W0:Y:S02]  /*7710*/  LDCU.64 UR8, c[0x0][0x3e0] ;  /* 0x00007c00ff0877ac */ /* 0x000e240008000a00 */
[-C--:B-1----:R-:W-:Y:S01]  /*7720*/  FMUL.FTZ R33, R33, R36.reuse ;  /* 0x0000002421217220 */ /* 0x082fe20000410000 */
[----:B------:R-:W-:Y:S01]  /*7730*/  FMUL.FTZ R32, R35, R36 ;  /* 0x0000002423207220 */ /* 0x000fe20000410000 */
[----:B------:R-:W1:Y:S02]  /*7740*/  LDCU.64 UR10, c[0x0][0x380] ;  /* 0x00007000ff0a77ac */ /* 0x000e640008000a00 */
[----:B-----5:R-:W-:Y:S01]  /*7750*/  FFMA.FTZ R83, R28, R33, R30 ;  /* 0x000000211c537223 */ /* 0x020fe2000001001e */
[----:B------:R-:W-:-:S03]  /*7760*/  FFMA.FTZ R32, R29, R32, R31 ;  /* 0x000000201d207223 */ /* 0x000fc6000001001f */
[----:B------:R-:W-:Y:S01]  /*7770*/  FMUL.FTZ R35, R83, -1.4426950216293334961 ;  /* 0xbfb8aa3b53237820 */ /* 0x000fe20000410000 */
[----:B------:R-:W-:-:S05]  /*7780*/  FMUL.FTZ R124, R32, -1.4426950216293334961 ;  /* 0xbfb8aa3b207c7820 */ /* 0x000fca0000410000 */
[----:B------:R-:W2:Y:S04]  /*7790*/  MUFU.EX2 R35, R35 ;  /* 0x0000002300237308 */ /* 0x000ea80000000800 */
[----:B------:R-:W3:Y:S01]  /*77a0*/  MUFU.EX2 R124, R124 ;  /* 0x0000007c007c7308 */ /* 0x000ee20000000800 */
[----:B--2---:R-:W-:Y:S01]  /*77b0*/  FADD.FTZ R84, R35, 1 ;  /* 0x3f80000023547421 */ /* 0x004fe20000010000 */
[----:B------:R-:W-:Y:S01]  /*77c0*/  MOV R35, R123 ;  /* 0x0000007b00237202 */ /* 0x000fe20000000f00 */
[----:B---3--:R-:W-:-:S04]  /*77d0*/  FADD.FTZ R125, R124, 1 ;  /* 0x3f8000007c7d7421 */ /* 0x008fc80000010000 */
[----:B------:R-:W2:Y:S08]  /*77e0*/  MUFU.RCP R84, R84 ;  /* 0x0000005400547308 */ /* 0x000eb00000001000 */
[----:B------:R0:W3:Y:S02]  /*77f0*/  MUFU.RCP R33, R125 ;  /* 0x0000007d00217308 */ /* 0x0000e40000001000 */
[----:B0-----:R-:W-:Y:S01]  /*7800*/  IMAD R125, R34, UR8, RZ ;  /* 0x00000008227d7c24 */ /* 0x001fe2000f8e02ff */
[----:B------:R-:W-:Y:S01]  /*7810*/  MOV R34, R120 ;  /* 0x0000007800227202 */ /* 0x000fe20000000f00 */
[----:B--2---:R-:W-:-:S02]  /*7820*/  FMUL.FTZ R83, R83, R84 ;  /* 0x0000005453537220 */ /* 0x004fc40000410000 */
[C---:B------:R-:W-:Y:S02]  /*7830*/  IMAD R125, R38.reuse, UR9, R125 ;  /* 0x00000009267d7c24 */ /* 0x040fe4000f8e027d */
[----:B------:R-:W-:-:S04]  /*7840*/  IMAD.WIDE.U32 R34, R38, UR8, R34 ;  /* 0x0000000826227c25 */ /* 0x000fc8000f8e0022 */
[----:B---3--:R-:W-:Y:S01]  /*7850*/  FMUL.FTZ R124, R32, R33 ;  /* 0x00000021207c7220 */ /* 0x008fe20000410000 */
[----:B------:R-:W-:Y:S02]  /*7860*/  IADD3 R33, PT, PT, R35, R125, RZ ;  /* 0x0000007d23217210 */ /* 0x000fe40007ffe0ff */
[----:B-1----:R-:W-:Y:S02]  /*7870*/  LEA R32, P1, R34, UR10, 0x1 ;  /* 0x0000000a22207c11 */ /* 0x002fe4000f8208ff */
[----:B------:R-:W-:Y:S02]  /*7880*/  F2FP.BF16.F32.PACK_AB R83, R124, R83 ;  /* 0x000000537c53723e */ /* 0x000fe400000010ff */
[----:B------:R-:W-:-:S05]  /*7890*/  LEA.HI.X R33, R34, UR11, R33, 0x1, P1 ;  /* 0x0000000b22217c11 */ /* 0x000fca00088f0c21 */
[----:B------:R0:W-:Y:S04]  /*78a0*/  STG.E desc[UR6][R32.64], R83 ;  /* 0x0000005320007986 */ /* 0x0001e8000c101906 */
.L_x_2093:
[----:B------:R-:W-:Y:S05]  /*78b0*/  BSYNC.RECONVERGENT B1 ;  /* 0x0000000000017941 */ /* 0x000fea0003800200 */
.L_x_2092:
[----:B------:R-:W-:Y:S04]  /*78c0*/  BSSY.RECONVERGENT B1, `(.L_x_2094) ;  /* 0x000001e000017945 */ /* 0x000fe80003800200 */
[----:B------:R-:W-:Y:S05]  /*78d0*/  @P2 BRA `(.L_x_2095) ;  /* 0x0000000000702947 */ /* 0x000fea0003800000 */
[--C-:B0-----:R-:W-:Y:S01]  /*78e0*/  FADD.FTZ R33, R82, -R37.reuse ;  /* 0x8000002552217221 */ /* 0x101fe20000010000 */
[----:B------:R-:W-:Y:S01]  /*78f0*/  FADD.FTZ R81, R81, -R37 ;  /* 0x8000002551517221 */ /* 0x000fe20000010000 */
[----:B------:R-:W0:Y:S01]  /*7900*/  LDCU.64 UR8, c[0x0][0x3e0] ;  /* 0x00007c00ff0877ac */ /* 0x000e220008000a00 */
[----:B------:R-:W-:Y:S01]  /*7910*/  MOV R35, R123 ;  /* 0x0000007b00237202 */ /* 0x000fe20000000f00 */
[-C--:B-1----:R-:W-:Y:S01]  /*7920*/  FMUL.FTZ R33, R33, R36.reuse ;  /* 0x0000002421217220 */ /* 0x082fe20000410000 */
[----:B------:R-:W-:Y:S01]  /*7930*/  FMUL.FTZ R32, R81, R36 ;  /* 0x0000002451207220 */ /* 0x000fe20000410000 */
[----:B------:R-:W1:Y:S02]  /*7940*/  LDCU.64 UR10, c[0x0][0x380] ;  /* 0x00007000ff0a77ac */ /* 0x000e640008000a00 */
[----:B-----5:R-:W-:Y:S01]  /*7950*/  FFMA.FTZ R33, R28, R33, R30 ;  /* 0x000000211c217223 */ /* 0x020fe2000001001e */
[----:B------:R-:W-:-:S03]  /*7960*/  FFMA.FTZ R32, R29, R32, R31 ;  /* 0x000000201d207223 */ /* 0x000fc6000001001f */
[----:B------:R-:W-:Y:S01]  /*7970*/  FMUL.FTZ R34, R33, -1.4426950216293334961 ;  /* 0xbfb8aa3b21227820 */ /* 0x000fe20000410000 */
[----:B------:R-:W-:-:S05]  /*7980*/  FMUL.FTZ R83, R32, -1.4426950216293334961 ;  /* 0xbfb8aa3b20537820 */ /* 0x000fca0000410000 */
[----:B------:R-:W2:Y:S01]  /*7990*/  MUFU.EX2 R34, R34 ;  /* 0x0000002200227308 */ /* 0x000ea20000000800 */
[----:B0-----:R-:W-:-:S03]  /*79a0*/  IMAD R119, R119, UR8, RZ ;  /* 0x0000000877777c24 */ /* 0x001fc6000f8e02ff */
[----:B------:R-:W0:Y:S01]  /*79b0*/  MUFU.EX2 R83, R83 ;  /* 0x0000005300537308 */ /* 0x000e220000000800 */
[----:B------:R-:W-:Y:S02]  /*79c0*/  IMAD R119, R44, UR9, R119 ;  /* 0x000000092c777c24 */ /* 0x000fe4000f8e0277 */
[----:B--2---:R-:W-:Y:S01]  /*79d0*/  FADD.FTZ R82, R34, 1 ;  /* 0x3f80000022527421 */ /* 0x004fe20000010000 */
[----:B------:R-:W-:Y:S01]  /*79e0*/  MOV R34, R120 ;  /* 0x0000007800227202 */ /* 0x000fe20000000f00 */
[----:B0-----:R-:W-:-:S04]  /*79f0*/  FADD.FTZ R81, R83, 1 ;  /* 0x3f80000053517421 */ /* 0x001fc80000010000 */
[----:B------:R-:W0:Y:S01]  /*7a00*/  MUFU.RCP R82, R82 ;  /* 0x0000005200527308 */ /* 0x000e220000001000 */
[----:B------:R-:W-:-:S05]  /*7a10*/  IMAD.WIDE.U32 R34, R44, UR8, R34 ;  /* 0x000000082c227c25 */ /* 0x000fca000f8e0022 */
[----:B------:R-:W-:Y:S02]  /*7a20*/  IADD3 R119, PT, PT, R35, R119, RZ ;  /* 0x0000007723777210 */ /* 0x000fe40007ffe0ff */
[----:B------:R-:W2:Y:S01]  /*7a30*/  MUFU.RCP R81, R81 ;  /* 0x0000005100517308 */ /* 0x000ea20000001000 */
[----:B0-----:R-:W-:Y:S01]  /*7a40*/  FMUL.FTZ R44, R33, R82 ;  /* 0x00000052212c7220 */ /* 0x001fe20000410000 */
[----:B--2---:R-:W-:Y:S01]  /*7a50*/  FMUL.FTZ R83, R32, R81 ;  /* 0x0000005120537220 */ /* 0x004fe20000410000 */
[----:B-1----:R-:W-:-:S04]  /*7a60*/  LEA R32, P1, R34, UR10, 0x1 ;  /* 0x0000000a22207c11 */ /* 0x002fc8000f8208ff */
[----:B------:R-:W-:Y:S02]  /*7a70*/  LEA.HI.X R33, R34, UR11, R119, 0x1, P1 ;  /* 0x0000000b22217c11 */ /* 0x000fe400088f0c77 */
[----:B------:R-:W-:-:S05]  /*7a80*/  F2FP.BF16.F32.PACK_AB R83, R83, R44 ;  /* 0x0000002c5353723e */ /* 0x000fca00000010ff */
[----:B------:R2:W-:Y:S02]  /*7a90*/  STG.E desc[UR6][R32.64], R83 ;  /* 0x0000005320007986 */ /* 0x0005e4000c101906 */
.L_x_2095:
[----:B------:R-:W-:Y:S05]  /*7aa0*/  BSYNC.RECONVERGENT B1 ;  /* 0x0000000000017941 */ /* 0x000fea0003800200 */
.L_x_2094:
[----:B------:R-:W-:Y:S01]  /*7ab0*/  BSSY.RECONVERGENT B1, `(.L_x_2096) ;  /* 0x0000020000017945 */ /* 0x000fe20003800200 */
[C---:B------:R-:W-:Y:S02]  /*7ac0*/  IADD3 R44, PT, PT, R38.reuse, 0x50, RZ ;  /* 0x00000050262c7810 */ /* 0x040fe40007ffe0ff */
[----:B------:R-:W-:Y:S01]  /*7ad0*/  IADD3 R81, PT, PT, R38, 0x60, RZ ;  /* 0x0000006026517810 */ /* 0x000fe20007ffe0ff */
[----:B------:R-:W-:Y:S06]  /*7ae0*/  @P3 BRA `(.L_x_2097) ;  /* 0x0000000000703947 */ /* 0x000fec0003800000 */
[--C-:B0-2---:R-:W-:Y:S01]  /*7af0*/  FADD.FTZ R33, R0, -R37.reuse ;  /* 0x8000002500217221 */ /* 0x105fe20000010000 */
[----:B------:R-:W-:Y:S01]  /*7b00*/  FADD.FTZ R35, R2, -R37 ;  /* 0x8000002502237221 */ /* 0x000fe20000010000 */
[----:B------:R-:W0:Y:S01]  /*7b10*/  LDCU.64 UR8, c[0x0][0x3e0] ;  /* 0x00007c00ff0877ac */ /* 0x000e220008000a00 */
[----:B------:R-:W-:Y:S01]  /*7b20*/  MOV R34, R120 ;  /* 0x0000007800227202 */ /* 0x000fe20000000f00 */
[-C--:B-1----:R-:W-:Y:S01]  /*7b30*/  FMUL.FTZ R33, R33, R36.reuse ;  /* 0x0000002421217220 */ /* 0x082fe20000410000 */
[----:B------:R-:W-:Y:S01]  /*7b40*/  FMUL.FTZ R0, R35, R36 ;  /* 0x0000002423007220 */ /* 0x000fe20000410000 */
[----:B------:R-:W1:Y:S01]  /*7b50*/  LDCU.64 UR10, c[0x0][0x380] ;  /* 0x00007000ff0a77ac */ /* 0x000e620008000a00 */
[----:B------:R-:W-:Y:S01]  /*7b60*/  MOV R35, R123 ;  /* 0x0000007b00237202 */ /* 0x000fe20000000f00 */
[----:B-----5:R-:W-:Y:S01]  /*7b70*/  FFMA.FTZ R2, R28, R33, R30 ;  /* 0x000000211c027223 */ /* 0x020fe2000001001e */
[----:B------:R-:W-:-:S03]  /*7b80*/  FFMA.FTZ R0, R29, R0, R31 ;  /* 0x000000001d007223 */ /* 0x000fc6000001001f */
[----:B------:R-:W-:Y:S01]  /*7b90*/  FMUL.FTZ R32, R2, -1.4426950216293334961 ;  /* 0xbfb8aa3b02207820 */ /* 0x000fe20000410000 */
[----:B------:R-:W-:-:S05]  /*7ba0*/  FMUL.FTZ R82, R0, -1.4426950216293334961 ;  /* 0xbfb8aa3b00527820 */ /* 0x000fca0000410000 */
[----:B------:R-:W2:Y:S01]  /*7bb0*/  MUFU.EX2 R32, R32 ;  /* 0x0000002000207308 */ /* 0x000ea20000000800 */
[----:B0-----:R-:W-:-:S03]  /*7bc0*/  IMAD R119, R96, UR8, RZ ;  /* 0x0000000860777c24 */ /* 0x001fc6000f8e02ff */
[----:B------:R-:W0:Y:S01]  /*7bd0*/  MUFU.EX2 R82, R82 ;  /* 0x0000005200527308 */ /* 0x000e220000000800 */
[----:B------:R-:W-:-:S04]  /*7be0*/  IMAD.WIDE.U32 R34, R116, UR8, R34 ;  /* 0x0000000874227c25 */ /* 0x000fc8000f8e0022 */
[----:B------:R-:W-:Y:S02]  /*7bf0*/  IMAD R125, R116, UR9, R119 ;  /* 0x00000009747d7c24 */ /* 0x000fe4000f8e0277 */
[----:B--2---:R-:W-:-:S03]  /*7c00*/  FADD.FTZ R33, R32, 1 ;  /* 0x3f80000020217421 */ /* 0x004fc60000010000 */
[----:B------:R-:W-:Y:S02]  /*7c10*/  IADD3 R125, PT, PT, R35, R125, RZ ;  /* 0x0000007d237d7210 */ /* 0x000fe40007ffe0ff */
[----:B-1----:R-:W-:Y:S01]  /*7c20*/  LEA R32, P1, R34, UR10, 0x1 ;  /* 0x0000000a22207c11 */ /* 0x002fe2000f8208ff */
[----:B0-----:R-:W-:Y:S01]  /*7c30*/  FADD.FTZ R83, R82, 1 ;  /* 0x3f80000052537421 */ /* 0x001fe20000010000 */
[----:B------:R-:W0:Y:S08]  /*7c40*/  MUFU.RCP R33, R33 ;  /* 0x0000002100217308 */ /* 0x000e300000001000 */
[----:B------:R-:W1:Y:S01]  /*7c50*/  MUFU.RCP R83, R83 ;  /* 0x0000005300537308 */ /* 0x000e620000001000 */
[----:B0-----:R-:W-:Y:S01]  /*7c60*/  FMUL.FTZ R2, R2, R33 ;  /* 0x0000002102027220 */ /* 0x001fe20000410000 */
[----:B------:R-:W-:Y:S01]  /*7c70*/  LEA.HI.X R33, R34, UR11, R125, 0x1, P1 ;  /* 0x0000000b22217c11 */ /* 0x000fe200088f0c7d */
[----:B-1----:R-:W-:-:S05]  /*7c80*/  FMUL.FTZ R119, R0, R83 ;  /* 0x0000005300777220 */ /* 0x002fca0000410000 */
[----:B------:R-:W-:-:S05]  /*7c90*/  F2FP.BF16.F32.PACK_AB R119, R119, R2 ;  /* 0x000000027777723e */ /* 0x000fca00000010ff */
[----:B------:R3:W-:Y:S02]  /*7ca0*/  STG.E desc[UR6][R32.64], R119 ;  /* 0x0000007720007986 */ /* 0x0007e4000c101906 */
.L_x_2097:
[----:B------:R-:W-:Y:S05]  /*7cb0*/  BSYNC.RECONVERGENT B1 ;  /* 0x0000000000017941 */ /* 0x000fea0003800200 */
.L_x_2096:
        /* <DEDUP_REMOVED lines=8> */
[----:B------:R-:W-:Y:S02]  /*7d40*/  SHF.R.S32.HI R34, RZ, 0x1f, R81 ;  /* 0x0000001fff227819 */ /* 0x000fe40000011451 */
[----:B------:R-:W-:Y:S02]  /*7d50*/  ISETP.GE.AND.EX P1, PT, R45, UR5, PT, P1 ;  /* 0x000000052d007c0c */ /* 0x000fe4000bf26310 */
[----:B------:R-:W-:Y:S02]  /*7d60*/  ISETP.GE.AND.EX P6, PT, R0, UR5, PT, P6 ;  /* 0x0000000500007c0c */ /* 0x000fe4000bfc6360 */
[----:B------:R-:W-:Y:S02]  /*7d70*/  ISETP.GE.AND.EX P2, PT, R34, UR5, PT, P2 ;  /* 0x0000000522007c0c */ /* 0x000fe4000bf46320 */
[----:B------:R-:W-:Y:S01]  /*7d80*/  ISETP.GE.AND.EX P3, PT, R94, UR5, PT, P3 ;  /* 0x000000055e007c0c */ /* 0x000fe2000bf66330 */
[----:B------:R-:W-:-:S12]  /*7d90*/  @P5 BRA `(.L_x_2099) ;  /* 0x0000000000705947 */ /* 0x000fd80003800000 */
[--C-:B0-23--:R-:W-:Y:S01]  /*7da0*/  FADD.FTZ R33, R4, -R37.reuse ;  /* 0x8000002504217221 */ /* 0x10dfe20000010000 */
[----:B------:R-:W-:Y:S01]  /*7db0*/  FADD.FTZ R35, R3, -R37 ;  /* 0x8000002503237221 */ /* 0x000fe20000010000 */
[----:B------:R-:W0:Y:S01]  /*7dc0*/  LDCU.64 UR8, c[0x0][0x3e0] ;  /* 0x00007c00ff0877ac */ /* 0x000e220008000a00 */
[----:B------:R-:W-:Y:S01]  /*7dd0*/  MOV R32, R120 ;  /* 0x0000007800207202 */ /* 0x000fe20000000f00 */
[-C--:B-1----:R-:W-:Y:S01]  /*7de0*/  FMUL.FTZ R33, R33, R36.reuse ;  /* 0x0000002421217220 */ /* 0x082fe20000410000 */
[----:B------:R-:W-:Y:S01]  /*7df0*/  FMUL.FTZ R2, R35, R36 ;  /* 0x0000002423027220 */ /* 0x000fe20000410000 */
[----:B------:R-:W1:Y:S02]  /*7e00*/  LDCU.64 UR10, c[0x0][0x380] ;  /* 0x00007000ff0a77ac */ /* 0x000e640008000a00 */
[----:B-----5:R-:W-:Y:S01]  /*7e10*/  FFMA.FTZ R3, R28, R33, R30 ;  /* 0x000000211c037223 */ /* 0x020fe2000001001e */
[----:B------:R-:W-:Y:S01]  /*7e20*/  FFMA.FTZ R2, R29, R2, R31 ;  /* 0x000000021d027223 */ /* 0x000fe2000001001f */
[----:B------:R-:W-:-:S02]  /*7e30*/  MOV R33, R123 ;  /* 0x0000007b00217202 */ /* 0x000fc40000000f00 */
        /* <DEDUP_REMOVED lines=10> */
[----:B------:R-:W0:Y:S08]  /*7ee0*/  MUFU.RCP R82, R35 ;  /* 0x0000002300527308 */ /* 0x000e300000001000 */
[----:B------:R-:W2:Y:S01]  /*7ef0*/  MUFU.RCP R119, R84 ;  /* 0x0000005400777308 */ /* 0x000ea20000001000 */
[----:B0-----:R-:W-:Y:S01]  /*7f00*/  FMUL.FTZ R82, R3, R82 ;  /* 0x0000005203527220 */ /* 0x001fe20000410000 */
[----:B--2---:R-:W-:Y:S01]  /*7f10*/  FMUL.FTZ R119, R2, R119 ;  /* 0x0000007702777220 */ /* 0x004fe20000410000 */
[----:B-1----:R-:W-:-:S04]  /*7f20*/  LEA R2, P5, R32, UR10, 0x1 ;  /* 0x0000000a20027c11 */ /* 0x002fc8000f8a08ff */
[----:B------:R-:W-:Y:S02]  /*7f30*/  LEA.HI.X R3, R32, UR11, R47, 0x1, P5 ;  /* 0x0000000b20037c11 */ /* 0x000fe4000a8f0c2f */
[----:B------:R-:W-:-:S05]  /*7f40*/  F2FP.BF16.F32.PACK_AB R119, R119, R82 ;  /* 0x000000527777723e */ /* 0x000fca00000010ff */
[----:B------:R4:W-:Y:S02]  /*7f50*/  STG.E desc[UR6][R2.64], R119 ;  /* 0x0000007702007986 */ /* 0x0009e4000c101906 */
.L_x_2099:
[----:B------:R-:W-:Y:S05]  /*7f60*/  BSYNC.RECONVERGENT B1 ;  /* 0x0000000000017941 */ /* 0x000fea0003800200 */
.L_x_2098:
[----:B------:R-:W-:Y:S01]  /*7f70*/  BSSY.RECONVERGENT B1, `(.L_x_2100) ;  /* 0x0000020000017945 */ /* 0x000fe20003800200 */
[C---:B0-23--:R-:W-:Y:S02]  /*7f80*/  IADD3 R32, PT, PT, R38.reuse, 0x90, RZ ;  /* 0x0000009026207810 */ /* 0x04dfe40007ffe0ff */
[----:B------:R-:W-:Y:S01]  /*7f90*/  IADD3 R33, PT, PT, R38, 0xa0, RZ ;  /* 0x000000a026217810 */ /* 0x000fe20007ffe0ff */
[----:B------:R-:W-:Y:S06]  /*7fa0*/  @P1 BRA `(.L_x_2101) ;  /* 0x0000000000701947 */ /* 0x000fec0003800000 */
[--C-:B----4-:R-:W-:Y:S01]  /*7fb0*/  FADD.FTZ R3, R6, -R37.reuse ;  /* 0x8000002506037221 */ /* 0x110fe20000010000 */
[----:B------:R-:W-:Y:S01]  /*7fc0*/  FADD.FTZ R35, R5, -R37 ;  /* 0x8000002505237221 */ /* 0x000fe20000010000 */
[----:B------:R-:W0:Y:S02]  /*7fd0*/  LDCU.64 UR8, c[0x0][0x3e0] ;  /* 0x00007c00ff0877ac */ /* 0x000e240008000a00 */
        /* <DEDUP_REMOVED lines=25> */
.L_x_2101:
[----:B------:R-:W-:Y:S05]  /*8170*/  BSYNC.RECONVERGENT B1 ;  /* 0x0000000000017941 */ /* 0x000fea0003800200 */
.L_x_2100:
[----:B------:R-:W-:Y:S04]  /*8180*/  BSSY.RECONVERGENT B1, `(.L_x_2102) ;  /* 0x000001e000017945 */ /* 0x000fe80003800200 */
[----:B------:R-:W-:Y:S05]  /*8190*/  @P6 BRA `(.L_x_2103) ;  /* 0x0000000000706947 */ /* 0x000fea0003800000 */
[--C-:B----4-:R-:W-:Y:S01]  /*81a0*/  FADD.FTZ R3, R8, -R37.reuse ;  /* 0x8000002508037221 */ /* 0x110fe20000010000 */
[----:B------:R-:W-:Y:S01]  /*81b0*/  FADD.FTZ R7, R7, -R37 ;  /* 0x8000002507077221 */ /* 0x000fe20000010000 */
[----:B------:R-:W2:Y:S02]  /*81c0*/  LDCU.64 UR8, c[0x0][0x3e0] ;  /* 0x00007c00ff0877ac */ /* 0x000ea40008000a00 */
[-C--:B-1----:R-:W-:Y:S01]  /*81d0*/  FMUL.FTZ R3, R3, R36.reuse ;  /* 0x0000002403037220 */ /* 0x082fe20000410000 */
[----:B0-----:R-:W-:Y:S01]  /*81e0*/  FMUL.FTZ R4, R7, R36 ;  /* 0x0000002407047220 */ /* 0x001fe20000410000 */
[----:B------:R-:W0:Y:S02]  /*81f0*/  LDCU.64 UR10, c[0x0][0x380] ;  /* 0x00007000ff0a77ac */ /* 0x000e240008000a00 */
[----:B-----5:R-:W-:Y:S01]  /*8200*/  FFMA.FTZ R35, R28, R3, R30 ;  /* 0x000000031c237223 */ /* 0x020fe2000001001e */
[----:B------:R-:W-:Y:S01]  /*8210*/  FFMA.FTZ R7, R29, R4, R31 ;  /* 0x000000041d077223 */ /* 0x000fe2000001001f */
[----:B------:R-:W-:-:S02]  /*8220*/  MOV R3, R123 ;  /* 0x0000007b00037202 */ /* 0x000fc40000000f00 */
[----:B------:R-:W-:Y:S01]  /*8230*/  FMUL.FTZ R2, R35, -1.4426950216293334961 ;  /* 0xbfb8aa3b23027820 */ /* 0x000fe20000410000 */
[----:B------:R-:W-:-:S05]  /*8240*/  FMUL.FTZ R5, R7, -1.4426950216293334961 ;  /* 0xbfb8aa3b07057820 */ /* 0x000fca0000410000 */
[----:B------:R-:W1:Y:S01]  /*8250*/  MUFU.EX2 R2, R2 ;  /* 0x0000000200027308 */ /* 0x000e620000000800 */
[----:B--2---:R-:W-:-:S03]  /*8260*/  IMAD R45, R0, UR8, RZ ;  /* 0x00000008002d7c24 */ /* 0x004fc6000f8e02ff */
[----:B------:R-:W2:Y:S01]  /*8270*/  MUFU.EX2 R5, R5 ;  /* 0x0000000500057308 */ /* 0x000ea20000000800 */
[----:B------:R-:W-:Y:S02]  /*8280*/  IMAD R45, R44, UR9, R45 ;  /* 0x000000092c2d7c24 */ /* 0x000fe4000f8e022d */
[----:B-1----:R-:W-:Y:S01]  /*8290*/  FADD.FTZ R4, R2, 1 ;  /* 0x3f80000002047421 */ /* 0x002fe20000010000 */
[----:B------:R-:W-:Y:S01]  /*82a0*/  MOV R2, R120 ;  /* 0x0000007800027202 */ /* 0x000fe20000000f00 */
[----:B--2---:R-:W-:-:S04]  /*82b0*/  FADD.FTZ R6, R5, 1 ;  /* 0x3f80000005067421 */ /* 0x004fc80000010000 */
[----:B------:R-:W1:Y:S01]  /*82c0*/  MUFU.RCP R4, R4 ;  /* 0x0000000400047308 */ /* 0x000e620000001000 */
[----:B------:R-:W-:-:S05]  /*82d0*/  IMAD.WIDE.U32 R2, R44, UR8, R2 ;  /* 0x000000082c027c25 */ /* 0x000fca000f8e0002 */
[----:B------:R-:W-:Y:S02]  /*82e0*/  IADD3 R45, PT, PT, R3, R45, RZ ;  /* 0x0000002d032d7210 */ /* 0x000fe40007ffe0ff */
[----:B------:R-:W2:Y:S01]  /*82f0*/  MUFU.RCP R6, R6 ;  /* 0x0000000600067308 */ /* 0x000ea20000001000 */
[----:B-1----:R-:W-:Y:S01]  /*8300*/  FMUL.FTZ R0, R35, R4 ;  /* 0x0000000423007220 */ /* 0x002fe20000410000 */
[----:B0-----:R-:W-:-:S04]  /*8310*/  LEA R4, P1, R2, UR10, 0x1 ;  /* 0x0000000a02047c11 */ /* 0x001fc8000f8208ff */
[----:B------:R-:W-:Y:S01]  /*8320*/  LEA.HI.X R5, R2, UR11, R45, 0x1, P1 ;  /* 0x0000000b02057c11 */ /* 0x000fe200088f0c2d */
[----:B--2---:R-:W-:-:S05]  /*8330*/  FMUL.FTZ R7, R7, R6 ;  /* 0x0000000607077220 */ /* 0x004fca0000410000 */
[----:B------:R-:W-:-:S05]  /*8340*/  F2FP.BF16.F32.PACK_AB R7, R7, R0 ;  /* 0x000000000707723e */ /* 0x000fca00000010ff */
[----:B------:R2:W-:Y:S02]  /*8350*/  STG.E desc[UR6][R4.64], R7 ;  /* 0x0000000704007986 */ /* 0x0005e4000c101906 */
.L_x_2103:
[----:B------:R-:W-:Y:S05]  /*8360*/  BSYNC.RECONVERGENT B1 ;  /* 0x0000000000017941 */ /* 0x000fea0003800200 */
.L_x_2102:
[----:B------:R-:W-:Y:S04]  /*8370*/  BSSY.RECONVERGENT B1, `(.L_x_2104) ;  /* 0x000001e000017945 */ /* 0x000fe80003800200 */
[----:B------:R-:W-:Y:S05]  /*8380*/  @P2 BRA `(.L_x_2105) ;  /* 0x0000000000702947 */ /* 0x000fea0003800000 */
[--C-:B------:R-:W-:Y:S01]  /*8390*/  FADD.FTZ R9, R9, -R37.reuse ;  /* 0x8000002509097221 */ /* 0x100fe20000010000 */
[----:B----4-:R-:W-:Y:S01]  /*83a0*/  FADD.FTZ R3, R10, -R37 ;  /* 0x800000250a037221 */ /* 0x010fe20000010000 */
[----:B------:R-:W3:Y:S02]  /*83b0*/  LDCU.64 UR8, c[0x0][0x3e0] ;  /* 0x00007c00ff0877ac */ /* 0x000ee40008000a00 */
[-C--:B-1----:R-:W-:Y:S01]  /*83c0*/  FMUL.FTZ R9, R9, R36.reuse ;  /* 0x0000002409097220 */ /* 0x082fe20000410000 */
[----:B------:R-:W-:Y:S01]  /*83d0*/  FMUL.FTZ R2, R3, R36 ;  /* 0x0000002403027220 */ /* 0x000fe20000410000 */
[----:B------:R-:W1:Y:S01]  /*83e0*/  LDCU.64 UR10, c[0x0][0x380] ;  /* 0x00007000ff0a77ac */ /* 0x000e620008000a00 */
[----:B------:R-:W-:Y:S01]  /*83f0*/  MOV R3, R123 ;  /* 0x0000007b00037202 */ /* 0x000fe20000000f00 */
[----:B-----5:R-:W-:Y:S01]  /*8400*/  FFMA.FTZ R9, R28, R9, R30 ;  /* 0x000000091c097223 */ /* 0x020fe2000001001e */
[----:B--2---:R-:W-:Y:S01]  /*8410*/  FFMA.FTZ R7, R29, R2, R31 ;  /* 0x000000021d077223 */ /* 0x004fe2000001001f */
[----:B------:R-:W-:-:S02]  /*8420*/  MOV R2, R120 ;  /* 0x0000007800027202 */ /* 0x000fc40000000f00 */
[----:B------:R-:W-:Y:S01]  /*8430*/  FMUL.FTZ R0, R9, -1.4426950216293334961 ;  /* 0xbfb8aa3b09007820 */ /* 0x000fe20000410000 */
[----:B0-----:R-:W-:-:S05]  /*8440*/  FMUL.FTZ R5, R7, -1.4426950216293334961 ;  /* 0xbfb8aa3b07057820 */ /* 0x001fca0000410000 */
[----:B------:R-:W0:Y:S01]  /*8450*/  MUFU.EX2 R0, R0 ;  /* 0x0000000000007308 */ /* 0x000e220000000800 */
[----:B---3--:R-:W-:-:S03]  /*8460*/  IMAD R34, R34, UR8, RZ ;  /* 0x0000000822227c24 */ /* 0x008fc6000f8e02ff */
[----:B------:R-:W2:Y:S01]  /*8470*/  MUFU.EX2 R5, R5 ;  /* 0x0000000500057308 */ /* 0x000ea20000000800 */
[----:B------:R-:W-:-:S04]  /*8480*/  IMAD.WIDE.U32 R2, R81, UR8, R2 ;  /* 0x0000000851027c25 */ /* 0x000fc8000f8e0002 */
[----:B------:R-:W-:Y:S02]  /*8490*/  IMAD R81, R81, UR9, R34 ;  /* 0x0000000951517c24 */ /* 0x000fe4000f8e0222 */
[----:B0-----:R-:W-:-:S03]  /*84a0*/  FADD.FTZ R4, R0, 1 ;  /* 0x3f80000000047421 */ /* 0x001fc60000010000 */
[----:B------:R-:W-:Y:S01]  /*84b0*/  IADD3 R81, PT, PT, R3, R81, RZ ;  /* 0x0000005103517210 */ /* 0x000fe20007ffe0ff */
[----:B--2---:R-:W-:Y:S02]  /*84c0*/  FADD.FTZ R6, R5, 1 ;  /* 0x3f80000005067421 */ /* 0x004fe40000010000 */
[----:B------:R-:W0:Y:S08]  /*84d0*/  MUFU.RCP R4, R4 ;  /* 0x0000000400047308 */ /* 0x000e300000001000 */
[----:B------:R-:W2:Y:S01]  /*84e0*/  MUFU.RCP R6, R6 ;  /* 0x0000000600067308 */ /* 0x000ea20000001000 */
[----:B0-----:R-:W-:Y:S01]  /*84f0*/  FMUL.FTZ R0, R9, R4 ;  /* 0x0000000409007220 */ /* 0x001fe20000410000 */
[----:B-1----:R-:W-:-:S04]  /*8500*/  LEA R4, P1, R2, UR10, 0x1 ;  /* 0x0000000a02047c11 */ /* 0x002fc8000f8208ff */
[----:B------:R-:W-:Y:S01]  /*8510*/  LEA.HI.X R5, R2, UR11, R81, 0x1, P1 ;  /* 0x0000000b02057c11 */ /* 0x000fe200088f0c51 */
[----:B--2---:R-:W-:-:S05]  /*8520*/  FMUL.FTZ R7, R7, R6 ;  /* 0x0000000607077220 */ /* 0x004fca0000410000 */
[----:B------:R-:W-:-:S05]  /*8530*/  F2FP.BF16.F32.PACK_AB R7, R7, R0 ;  /* 0x000000000707723e */ /* 0x000fca00000010ff */
[----:B------:R3:W-:Y:S02]  /*8540*/  STG.E desc[UR6][R4.64], R7 ;  /* 0x0000000704007986 */ /* 0x0007e4000c101906 */
.L_x_2105:
[----:B------:R-:W-:Y:S05]  /*8550*/  BSYNC.RECONVERGENT B1 ;  /* 0x0000000000017941 */ /* 0x000fea0003800200 */
.L_x_2104:
[----:B------:R-:W-:Y:S04]  /*8560*/  BSSY.RECONVERGENT B1, `(.L_x_2106) ;  /* 0x000001e000017945 */ /* 0x000fe80003800200 */
[----:B------:R-:W-:Y:S05]  /*8570*/  @P4 BRA `(.L_x_2107) ;  /* 0x0000000000704947 */ /* 0x000fea0003800000 */
[--C-:B----4-:R-:W-:Y:S01]  /*8580*/  FADD.FTZ R3, R12, -R37.reuse ;  /* 0x800000250c037221 */ /* 0x110fe20000010000 */
[----:B------:R-:W-:Y:S01]  /*8590*/  FADD.FTZ R11, R11, -R37 ;  /* 0x800000250b0b7221 */ /* 0x000fe20000010000 */
[----:B------:R-:W4:Y:S01]  /*85a0*/  LDCU.64 UR8, c[0x0][0x3e0] ;  /* 0x00007c00ff0877ac */ /* 0x000f220008000a00 */
[----:B0-23--:R-:W-:Y:S01]  /*85b0*/  MOV R4, R120 ;  /* 0x0000007800047202 */ /* 0x00dfe20000000f00 */
[-C--:B-1----:R-:W-:Y:S01]  /*85c0*/  FMUL.FTZ R3, R3, R36.reuse ;  /* 0x0000002403037220 */ /* 0x082fe20000410000 */
        /* <DEDUP_REMOVED lines=8> */
[----:B----4-:R-:W-:-:S03]  /*8650*/  IMAD R8, R95, UR8, RZ ;  /* 0x000000085f087c24 */ /* 0x010fc6000f8e02ff */
[----:B------:R-:W2:Y:S01]  /*8660*/  MUFU.EX2 R3, R3 ;  /* 0x0000000300037308 */ /* 0x000ea20000000800 */
[----:B------:R-:W-:-:S04]  /*8670*/  IMAD.WIDE.U32 R4, R115, UR8, R4 ;  /* 0x0000000873047c25 */ /* 0x000fc8000f8e0004 */
[----:B------:R-:W-:Y:S02]  /*8680*/  IMAD R11, R115, UR9, R8 ;  /* 0x00000009730b7c24 */ /* 0x000fe4000f8e0208 */
[----:B-1----:R-:W-:-:S03]  /*8690*/  FADD.FTZ R2, R0, 1 ;  /* 0x3f80000000027421 */ /* 0x002fc60000010000 */
[----:B------:R-:W-:Y:S01]  /*86a0*/  IADD3 R11, PT, PT, R5, R11, RZ ;  /* 0x0000000b050b7210 */ /* 0x000fe20007ffe0ff */
[----:B--2---:R-:W-:Y:S02]  /*86b0*/  FADD.FTZ R6, R3, 1 ;  /* 0x3f80000003067421 */ /* 0x004fe40000010000 */
        /* <DEDUP_REMOVED lines=8> */
.L_x_2107:
[----:B------:R-:W-:Y:S05]  /*8740*/  BSYNC.RECONVERGENT B1 ;  /* 0x0000000000017941 */ /* 0x000fea0003800200 */
.L_x_2106:
[----:B------:R-:W-:Y:S04]  /*8750*/  BSSY.RECONVERGENT B1, `(.L_x_2108) ;  /* 0x000001e000017945 */ /* 0x000fe80003800200 */
[----:B------:R-:W-:Y:S05]  /*8760*/  @P3 BRA `(.L_x_2109) ;  /* 0x0000000000703947 */ /* 0x000fea0003800000 */
[--C-:B0---4-:R-:W-:Y:S01]  /*8770*/  FADD.FTZ R3, R14, -R37.reuse ;  /* 0x800000250e037221 */ /* 0x111fe20000010000 */
[----:B------:R-:W-:Y:S01]  /*8780*/  FADD.FTZ R13, R13, -R37 ;  /* 0x800000250d0d7221 */ /* 0x000fe20000010000 */
[----:B------:R-:W0:Y:S01]  /*8790*/  LDCU.64 UR8, c[0x0][0x3e0] ;  /* 0x00007c00ff0877ac */ /* 0x000e220008000a00 */
[----:B--23--:R-:W-:Y:S01]  /*87a0*/  MOV R4, R120 ;  /* 0x0000007800047202 */ /* 0x00cfe20000000f00 */
        /* <DEDUP_REMOVED lines=15> */
[----:B0-----:R-:W-:Y:S02]  /*88a0*/  FADD.FTZ R6, R3, 1 ;  /* 0x3f80000003067421 */ /* 0x001fe40000010000 */
        /* <DEDUP_REMOVED lines=8> */
.L_x_2109:
[----:B------:R-:W-:Y:S05]  /*8930*/  BSYNC.RECONVERGENT B1 ;  /* 0x0000000000017941 */ /* 0x000fea0003800200 */
.L_x_2108:
[----:B------:R-:W-:Y:S01]  /*8940*/  ISETP.GE.U32.AND P4, PT, R32, UR4, PT ;  /* 0x0000000420007c0c */ /* 0x000fe2000bf86070 */
[----:B------:R-:W-:Y:S01]  /*8950*/  BSSY.RECONVERGENT B1, `(.L_x_2110) ;  /* 0x0000032000017945 */ /* 0x000fe20003800200 */
[----:B0---4-:R-:W-:Y:S02]  /*8960*/  SHF.R.S32.HI R3, RZ, 0x1f, R32 ;  /* 0x0000001fff037819 */ /* 0x011fe40000011420 */
[C---:B------:R-:W-:Y:S02]  /*8970*/  IADD3 R11, PT, PT, R38.reuse, 0xb0, RZ ;  /* 0x000000b0260b7810 */ /* 0x040fe40007ffe0ff */
[----:B------:R-:W-:Y:S02]  /*8980*/  ISETP.GE.AND.EX P4, PT, R3, UR5, PT, P4 ;  /* 0x0000000503007c0c */ /* 0x000fe4000bf86340 */
[C---:B------:R-:W-:Y:S02]  /*8990*/  IADD3 R9, PT, PT, R38.reuse, 0xc0, RZ ;  /* 0x000000c026097810 */ /* 0x040fe40007ffe0ff */
[----:B--23--:R-:W-:-:S02]  /*89a0*/  IADD3 R7, PT, PT, R38, 0xd0, RZ ;  /* 0x000000d026077810 */ /* 0x00cfc40007ffe0ff */
        /* <DEDUP_REMOVED lines=27> */
[----:B0-----:R-:W-:Y:S01]  /*8b60*/  IMAD R45, R3, UR8, RZ ;  /* 0x00000008032d7c24 */ /* 0x001fe2000f8e02ff */
[----:B------:R-:W-:Y:S02]  /*8b70*/  MOV R3, R123 ;  /* 0x0000007b00037202 */ /* 0x000fe40000000f00 */
        /* <DEDUP_REMOVED lines=10> */
[----:B-1----:R-:W-:-:S04]  /*8c20*/  LEA R4, P4, R2, UR10, 0x1 ;  /* 0x0000000a02047c11 */ /* 0x002fc8000f8808ff */
[----:B------:R-:W-:Y:S01]  /*8c30*/  LEA.HI.X R5, R2, UR11, R45, 0x1, P4 ;  /* 0x0000000b02057c11 */ /* 0x000fe2000a0f0c2d */
[----:B--2---:R-:W-:-:S05]  /*8c40*/  FMUL.FTZ R35, R16, R15 ;  /* 0x0000000f10237220 */ /* 0x004fca0000410000 */
[----:B------:R-:W-:-:S05]  /*8c50*/  F2FP.BF16.F32.PACK_AB R35, R35, R14 ;  /* 0x0000000e2323723e */ /* 0x000fca00000010ff */
[----:B------:R0:W-:Y:S02]  /*8c60*/  STG.E desc[UR6][R4.64], R35 ;  /* 0x0000002304007986 */ /* 0x0001e4000c101906 */
.L_x_2111:
[----:B------:R-:W-:Y:S05]  /*8c70*/  BSYNC.RECONVERGENT B1 ;  /* 0x0000000000017941 */ /* 0x000fea0003800200 */
.L_x_2110:
[----:B------:R-:W-:Y:S04]  /*8c80*/  BSSY.RECONVERGENT B1, `(.L_x_2112) ;  /* 0x000001e000017945 */ /* 0x000fe80003800200 */
[----:B------:R-:W-:Y:S05]  /*8c90*/  @P1 BRA `(.L_x_2113) ;  /* 0x0000000000701947 */ /* 0x000fea0003800000 */
[--C-:B------:R-:W-:Y:S01]  /*8ca0*/  FADD.FTZ R17, R17, -R37.reuse ;  /* 0x8000002511117221 */ /* 0x100fe20000010000 */
[----:B------:R-:W-:Y:S01]  /*8cb0*/  FADD.FTZ R3, R18, -R37 ;  /* 0x8000002512037221 */ /* 0x000fe20000010000 */
[----:B------:R-:W2:Y:S02]  /*8cc0*/  LDCU.64 UR8, c[0x0][0x3e0] ;  /* 0x00007c00ff0877ac */ /* 0x000ea40008000a00 */
[-C--:B-1----:R-:W-:Y:S01]  /*8cd0*/  FMUL.FTZ R17, R17, R36.reuse ;  /* 0x0000002411117220 */ /* 0x082fe20000410000 */
[----:B0-----:R-:W-:Y:S01]  /*8ce0*/  FMUL.FTZ R4, R3, R36 ;  /* 0x0000002403047220 */ /* 0x001fe20000410000 */
        /* <DEDUP_REMOVED lines=9> */
[----:B-1----:R-:W-:Y:S01]  /*8d80*/  FADD.FTZ R4, R2, 1 ;  /* 0x3f80000002047421 */ /* 0x002fe20000010000 */
[----:B------:R-:W-:Y:S01]  /*8d90*/  MOV R2, R120 ;  /* 0x0000007800027202 */ /* 0x000fe20000000f00 */
[----:B--2---:R-:W-:-:S04]  /*8da0*/  FADD.FTZ R14, R5, 1 ;  /* 0x3f800000050e7421 */ /* 0x004fc80000010000 */
[----:B------:R-:W1:Y:S01]  /*8db0*/  MUFU.RCP R4, R4 ;  /* 0x0000000400047308 */ /* 0x000e620000001000 */
[----:B------:R-:W-:-:S04]  /*8dc0*/  IMAD.WIDE.U32 R2, R33, UR8, R2 ;  /* 0x0000000821027c25 */ /* 0x000fc8000f8e0002 */
[----:B------:R-:W-:-:S03]  /*8dd0*/  IMAD R33, R33, UR9, R16 ;  /* 0x0000000921217c24 */ /* 0x000fc6000f8e0210 */
[----:B------:R-:W2:Y:S02]  /*8de0*/  MUFU.RCP R14, R14 ;  /* 0x0000000e000e7308 */ /* 0x000ea40000001000 */
[----:B------:R-:W-:Y:S01]  /*8df0*/  IADD3 R33, PT, PT, R3, R33, RZ ;  /* 0x0000002103217210 */ /* 0x000fe20007ffe0ff */
[----:B-1----:R-:W-:Y:S01]  /*8e00*/  FMUL.FTZ R13, R17, R4 ;  /* 0x00000004110d7220 */ /* 0x002fe20000410000 */
[----:B0-----:R-:W-:-:S04]  /*8e10*/  LEA R4, P1, R2, UR10, 0x1 ;  /* 0x0000000a02047c11 */ /* 0x001fc8000f8208ff */
[----:B------:R-:W-:Y:S01]  /*8e20*/  LEA.HI.X R5, R2, UR11, R33, 0x1, P1 ;  /* 0x0000000b02057c11 */ /* 0x000fe200088f0c21 */
[----:B--2---:R-:W-:-:S05]  /*8e30*/  FMUL.FTZ R16, R15, R14 ;  /* 0x0000000e0f107220 */ /* 0x004fca0000410000 */
[----:B------:R-:W-:-:S05]  /*8e40*/  F2FP.BF16.F32.PACK_AB R13, R16, R13 ;  /* 0x0000000d100d723e */ /* 0x000fca00000010ff */
[----:B------:R2:W-:Y:S02]  /*8e50*/  STG.E desc[UR6][R4.64], R13 ;  /* 0x0000000d04007986 */ /* 0x0005e4000c101906 */
.L_x_2113:
[----:B------:R-:W-:Y:S05]  /*8e60*/  BSYNC.RECONVERGENT B1 ;  /* 0x0000000000017941 */ /* 0x000fea0003800200 */
.L_x_2112:
[----:B------:R-:W-:Y:S04]  /*8e70*/  BSSY.RECONVERGENT B1, `(.L_x_2114) ;  /* 0x000001e000017945 */ /* 0x000fe80003800200 */
[----:B------:R-:W-:Y:S05]  /*8e80*/  @P6 BRA `(.L_x_2115) ;  /* 0x0000000000706947 */ /* 0x000fea0003800000 */
[--C-:B------:R-:W-:Y:S01]  /*8e90*/  FADD.FTZ R3, R20, -R37.reuse ;  /* 0x8000002514037221 */ /* 0x100fe20000010000 */
[----:B------:R-:W-:Y:S01]  /*8ea0*/  FADD.FTZ R19, R19, -R37 ;  /* 0x8000002513137221 */ /* 0x000fe20000010000 */
[----:B------:R-:W3:Y:S01]  /*8eb0*/  LDCU.64 UR8, c[0x0][0x3e0] ;  /* 0x00007c00ff0877ac */ /* 0x000ee20008000a00 */
[----:B0-2---:R-:W-:Y:S01]  /*8ec0*/  MOV R5, R123 ;  /* 0x0000007b00057202 */ /* 0x005fe20000000f00 */
[-C--:B-1----:R-:W-:Y:S01]  /*8ed0*/  FMUL.FTZ R3, R3, R36.reuse ;  /* 0x0000002403037220 */ /* 0x082fe20000410000 */
[----:B------:R-:W-:Y:S01]  /*8ee0*/  FMUL.FTZ R4, R19, R36 ;  /* 0x0000002413047220 */ /* 0x000fe20000410000 */
[----:B------:R-:W0:Y:S02]  /*8ef0*/  LDCU.64 UR10, c[0x0][0x380] ;  /* 0x00007000ff0a77ac */ /* 0x000e240008000a00 */
[----:B-----5:R-:W-:Y:S01]  /*8f00*/  FFMA.FTZ R16, R28, R3, R30 ;  /* 0x000000031c107223 */ /* 0x020fe2000001001e */
[----:B------:R-:W-:Y:S01]  /*8f10*/  FFMA.FTZ R15, R29, R4, R31 ;  /* 0x000000041d0f7223 */ /* 0x000fe2000001001f */
[----:B------:R-:W-:-:S02]  /*8f20*/  MOV R4, R120 ;  /* 0x0000007800047202 */ /* 0x000fc40000000f00 */
[----:B------:R-:W-:Y:S01]  /*8f30*/  FMUL.FTZ R2, R16, -1.4426950216293334961 ;  /* 0xbfb8aa3b10027820 */ /* 0x000fe20000410000 */
[----:B------:R-:W-:-:S05]  /*8f40*/  FMUL.FTZ R13, R15, -1.4426950216293334961 ;  /* 0xbfb8aa3b0f0d7820 */ /* 0x000fca0000410000 */
[----:B------:R-:W1:Y:S01]  /*8f50*/  MUFU.EX2 R2, R2 ;  /* 0x0000000200027308 */ /* 0x000e620000000800 */
[----:B---3--:R-:W-:-:S03]  /*8f60*/  IMAD R12, R12, UR8, RZ ;  /* 0x000000080c0c7c24 */ /* 0x008fc6000f8e02ff */
[----:B------:R-:W2:Y:S01]  /*8f70*/  MUFU.EX2 R13, R13 ;  /* 0x0000000d000d7308 */ /* 0x000ea20000000800 */
[----:B------:R-:W-:-:S04]  /*8f80*/  IMAD.WIDE.U32 R4, R11, UR8, R4 ;  /* 0x000000080b047c25 */ /* 0x000fc8000f8e0004 */
[----:B------:R-:W-:Y:S02]  /*8f90*/  IMAD R17, R11, UR9, R12 ;  /* 0x000000090b117c24 */ /* 0x000fe4000f8e020c */
[----:B-1----:R-:W-:Y:S01]  /*8fa0*/  FADD.FTZ R3, R2, 1 ;  /* 0x3f80000002037421 */ /* 0x002fe20000010000 */
[----:B0-----:R-:W-:Y:S02]  /*8fb0*/  LEA R2, P1, R4, UR10, 0x1 ;  /* 0x0000000a04027c11 */ /* 0x001fe4000f8208ff */
[----:B------:R-:W-:Y:S01]  /*8fc0*/  IADD3 R17, PT, PT, R5, R17, RZ ;  /* 0x0000001105117210 */ /* 0x000fe20007ffe0ff */
[----:B--2---:R-:W-:Y:S02]  /*8fd0*/  FADD.FTZ R14, R13, 1 ;  /* 0x3f8000000d0e7421 */ /* 0x004fe40000010000 */
[----:B------:R-:W0:Y:S08]  /*8fe0*/  MUFU.RCP R3, R3 ;  /* 0x0000000300037308 */ /* 0x000e300000001000 */
[----:B------:R-:W1:Y:S01]  /*8ff0*/  MUFU.RCP R14, R14 ;  /* 0x0000000e000e7308 */ /* 0x000e620000001000 */
[----:B0-----:R-:W-:Y:S01]  /*9000*/  FMUL.FTZ R11, R16, R3 ;  /* 0x00000003100b7220 */ /* 0x001fe20000410000 */
[----:B------:R-:W-:Y:S01]  /*9010*/  LEA.HI.X R3, R4, UR11, R17, 0x1, P1 ;  /* 0x0000000b04037c11 */ /* 0x000fe200088f0c11 */
[----:B-1----:R-:W-:-:S05]  /*9020*/  FMUL.FTZ R12, R15, R14 ;  /* 0x0000000e0f0c7220 */ /* 0x002fca0000410000 */
[----:B------:R-:W-:-:S05]  /*9030*/  F2FP.BF16.F32.PACK_AB R11, R12, R11 ;  /* 0x0000000b0c0b723e */ /* 0x000fca00000010ff */
[----:B------:R3:W-:Y:S02]  /*9040*/  STG.E desc[UR6][R2.64], R11 ;  /* 0x0000000b02007986 */ /* 0x0007e4000c101906 */
.L_x_2115:
[----:B------:R-:W-:Y:S05]  /*9050*/  BSYNC.RECONVERGENT B1 ;  /* 0x0000000000017941 */ /* 0x000fea0003800200 */
.L_x_2114:
[----:B------:R-:W-:Y:S04]  /*9060*/  BSSY.RECONVERGENT B1, `(.L_x_2116) ;  /* 0x000001e000017945 */ /* 0x000fe80003800200 */
[----:B------:R-:W-:Y:S05]  /*9070*/  @P2 BRA `(.L_x_2117) ;  /* 0x0000000000702947 */ /* 0x000fea0003800000 */
[--C-:B---3--:R-:W-:Y:S01]  /*9080*/  FADD.FTZ R3, R22, -R37.reuse ;  /* 0x8000002516037221 */ /* 0x108fe20000010000 */
        /* <DEDUP_REMOVED lines=27> */
.L_x_2117:
[----:B------:R-:W-:Y:S05]  /*9240*/  BSYNC.RECONVERGENT B1 ;  /* 0x0000000000017941 */ /* 0x000fea0003800200 */
.L_x_2116:
[----:B------:R-:W-:Y:S04]  /*9250*/  BSSY.RECONVERGENT B1, `(.L_x_2118) ;  /* 0x000001e000017945 */ /* 0x000fe80003800200 */
[----:B------:R-:W-:Y:S05]  /*9260*/  @P3 BRA `(.L_x_2119) ;  /* 0x0000000000703947 */ /* 0x000fea0003800000 */
[--C-:B---34-:R-:W-:Y:S01]  /*9270*/  FADD.FTZ R3, R24, -R37.reuse ;  /* 0x8000002518037221 */ /* 0x118fe20000010000 */
[----:B------:R-:W-:Y:S01]  /*9280*/  FADD.FTZ R23, R23, -R37 ;  /* 0x8000002517177221 */ /* 0x000fe20000010000 */
[----:B------:R-:W3:Y:S02]  /*9290*/  LDCU.64 UR8, c[0x0][0x3e0] ;  /* 0x00007c00ff0877ac */ /* 0x000ee40008000a00 */
[-C--:B-1----:R-:W-:Y:S01]  /*92a0*/  FMUL.FTZ R3, R3, R36.reuse ;  /* 0x0000002403037220 */ /* 0x082fe20000410000 */
[----:B0-2---:R-:W-:Y:S01]  /*92b0*/  FMUL.FTZ R4, R23, R36 ;  /* 0x0000002417047220 */ /* 0x005fe20000410000 */
        /* <DEDUP_REMOVED lines=23> */
.L_x_2119:
[----:B------:R-:W-:Y:S05]  /*9430*/  BSYNC.RECONVERGENT B1 ;  /* 0x0000000000017941 */ /* 0x000fea0003800200 */
.L_x_2118:
[----:B---34-:R-:W-:Y:S01]  /*9440*/  SHF.R.S32.HI R3, RZ, 0x1f, R0 ;  /* 0x0000001fff037819 */ /* 0x018fe20000011400 */
        /* <DEDUP_REMOVED lines=13> */
[----:B0-----:R-:W-:Y:S02]  /*9520*/  IADD3 R7, PT, PT, R38, 0x150, RZ ;  /* 0x0000015026077810 */ /* 0x001fe40007ffe0ff */
[----:B------:R-:W-:Y:S01]  /*9530*/  SHF.R.S32.HI R8, RZ, 0x1f, R39 ;  /* 0x0000001fff087819 */ /* 0x000fe20000011427 */
[----:B------:R-:W-:Y:S08]  /*9540*/  @P5 BRA `(.L_x_2121) ;  /* 0x0000000000705947 */ /* 0x000ff00003800000 */
[--C-:B------:R-:W-:Y:S01]  /*9550*/  FADD.FTZ R25, R25, -R37.reuse ;  /* 0x8000002519197221 */ /* 0x100fe20000010000 */
[----:B--2---:R-:W-:Y:S01]  /*9560*/  FADD.FTZ R5, R26, -R37 ;  /* 0x800000251a057221 */ /* 0x004fe20000010000 */
        /* <DEDUP_REMOVED lines=26> */
.L_x_2121:
[----:B------:R-:W-:Y:S05]  /*9710*/  BSYNC.RECONVERGENT B1 ;  /* 0x0000000000017941 */ /* 0x000fea0003800200 */
.L_x_2120:
        /* <DEDUP_REMOVED lines=15> */
[----:B---3--:R-:W-:-:S03]  /*9810*/  IMAD R12, R93, UR8, RZ ;  /* 0x000000085d0c7c24 */ /* 0x008fc6000f8e02ff */
        /* <DEDUP_REMOVED lines=14> */
.L_x_2123:
[----:B------:R-:W-:Y:S05]  /*9900*/  BSYNC.RECONVERGENT B1 ;  /* 0x0000000000017941 */ /* 0x000fea0003800200 */
.L_x_2122:
        /* <DEDUP_REMOVED lines=30> */
.L_x_2125:
[----:B------:R-:W-:Y:S05]  /*9af0*/  BSYNC.RECONVERGENT B1 ;  /* 0x0000000000017941 */ /* 0x000fea0003800200 */
.L_x_2124:
[----:B------:R-:W-:Y:S04]  /*9b00*/  BSSY.RECONVERGENT B1, `(.L_x_2126) ;  /* 0x000001e000017945 */ /* 0x000fe80003800200 */
[----:B------:R-:W-:Y:S05]  /*9b10*/  @P2 BRA `(.L_x_2127) ;  /* 0x0000000000702947 */ /* 0x000fea0003800000 */
[--C-:B---34-:R-:W-:Y:S01]  /*9b20*/  FADD.FTZ R3, R52, -R37.reuse ;  /* 0x8000002534037221 */ /* 0x118fe20000010000 */
[----:B------:R-:W-:Y:S01]  /*9b30*/  FADD.FTZ R51, R51, -R37 ;  /* 0x8000002533337221 */ /* 0x000fe20000010000 */
[----:B------:R-:W3:Y:S02]  /*9b40*/  LDCU.64 UR8, c[0x0][0x3e0] ;  /* 0x00007c00ff0877ac */ /* 0x000ee40008000a00 */
[-C--:B-1----:R-:W-:Y:S01]  /*9b50*/  FMUL.FTZ R3, R3, R36.reuse ;  /* 0x0000002403037220 */ /* 0x082fe20000410000 */
[----:B------:R-:W-:Y:S01]  /*9b60*/  FMUL.FTZ R2, R51, R36 ;  /* 0x0000002433027220 */ /* 0x000fe20000410000 */
[----:B------:R-:W1:Y:S02]  /*9b70*/  LDCU.64 UR10, c[0x0][0x380] ;  /* 0x00007000ff0a77ac */ /* 0x000e640008000a00 */
[----:B0----5:R-:W-:Y:S01]  /*9b80*/  FFMA.FTZ R11, R28, R3, R30 ;  /* 0x000000031c0b7223 */ /* 0x021fe2000001001e */
[----:B--2---:R-:W-:Y:S01]  /*9b90*/  FFMA.FTZ R13, R29, R2, R31 ;  /* 0x000000021d0d7223 */ /* 0x004fe2000001001f */
[----:B------:R-:W-:-:S02]  /*9ba0*/  MOV R2, R120 ;  /* 0x0000007800027202 */ /* 0x000fc40000000f00 */
[----:B------:R-:W-:Y:S01]  /*9bb0*/  FMUL.FTZ R0, R11, -1.4426950216293334961 ;  /* 0xbfb8aa3b0b007820 */ /* 0x000fe20000410000 */
[----:B------:R-:W-:Y:S01]  /*9bc0*/  FMUL.FTZ R5, R13, -1.4426950216293334961 ;  /* 0xbfb8aa3b0d057820 */ /* 0x000fe20000410000 */
[----:B------:R-:W-:-:S04]  /*9bd0*/  MOV R3, R123 ;  /* 0x0000007b00037202 */ /* 0x000fc80000000f00 */
        /* <DEDUP_REMOVED lines=16> */
.L_x_2127:
[----:B------:R-:W-:Y:S05]  /*9ce0*/  BSYNC.RECONVERGENT B1 ;  /* 0x0000000000017941 */ /* 0x000fea0003800200 */
.L_x_2126:
[----:B------:R-:W-:Y:S04]  /*9cf0*/  BSSY.RECONVERGENT B1, `(.L_x_2128) ;  /* 0x000001e000017945 */ /* 0x000fe80003800200 */
[----:B------:R-:W-:Y:S05]  /*9d00*/  @P3 BRA `(.L_x_2129) ;  /* 0x0000000000703947 */ /* 0x000fea0003800000 */
[--C-:B------:R-:W-:Y:S01]  /*9d10*/  FADD.FTZ R53, R53, -R37.reuse ;  /* 0x8000002535357221 */ /* 0x100fe20000010000 */
[----:B---34-:R-:W-:Y:S01]  /*9d20*/  FADD.FTZ R3, R54, -R37 ;  /* 0x8000002536037221 */ /* 0x018fe20000010000 */
        /* <DEDUP_REMOVED lines=26> */
.L_x_2129:
[----:B------:R-:W-:Y:S05]  /*9ed0*/  BSYNC.RECONVERGENT B1 ;  /* 0x0000000000017941 */ /* 0x000fea0003800200 */
.L_x_2128:
[----:B------:R-:W-:Y:S04]  /*9ee0*/  BSSY.RECONVERGENT B1, `(.L_x_2130) ;  /* 0x000001e000017945 */ /* 0x000fe80003800200 */
[----:B------:R-:W-:Y:S05]  /*9ef0*/  @P4 BRA `(.L_x_2131) ;  /* 0x0000000000704947 */ /* 0x000fea0003800000 */
[--C-:B0--34-:R-:W-:Y:S01]  /*9f00*/  FADD.FTZ R3, R56, -R37.reuse ;  /* 0x8000002538037221 */ /* 0x119fe20000010000 */
[----:B------:R-:W-:Y:S01]  /*9f10*/  FADD.FTZ R55, R55, -R37 ;  /* 0x8000002537377221 */ /* 0x000fe20000010000 */
[----:B------:R-:W0:Y:S01]  /*9f20*/  LDCU.64 UR8, c[0x0][0x3e0] ;  /* 0x00007c00ff0877ac */ /* 0x000e220008000a00 */
[----:B--2---:R-:W-:Y:S01]  /*9f30*/  MOV R4, R120 ;  /* 0x0000007800047202 */ /* 0x004fe20000000f00 */
        /* <DEDUP_REMOVED lines=24> */
.L_x_2131:
[----:B------:R-:W-:Y:S05]  /*a0c0*/  BSYNC.RECONVERGENT B1 ;  /* 0x0000000000017941 */ /* 0x000fea0003800200 */
.L_x_2130:
        /* <DEDUP_REMOVED lines=8> */
[----:B------:R-:W-:Y:S02]  /*a150*/  SHF.R.S32.HI R14, RZ, 0x1f, R7 ;  /* 0x0000001fff0e7819 */ /* 0x000fe40000011407 */
[----:B------:R-:W-:Y:S02]  /*a160*/  ISETP.GE.U32.AND P4, PT, R6, UR4, PT ;  /* 0x0000000406007c0c */ /* 0x000fe4000bf86070 */
[----:B0-----:R-:W-:Y:S02]  /*a170*/  SHF.R.S32.HI R9, RZ, 0x1f, R6 ;  /* 0x0000001fff097819 */ /* 0x001fe40000011406 */
[----:B------:R-:W-:Y:S02]  /*a180*/  IADD3 R0, PT, PT, R38, 0x1c0, RZ ;  /* 0x000001c026007810 */ /* 0x000fe40007ffe0ff */
[----:B------:R-:W-:-:S02]  /*a190*/  ISETP.GE.AND.EX P2, PT, R14, UR5, PT, P2 ;  /* 0x000000050e007c0c */ /* 0x000fc4000bf46320 */
[----:B------:R-:W-:Y:S02]  /*a1a0*/  ISETP.GE.AND.EX P1, PT, R89, UR5, PT, P1 ;  /* 0x0000000559007c0c */ /* 0x000fe4000bf26310 */
[----:B------:R-:W-:Y:S02]  /*a1b0*/  ISETP.GE.AND.EX P6, PT, R8, UR5, PT, P6 ;  /* 0x0000000508007c0c */ /* 0x000fe4000bfc6360 */
[----:B------:R-:W-:Y:S02]  /*a1c0*/  ISETP.GE.AND.EX P3, PT, R88, UR5, PT, P3 ;  /* 0x0000000558007c0c */ /* 0x000fe4000bf66330 */
[----:B------:R-:W-:Y:S02]  /*a1d0*/  ISETP.GE.AND.EX P4, PT, R9, UR5, PT, P4 ;  /* 0x0000000509007c0c */ /* 0x000fe4000bf86340 */
[----:B------:R-:W-:Y:S01]  /*a1e0*/  IADD3 R38, PT, PT, R38, 0x1f0, RZ ;  /* 0x000001f026267810 */ /* 0x000fe20007ffe0ff */
[----:B------:R-:W-:Y:S10]  /*a1f0*/  @P5 BRA `(.L_x_2133) ;  /* 0x0000000000705947 */ /* 0x000ff40003800000 */
[--C-:B---34-:R-:W-:Y:S01]  /*a200*/  FADD.FTZ R3, R58, -R37.reuse ;  /* 0x800000253a037221 */ /* 0x118fe20000010000 */
[----:B------:R-:W-:Y:S01]  /*a210*/  FADD.FTZ R57, R57, -R37 ;  /* 0x8000002539397221 */ /* 0x000fe20000010000 */
[----:B------:R-:W0:Y:S02]  /*a220*/  LDCU.64 UR8, c[0x0][0x3e0] ;  /* 0x00007c00ff0877ac */ /* 0x000e240008000a00 */
[-C--:B-1----:R-:W-:Y:S01]  /*a230*/  FMUL.FTZ R3, R3, R36.reuse ;  /* 0x0000002403037220 */ /* 0x082fe20000410000 */
[----:B--2---:R-:W-:Y:S01]  /*a240*/  FMUL.FTZ R4, R57, R36 ;  /* 0x0000002439047220 */ /* 0x004fe20000410000 */
        /* <DEDUP_REMOVED lines=9> */
[----:B--2---:R-:W-:Y:S01]  /*a2e0*/  FADD.FTZ R4, R2, 1 ;  /* 0x3f80000002047421 */ /* 0x004fe20000010000 */
[----:B------:R-:W-:Y:S01]  /*a2f0*/  MOV R2, R120 ;  /* 0x0000007800027202 */ /* 0x000fe20000000f00 */
[----:B0-----:R-:W-:-:S04]  /*a300*/  FADD.FTZ R11, R5, 1 ;  /* 0x3f800000050b7421 */ /* 0x001fc80000010000 */
[----:B------:R-:W0:Y:S01]  /*a310*/  MUFU.RCP R4, R4 ;  /* 0x0000000400047308 */ /* 0x000e220000001000 */
[----:B------:R-:W-:-:S04]  /*a320*/  IMAD.WIDE.U32 R2, R41, UR8, R2 ;  /* 0x0000000829027c25 */ /* 0x000fc8000f8e0002 */
[----:B------:R-:W-:-:S03]  /*a330*/  IMAD R41, R41, UR9, R46 ;  /* 0x0000000929297c24 */ /* 0x000fc6000f8e022e */
[----:B------:R-:W2:Y:S02]  /*a340*/  MUFU.RCP R11, R11 ;  /* 0x0000000b000b7308 */ /* 0x000ea40000001000 */
[----:B------:R-:W-:Y:S01]  /*a350*/  IADD3 R41, PT, PT, R3, R41, RZ ;  /* 0x0000002903297210 */ /* 0x000fe20007ffe0ff */
[----:B0-----:R-:W-:Y:S01]  /*a360*/  FMUL.FTZ R10, R13, R4 ;  /* 0x000000040d0a7220 */ /* 0x001fe20000410000 */
[----:B-1----:R-:W-:-:S04]  /*a370*/  LEA R4, P5, R2, UR10, 0x1 ;  /* 0x0000000a02047c11 */ /* 0x002fc8000f8a08ff */
[----:B------:R-:W-:Y:S01]  /*a380*/  LEA.HI.X R5, R2, UR11, R41, 0x1, P5 ;  /* 0x0000000b02057c11 */ /* 0x000fe2000a8f0c29 */
[----:B--2---:R-:W-:-:S05]  /*a390*/  FMUL.FTZ R13, R12, R11 ;  /* 0x0000000b0c0d7220 */ /* 0x004fca0000410000 */
[----:B------:R-:W-:-:S05]  /*a3a0*/  F2FP.BF16.F32.PACK_AB R13, R13, R10 ;  /* 0x0000000a0d0d723e */ /* 0x000fca00000010ff */
[----:B------:R0:W-:Y:S02]  /*a3b0*/  STG.E desc[UR6][R4.64], R13 ;  /* 0x0000000d04007986 */ /* 0x0001e4000c101906 */
.L_x_2133:
[----:B------:R-:W-:Y:S05]  /*a3c0*/  BSYNC.RECONVERGENT B1 ;  /* 0x0000000000017941 */ /* 0x000fea0003800200 */
.L_x_2132:
[----:B------:R-:W-:Y:S04]  /*a3d0*/  BSSY.RECONVERGENT B1, `(.L_x_2134) ;  /* 0x000001e000017945 */ /* 0x000fe80003800200 */
[----:B------:R-:W-:Y:S05]  /*a3e0*/  @P2 BRA `(.L_x_2135) ;  /* 0x0000000000702947 */ /* 0x000fea0003800000 */
[--C-:B------:R-:W-:Y:S01]  /*a3f0*/  FADD.FTZ R59, R59, -R37.reuse ;  /* 0x800000253b3b7221 */ /* 0x100fe20000010000 */
[----:B---34-:R-:W-:Y:S01]  /*a400*/  FADD.FTZ R3, R60, -R37 ;  /* 0x800000253c037221 */ /* 0x018fe20000010000 */
[----:B------:R-:W3:Y:S02]  /*a410*/  LDCU.64 UR8, c[0x0][0x3e0] ;  /* 0x00007c00ff0877ac */ /* 0x000ee40008000a00 */
[-C--:B-1----:R-:W-:Y:S01]  /*a420*/  FMUL.FTZ R59, R59, R36.reuse ;  /* 0x000000243b3b7220 */ /* 0x082fe20000410000 */
[----:B0-2---:R-:W-:Y:S01]  /*a430*/  FMUL.FTZ R4, R3, R36 ;  /* 0x0000002403047220 */ /* 0x005fe20000410000 */
        /* <DEDUP_REMOVED lines=23> */
.L_x_2135:
[----:B------:R-:W-:Y:S05]  /*a5b0*/  BSYNC.RECONVERGENT B1 ;  /* 0x0000000000017941 */ /* 0x000fea0003800200 */
.L_x_2134:
        /* <DEDUP_REMOVED lines=30> */
.L_x_2137:
[----:B------:R-:W-:Y:S05]  /*a7a0*/  BSYNC.RECONVERGENT B1 ;  /* 0x0000000000017941 */ /* 0x000fea0003800200 */
.L_x_2136:
[----:B------:R-:W-:Y:S04]  /*a7b0*/  BSSY.RECONVERGENT B1, `(.L_x_2138) ;  /* 0x000001e000017945 */ /* 0x000fe80003800200 */
[----:B------:R-:W-:Y:S05]  /*a7c0*/  @P6 BRA `(.L_x_2139) ;  /* 0x0000000000706947 */ /* 0x000fea0003800000 */
[--C-:B------:R-:W-:Y:S01]  /*a7d0*/  FADD.FTZ R63, R63, -R37.reuse ;  /* 0x800000253f3f7221 */ /* 0x100fe20000010000 */
[----:B0--34-:R-:W-:Y:S01]  /*a7e0*/  FADD.FTZ R3, R64, -R37 ;  /* 0x8000002540037221 */ /* 0x019fe20000010000 */
[----:B------:R-:W0:Y:S02]  /*a7f0*/  LDCU.64 UR8, c[0x0][0x3e0] ;  /* 0x00007c00ff0877ac */ /* 0x000e240008000a00 */
        /* <DEDUP_REMOVED lines=25> */
.L_x_2139:
[----:B------:R-:W-:Y:S05]  /*a990*/  BSYNC.RECONVERGENT B1 ;  /* 0x0000000000017941 */ /* 0x000fea0003800200 */
.L_x_2138:
        /* <DEDUP_REMOVED lines=30> */
.L_x_2141:
[----:B------:R-:W-:Y:S05]  /*ab80*/  BSYNC.RECONVERGENT B1 ;  /* 0x0000000000017941 */ /* 0x000fea0003800200 */
.L_x_2140:
        /* <DEDUP_REMOVED lines=30> */
.L_x_2143:
[----:B------:R-:W-:Y:S05]  /*ad70*/  BSYNC.RECONVERGENT B1 ;  /* 0x0000000000017941 */ /* 0x000fea0003800200 */
.L_x_2142:
        /* <DEDUP_REMOVED lines=8> */
[----:B0--34-:R-:W-:Y:S02]  /*ae00*/  SHF.R.S32.HI R3, RZ, 0x1f, R0 ;  /* 0x0000001fff037819 */ /* 0x019fe40000011400 */
[----:B------:R-:W-:Y:S02]  /*ae10*/  SHF.R.S32.HI R2, RZ, 0x1f, R38 ;  /* 0x0000001fff027819 */ /* 0x000fe40000011426 */
[----:B------:R-:W-:Y:S02]  /*ae20*/  ISETP.GE.AND.EX P2, PT, R86, UR5, PT, P2 ;  /* 0x0000000556007c0c */ /* 0x000fe4000bf46320 */
[----:B------:R-:W-:Y:S02]  /*ae30*/  ISETP.GE.AND.EX P1, PT, R3, UR5, PT, P1 ;  /* 0x0000000503007c0c */ /* 0x000fe4000bf26310 */
[----:B------:R-:W-:-:S02]  /*ae40*/  ISETP.GE.AND.EX P6, PT, R118, UR5, PT, P6 ;  /* 0x0000000576007c0c */ /* 0x000fc4000bfc6360 */
[----:B------:R-:W-:Y:S02]  /*ae50*/  ISETP.GE.AND.EX P3, PT, R85, UR5, PT, P3 ;  /* 0x0000000555007c0c */ /* 0x000fe4000bf66330 */
[----:B------:R-:W-:Y:S01]  /*ae60*/  ISETP.GE.AND.EX P4, PT, R2, UR5, PT, P4 ;  /* 0x0000000502007c0c */ /* 0x000fe2000bf86340 */
[----:B------:R-:W-:-:S12]  /*ae70*/  @P5 BRA `(.L_x_2145) ;  /* 0x0000000000705947 */ /* 0x000fd80003800000 */
[--C-:B--2---:R-:W-:Y:S01]  /*ae80*/  FADD.FTZ R5, R70, -R37.reuse ;  /* 0x8000002546057221 */ /* 0x104fe20000010000 */
        /* <DEDUP_REMOVED lines=27> */
.L_x_2145:
[----:B------:R-:W-:Y:S05]  /*b040*/  BSYNC.RECONVERGENT B1 ;  /* 0x0000000000017941 */ /* 0x000fea0003800200 */
.L_x_2144:
[----:B------:R-:W-:Y:S04]  /*b050*/  BSSY.RECONVERGENT B1, `(.L_x_2146) ;  /* 0x000001e000017945 */ /* 0x000fe80003800200 */
[----:B------:R-:W-:Y:S05]  /*b060*/  @P2 BRA `(.L_x_2147) ;  /* 0x0000000000702947 */ /* 0x000fea0003800000 */
[--C-:B--2---:R-:W-:Y:S01]  /*b070*/  FADD.FTZ R5, R72, -R37.reuse ;  /* 0x8000002548057221 */ /* 0x104fe20000010000 */
        /* <DEDUP_REMOVED lines=27> */
.L_x_2147:
[----:B------:R-:W-:Y:S05]  /*b230*/  BSYNC.RECONVERGENT B1 ;  /* 0x0000000000017941 */ /* 0x000fea0003800200 */
.L_x_2146:
[----:B------:R-:W-:Y:S04]  /*b240*/  BSSY.RECONVERGENT B1, `(.L_x_2148) ;  /* 0x000001e000017945 */ /* 0x000fe80003800200 */
[----:B------:R-:W-:Y:S05]  /*b250*/  @P1 BRA `(.L_x_2149) ;  /* 0x0000000000701947 */ /* 0x000fea0003800000 */
[--C-:B------:R-:W-:Y:S01]  /*b260*/  FADD.FTZ R73, R73, -R37.reuse ;  /* 0x8000002549497221 */ /* 0x100fe20000010000 */
[----:B--2---:R-:W-:Y:S01]  /*b270*/  FADD.FTZ R5, R74, -R37 ;  /* 0x800000254a057221 */ /* 0x004fe20000010000 */
[----:B------:R-:W2:Y:S02]  /*b280*/  LDCU.64 UR8, c[0x0][0x3e0] ;  /* 0x00007c00ff0877ac */ /* 0x000ea40008000a00 */
[-C--:B-1----:R-:W-:Y:S01]  /*b290*/  FMUL.FTZ R73, R73, R36.reuse ;  /* 0x0000002449497220 */ /* 0x082fe20000410000 */
[----:B0--3--:R-:W-:Y:S01]  /*b2a0*/  FMUL.FTZ R6, R5, R36 ;  /* 0x0000002405067220 */ /* 0x009fe20000410000 */
        /* <DEDUP_REMOVED lines=23> */
.L_x_2149:
[----:B------:R-:W-:Y:S05]  /*b420*/  BSYNC.RECONVERGENT B1 ;  /* 0x0000000000017941 */ /* 0x000fea0003800200 */
.L_x_2148:
[----:B------:R-:W-:Y:S04]  /*b430*/  BSSY.RECONVERGENT B1, `(.L_x_2150) ;  /* 0x000001e000017945 */ /* 0x000fe80003800200 */
[----:B------:R-:W-:Y:S05]  /*b440*/  @P6 BRA `(.L_x_2151) ;  /* 0x0000000000706947 */ /* 0x000fea0003800000 */
[--C-:B----4-:R-:W-:Y:S01]  /*b450*/  FADD.FTZ R3, R76, -R37.reuse ;  /* 0x800000254c037221 */ /* 0x110fe20000010000 */
[----:B------:R-:W-:Y:S01]  /*b460*/  FADD.FTZ R75, R75, -R37 ;  /* 0x800000254b4b7221 */ /* 0x000fe20000010000 */
[----:B------:R-:W4:Y:S01]  /*b470*/  LDCU.64 UR8, c[0x0][0x3e0] ;  /* 0x00007c00ff0877ac */ /* 0x000f220008000a00 */
[----:B--2---:R-:W-:Y:S01]  /*b480*/  MOV R5, R123 ;  /* 0x0000007b00057202 */ /* 0x004fe20000000f00 */
[-C--:B-1----:R-:W-:Y:S01]  /*b490*/  FMUL.FTZ R3, R3, R36.reuse ;  /* 0x0000002403037220 */ /* 0x082fe20000410000 */
[----:B------:R-:W-:Y:S01]  /*b4a0*/  FMUL.FTZ R4, R75, R36 ;  /* 0x000000244b047220 */ /* 0x000fe20000410000 */
[----:B------:R-:W1:Y:S02]  /*b4b0*/  LDCU.64 UR10, c[0x0][0x380] ;  /* 0x00007000ff0a77ac */ /* 0x000e640008000a00 */
[----:B-----5:R-:W-:Y:S01]  /*b4c0*/  FFMA.FTZ R10, R28, R3, R30 ;  /* 0x000000031c0a7223 */ /* 0x020fe2000001001e */
[----:B------:R-:W-:Y:S01]  /*b4d0*/  FFMA.FTZ R9, R29, R4, R31 ;  /* 0x000000041d097223 */ /* 0x000fe2000001001f */
[----:B------:R-:W-:-:S02]  /*b4e0*/  MOV R4, R120 ;  /* 0x0000007800047202 */ /* 0x000fc40000000f00 */
[----:B------:R-:W-:Y:S01]  /*b4f0*/  FMUL.FTZ R0, R10, -1.4426950216293334961 ;  /* 0xbfb8aa3b0a007820 */ /* 0x000fe20000410000 */
[----:B0--3--:R-:W-:-:S05]  /*b500*/  FMUL.FTZ R6, R9, -1.4426950216293334961 ;  /* 0xbfb8aa3b09067820 */ /* 0x009fca0000410000 */
[----:B------:R-:W0:Y:S01]  /*b510*/  MUFU.EX2 R0, R0 ;  /* 0x0000000000007308 */ /* 0x000e220000000800 */
[----:B----4-:R-:W-:-:S03]  /*b520*/  IMAD R118, R118, UR8, RZ ;  /* 0x0000000876767c24 */ /* 0x010fc6000f8e02ff */
[----:B------:R-:W2:Y:S01]  /*b530*/  MUFU.EX2 R6, R6 ;  /* 0x0000000600067308 */ /* 0x000ea20000000800 */
[----:B------:R-:W-:-:S04]  /*b540*/  IMAD.WIDE.U32 R4, R43, UR8, R4 ;  /* 0x000000082b047c25 */ /* 0x000fc8000f8e0004 */
[----:B------:R-:W-:Y:S02]  /*b550*/  IMAD R43, R43, UR9, R118 ;  /* 0x000000092b2b7c24 */ /* 0x000fe4000f8e0276 */
[----:B0-----:R-:W-:-:S03]  /*b560*/  FADD.FTZ R3, R0, 1 ;  /* 0x3f80000000037421 */ /* 0x001fc60000010000 */
[----:B------:R-:W-:Y:S01]  /*b570*/  IADD3 R43, PT, PT, R5, R43, RZ ;  /* 0x0000002b052b7210 */ /* 0x000fe20007ffe0ff */
[----:B--2---:R-:W-:Y:S01]  /*b580*/  FADD.FTZ R8, R6, 1 ;  /* 0x3f80000006087421 */ /* 0x004fe20000010000 */
        /* <DEDUP_REMOVED lines=8> */
.L_x_2151:
[----:B------:R-:W-:Y:S05]  /*b610*/  BSYNC.RECONVERGENT B1 ;  /* 0x0000000000017941 */ /* 0x000fea0003800200 */
.L_x_2150:
        /* <DEDUP_REMOVED lines=10> */
[----:B0-----:R-:W-:Y:S01]  /*b6c0*/  FFMA.FTZ R9, R29, R4, R31 ;  /* 0x000000041d097223 */ /* 0x001fe2000001001f */
[----:B------:R-:W-:-:S02]  /*b6d0*/  MOV R4, R120 ;  /* 0x0000007800047202 */ /* 0x000fc40000000f00 */
[----:B------:R-:W-:Y:S01]  /*b6e0*/  FMUL.FTZ R0, R10, -1.4426950216293334961 ;  /* 0xbfb8aa3b0a007820 */ /* 0x000fe20000410000 */
[----:B---3--:R-:W-:-:S05]  /*b6f0*/  FMUL.FTZ R6, R9, -1.4426950216293334961 ;  /* 0xbfb8aa3b09067820 */ /* 0x008fca0000410000 */
        /* <DEDUP_REMOVED lines=16> */
.L_x_2153:
[----:B------:R-:W-:Y:S05]  /*b800*/  BSYNC.RECONVERGENT B1 ;  /* 0x0000000000017941 */ /* 0x000fea0003800200 */
.L_x_2152:
[----:B------:R-:W-:Y:S05]  /*b810*/  @P4 BRA `(.L_x_2091) ;  /* 0x00000000006c4947 */ /* 0x000fea0003800000 */
[--C-:B----4-:R-:W-:Y:S01]  /*b820*/  FADD.FTZ R3, R80, -R37.reuse ;  /* 0x8000002550037221 */ /* 0x110fe20000010000 */
        /* <DEDUP_REMOVED lines=9> */
[----:B--2---:R-:W-:-:S05]  /*b8c0*/  FMUL.FTZ R4, R36, -1.4426950216293334961 ;  /* 0xbfb8aa3b24047820 */ /* 0x004fca0000410000 */
[----:B------:R-:W2:Y:S01]  /*b8d0*/  MUFU.EX2 R0, R0 ;  /* 0x0000000000007308 */ /* 0x000ea20000000800 */
[----:B0--3--:R-:W-:-:S03]  /*b8e0*/  IMAD R7, R2, UR4, RZ ;  /* 0x0000000402077c24 */ /* 0x009fc6000f8e02ff */
[----:B------:R-:W0:Y:S01]  /*b8f0*/  MUFU.EX2 R4, R4 ;  /* 0x0000000400047308 */ /* 0x000e220000000800 */
[----:B------:R-:W-:-:S04]  /*b900*/  IMAD.WIDE.U32 R120, R38, UR4, R120 ;  /* 0x0000000426787c25 */ /* 0x000fc8000f8e0078 */
[----:B------:R-:W-:Y:S01]  /*b910*/  IMAD R9, R38, UR5, R7 ;  /* 0x0000000526097c24 */ /* 0x000fe2000f8e0207 */
[----:B-1----:R-:W-:Y:S01]  /*b920*/  LEA R2, P1, R120, UR8, 0x1 ;  /* 0x0000000878027c11 */ /* 0x002fe2000f8208ff */
[----:B--2---:R-:W-:-:S03]  /*b930*/  FADD.FTZ R3, R0, 1 ;  /* 0x3f80000000037421 */ /* 0x004fc60000010000 */
[----:B------:R-:W-:Y:S01]  /*b940*/  IADD3 R9, PT, PT, R121, R9, RZ ;  /* 0x0000000979097210 */ /* 0x000fe20007ffe0ff */
[----:B0-----:R-:W-:Y:S02]  /*b950*/  FADD.FTZ R5, R4, 1 ;  /* 0x3f80000004057421 */ /* 0x001fe40000010000 */
[----:B------:R-:W0:Y:S08]  /*b960*/  MUFU.RCP R3, R3 ;  /* 0x0000000300037308 */ /* 0x000e300000001000 */
[----:B------:R-:W1:Y:S01]  /*b970*/  MUFU.RCP R5, R5 ;  /* 0x0000000500057308 */ /* 0x000e620000001000 */
[----:B0-----:R-:W-:Y:S01]  /*b980*/  FMUL.FTZ R0, R28, R3 ;  /* 0x000000031c007220 */ /* 0x001fe20000410000 */
[----:B------:R-:W-:Y:S01]  /*b990*/  LEA.HI.X R3, R120, UR9, R9, 0x1, P1 ;  /* 0x0000000978037c11 */ /* 0x000fe200088f0c09 */
[----:B-1----:R-:W-:-:S05]  /*b9a0*/  FMUL.FTZ R7, R36, R5 ;  /* 0x0000000524077220 */ /* 0x002fca0000410000 */
[----:B------:R-:W-:-:S05]  /*b9b0*/  F2FP.BF16.F32.PACK_AB R7, R7, R0 ;  /* 0x000000000707723e */ /* 0x000fca00000010ff */
[----:B------:R0:W-:Y:S02]  /*b9c0*/  STG.E desc[UR6][R2.64], R7 ;  /* 0x0000000702007986 */ /* 0x0001e4000c101906 */
.L_x_2091:
[----:B------:R-:W-:Y:S05]  /*b9d0*/  BSYNC.RECONVERGENT B0 ;  /* 0x0000000000007941 */ /* 0x000fea0003800200 */
.L_x_2027:
        /* <DEDUP_REMOVED lines=8> */
.L_x_2155:
        /* <DEDUP_REMOVED lines=10> */
.L_x_4532:


//--------------------- .text._Z35group_norm_nhwc_fwd_one_pass_kernelI11Bf16IOBf16WLi64ELi56ELi448EEv26Group_norm_nhwc_fwd_params --------------------------
	.section	.text._Z35group_norm_nhwc_fwd_one_pass_kernelI11Bf16IOBf16WLi64ELi56ELi448EEv26Group_norm_nhwc_fwd_params,"ax",@progbits
	.align	128
        .global         _Z35group_norm_nhwc_fwd_one_pass_kernelI11Bf16IOBf16WLi64ELi56ELi448EEv26Group_norm_nhwc_fwd_params
        .type           _Z35group_norm_nhwc_fwd_one_pass_kernelI11Bf16IOBf16WLi64ELi56ELi448EEv26Group_norm_nhwc_fwd_params,@function
        .size           _Z35group_norm_nhwc_fwd_one_pass_kernelI11Bf16IOBf16WLi64ELi56ELi448EEv26Group_norm_nhwc_fwd_params,(.L_x_4533 - _Z35group_norm_nhwc_fwd_one_pass_kernelI11Bf16IOBf16WLi64ELi56ELi448EEv26Group_norm_nhwc_fwd_params)
        .other          _Z35group_norm_nhwc_fwd_one_pass_kernelI11Bf16IOBf16WLi64ELi56ELi448EEv26Group_norm_nhwc_fwd_params,@"STO_CUDA_ENTRY STV_DEFAULT"
_Z35group_norm_nhwc_fwd_one_pass_kernelI11Bf16IOBf16WLi64ELi56ELi448EEv26Group_norm_nhwc_fwd_params:
.text._Z35group_norm_nhwc_fwd_one_pass_kernelI11Bf16IOBf16WLi64ELi56ELi448EEv26Group_norm_nhwc_fwd_params:
        /* <DEDUP_REMOVED lines=25> */
.L_x_2183:
[----:B0-23--:R-:W0:Y:S01]  /*0190*/  LDC R2, c[0x0][0x3f8] ;  /* 0x0000fe00ff027b82 */ /* 0x00de220000000800 */
[----:B------:R-:W-:Y:S01]  /*01a0*/  IABS R8, UR7 ;  /* 0x0000000700087c13 */ /* 0x000fe20008000000 */
[----:B-1----:R-:W1:Y:S01]  /*01b0*/  LDCU.64 UR8, c[0x0][0x3e8] ;  /* 0x00007d00ff0877ac */ /* 0x002e620008000a00 */
[----:B------:R-:W-:Y:S01]  /*01c0*/  VIADD R29, R23, 0x10 ;  /* 0x00000010171d7836 */ /* 0x000fe20000000000 */
        /* <DEDUP_REMOVED lines=75> */
[----:B------:R-:W-:Y:S02]  /*0680*/  @!P1 IADD3 R21, PT, PT, R19, R21, RZ ;  /* 0x0000001513159210 */ /* 0x000fe40007ffe0ff */
[----:B------:R-:W-:Y:S02]  /*0690*/  @!P2 LEA.HI.X R17, R8, R11, R17, 0x1, P5 ;  /* 0x0000000b0811a211 */ /* 0x000fe400028f0c11 */
[----:B---3--:R-:W-:Y:S01]  /*06a0*/  @!P1 LEA R12, P5, R18, R12, 0x1 ;  /* 0x0000000c120c9211 */ /* 0x008fe200078a08ff */
[----:B------:R-:W2:Y:S01]  /*06b0*/  @!P3 LDC.64 R8, c[0x0][0x390] ;  /* 0x0000e400ff08bb82 */ /* 0x000ea20000000a00 */
[----:B------:R-:W-:-:S02]  /*06c0*/  @!P3 MOV R19, R27 ;  /* 0x0000001b0013b202 */ /* 0x000fc40000000f00 */
[----:B------:R-:W-:Y:S01]  /*06d0*/  @!P1 LEA.HI.X R13, R18, R13, R21, 0x1, P5 ;  /* 0x0000000d120d9211 */ /* 0x000fe200028f0c15 */
[-C--:B0-----:R-:W-:Y:S02]  /*06e0*/  @!P3 IMAD R5, R5, R14.reuse, RZ ;  /* 0x0000000e0505b224 */ /* 0x081fe400078e02ff */
[----:B------:R-:W-:Y:S02]  /*06f0*/  HFMA2 R21, -RZ, RZ, 0, 0 ;  /* 0x00000000ff157431 */ /* 0x000fe400000001ff */
[----:B------:R-:W-:Y:S01]  /*0700*/  @!P3 IMAD.MOV.U32 R18, RZ, RZ, R24 ;  /* 0x000000ffff12b224 */ /* 0x000fe200078e0018 */
        /* <DEDUP_REMOVED lines=9> */
[----:B-1----:R-:W-:Y:S01]  /*07a0*/  @!P4 MOV R13, R27 ;  /* 0x0000001b000dc202 */ /* 0x002fe20000000f00 */
[----:B------:R-:W-:Y:S01]  /*07b0*/  @!P4 IMAD.MOV.U32 R12, RZ, RZ, R24 ;  /* 0x000000ffff0cc224 */ /* 0x000fe200078e0018 */
[----:B--2---:R-:W-:-:S03]  /*07c0*/  @!P3 LEA R8, P2, R18, R8, 0x1 ;  /* 0x000000081208b211 */ /* 0x004fc600078408ff */
[----:B------:R-:W-:-:S04]  /*07d0*/  @!P4 IMAD.WIDE.U32 R2, R2, R6, R12 ;  /* 0x000000060202c225 */ /* 0x000fc800078e000c */
[----:B------:R-:W-:Y:S01]  /*07e0*/  HFMA2 R5, -RZ, RZ, 0, 0 ;  /* 0x00000000ff057431 */ /* 0x000fe200000001ff */
[----:B------:R-:W-:Y:S02]  /*07f0*/  @!P3 LEA.HI.X R9, R18, R9, R15, 0x1, P2 ;  /* 0x000000091209b211 */ /* 0x000fe400010f0c0f */
[----:B------:R-:W-:Y:S02]  /*0800*/  @!P4 IADD3 R3, PT, PT, R3, R7, RZ ;  /* 0x000000070303c210 */ /* 0x000fe40007ffe0ff */
[C---:B0-----:R-:W-:Y:S01]  /*0810*/  @!P4 LEA R10, P2, R2.reuse, R10, 0x1 ;  /* 0x0000000a020ac211 */ /* 0x041fe200078408ff */
[----:B------:R-:W-:Y:S01]  /*0820*/  IMAD.MOV.U32 R17, RZ, RZ, RZ ;  /* 0x000000ffff117224 */ /* 0x000fe200078e00ff */
[----:B------:R-:W2:Y:S02]  /*0830*/  @!P3 LDG.E R5, desc[UR14][R8.64] ;  /* 0x0000000e0805b981 */ /* 0x000ea4000c1e1900 */
        /* <DEDUP_REMOVED lines=9> */
[C---:B-----5:R-:W-:Y:S02]  /*08d0*/  PRMT R2, R0.reuse, 0x7632, R2 ;  /* 0x0000763200027816 */ /* 0x060fe40000000002 */
[----:B------:R-:W-:Y:S01]  /*08e0*/  SHF.L.U32 R19, R0, 0x10, RZ ;  /* 0x0000001000137819 */ /* 0x000fe200000006ff */
[----:B------:R-:W-:Y:S02]  /*08f0*/  FMUL.FTZ R8, R18, R18 ;  /* 0x0000001212087220 */ /* 0x000fe40000410000 */
[----:B------:R-:W-:Y:S02]  /*0900*/  IMAD.U32 R0, R2, 0x10000, RZ ;  /* 0x0001000002007824 */ /* 0x000fe400078e00ff */
[C---:B------:R-:W-:Y:S01]  /*0910*/  FADD.FTZ R2, R21.reuse, R18 ;  /* 0x0000001215027221 */ /* 0x040fe20000010000 */
[----:B------:R-:W-:Y:S01]  /*0920*/  FFMA.FTZ R8, R21, R21, R8 ;  /* 0x0000001515087223 */ /* 0x000fe20000010008 */
[----:B------:R-:W-:-:S02]  /*0930*/  FMUL.FTZ R10, R0, R0 ;  /* 0x00000000000a7220 */ /* 0x000fc40000410000 */
[----:B------:R-:W-:Y:S01]  /*0940*/  FADD.FTZ R6, RZ, R2 ;  /* 0x00000002ff067221 */ /* 0x000fe20000010000 */
[C---:B------:R-:W-:Y:S01]  /*0950*/  FADD.FTZ R3, R19.reuse, R0 ;  /* 0x0000000013037221 */ /* 0x040fe20000010000 */
[----:B------:R-:W-:Y:S01]  /*0960*/  FADD.FTZ R8, RZ, R8 ;  /* 0x00000008ff087221 */ /* 0x000fe20000010000 */
[----:B------:R-:W-:Y:S02]  /*0970*/  FFMA.FTZ R7, R19, R19, R10 ;  /* 0x0000001313077223 */ /* 0x000fe4000001000a */
        /* <DEDUP_REMOVED lines=52> */
.L_x_2157:
[----:B------:R-:W-:Y:S05]  /*0cc0*/  BSYNC.RECONVERGENT B0 ;  /* 0x0000000000007941 */ /* 0x000fea0003800200 */
.L_x_2156:
        /* <DEDUP_REMOVED lines=41> */
.L_x_2159:
[----:B------:R-:W-:Y:S05]  /*0f60*/  BSYNC.RECONVERGENT B0 ;  /* 0x0000000000007941 */ /* 0x000fea0003800200 */
.L_x_2158:
        /* <DEDUP_REMOVED lines=21> */
[----:B------:R-:W-:Y:S01]  /*10c0*/  ISETP.NE.AND P2, PT, R11, -0x1, PT ;  /* 0xffffffff0b00780c */ /* 0x000fe20003f45270 */
[----:B------:R-:W-:Y:S02]  /*10d0*/  IMAD.U32 R4, RZ, RZ, UR8 ;  /* 0x00000008ff047e24 */ /* 0x000fe4000f8e00ff */
[----:B---3--:R-:W-:Y:S01]  /*10e0*/  IMAD.WIDE.U32 R8, R5, 0x4, R8 ;  /* 0x0000000405087825 */ /* 0x008fe200078e0008 */
[----:B------:R-:W-:-:S05]  /*10f0*/  MOV R5, UR9 ;  /* 0x0000000900057c02 */ /* 0x000fca0008000f00 */
[----:B------:R3:W-:Y:S01]  /*1100*/  STG.E.64 desc[UR14][R4.64], R6 ;  /* 0x0000000604007986 */ /* 0x0007e2000c101b0e */
[----:B------:R-:W-:Y:S06]  /*1110*/  MEMBAR.ALL.GPU ;  /* 0x0000000000007992 */ /* 0x000fec000000a000 */
[----:B------:R-:W-:-:S00]  /*1120*/  ERRBAR ;  /* 0x00000000000079ab */ /* 0x000fc00000000000 */
[----:B------:R-:W-:Y:S06]  /*1130*/  CGAERRBAR ;  /* 0x00000000000075ab */ /* 0x000fec0000000000 */
[----:B------:R3:W-:Y:S01]  /*1140*/  REDG.E.ADD.S32.STRONG.GPU desc[UR14][R8.64], R13 ;  /* 0x0000000d0800798e */ /* 0x0007e2000c12e30e */
[----:B------:R-:W-:Y:S05]  /*1150*/  @!P2 BRA `(.L_x_2161) ;  /* 0x000000000014a947 */ /* 0x000fea0003800000 */
.L_x_2162:
[----:B---3--:R-:W3:Y:S04]  /*1160*/  LDG.E.STRONG.GPU R4, desc[UR14][R8.64] ;  /* 0x0000000e08047981 */ /* 0x008ee8000c1ef900 */
[----:B---3--:R-:W-:Y:S01]  /*1170*/  CCTL.IVALL ;  /* 0x00000000ff00798f */ /* 0x008fe20002000000 */
[----:B------:R-:W-:Y:S05]  /*1180*/  YIELD ;  /* 0x0000000000007946 */ /* 0x000fea0003800000 */
[----:B------:R-:W-:-:S13]  /*1190*/  ISETP.NE.AND P2, PT, R4, R11, PT ;  /* 0x0000000b0400720c */ /* 0x000fda0003f45270 */
[----:B------:R-:W-:Y:S05]  /*11a0*/  @P2 BRA `(.L_x_2162) ;  /* 0xfffffffc00ec2947 */ /* 0x000fea000383ffff */
.L_x_2161:
        /* <DEDUP_REMOVED lines=15> */
.L_x_2164:
        /* <DEDUP_REMOVED lines=8> */
[----:B------:R-:W-:Y:S01]  /*1320*/  IMAD.U32 R4, RZ, RZ, UR23 ;  /* 0x00000017ff047e24 */ /* 0x000fe2000f8e00ff */
[----:B------:R-:W-:-:S03]  /*1330*/  ISETP.EQ.OR P6, PT, R5, UR18, P3 ;  /* 0x0000001205007c0c */ /* 0x000fc60009fc2670 */
[----:B------:R-:W-:Y:S01]  /*1340*/  @!UP0 UIMAD.WIDE.U32 UR24, UR8, 0x8, UR16 ;  /* 0x00000008081888a5 */ /* 0x000fe2000f8e0010 */
[----:B------:R-:W-:-:S05]  /*1350*/  ISETP.EQ.OR P5, PT, R4, UR18, P3 ;  /* 0x0000001204007c0c */ /* 0x000fca0009fa2670 */
[----:B------:R-:W-:Y:S01]  /*1360*/  MOV R4, UR24 ;  /* 0x0000001800047c02 */ /* 0x000fe20008000f00 */
[----:B------:R-:W-:Y:S01]  /*1370*/  VOTEU.ALL UP0, P4 ;  /* 0x0000000000ff7886 */ /* 0x000fe20002000000 */
[----:B------:R-:W-:Y:S02]  /*1380*/  MOV R5, UR25 ;  /* 0x0000001900057c02 */ /* 0x000fe40008000f00 */
[----:B------:R-:W-:Y:S02]  /*1390*/  VOTEU.ALL UP1, P6 ;  /* 0x0000000000ff7886 */ /* 0x000fe40003020000 */
[----:B------:R-:W-:Y:S02]  /*13a0*/  @!UP0 UIMAD.WIDE.U32 UR24, UR21, 0x8, UR16 ;  /* 0x00000008151888a5 */ /* 0x000fe4000f8e0010 */
[----:B------:R-:W0:Y:S01]  /*13b0*/  @!P2 LDG.E.64 R4, desc[UR14][R4.64] ;  /* 0x0000000e0404a981 */ /* 0x000e22000c1e1b00 */
[----:B------:R-:W-:Y:S01]  /*13c0*/  VOTEU.ALL UP0, P5 ;  /* 0x0000000000ff7886 */ /* 0x000fe20002800000 */
[----:B------:R-:W-:-:S02]  /*13d0*/  @!UP1 UIMAD.WIDE.U32 UR26, UR10, 0x8, UR16 ;  /* 0x000000080a1a98a5 */ /* 0x000fc4000f8e0010 */
[----:B------:R-:W-:Y:S02]  /*13e0*/  MOV R8, UR24 ;  /* 0x0000001800087c02 */ /* 0x000fe40008000f00 */
[----:B------:R-:W-:Y:S01]  /*13f0*/  MOV R9, UR25 ;  /* 0x0000001900097c02 */ /* 0x000fe20008000f00 */
[----:B------:R-:W-:Y:S01]  /*1400*/  @!UP0 UIMAD.WIDE.U32 UR24, UR20, 0x8, UR16 ;  /* 0x00000008141888a5 */ /* 0x000fe2000f8e0010 */
[----:B------:R-:W-:Y:S01]  /*1410*/  IMAD.U32 R10, RZ, RZ, UR26 ;  /* 0x0000001aff0a7e24 */ /* 0x000fe2000f8e00ff */
[----:B------:R-:W-:-:S03]  /*1420*/  MOV R11, UR27 ;  /* 0x0000001b000b7c02 */ /* 0x000fc60008000f00 */
        /* <DEDUP_REMOVED lines=11> */
[----:B------:R-:W-:Y:S02]  /*14e0*/  MOV R5, UR24 ;  /* 0x0000001800057c02 */ /* 0x000fe40008000f00 */
[----:B------:R-:W-:Y:S02]  /*14f0*/  ISETP.EQ.OR P2, PT, R4, UR18, P3 ;  /* 0x0000001204007c0c */ /* 0x000fe40009f42670 */
[----:B------:R-:W-:Y:S01]  /*1500*/  IMAD.U32 R4, RZ, RZ, UR23 ;  /* 0x00000017ff047e24 */ /* 0x000fe2000f8e00ff */
[----:B------:R-:W-:Y:S01]  /*1510*/  UIADD3 UR23, UPT, UPT, UR5, 0x7, URZ ;  /* 0x0000000705177890 */ /* 0x000fe2000fffe0ff */
[----:B---3--:R-:W-:Y:S01]  /*1520*/  @!P4 FADD.FTZ R6, R6, R8 ;  /* 0x000000080606c221 */ /* 0x008fe20000010000 */
[----:B------:R-:W-:-:S02]  /*1530*/  @!P4 FADD.FTZ R7, R7, R9 ;  /* 0x000000090707c221 */ /* 0x000fc40000010000 */
[----:B------:R-:W-:Y:S01]  /*1540*/  ISETP.EQ.OR P4, PT, R4, UR18, P3 ;  /* 0x0000001204007c0c */ /* 0x000fe20009f82670 */
[----:B--2---:R-:W-:Y:S01]  /*1550*/  @!P6 FADD.FTZ R6, R6, R10 ;  /* 0x0000000a0606e221 */ /* 0x004fe20000010000 */
[----:B------:R-:W-:Y:S01]  /*1560*/  @!P6 FADD.FTZ R7, R7, R11 ;  /* 0x0000000b0707e221 */ /* 0x000fe20000010000 */
[----:B------:R-:W-:-:S03]  /*1570*/  ISETP.EQ.OR P6, PT, R5, UR18, P3 ;  /* 0x0000001205007c0c */ /* 0x000fc60009fc2670 */
[----:B------:R-:W-:Y:S01]  /*1580*/  VOTEU.ALL UP0, P2 ;  /* 0x0000000000ff7886 */ /* 0x000fe20001000000 */
[----:B------:R-:W-:Y:S01]  /*1590*/  MOV R4, UR23 ;  /* 0x0000001700047c02 */ /* 0x000fe20008000f00 */
[----:B----4-:R-:W-:Y:S01]  /*15a0*/  @!P5 FADD.FTZ R6, R6, R12 ;  /* 0x0000000c0606d221 */ /* 0x010fe20000010000 */
[----:B------:R-:W-:Y:S02]  /*15b0*/  @!P5 FADD.FTZ R7, R7, R13 ;  /* 0x0000000d0707d221 */ /* 0x000fe40000010000 */
        /* <DEDUP_REMOVED lines=10> */
[----:B------:R-:W-:Y:S01]  /*1660*/  IMAD.U32 R8, RZ, RZ, UR24 ;  /* 0x00000018ff087e24 */ /* 0x000fe2000f8e00ff */
[----:B------:R-:W-:Y:S01]  /*1670*/  MOV R9, UR25 ;  /* 0x0000001900097c02 */ /* 0x000fe20008000f00 */
[----:B------:R-:W-:Y:S02]  /*1680*/  @!UP0 UIMAD.WIDE.U32 UR24, UR9, 0x8, UR16 ;  /* 0x00000008091888a5 */ /* 0x000fe4000f8e0010 */
[----:B------:R-:W-:Y:S02]  /*1690*/  MOV R10, UR26 ;  /* 0x0000001a000a7c02 */ /* 0x000fe40008000f00 */
[----:B------:R-:W-:Y:S01]  /*16a0*/  MOV R11, UR27 ;  /* 0x0000001b000b7c02 */ /* 0x000fe20008000f00 */
[----:B------:R-:W3:Y:S01]  /*16b0*/  @!P4 LDG.E.64 R8, desc[UR14][R8.64] ;  /* 0x0000000e0808c981 */ /* 0x000ee2000c1e1b00 */
[----:B------:R-:W-:Y:S01]  /*16c0*/  MOV R12, UR24 ;  /* 0x00000018000c7c02 */ /* 0x000fe20008000f00 */
[----:B------:R-:W-:-:S03]  /*16d0*/  IMAD.U32 R13, RZ, RZ, UR25 ;  /* 0x00000019ff0d7e24 */ /* 0x000fc6000f8e00ff */
[----:B------:R-:W4:Y:S04]  /*16e0*/  @!P6 LDG.E.64 R10, desc[UR14][R10.64] ;  /* 0x0000000e0a0ae981 */ /* 0x000f28000c1e1b00 */
[----:B------:R-:W5:Y:S01]  /*16f0*/  @!P5 LDG.E.64 R12, desc[UR14][R12.64] ;  /* 0x0000000e0c0cd981 */ /* 0x000f62000c1e1b00 */
[----:B------:R-:W-:Y:S02]  /*1700*/  UIADD3 UR5, UPT, UPT, UR5, 0x8, URZ ;  /* 0x0000000805057890 */ /* 0x000fe4000fffe0ff */
[----:B------:R-:W-:Y:S02]  /*1710*/  UIADD3 UR22, UPT, UPT, UR22, 0x8, URZ ;  /* 0x0000000816167890 */ /* 0x000fe4000fffe0ff */
[----:B------:R-:W-:Y:S02]  /*1720*/  ULEA UR8, UR19, UR8, 0x3 ;  /* 0x0000000813087291 */ /* 0x000fe4000f8e18ff */
[----:B------:R-:W-:-:S02]  /*1730*/  ULEA UR21, UR19, UR21, 0x3 ;  /* 0x0000001513157291 */ /* 0x000fc4000f8e18ff */
[----:B------:R-:W-:Y:S02]  /*1740*/  ULEA UR10, UR19, UR10, 0x3 ;  /* 0x0000000a130a7291 */ /* 0x000fe4000f8e18ff */
[----:B------:R-:W-:Y:S02]  /*1750*/  ULEA UR20, UR19, UR20, 0x3 ;  /* 0x0000001413147291 */ /* 0x000fe4000f8e18ff */
[----:B------:R-:W-:Y:S02]  /*1760*/  ULEA UR11, UR19, UR11, 0x3 ;  /* 0x0000000b130b7291 */ /* 0x000fe4000f8e18ff */
[----:B------:R-:W-:Y:S02]  /*1770*/  ULEA UR13, UR19, UR13, 0x3 ;  /* 0x0000000d130d7291 */ /* 0x000fe4000f8e18ff */
[----:B------:R-:W-:Y:S02]  /*1780*/  ULEA UR12, UR19, UR12, 0x3 ;  /* 0x0000000c130c7291 */ /* 0x000fe4000f8e18ff */
[----:B------:R-:W-:Y:S01]  /*1790*/  ULEA UR9, UR19, UR9, 0x3 ;  /* 0x0000000913097291 */ /* 0x000fe2000f8e18ff */
[----:B--2---:R-:W-:Y:S01]  /*17a0*/  @!P2 FADD.FTZ R6, R6, R4 ;  /* 0x000000040606a221 */ /* 0x004fe20000010000 */
[----:B------:R-:W-:Y:S01]  /*17b0*/  @!P2 FADD.FTZ R7, R7, R5 ;  /* 0x000000050707a221 */ /* 0x000fe20000010000 */
[----:B------:R-:W-:-:S02]  /*17c0*/  ISETP.NE.AND P2, PT, R14, UR5, PT ;  /* 0x000000050e007c0c */ /* 0x000fc4000bf45270 */
        /* <DEDUP_REMOVED lines=8> */
.L_x_2163:
[----:B------:R-:W-:-:S13]  /*1850*/  LOP3.LUT P2, RZ, R22, 0x7, RZ, 0xc0, !PT ;  /* 0x0000000716ff7812 */ /* 0x000fda000784c0ff */
[----:B------:R-:W-:Y:S05]  /*1860*/  @!P2 BRA `(.L_x_2160) ;  /* 0x000000040070a947 */ /* 0x000fea0003800000 */
[----:B---3--:R-:W-:-:S04]  /*1870*/  LOP3.LUT R4, R22, 0x7, RZ, 0xc0, !PT ;  /* 0x0000000716047812 */ /* 0x008fc800078ec0ff */
[----:B------:R-:W-:-:S04]  /*1880*/  IADD3 R4, PT, PT, R4, -0x1, RZ ;  /* 0xffffffff04047810 */ /* 0x000fc80007ffe0ff */
        /* <DEDUP_REMOVED lines=9> */
[----:B------:R-:W-:Y:S01]  /*1920*/  ISETP.EQ.OR P4, PT, R4, UR18, P3 ;  /* 0x0000001204007c0c */ /* 0x000fe20009f82670 */
[----:B------:R-:W-:Y:S01]  /*1930*/  IMAD.U32 R4, RZ, RZ, UR13 ;  /* 0x0000000dff047e24 */ /* 0x000fe2000f8e00ff */
[----:B------:R-:W-:-:S04]  /*1940*/  ISETP.EQ.OR P5, PT, R5, UR18, P3 ;  /* 0x0000001205007c0c */ /* 0x000fc80009fa2670 */
[----:B------:R-:W-:Y:S01]  /*1950*/  ISETP.EQ.OR P6, PT, R4, UR18, P3 ;  /* 0x0000001204007c0c */ /* 0x000fe20009fc2670 */
[----:B------:R-:W-:-:S05]  /*1960*/  VOTEU.ALL UP2, P2 ;  /* 0x0000000000ff7886 */ /* 0x000fca0001040000 */
[----:B------:R-:W-:Y:S01]  /*1970*/  @!UP2 UIMAD UR8, UR5, UR19, UR6 ;  /* 0x000000130508a2a4 */ /* 0x000fe2000f8e0206 */
[----:B------:R-:W-:Y:S02]  /*1980*/  VOTEU.ALL UP1, P4 ;  /* 0x0000000000ff7886 */ /* 0x000fe40002020000 */
[----:B------:R-:W-:Y:S01]  /*1990*/  VOTEU.ALL UP0, P5 ;  /* 0x0000000000ff7886 */ /* 0x000fe20002800000 */
[----:B------:R-:W-:Y:S02]  /*19a0*/  @!UP2 UIMAD.WIDE.U32 UR8, UR8, 0x8, UR16 ;  /* 0x000000080808a8a5 */ /* 0x000fe4000f8e0010 */
[----:B------:R-:W-:Y:S01]  /*19b0*/  @!UP1 UIMAD UR10, UR10, UR19, UR6 ;  /* 0x000000130a0a92a4 */ /* 0x000fe2000f8e0206 */
[----:B------:R-:W-:Y:S01]  /*19c0*/  VOTEU.ALL UP2, P6 ;  /* 0x0000000000ff7886 */ /* 0x000fe20003040000 */
[----:B------:R-:W-:Y:S02]  /*19d0*/  @!UP0 UIMAD UR12, UR12, UR19, UR6 ;  /* 0x000000130c0c82a4 */ /* 0x000fe4000f8e0206 */
[----:B------:R-:W-:Y:S01]  /*19e0*/  MOV R4, UR8 ;  /* 0x0000000800047c02 */ /* 0x000fe20008000f00 */
[----:B------:R-:W-:Y:S01]  /*19f0*/  @!UP1 UIMAD.WIDE.U32 UR10, UR10, 0x8, UR16 ;  /* 0x000000080a0a98a5 */ /* 0x000fe2000f8e0010 */
[----:B------:R-:W-:Y:S01]  /*1a00*/  MOV R5, UR9 ;  /* 0x0000000900057c02 */ /* 0x000fe20008000f00 */
[----:B------:R-:W-:-:S02]  /*1a10*/  @!UP2 UIMAD UR13, UR13, UR19, UR6 ;  /* 0x000000130d0da2a4 */ /* 0x000fc4000f8e0206 */
[----:B------:R-:W-:Y:S02]  /*1a20*/  @!UP0 UIMAD.WIDE.U32 UR8, UR12, 0x8, UR16 ;  /* 0x000000080c0888a5 */ /* 0x000fe4000f8e0010 */
[----:B------:R-:W-:Y:S01]  /*1a30*/  MOV R8, UR10 ;  /* 0x0000000a00087c02 */ /* 0x000fe20008000f00 */
[----:B------:R-:W0:Y:S01]  /*1a40*/  @!P2 LDG.E.64 R4, desc[UR14][R4.64] ;  /* 0x0000000e0404a981 */ /* 0x000e22000c1e1b00 */
        /* <DEDUP_REMOVED lines=9> */
[----:B------:R-:W-:-:S05]  /*1ae0*/  MOV R14, UR5 ;  /* 0x00000005000e7c02 */ /* 0x000fca0008000f00 */
[----:B------:R-:W-:-:S05]  /*1af0*/  VIADD R14, R14, 0x4 ;  /* 0x000000040e0e7836 */ /* 0x000fca0000000000 */
        /* <DEDUP_REMOVED lines=9> */
.L_x_2165:
[----:B------:R-:W-:-:S13]  /*1b90*/  LOP3.LUT P2, R4, R22, 0x3, RZ, 0xc0, !PT ;  /* 0x0000000316047812 */ /* 0x000fda000784c0ff */
[----:B------:R-:W-:Y:S05]  /*1ba0*/  @!P2 BRA `(.L_x_2160) ;  /* 0x0000000000a0a947 */ /* 0x000fea0003800000 */
[----:B------:R-:W-:-:S13]  /*1bb0*/  ISETP.NE.AND P2, PT, R4, 0x1, PT ;  /* 0x000000010400780c */ /* 0x000fda0003f45270 */
[----:B------:R-:W-:Y:S05]  /*1bc0*/  @!P2 BRA `(.L_x_2166) ;  /* 0x000000000060a947 */ /* 0x000fea0003800000 */
[----:B------:R-:W-:Y:S02]  /*1bd0*/  UIADD3 UR8, UPT, UPT, UR5, 0x1, URZ ;  /* 0x0000000105087890 */ /* 0x000fe4000fffe0ff */
[----:B------:R-:W-:-:S04]  /*1be0*/  MOV R4, UR5 ;  /* 0x0000000500047c02 */ /* 0x000fc80008000f00 */
        /* <DEDUP_REMOVED lines=11> */
[----:B------:R-:W-:Y:S01]  /*1ca0*/  IMAD.U32 R8, RZ, RZ, UR8 ;  /* 0x00000008ff087e24 */ /* 0x000fe2000f8e00ff */
[----:B------:R-:W-:Y:S01]  /*1cb0*/  MOV R9, UR9 ;  /* 0x0000000900097c02 */ /* 0x000fe20008000f00 */
        /* <DEDUP_REMOVED lines=9> */
.L_x_2166:
[----:B------:R-:W-:Y:S01]  /*1d50*/  MOV R5, UR5 ;  /* 0x0000000500057c02 */ /* 0x000fe20008000f00 */
[----:B------:R-:W-:Y:S01]  /*1d60*/  BSSY.RECONVERGENT B0, `(.L_x_2160) ;  /* 0x000000c000007945 */ /* 0x000fe20003800200 */
[----:B------:R-:W-:Y:S02]  /*1d70*/  LOP3.LUT R4, R22, 0x1, RZ, 0xc0, !PT ;  /* 0x0000000116047812 */ /* 0x000fe400078ec0ff */
[----:B------:R-:W-:-:S04]  /*1d80*/  ISETP.EQ.OR P2, PT, R5, UR18, P3 ;  /* 0x0000001205007c0c */ /* 0x000fc80009f42670 */
[----:B------:R-:W-:-:S13]  /*1d90*/  ISETP.NE.U32.OR P2, PT, R4, 0x1, P2 ;  /* 0x000000010400780c */ /* 0x000fda0001745470 */
[----:B------:R-:W-:Y:S05]  /*1da0*/  @P2 BRA `(.L_x_2167) ;  /* 0x00000000001c2947 */ /* 0x000fea0003800000 */
[----:B------:R-:W-:Y:S01]  /*1db0*/  UIMAD UR8, UR19, UR5, UR6 ;  /* 0x00000005130872a4 */ /* 0x000fe2000f8e0206 */
[----:B------:R-:W-:-:S05]  /*1dc0*/  IMAD.MOV.U32 R5, RZ, RZ, 0x8 ;  /* 0x00000008ff057424 */ /* 0x000fca00078e00ff */
[----:B------:R-:W-:-:S05]  /*1dd0*/  MOV R4, UR8 ;  /* 0x0000000800047c02 */ /* 0x000fca0008000f00 */
[----:B------:R-:W-:-:S06]  /*1de0*/  IMAD.WIDE.U32 R4, R4, R5, UR16 ;  /* 0x0000001004047e25 */ /* 0x000fcc000f8e0005 */
[----:B------:R-:W0:Y:S02]  /*1df0*/  LDG.E.64 R4, desc[UR14][R4.64] ;  /* 0x0000000e04047981 */ /* 0x000e24000c1e1b00 */
[----:B0-----:R-:W-:Y:S01]  /*1e00*/  FADD.FTZ R6, R6, R4 ;  /* 0x0000000406067221 */ /* 0x001fe20000010000 */
[----:B------:R-:W-:-:S07]  /*1e10*/  FADD.FTZ R7, R7, R5 ;  /* 0x0000000507077221 */ /* 0x000fce0000010000 */
.L_x_2167:
[----:B------:R-:W-:Y:S05]  /*1e20*/  BSYNC.RECONVERGENT B0 ;  /* 0x0000000000007941 */ /* 0x000fea0003800200 */
.L_x_2160:
[----:B--2---:R-:W2:Y:S01]  /*1e30*/  S2R R12, SR_TID.X ;  /* 0x00000000000c7919 */ /* 0x004ea20000002100 */
[----:B------:R-:W4:Y:S01]  /*1e40*/  S2UR UR8, SR_CgaCtaId ;  /* 0x00000000000879c3 */ /* 0x000f220000008800 */
[----:B------:R-:W5:Y:S01]  /*1e50*/  LDCU UR9, c[0x0][0x414] ;  /* 0x00008280ff0977ac */ /* 0x000f620008000800 */
[----:B------:R-:W-:Y:S01]  /*1e60*/  IMAD.U32 R29, RZ, RZ, UR7 ;  /* 0x00000007ff1d7e24 */ /* 0x000fe2000f8e00ff */
[----:B------:R-:W-:-:S05]  /*1e70*/  UMOV UR5, 0x400 ;  /* 0x0000040000057882 */ /* 0x000fca0000000000 */
[----:B---3--:R-:W3:Y:S08]  /*1e80*/  @P0 LDC.64 R8, c[0x0][0x388] ;  /* 0x0000e200ff080b82 */ /* 0x008ef00000000a00 */
[----:B------:R-:W0:Y:S01]  /*1e90*/  LDC.64 R10, c[0x0][0x398] ;  /* 0x0000e600ff0a7b82 */ /* 0x000e220000000a00 */
[----:B----4-:R-:W-:Y:S01]  /*1ea0*/  ULEA UR5, UR8, UR5, 0x18 ;  /* 0x0000000508057291 */ /* 0x010fe2000f8ec0ff */
[----:B--2---:R-:W-:-:S08]  /*1eb0*/  LOP3.LUT R4, R12, 0xffff, RZ, 0xc0, !PT ;  /* 0x0000ffff0c047812 */ /* 0x004fd000078ec0ff */
[----:B------:R-:W-:Y:S01]  /*1ec0*/  @!P3 STS.64 [UR5+0x88], R6 ;  /* 0x00008806ff00b988 */ /* 0x000fe20008000a05 */
[----:B------:R-:W-:-:S05]  /*1ed0*/  IMAD R4, R4, 0x925, RZ ;  /* 0x0000092504047824 */ /* 0x000fca00078e02ff */
[----:B------:R-:W-:-:S04]  /*1ee0*/  SHF.R.U32.HI R4, RZ, 0x10, R4 ;  /* 0x00000010ff047819 */ /* 0x000fc80000011604 */
[----:B------:R-:W-:-:S05]  /*1ef0*/  PRMT R4, R4, 0x9910, RZ ;  /* 0x0000991004047816 */ /* 0x000fca00000000ff */
[----:B------:R-:W-:-:S05]  /*1f00*/  IMAD R4, R4, 0x1c, RZ ;  /* 0x0000001c04047824 */ /* 0x000fca00078e02ff */
[----:B-1----:R-:W-:Y:S02]  /*1f10*/  IADD3 R13, PT, PT, RZ, -R4, RZ ;  /* 0x80000004ff0d7210 */ /* 0x002fe40007ffe0ff */
[----:B------:R-:W1:Y:S02]  /*1f20*/  LDC.64 R4, c[0x0][0x3a0] ;  /* 0x0000e800ff047b82 */ /* 0x000e640000000a00 */
[----:B------:R-:W-:-:S04]  /*1f30*/  PRMT R13, R13, 0x7710, RZ ;  /* 0x000077100d0d7816 */ /* 0x000fc800000000ff */
[----:B------:R-:W-:-:S04]  /*1f40*/  IADD3 R13, PT, PT, R13, R12, RZ ;  /* 0x0000000c0d0d7210 */ /* 0x000fc80007ffe0ff */
[----:B------:R-:W-:-:S04]  /*1f50*/  SHF.L.U32 R13, R13, 0x1, RZ ;  /* 0x000000010d0d7819 */ /* 0x000fc800000006ff */
[----:B------:R-:W-:Y:S01]  /*1f60*/  LOP3.LUT R15, R13, 0xffff, RZ, 0xc0, !PT ;  /* 0x0000ffff0d0f7812 */ /* 0x000fe200078ec0ff */
[----:B---3--:R-:W-:-:S04]  /*1f70*/  @P0 IMAD.WIDE R12, R29, 0x8, R8 ;  /* 0x000000081d0c0825 */ /* 0x008fc800078e0208 */
[----:B-----5:R-:W-:Y:S01]  /*1f80*/  @P0 FMUL.FTZ R8, R6, UR9 ;  /* 0x0000000906080c20 */ /* 0x020fe20008410000 */
[----:B------:R-:W-:Y:S01]  /*1f90*/  @P0 FMUL.FTZ R9, R7, UR9 ;  /* 0x0000000907090c20 */ /* 0x000fe20008410000 */
[----:B------:R-:W-:-:S04]  /*1fa0*/  IADD3 R15, PT, PT, R20, R15, RZ ;  /* 0x0000000f140f7210 */ /* 0x000fc80007ffe0ff */
[----:B------:R-:W-:Y:S01]  /*1fb0*/  @P0 STG.E.64 desc[UR14][R12.64], R8 ;  /* 0x000000080c000986 */ /* 0x000fe2000c101b0e */
[C---:B0-----:R-:W-:Y:S01]  /*1fc0*/  IMAD.WIDE R10, R15.reuse, 0x2, R10 ;  /* 0x000000020f0a7825 */ /* 0x041fe200078e020a */
[----:B------:R-:W-:Y:S03]  /*1fd0*/  BAR.SYNC.DEFER_BLOCKING 0x0 ;  /* 0x0000000000007b1d */ /* 0x000fe60000010000 */
[----:B-1----:R-:W-:-:S05]  /*1fe0*/  IMAD.WIDE R14, R15, 0x2, R4 ;  /* 0x000000020f0e7825 */ /* 0x002fca00078e0204 */
[----:B------:R-:W2:Y:S04]  /*1ff0*/  LDG.E.U16 R28, desc[UR14][R14.64] ;  /* 0x0000000e0e1c7981 */ /* 0x000ea8000c1e1500 */
[----:B------:R-:W3:Y:S04]  /*2000*/  LDG.E.U16 R20, desc[UR14][R10.64] ;  /* 0x0000000e0a147981 */ /* 0x000ee8000c1e1500 */
[----:B------:R3:W4:Y:S04]  /*2010*/  LDG.E.U16 R29, desc[UR14][R10.64+0x2] ;  /* 0x0000020e0a1d7981 */ /* 0x000728000c1e1500 */
[----:B------:R-:W5:Y:S04]  /*2020*/  LDG.E.U16 R14, desc[UR14][R14.64+0x2] ;  /* 0x0000020e0e0e7981 */ /* 0x000f68000c1e1500 */
[----:B------:R-:W0:Y:S01]  /*2030*/  LDS.64 R4, [UR5+0x88] ;  /* 0x00008805ff047984 */ /* 0x000e220008000a00 */
        /* <DEDUP_REMOVED lines=9> */
[----:B------:R-:W-:-:S06]  /*20d0*/  HFMA2 R5, -RZ, RZ, 1.875, 0 ;  /* 0x3f800000ff057431 */ /* 0x000fcc00000001ff */
[----:B------:R0:W1:Y:S01]  /*20e0*/  @P2 MUFU.RSQ R5, R6 ;  /* 0x0000000600052308 */ /* 0x0000620000001400 */
[----:B--2---:R-:W-:Y:S01]  /*20f0*/  IMAD.U32 R13, R28, 0x10000, RZ ;  /* 0x000100001c0d7824 */ /* 0x004fe200078e00ff */
[----:B---3--:R-:W-:Y:S02]  /*2100*/  SHF.L.U32 R10, R20, 0x10, RZ ;  /* 0x00000010140a7819 */ /* 0x008fe400000006ff */
[----:B----4-:R-:W-:Y:S02]  /*2110*/  SHF.L.U32 R11, R29, 0x10, RZ ;  /* 0x000000101d0b7819 */ /* 0x010fe400000006ff */
[----:B-----5:R-:W-:Y:S01]  /*2120*/  SHF.L.U32 R12, R14, 0x10, RZ ;  /* 0x000000100e0c7819 */ /* 0x020fe200000006ff */
[----:B01----:R-:W-:Y:S06]  /*2130*/  BRA.U UP0, `(.L_x_2169) ;  /* 0x0000000500887547 */ /* 0x003fec000b800000 */
[----:B------:R-:W0:Y:S01]  /*2140*/  LDCU.64 UR10, c[0x0][0x3e8] ;  /* 0x00007d00ff0a77ac */ /* 0x000e220008000a00 */
[----:B------:R-:W-:Y:S01]  /*2150*/  SHF.R.S32.HI R28, RZ, 0x1f, R23 ;  /* 0x0000001fff1c7819 */ /* 0x000fe20000011417 */
[----:B------:R-:W-:Y:S01]  /*2160*/  BSSY.RECONVERGENT B1, `(.L_x_2170) ;  /* 0x0000019000017945 */ /* 0x000fe20003800200 */
[C---:B------:R-:W-:Y:S02]  /*2170*/  IADD3 R20, PT, PT, R23.reuse, 0x10, RZ ;  /* 0x0000001017147810 */ /* 0x040fe40007ffe0ff */
[C---:B------:R-:W-:Y:S02]  /*2180*/  IADD3 R14, PT, PT, R23.reuse, 0x20, RZ ;  /* 0x00000020170e7810 */ /* 0x040fe40007ffe0ff */
[C---:B------:R-:W-:Y:S02]  /*2190*/  IADD3 R15, PT, PT, R23.reuse, 0x30, RZ ;  /* 0x00000030170f7810 */ /* 0x040fe40007ffe0ff */
[----:B0-----:R-:W-:-:S04]  /*21a0*/  ISETP.GE.U32.AND P1, PT, R23, UR10, PT ;  /* 0x0000000a17007c0c */ /* 0x001fc8000bf26070 */
[----:B------:R-:W-:-:S13]  /*21b0*/  ISETP.GE.AND.EX P1, PT, R28, UR11, PT, P1 ;  /* 0x0000000b1c007c0c */ /* 0x000fda000bf26310 */
[----:B------:R-:W-:Y:S05]  /*21c0*/  @P1 BRA `(.L_x_2171) ;  /* 0x0000000000481947 */ /* 0x000fea0003800000 */
[----:B------:R-:W0:Y:S01]  /*21d0*/  LDCU.64 UR12, c[0x0][0x3e0] ;  /* 0x00007c00ff0c77ac */ /* 0x000e220008000a00 */
[----:B------:R-:W-:Y:S01]  /*21e0*/  MOV R7, R27 ;  /* 0x0000001b00077202 */ /* 0x000fe20000000f00 */
[--C-:B------:R-:W-:Y:S01]  /*21f0*/  FADD.FTZ R8, R21, -R4.reuse ;  /* 0x8000000415087221 */ /* 0x100fe20000010000 */
[----:B------:R-:W-:Y:S01]  /*2200*/  FADD.FTZ R18, R18, -R4 ;  /* 0x8000000412127221 */ /* 0x000fe20000010000 */
[----:B------:R-:W1:Y:S01]  /*2210*/  LDCU.64 UR8, c[0x0][0x380] ;  /* 0x00007000ff0877ac */ /* 0x000e620008000a00 */
[----:B------:R-:W-:Y:S02]  /*2220*/  IMAD.MOV.U32 R6, RZ, RZ, R24 ;  /* 0x000000ffff067224 */ /* 0x000fe400078e0018 */
[-C--:B------:R-:W-:Y:S01]  /*2230*/  FMUL.FTZ R8, R8, R5.reuse ;  /* 0x0000000508087220 */ /* 0x080fe20000410000 */
[----:B------:R-:W-:-:S03]  /*2240*/  FMUL.FTZ R21, R18, R5 ;  /* 0x0000000512157220 */ /* 0x000fc60000410000 */
[----:B------:R-:W-:Y:S01]  /*2250*/  FFMA.FTZ R18, R10, R8, R13 ;  /* 0x000000080a127223 */ /* 0x000fe2000001000d */
[----:B------:R-:W-:Y:S01]  /*2260*/  FFMA.FTZ R21, R11, R21, R12 ;  /* 0x000000150b157223 */ /* 0x000fe2000001000c */
        /* <DEDUP_REMOVED lines=8> */
.L_x_2171:
[----:B------:R-:W-:Y:S05]  /*22f0*/  BSYNC.RECONVERGENT B1 ;  /* 0x0000000000017941 */ /* 0x000fea0003800200 */
.L_x_2170:
        /* <DEDUP_REMOVED lines=15> */
[----:B------:R-:W1:Y:S01]  /*23f0*/  LDCU.64 UR12, c[0x0][0x380] ;  /* 0x00007000ff0c77ac */ /* 0x000e620008000a00 */
[----:B------:R-:W-:Y:S01]  /*2400*/  FADD.FTZ R0, R0, -R4 ;  /* 0x8000000400007221 */ /* 0x000fe20000010000 */
[----:B------:R-:W-:-:S03]  /*2410*/  FMUL.FTZ R8, R8, R5 ;  /* 0x0000000508087220 */ /* 0x000fc60000410000 */
[----:B------:R-:W-:Y:S01]  /*2420*/  FMUL.FTZ R0, R0, R5 ;  /* 0x0000000500007220 */ /* 0x000fe20000410000 */
[----:B------:R-:W-:-:S03]  /*2430*/  FFMA.FTZ R19, R10, R8, R13 ;  /* 0x000000080a137223 */ /* 0x000fc6000001000d */
[----:B------:R-:W-:Y:S01]  /*2440*/  FFMA.FTZ R0, R11, R0, R12 ;  /* 0x000000000b007223 */ /* 0x000fe2000001000c */
[----:B0-----:R-:W-:Y:S02]  /*2450*/  IMAD R9, R9, UR8, RZ ;  /* 0x0000000809097c24 */ /* 0x001fe4000f8e02ff */
[----:B------:R-:W-:-:S04]  /*2460*/  IMAD.WIDE.U32 R6, R20, UR8, R6 ;  /* 0x0000000814067c25 */ /* 0x000fc8000f8e0006 */
[----:B------:R-:W-:Y:S01]  /*2470*/  IMAD R9, R20, UR9, R9 ;  /* 0x0000000914097c24 */ /* 0x000fe2000f8e0209 */
[----:B-1----:R-:W-:-:S03]  /*2480*/  LEA R8, P1, R6, UR12, 0x1 ;  /* 0x0000000c06087c11 */ /* 0x002fc6000f8208ff */
[----:B------:R-:W-:Y:S01]  /*2490*/  IMAD.IADD R9, R7, 0x1, R9 ;  /* 0x0000000107097824 */ /* 0x000fe200078e0209 */
[----:B------:R-:W-:-:S04]  /*24a0*/  F2FP.BF16.F32.PACK_AB R7, R0, R19 ;  /* 0x000000130007723e */ /* 0x000fc800000010ff */
[----:B------:R-:W-:-:S05]  /*24b0*/  LEA.HI.X R9, R6, UR13, R9, 0x1, P1 ;  /* 0x0000000d06097c11 */ /* 0x000fca00088f0c09 */
[----:B------:R0:W-:Y:S02]  /*24c0*/  STG.E desc[UR14][R8.64], R7 ;  /* 0x0000000708007986 */ /* 0x0001e4000c10190e */
.L_x_2173:
[----:B------:R-:W-:Y:S05]  /*24d0*/  BSYNC.RECONVERGENT B1 ;  /* 0x0000000000017941 */ /* 0x000fea0003800200 */
.L_x_2172:
[----:B------:R-:W-:Y:S04]  /*24e0*/  BSSY.RECONVERGENT B1, `(.L_x_2174) ;  /* 0x0000014000017945 */ /* 0x000fe80003800200 */
[----:B------:R-:W-:Y:S05]  /*24f0*/  @P2 BRA `(.L_x_2175) ;  /* 0x0000000000482947 */ /* 0x000fea0003800000 */
[----:B------:R-:W1:Y:S01]  /*2500*/  LDCU.64 UR8, c[0x0][0x3e0] ;  /* 0x00007c00ff0877ac */ /* 0x000e620008000a00 */
[--C-:B------:R-:W-:Y:S01]  /*2510*/  FADD.FTZ R0, R3, -R4.reuse ;  /* 0x8000000403007221 */ /* 0x100fe20000010000 */
[----:B------:R-:W-:Y:S01]  /*2520*/  FADD.FTZ R6, R2, -R4 ;  /* 0x8000000402067221 */ /* 0x000fe20000010000 */
[----:B------:R-:W-:Y:S01]  /*2530*/  MOV R2, R24 ;  /* 0x0000001800027202 */ /* 0x000fe20000000f00 */
[----:B------:R-:W2:Y:S01]  /*2540*/  LDCU.64 UR12, c[0x0][0x380] ;  /* 0x00007000ff0c77ac */ /* 0x000ea20008000a00 */
[----:B------:R-:W-:Y:S01]  /*2550*/  MOV R3, R27 ;  /* 0x0000001b00037202 */ /* 0x000fe20000000f00 */
[-C--:B------:R-:W-:Y:S01]  /*2560*/  FMUL.FTZ R0, R0, R5.reuse ;  /* 0x0000000500007220 */ /* 0x080fe20000410000 */
[----:B------:R-:W-:-:S03]  /*2570*/  FMUL.FTZ R6, R6, R5 ;  /* 0x0000000506067220 */ /* 0x000fc60000410000 */
[----:B------:R-:W-:Y:S01]  /*2580*/  FFMA.FTZ R0, R10, R0, R13 ;  /* 0x000000000a007223 */ /* 0x000fe2000001000d */
[----:B0-----:R-:W-:Y:S01]  /*2590*/  FFMA.FTZ R9, R11, R6, R12 ;  /* 0x000000060b097223 */ /* 0x001fe2000001000c */
        /* <DEDUP_REMOVED lines=8> */
.L_x_2175:
[----:B------:R-:W-:Y:S05]  /*2620*/  BSYNC.RECONVERGENT B1 ;  /* 0x0000000000017941 */ /* 0x000fea0003800200 */
.L_x_2174:
[----:B------:R-:W-:Y:S05]  /*2630*/  @P3 BRA `(.L_x_2176) ;  /* 0x0000000800643947 */ /* 0x000fea0003800000 */
[----:B------:R-:W2:Y:S01]  /*2640*/  LDCU.64 UR8, c[0x0][0x3e0] ;  /* 0x00007c00ff0877ac */ /* 0x000ea20008000a00 */
[----:B------:R-:W-:Y:S01]  /*2650*/  MOV R25, R27 ;  /* 0x0000001b00197202 */ /* 0x000fe20000000f00 */
[--C-:B------:R-:W-:Y:S01]  /*2660*/  FADD.FTZ R0, R17, -R4.reuse ;  /* 0x8000000411007221 */ /* 0x100fe20000010000 */
[----:B------:R-:W-:Y:S01]  /*2670*/  FADD.FTZ R4, R16, -R4 ;  /* 0x8000000410047221 */ /* 0x000fe20000010000 */
[----:B------:R-:W3:Y:S02]  /*2680*/  LDCU.64 UR10, c[0x0][0x380] ;  /* 0x00007000ff0a77ac */ /* 0x000ee40008000a00 */
[-C--:B------:R-:W-:Y:S01]  /*2690*/  FMUL.FTZ R0, R0, R5.reuse ;  /* 0x0000000500007220 */ /* 0x080fe20000410000 */
[----:B------:R-:W-:-:S03]  /*26a0*/  FMUL.FTZ R4, R4, R5 ;  /* 0x0000000504047220 */ /* 0x000fc60000410000 */
[----:B------:R-:W-:Y:S01]  /*26b0*/  FFMA.FTZ R0, R10, R0, R13 ;  /* 0x000000000a007223 */ /* 0x000fe2000001000d */
[----:B------:R-:W-:-:S05]  /*26c0*/  FFMA.FTZ R5, R11, R4, R12 ;  /* 0x000000040b057223 */ /* 0x000fca000001000c */
[----:B------:R-:W-:Y:S01]  /*26d0*/  F2FP.BF16.F32.PACK_AB R5, R5, R0 ;  /* 0x000000000505723e */ /* 0x000fe200000010ff */
[----:B--2---:R-:W-:Y:S02]  /*26e0*/  IMAD R18, R18, UR8, RZ ;  /* 0x0000000812127c24 */ /* 0x004fe4000f8e02ff */
[----:B------:R-:W-:-:S04]  /*26f0*/  IMAD.WIDE.U32 R24, R15, UR8, R24 ;  /* 0x000000080f187c25 */ /* 0x000fc8000f8e0018 */
[----:B------:R-:W-:Y:S01]  /*2700*/  IMAD R15, R15, UR9, R18 ;  /* 0x000000090f0f7c24 */ /* 0x000fe2000f8e0212 */
[----:B---3--:R-:W-:-:S03]  /*2710*/  LEA R2, P1, R24, UR10, 0x1 ;  /* 0x0000000a18027c11 */ /* 0x008fc6000f8208ff */
[----:B------:R-:W-:-:S05]  /*2720*/  IMAD.IADD R15, R25, 0x1, R15 ;  /* 0x00000001190f7824 */ /* 0x000fca00078e020f */
[----:B-1----:R-:W-:-:S05]  /*2730*/  LEA.HI.X R3, R24, UR11, R15, 0x1, P1 ;  /* 0x0000000b18037c11 */ /* 0x002fca00088f0c0f */
[----:B------:R2:W-:Y:S01]  /*2740*/  STG.E desc[UR14][R2.64], R5 ;  /* 0x0000000502007986 */ /* 0x0005e2000c10190e */
[----:B------:R-:W-:Y:S05]  /*2750*/  BRA `(.L_x_2176) ;  /* 0x00000008001c7947 */ /* 0x000fea0003800000 */
.L_x_2169:
[----:B------:R-:W0:Y:S01]  /*2760*/  LDCU.64 UR8, c[0x0][0x3e8] ;  /* 0x00007d00ff0877ac */ /* 0x000e220008000a00 */
[----:B------:R-:W-:Y:S01]  /*2770*/  SHF.R.S32.HI R6, RZ, 0x1f, R23 ;  /* 0x0000001fff067819 */ /* 0x000fe20000011417 */
[----:B------:R-:W-:Y:S01]  /*2780*/  BSSY.RECONVERGENT B1, `(.L_x_2177) ;  /* 0x0000028000017945 */ /* 0x000fe20003800200 */
[C---:B------:R-:W-:Y:S02]  /*2790*/  IADD3 R14, PT, PT, R23.reuse, 0x20, RZ ;  /* 0x00000020170e7810 */ /* 0x040fe40007ffe0ff */
[C---:B------:R-:W-:Y:S02]  /*27a0*/  IADD3 R15, PT, PT, R23.reuse, 0x30, RZ ;  /* 0x00000030170f7810 */ /* 0x040fe40007ffe0ff */
[----:B------:R-:W-:Y:S02]  /*27b0*/  SHF.R.S32.HI R20, RZ, 0x1f, R14 ;  /* 0x0000001fff147819 */ /* 0x000fe4000001140e */
[----:B------:R-:W-:Y:S02]  /*27c0*/  SHF.R.S32.HI R28, RZ, 0x1f, R15 ;  /* 0x0000001fff1c7819 */ /* 0x000fe4000001140f */
[----:B0-----:R-:W-:-:S02]  /*27d0*/  ISETP.GE.U32.AND P2, PT, R23, UR8, PT ;  /* 0x0000000817007c0c */ /* 0x001fc4000bf46070 */
[----:B------:R-:W-:Y:S02]  /*27e0*/  ISETP.GE.U32.AND P3, PT, R14, UR8, PT ;  /* 0x000000080e007c0c */ /* 0x000fe4000bf66070 */
[----:B------:R-:W-:Y:S02]  /*27f0*/  ISETP.GE.AND.EX P4, PT, R6, UR9, PT, P2 ;  /* 0x0000000906007c0c */ /* 0x000fe4000bf86320 */
[----:B------:R-:W-:Y:S02]  /*2800*/  ISETP.GE.U32.AND P5, PT, R15, UR8, PT ;  /* 0x000000080f007c0c */ /* 0x000fe4000bfa6070 */
[----:B------:R-:W-:Y:S02]  /*2810*/  ISETP.GE.AND.EX P2, PT, R20, UR9, PT, P3 ;  /* 0x0000000914007c0c */ /* 0x000fe4000bf46330 */
[----:B------:R-:W-:-:S07]  /*2820*/  ISETP.GE.AND.EX P3, PT, R28, UR9, PT, P5 ;  /* 0x000000091c007c0c */ /* 0x000fce000bf66350 */
[----:B------:R-:W-:Y:S06]  /*2830*/  @P4 BRA `(.L_x_2178) ;  /* 0x0000000000704947 */ /* 0x000fec0003800000 */
[--C-:B------:R-:W-:Y:S01]  /*2840*/  FADD.FTZ R8, R21, -R4.reuse ;  /* 0x8000000415087221 */ /* 0x100fe20000010000 */
[----:B------:R-:W-:Y:S01]  /*2850*/  FADD.FTZ R7, R18, -R4 ;  /* 0x8000000412077221 */ /* 0x000fe20000010000 */
[----:B------:R-:W0:Y:S02]  /*2860*/  LDCU.64 UR10, c[0x0][0x3e0] ;  /* 0x00007c00ff0a77ac */ /* 0x000e240008000a00 */
[-C--:B------:R-:W-:Y:S01]  /*2870*/  FMUL.FTZ R8, R8, R5.reuse ;  /* 0x0000000508087220 */ /* 0x080fe20000410000 */
[----:B------:R-:W-:Y:S01]  /*2880*/  FMUL.FTZ R21, R7, R5 ;  /* 0x0000000507157220 */ /* 0x000fe20000410000 */
[----:B------:R-:W1:Y:S02]  /*2890*/  LDCU.64 UR12, c[0x0][0x380] ;  /* 0x00007000ff0c77ac */ /* 0x000e640008000a00 */
[----:B------:R-:W-:Y:S01]  /*28a0*/  FFMA.FTZ R18, R10, R8, R13 ;  /* 0x000000080a127223 */ /* 0x000fe2000001000d */
[----:B------:R-:W-:-:S03]  /*28b0*/  FFMA.FTZ R21, R11, R21, R12 ;  /* 0x000000150b157223 */ /* 0x000fc6000001000c */
[----:B------:R-:W-:Y:S01]  /*28c0*/  FMUL.FTZ R7, R18, -1.4426950216293334961 ;  /* 0xbfb8aa3b12077820 */ /* 0x000fe20000410000 */
[----:B------:R-:W-:-:S05]  /*28d0*/  FMUL.FTZ R29, R21, -1.4426950216293334961 ;  /* 0xbfb8aa3b151d7820 */ /* 0x000fca0000410000 */
[----:B------:R-:W2:Y:S04]  /*28e0*/  MUFU.EX2 R7, R7 ;  /* 0x0000000700077308 */ /* 0x000ea80000000800 */
        /* <DEDUP_REMOVED lines=17> */
.L_x_2178:
[----:B------:R-:W-:Y:S05]  /*2a00*/  BSYNC.RECONVERGENT B1 ;  /* 0x0000000000017941 */ /* 0x000fea0003800200 */
.L_x_2177:
[----:B------:R-:W-:Y:S04]  /*2a10*/  BSSY.RECONVERGENT B1, `(.L_x_2179) ;  /* 0x0000020000017945 */ /* 0x000fe80003800200 */
[----:B------:R-:W-:Y:S05]  /*2a20*/  @P1 BRA `(.L_x_2180) ;  /* 0x0000000000781947 */ /* 0x000fea0003800000 */
[--C-:B------:R-:W-:Y:S01]  /*2a30*/  FADD.FTZ R6, R19, -R4.reuse ;  /* 0x8000000413067221 */ /* 0x100fe20000010000 */
[----:B------:R-:W-:Y:S01]  /*2a40*/  FADD.FTZ R0, R0, -R4 ;  /* 0x8000000400007221 */ /* 0x000fe20000010000 */
[----:B------:R-:W1:Y:S01]  /*2a50*/  LDCU.64 UR10, c[0x0][0x3e0] ;  /* 0x00007c00ff0a77ac */ /* 0x000e620008000a00 */
[----:B------:R-:W-:Y:S01]  /*2a60*/  IADD3 R29, PT, PT, R23, 0x10, RZ ;  /* 0x00000010171d7810 */ /* 0x000fe20007ffe0ff */
[-C--:B------:R-:W-:Y:S01]  /*2a70*/  FMUL.FTZ R6, R6, R5.reuse ;  /* 0x0000000506067220 */ /* 0x080fe20000410000 */
[----:B------:R-:W-:Y:S01]  /*2a80*/  FMUL.FTZ R0, R0, R5 ;  /* 0x0000000500007220 */ /* 0x000fe20000410000 */
[----:B------:R-:W2:Y:S01]  /*2a90*/  LDCU.64 UR12, c[0x0][0x380] ;  /* 0x00007000ff0c77ac */ /* 0x000ea20008000a00 */
[----:B0-----:R-:W-:Y:S01]  /*2aa0*/  SHF.R.S32.HI R21, RZ, 0x1f, R29 ;  /* 0x0000001fff157819 */ /* 0x001fe2000001141d */
[----:B------:R-:W-:Y:S01]  /*2ab0*/  FFMA.FTZ R7, R10, R6, R13 ;  /* 0x000000060a077223 */ /* 0x000fe2000001000d */
[----:B------:R-:W-:-:S03]  /*2ac0*/  FFMA.FTZ R6, R11, R0, R12 ;  /* 0x000000000b067223 */ /* 0x000fc6000001000c */
[----:B------:R-:W-:Y:S01]  /*2ad0*/  FMUL.FTZ R8, R7, -1.4426950216293334961 ;  /* 0xbfb8aa3b07087820 */ /* 0x000fe20000410000 */
[----:B------:R-:W-:-:S05]  /*2ae0*/  FMUL.FTZ R9, R6, -1.4426950216293334961 ;  /* 0xbfb8aa3b06097820 */ /* 0x000fca0000410000 */
[----:B------:R-:W0:Y:S04]  /*2af0*/  MUFU.EX2 R8, R8 ;  /* 0x0000000800087308 */ /* 0x000e280000000800 */
[----:B------:R-:W3:Y:S01]  /*2b00*/  MUFU.EX2 R9, R9 ;  /* 0x0000000900097308 */ /* 0x000ee20000000800 */
[----:B0-----:R-:W-:Y:S01]  /*2b10*/  FADD.FTZ R18, R8, 1 ;  /* 0x3f80000008127421 */ /* 0x001fe20000010000 */
[----:B-1----:R-:W-:Y:S02]  /*2b20*/  IMAD R8, R21, UR10, RZ ;  /* 0x0000000a15087c24 */ /* 0x002fe4000f8e02ff */
[----:B---3--:R-:W-:Y:S01]  /*2b30*/  FADD.FTZ R19, R9, 1 ;  /* 0x3f80000009137421 */ /* 0x008fe20000010000 */
[----:B------:R-:W0:Y:S01]  /*2b40*/  MUFU.RCP R0, R18 ;  /* 0x0000001200007308 */ /* 0x000e220000001000 */
[----:B------:R-:W-:Y:S01]  /*2b50*/  IMAD R21, R29, UR11, R8 ;  /* 0x0000000b1d157c24 */ /* 0x000fe2000f8e0208 */
[----:B------:R-:W-:-:S02]  /*2b60*/  MOV R8, R24 ;  /* 0x0000001800087202 */ /* 0x000fc40000000f00 */
[----:B------:R-:W-:-:S04]  /*2b70*/  MOV R9, R27 ;  /* 0x0000001b00097202 */ /* 0x000fc80000000f00 */
[----:B------:R-:W1:Y:S01]  /*2b80*/  MUFU.RCP R19, R19 ;  /* 0x0000001300137308 */ /* 0x000e620000001000 */
[----:B------:R-:W-:-:S05]  /*2b90*/  IMAD.WIDE.U32 R8, R29, UR10, R8 ;  /* 0x0000000a1d087c25 */ /* 0x000fca000f8e0008 */
[----:B------:R-:W-:Y:S01]  /*2ba0*/  IADD3 R21, PT, PT, R9, R21, RZ ;  /* 0x0000001509157210 */ /* 0x000fe20007ffe0ff */
[----:B0-----:R-:W-:Y:S01]  /*2bb0*/  FMUL.FTZ R0, R7, R0 ;  /* 0x0000000007007220 */ /* 0x001fe20000410000 */
[----:B-1----:R-:W-:Y:S01]  /*2bc0*/  FMUL.FTZ R29, R6, R19 ;  /* 0x00000013061d7220 */ /* 0x002fe20000410000 */
[----:B--2---:R-:W-:-:S04]  /*2bd0*/  LEA R6, P1, R8, UR12, 0x1 ;  /* 0x0000000c08067c11 */ /* 0x004fc8000f8208ff */
[----:B------:R-:W-:Y:S02]  /*2be0*/  LEA.HI.X R7, R8, UR13, R21, 0x1, P1 ;  /* 0x0000000d08077c11 */ /* 0x000fe400088f0c15 */
[----:B------:R-:W-:-:S05]  /*2bf0*/  F2FP.BF16.F32.PACK_AB R29, R29, R0 ;  /* 0x000000001d1d723e */ /* 0x000fca00000010ff */
[----:B------:R1:W-:Y:S02]  /*2c00*/  STG.E desc[UR14][R6.64], R29 ;  /* 0x0000001d06007986 */ /* 0x0003e4000c10190e */
.L_x_2180:
[----:B------:R-:W-:Y:S05]  /*2c10*/  BSYNC.RECONVERGENT B1 ;  /* 0x0000000000017941 */ /* 0x000fea0003800200 */
.L_x_2179:
[----:B------:R-:W-:Y:S04]  /*2c20*/  BSSY.RECONVERGENT B1, `(.L_x_2181) ;  /* 0x000001e000017945 */ /* 0x000fe80003800200 */
[----:B------:R-:W-:Y:S05]  /*2c30*/  @P2 BRA `(.L_x_2182) ;  /* 0x0000000000702947 */ /* 0x000fea0003800000 */
[--C-:B------:R-:W-:Y:S01]  /*2c40*/  FADD.FTZ R0, R3, -R4.reuse ;  /* 0x8000000403007221 */ /* 0x100fe20000010000 */
[----:B------:R-:W-:Y:S01]  /*2c50*/  FADD.FTZ R2, R2, -R4 ;  /* 0x8000000402027221 */ /* 0x000fe20000010000 */
[----:B------:R-:W2:Y:S01]  /*2c60*/  LDCU.64 UR10, c[0x0][0x3e0] ;  /* 0x00007c00ff0a77ac */ /* 0x000ea20008000a00 */
[----:B------:R-:W-:Y:S01]  /*2c70*/  MOV R3, R27 ;  /* 0x0000001b00037202 */ /* 0x000fe20000000f00 */
[-C--:B------:R-:W-:Y:S01]  /*2c80*/  FMUL.FTZ R0, R0, R5.reuse ;  /* 0x0000000500007220 */ /* 0x080fe20000410000 */
[----:B------:R-:W3:Y:S03]  /*2c90*/  LDCU.64 UR12, c[0x0][0x380] ;  /* 0x00007000ff0c77ac */ /* 0x000ee60008000a00 */
[----:B-1----:R-:W-:Y:S01]  /*2ca0*/  FFMA.FTZ R6, R10, R0, R13 ;  /* 0x000000000a067223 */ /* 0x002fe2000001000d */
[----:B------:R-:W-:-:S03]  /*2cb0*/  FMUL.FTZ R0, R2, R5 ;  /* 0x0000000502007220 */ /* 0x000fc60000410000 */
[----:B------:R-:W-:Y:S01]  /*2cc0*/  FMUL.FTZ R2, R6, -1.4426950216293334961 ;  /* 0xbfb8aa3b06027820 */ /* 0x000fe20000410000 */
[----:B------:R-:W-:-:S04]  /*2cd0*/  FFMA.FTZ R0, R11, R0, R12 ;  /* 0x000000000b007223 */ /* 0x000fc8000001000c */
[----:B0-----:R-:W-:Y:S01]  /*2ce0*/  FMUL.FTZ R8, R0, -1.4426950216293334961 ;  /* 0xbfb8aa3b00087820 */ /* 0x001fe20000410000 */
[----:B------:R-:W0:Y:S01]  /*2cf0*/  MUFU.EX2 R2, R2 ;  /* 0x0000000200027308 */ /* 0x000e220000000800 */
[----:B--2---:R-:W-:-:S04]  /*2d00*/  IMAD R19, R20, UR10, RZ ;  /* 0x0000000a14137c24 */ /* 0x004fc8000f8e02ff */
[----:B------:R-:W1:Y:S01]  /*2d10*/  MUFU.EX2 R8, R8 ;  /* 0x0000000800087308 */ /* 0x000e620000000800 */
[----:B------:R-:W-:Y:S02]  /*2d20*/  IMAD R21, R14, UR11, R19 ;  /* 0x0000000b0e157c24 */ /* 0x000fe4000f8e0213 */
[----:B0-----:R-:W-:Y:S01]  /*2d30*/  FADD.FTZ R7, R2, 1 ;  /* 0x3f80000002077421 */ /* 0x001fe20000010000 */
[----:B------:R-:W-:Y:S02]  /*2d40*/  IMAD.MOV.U32 R2, RZ, RZ, R24 ;  /* 0x000000ffff027224 */ /* 0x000fe400078e0018 */
[----:B-1----:R-:W-:-:S03]  /*2d50*/  FADD.FTZ R9, R8, 1 ;  /* 0x3f80000008097421 */ /* 0x002fc60000010000 */
[----:B------:R-:W0:Y:S01]  /*2d60*/  MUFU.RCP R7, R7 ;  /* 0x0000000700077308 */ /* 0x000e220000001000 */
[----:B------:R-:W-:-:S05]  /*2d70*/  IMAD.WIDE.U32 R2, R14, UR10, R2 ;  /* 0x0000000a0e027c25 */ /* 0x000fca000f8e0002 */
[----:B------:R-:W-:Y:S02]  /*2d80*/  IADD3 R21, PT, PT, R3, R21, RZ ;  /* 0x0000001503157210 */ /* 0x000fe40007ffe0ff */
[----:B------:R-:W1:Y:S01]  /*2d90*/  MUFU.RCP R9, R9 ;  /* 0x0000000900097308 */ /* 0x000e620000001000 */
[----:B0-----:R-:W-:Y:S01]  /*2da0*/  FMUL.FTZ R8, R6, R7 ;  /* 0x0000000706087220 */ /* 0x001fe20000410000 */
[----:B---3--:R-:W-:-:S04]  /*2db0*/  LEA R6, P1, R2, UR12, 0x1 ;  /* 0x0000000c02067c11 */ /* 0x008fc8000f8208ff */
[----:B------:R-:W-:Y:S01]  /*2dc0*/  LEA.HI.X R7, R2, UR13, R21, 0x1, P1 ;  /* 0x0000000d02077c11 */ /* 0x000fe200088f0c15 */
[----:B-1----:R-:W-:-:S05]  /*2dd0*/  FMUL.FTZ R19, R0, R9 ;  /* 0x0000000900137220 */ /* 0x002fca0000410000 */
[----:B------:R-:W-:-:S05]  /*2de0*/  F2FP.BF16.F32.PACK_AB R19, R19, R8 ;  /* 0x000000081313723e */ /* 0x000fca00000010ff */
[----:B------:R2:W-:Y:S02]  /*2df0*/  STG.E desc[UR14][R6.64], R19 ;  /* 0x0000001306007986 */ /* 0x0005e4000c10190e */
.L_x_2182:
[----:B------:R-:W-:Y:S05]  /*2e00*/  BSYNC.RECONVERGENT B1 ;  /* 0x0000000000017941 */ /* 0x000fea0003800200 */
.L_x_2181:
[----:B------:R-:W-:Y:S05]  /*2e10*/  @P3 BRA `(.L_x_2176) ;  /* 0x00000000006c3947 */ /* 0x000fea0003800000 */
[--C-:B------:R-:W-:Y:S01]  /*2e20*/  FADD.FTZ R0, R17, -R4.reuse ;  /* 0x8000000411007221 */ /* 0x100fe20000010000 */
[----:B------:R-:W-:Y:S01]  /*2e30*/  FADD.FTZ R4, R16, -R4 ;  /* 0x8000000410047221 */ /* 0x000fe20000010000 */
[----:B------:R-:W3:Y:S01]  /*2e40*/  LDCU.64 UR8, c[0x0][0x3e0] ;  /* 0x00007c00ff0877ac */ /* 0x000ee20008000a00 */
[----:B------:R-:W-:Y:S01]  /*2e50*/  MOV R25, R27 ;  /* 0x0000001b00197202 */ /* 0x000fe20000000f00 */
[-C--:B------:R-:W-:Y:S01]  /*2e60*/  FMUL.FTZ R0, R0, R5.reuse ;  /* 0x0000000500007220 */ /* 0x080fe20000410000 */
[----:B------:R-:W-:Y:S01]  /*2e70*/  FMUL.FTZ R4, R4, R5 ;  /* 0x0000000504047220 */ /* 0x000fe20000410000 */
[----:B------:R-:W4:Y:S02]  /*2e80*/  LDCU.64 UR10, c[0x0][0x380] ;  /* 0x00007000ff0a77ac */ /* 0x000f240008000a00 */
[----:B------:R-:W-:Y:S01]  /*2e90*/  FFMA.FTZ R13, R10, R0, R13 ;  /* 0x000000000a0d7223 */ /* 0x000fe2000001000d */
[----:B------:R-:W-:-:S03]  /*2ea0*/  FFMA.FTZ R5, R11, R4, R12 ;  /* 0x000000040b057223 */ /* 0x000fc6000001000c */
[----:B------:R-:W-:Y:S01]  /*2eb0*/  FMUL.FTZ R0, R13, -1.4426950216293334961 ;  /* 0xbfb8aa3b0d007820 */ /* 0x000fe20000410000 */
[----:B------:R-:W-:-:S05]  /*2ec0*/  FMUL.FTZ R3, R5, -1.4426950216293334961 ;  /* 0xbfb8aa3b05037820 */ /* 0x000fca0000410000 */
[----:B------:R-:W5:Y:S01]  /*2ed0*/  MUFU.EX2 R0, R0 ;  /* 0x0000000000007308 */ /* 0x000f620000000800 */
[----:B---3--:R-:W-:-:S03]  /*2ee0*/  IMAD R28, R28, UR8, RZ ;  /* 0x000000081c1c7c24 */ /* 0x008fc6000f8e02ff */
[----:B------:R-:W3:Y:S01]  /*2ef0*/  MUFU.EX2 R3, R3 ;  /* 0x0000000300037308 */ /* 0x000ee20000000800 */
[----:B------:R-:W-:-:S04]  /*2f00*/  IMAD.WIDE.U32 R24, R15, UR8, R24 ;  /* 0x000000080f187c25 */ /* 0x000fc8000f8e0018 */
[----:B------:R-:W-:Y:S02]  /*2f10*/  IMAD R15, R15, UR9, R28 ;  /* 0x000000090f0f7c24 */ /* 0x000fe4000f8e021c */
[----:B-----5:R-:W-:-:S03]  /*2f20*/  FADD.FTZ R2, R0, 1 ;  /* 0x3f80000000027421 */ /* 0x020fc60000010000 */
[----:B------:R-:W-:Y:S01]  /*2f30*/  IADD3 R15, PT, PT, R25, R15, RZ ;  /* 0x0000000f190f7210 */ /* 0x000fe20007ffe0ff */
[----:B---3--:R-:W-:Y:S02]  /*2f40*/  FADD.FTZ R4, R3, 1 ;  /* 0x3f80000003047421 */ /* 0x008fe40000010000 */
[----:B------:R-:W3:Y:S08]  /*2f50*/  MUFU.RCP R2, R2 ;  /* 0x0000000200027308 */ /* 0x000ef00000001000 */
[----:B------:R-:W5:Y:S01]  /*2f60*/  MUFU.RCP R4, R4 ;  /* 0x0000000400047308 */ /* 0x000f620000001000 */
[----:B---3--:R-:W-:Y:S01]  /*2f70*/  FMUL.FTZ R0, R13, R2 ;  /* 0x000000020d007220 */ /* 0x008fe20000410000 */
[----:B----4-:R-:W-:-:S04]  /*2f80*/  LEA R2, P1, R24, UR10, 0x1 ;  /* 0x0000000a18027c11 */ /* 0x010fc8000f8208ff */
[----:B------:R-:W-:Y:S01]  /*2f90*/  LEA.HI.X R3, R24, UR11, R15, 0x1, P1 ;  /* 0x0000000b18037c11 */ /* 0x000fe200088f0c0f */
[----:B-----5:R-:W-:-:S05]  /*2fa0*/  FMUL.FTZ R5, R5, R4 ;  /* 0x0000000405057220 */ /* 0x020fca0000410000 */
[----:B------:R-:W-:-:S05]  /*2fb0*/  F2FP.BF16.F32.PACK_AB R5, R5, R0 ;  /* 0x000000000505723e */ /* 0x000fca00000010ff */
[----:B------:R3:W-:Y:S02]  /*2fc0*/  STG.E desc[UR14][R2.64], R5 ;  /* 0x0000000502007986 */ /* 0x0007e4000c10190e */
.L_x_2176:
[----:B------:R-:W-:Y:S05]  /*2fd0*/  BSYNC.RECONVERGENT B0 ;  /* 0x0000000000007941 */ /* 0x000fea0003800200 */
.L_x_2168:
[----:B------:R-:W4:Y:S01]  /*2fe0*/  LDCU UR5, c[0x0][0x3f8] ;  /* 0x00007f00ff0577ac */ /* 0x000f220008000800 */
[----:B------:R-:W4:Y:S01]  /*2ff0*/  LDCU UR8, c[0x0][0x3c8] ;  /* 0x00007900ff0877ac */ /* 0x000f220008000800 */
[----:B------:R-:W-:Y:S02]  /*3000*/  UIADD3 UR7, UPT, UPT, UR19, UR7, URZ ;  /* 0x0000000713077290 */ /* 0x000fe4000fffe0ff */
[----:B------:R-:W-:Y:S02]  /*3010*/  UIADD3 UR4, UPT, UPT, UR4, 0x1, URZ ;  /* 0x0000000104047890 */ /* 0x000fe4000fffe0ff */
[----:B----4-:R-:W-:-:S04]  /*3020*/  UIMAD UR5, UR5, UR8, URZ ;  /* 0x00000008050572a4 */ /* 0x010fc8000f8e02ff */
[----:B------:R-:W-:-:S09]  /*3030*/  UISETP.GE.AND UP0, UPT, UR7, UR5, UPT ;  /* 0x000000050700728c */ /* 0x000fd2000bf06270 */
[----:B------:R-:W-:Y:S05]  /*3040*/  BRA.U !UP0, `(.L_x_2183) ;  /* 0xffffffd108507547 */ /* 0x000fea000b83ffff */
[----:B------:R-:W-:Y:S05]  /*3050*/  EXIT ;  /* 0x000000000000794d */ /* 0x000fea0003800000 */
.L_x_2184:
        /* <DEDUP_REMOVED lines=10> */
.L_x_4533:


//--------------------- .text._Z35group_norm_nhwc_fwd_one_pass_kernelI11Bf16IOBf16WLi128ELi56ELi448EEv26Group_norm_nhwc_fwd_params --------------------------
	.section	.text._Z35group_norm_nhwc_fwd_one_pass_kernelI11Bf16IOBf16WLi128ELi56ELi448EEv26Group_norm_nhwc_fwd_params,"ax",@progbits
	.align	128
        .global         _Z35group_norm_nhwc_fwd_one_pass_kernelI11Bf16IOBf16WLi128ELi56ELi448EEv26Group_norm_nhwc_fwd_params
        .type           _Z35group_norm_nhwc_fwd_one_pass_kernelI11Bf16IOBf16WLi128ELi56ELi448EEv26Group_norm_nhwc_fwd_params,@function
        .size           _Z35group_norm_nhwc_fwd_one_pass_kernelI11Bf16IOBf16WLi128ELi56ELi448EEv26Group_norm_nhwc_fwd_params,(.L_x_4534 - _Z35group_norm_nhwc_fwd_one_pass_kernelI11Bf16IOBf16WLi128ELi56ELi448EEv26Group_norm_nhwc_fwd_params)
        .other          _Z35group_norm_nhwc_fwd_one_pass_kernelI11Bf16IOBf16WLi128ELi56ELi448EEv26Group_norm_nhwc_fwd_params,@"STO_CUDA_ENTRY STV_DEFAULT"
_Z35group_norm_nhwc_fwd_one_pass_kernelI11Bf16IOBf16WLi128ELi56ELi448EEv26Group_norm_nhwc_fwd_params:
.text._Z35group_norm_nhwc_fwd_one_pass_kernelI11Bf16IOBf16WLi128ELi56ELi448EEv26Group_norm_nhwc_fwd_params:
        /* <DEDUP_REMOVED lines=41> */
.L_x_2228:
[----:B0-----:R-:W0:Y:S01]  /*0290*/  LDC R23, c[0x0][0x3f8] ;  /* 0x0000fe00ff177b82 */ /* 0x001e220000000800 */
[----:B-1----:R-:W1:Y:S01]  /*02a0*/  LDCU UR8, c[0x0][0x404] ;  /* 0x00008080ff0877ac */ /* 0x002e620008000800 */
[----:B------:R-:W-:Y:S01]  /*02b0*/  LOP3.LUT R56, R10, 0xffff, RZ, 0xc0, !PT ;  /* 0x0000ffff0a387812 */ /* 0x000fe200078ec0ff */
[----:B--2---:R-:W2:Y:S01]  /*02c0*/  LDCU.64 UR4, c[0x0][0x3e8] ;  /* 0x00007d00ff0477ac */ /* 0x004ea20008000a00 */
[----:B-1----:R-:W-:Y:S01]  /*02d0*/  IMAD R39, R3, UR8, R54 ;  /* 0x0000000803277c24 */ /* 0x002fe2000f8e0236 */
[----:B------:R-:W1:Y:S01]  /*02e0*/  LDCU.64 UR8, c[0x0][0x3f0] ;  /* 0x00007e00ff0877ac */ /* 0x000e620008000a00 */
[----:B--2---:R-:W-:Y:S02]  /*02f0*/  ISETP.GE.U32.AND P6, PT, R46, UR4, PT ;  /* 0x000000042e007c0c */ /* 0x004fe4000bfc6070 */
[----:B0--34-:R-:W-:Y:S02]  /*0300*/  IABS R19, R23 ;  /* 0x0000001700137213 */ /* 0x019fe40000000000 */
[----:B------:R-:W-:-:S02]  /*0310*/  ISETP.GE.U32.AND P4, PT, R39, UR4, PT ;  /* 0x0000000427007c0c */ /* 0x000fc4000bf86070 */
[----:B------:R-:W0:Y:S01]  /*0320*/  I2F.RP R12, R19 ;  /* 0x00000013000c7306 */ /* 0x000e220000209400 */
[----:B------:R-:W-:-:S04]  /*0330*/  SHF.R.S32.HI R25, RZ, 0x1f, R39 ;  /* 0x0000001fff197819 */ /* 0x000fc80000011427 */
[----:B------:R-:W-:-:S03]  /*0340*/  ISETP.GE.AND.EX P4, PT, R25, UR5, PT, P4 ;  /* 0x0000000519007c0c */ /* 0x000fc6000bf86340 */
        /* <DEDUP_REMOVED lines=20> */
[----:B------:R-:W-:Y:S02]  /*0490*/  MOV R19, R17 ;  /* 0x0000001100137202 */ /* 0x000fe40000000f00 */
[----:B------:R-:W2:Y:S02]  /*04a0*/  @!P4 LDC.64 R16, c[0x0][0x3e0] ;  /* 0x0000f800ff10cb82 */ /* 0x000ea40000000a00 */
[----:B------:R-:W-:Y:S02]  /*04b0*/  @!P3 IADD3 R19, PT, PT, -R19, RZ, RZ ;  /* 0x000000ff1313b210 */ /* 0x000fe40007ffe1ff */
[----:B------:R-:W-:Y:S02]  /*04c0*/  @!P2 LOP3.LUT R19, RZ, R23, RZ, 0x33, !PT ;  /* 0x00000017ff13a212 */ /* 0x000fe400078e33ff */
[----:B------:R-:W-:Y:S02]  /*04d0*/  ISETP.GE.U32.AND P3, PT, R52, UR4, PT ;  /* 0x0000000434007c0c */ /* 0x000fe4000bf66070 */
[----:B------:R-:W-:-:S02]  /*04e0*/  IADD3 R53, PT, PT, -R19, RZ, RZ ;  /* 0x000000ff13357210 */ /* 0x000fc40007ffe1ff */
[----:B------:R-:W-:Y:S02]  /*04f0*/  ISETP.GE.AND.EX P3, PT, R9, UR5, PT, P3 ;  /* 0x0000000509007c0c */ /* 0x000fe4000bf66330 */
[----:B------:R-:W-:Y:S01]  /*0500*/  SHF.R.S32.HI R12, RZ, 0x1f, R19 ;  /* 0x0000001fff0c7819 */ /* 0x000fe20000011413 */
[----:B------:R-:W-:Y:S01]  /*0510*/  IMAD R53, R23, R53, R8 ;  /* 0x0000003517357224 */ /* 0x000fe200078e0208 */
[----:B------:R-:W-:-:S03]  /*0520*/  ISETP.GE.U32.AND P2, PT, R48, UR4, PT ;  /* 0x0000000430007c0c */ /* 0x000fc6000bf46070 */
[----:B------:R-:W-:Y:S01]  /*0530*/  IMAD R53, R53, 0x38, RZ ;  /* 0x0000003835357824 */ /* 0x000fe200078e02ff */
[----:B------:R-:W-:Y:S01]  /*0540*/  ISETP.GE.AND.EX P2, PT, R13, UR5, PT, P2 ;  /* 0x000000050d007c0c */ /* 0x000fe2000bf46320 */
[----:B-1----:R-:W-:-:S03]  /*0550*/  IMAD R12, R12, UR8, RZ ;  /* 0x000000080c0c7c24 */ /* 0x002fc6000f8e02ff */
[----:B------:R-:W-:Y:S01]  /*0560*/  IADD3 R56, P1, PT, R53, R56, RZ ;  /* 0x0000003835387210 */ /* 0x000fe20007f3e0ff */
[----:B------:R-:W1:Y:S01]  /*0570*/  @!P3 LDC.64 R22, c[0x0][0x3e0] ;  /* 0x0000f800ff16bb82 */ /* 0x000e620000000a00 */
[----:B------:R-:W-:Y:S02]  /*0580*/  IMAD R59, R19, UR9, R12 ;  /* 0x00000009133b7c24 */ /* 0x000fe4000f8e020c */
[----:B------:R-:W-:Y:S01]  /*0590*/  LEA.HI.X.SX32 R57, R53, RZ, 0x1, P1 ;  /* 0x000000ff35397211 */ /* 0x000fe200008f0eff */
[----:B--2---:R-:W-:Y:S01]  /*05a0*/  @!P4 IMAD R12, R25, R16, RZ ;  /* 0x00000010190cc224 */ /* 0x004fe200078e02ff */
[----:B------:R-:W-:Y:S01]  /*05b0*/  ISETP.GE.U32.AND P1, PT, R50, UR4, PT ;  /* 0x0000000432007c0c */ /* 0x000fe2000bf26070 */
[----:B------:R-:W-:-:S03]  /*05c0*/  IMAD.WIDE.U32 R56, R19, UR8, R56 ;  /* 0x0000000813387c25 */ /* 0x000fc6000f8e0038 */
[----:B------:R-:W-:Y:S01]  /*05d0*/  ISETP.GE.AND.EX P1, PT, R11, UR5, PT, P1 ;  /* 0x000000050b007c0c */ /* 0x000fe2000bf26310 */
[----:B------:R-:W2:Y:S01]  /*05e0*/  @!P3 LDC.64 R18, c[0x0][0x390] ;  /* 0x0000e400ff12bb82 */ /* 0x000ea20000000a00 */
[----:B------:R-:W-:Y:S01]  /*05f0*/  @!P4 IMAD R27, R39, R17, R12 ;  /* 0x00000011271bc224 */ /* 0x000fe200078e020c */
[----:B------:R-:W-:Y:S02]  /*0600*/  IADD3 R59, PT, PT, R57, R59, RZ ;  /* 0x0000003b393b7210 */ /* 0x000fe40007ffe0ff */
[----:B------:R-:W-:-:S04]  /*0610*/  @!P4 MOV R58, R56 ;  /* 0x00000038003ac202 */ /* 0x000fc80000000f00 */
[----:B------:R-:W3:Y:S01]  /*0620*/  @!P2 LDC.64 R30, c[0x0][0x390] ;  /* 0x0000e400ff1eab82 */ /* 0x000ee20000000a00 */
[C---:B------:R-:W-:Y:S01]  /*0630*/  @!P4 IMAD.WIDE.U32 R24, R39.reuse, R16, R58 ;  /* 0x000000102718c225 */ /* 0x040fe200078e003a */
[----:B------:R-:W-:-:S03]  /*0640*/  IADD3 R39, PT, PT, R39, 0x50, RZ ;  /* 0x0000005027277810 */ /* 0x000fc60007ffe0ff */
[----:B-1----:R-:W-:Y:S01]  /*0650*/  @!P3 IMAD R14, R9, R22, RZ ;  /* 0x00000016090eb224 */ /* 0x002fe200078e02ff */
[----:B------:R-:W-:Y:S02]  /*0660*/  @!P4 IADD3 R12, PT, PT, R25, R27, RZ ;  /* 0x0000001b190cc210 */ /* 0x000fe40007ffe0ff */
[----:B------:R-:W1:Y:S01]  /*0670*/  @!P1 LDC.64 R16, c[0x0][0x3e0] ;  /* 0x0000f800ff109b82 */ /* 0x000e620000000a00 */
[----:B0-----:R-:W-:Y:S01]  /*0680*/  @!P4 LEA R20, P5, R24, R20, 0x1 ;  /* 0x000000141814c211 */ /* 0x001fe200078a08ff */
[----:B------:R-:W-:Y:S01]  /*0690*/  @!P3 IMAD R29, R52, R23, R14 ;  /* 0x00000017341db224 */ /* 0x000fe200078e020e */
[----:B------:R-:W-:Y:S02]  /*06a0*/  @!P3 MOV R25, R59 ;  /* 0x0000003b0019b202 */ /* 0x000fe40000000f00 */
[----:B------:R-:W-:Y:S02]  /*06b0*/  @!P4 LEA.HI.X R21, R24, R21, R12, 0x1, P5 ;  /* 0x000000151815c211 */ /* 0x000fe400028f0c0c */
[----:B------:R-:W-:Y:S01]  /*06c0*/  MOV R12, RZ ;  /* 0x000000ff000c7202 */ /* 0x000fe20000000f00 */
[----:B------:R-:W0:Y:S01]  /*06d0*/  @!P1 LDC.64 R36, c[0x0][0x390] ;  /* 0x0000e400ff249b82 */ /* 0x000e220000000a00 */
[----:B------:R-:W-:-:S02]  /*06e0*/  @!P3 MOV R24, R56 ;  /* 0x000000380018b202 */ /* 0x000fc40000000f00 */
[----:B------:R-:W-:Y:S02]  /*06f0*/  ISETP.GE.U32.AND P5, PT, R39, UR4, PT ;  /* 0x0000000427007c0c */ /* 0x000fe4000bfa6070 */
[----:B------:R4:W5:Y:S01]  /*0700*/  @!P4 LDG.E R12, desc[UR6][R20.64] ;  /* 0x00000006140cc981 */ /* 0x000962000c1e1900 */
[----:B------:R-:W-:Y:S01]  /*0710*/  @!P3 IMAD.WIDE.U32 R22, R52, R22, R24 ;  /* 0x000000163416b225 */ /* 0x000fe200078e0018 */
[----:B------:R-:W-:Y:S01]  /*0720*/  SHF.R.S32.HI R43, RZ, 0x1f, R39 ;  /* 0x0000001fff2b7819 */ /* 0x000fe20000011427 */
[----:B------:R-:W3:Y:S01]  /*0730*/  @!P2 LDC.64 R26, c[0x0][0x3e0] ;  /* 0x0000f800ff1aab82 */ /* 0x000ee20000000a00 */
[----:B------:R-:W-:Y:S02]  /*0740*/  ISETP.GE.AND.EX P4, PT, R15, UR5, PT, P6 ;  /* 0x000000050f007c0c */ /* 0x000fe4000bf86360 */
[----:B------:R-:W-:Y:S02]  /*0750*/  @!P3 IADD3 R14, PT, PT, R23, R29, RZ ;  /* 0x0000001d170eb210 */ /* 0x000fe40007ffe0ff */
[----:B------:R-:W-:-:S02]  /*0760*/  ISETP.GE.AND.EX P5, PT, R43, UR5, PT, P5 ;  /* 0x000000052b007c0c */ /* 0x000fc4000bfa6350 */
[----:B----4-:R-:W-:Y:S01]  /*0770*/  @!P1 MOV R20, R56 ;  /* 0x0000003800149202 */ /* 0x010fe20000000f00 */
[----:B-1----:R-:W-:Y:S01]  /*0780*/  @!P1 IMAD R23, R11, R16, RZ ;  /* 0x000000100b179224 */ /* 0x002fe200078e02ff */
[----:B------:R-:W-:Y:S02]  /*0790*/  @!P1 MOV R21, R59 ;  /* 0x0000003b00159202 */ /* 0x000fe40000000f00 */
[----:B--2---:R-:W-:Y:S01]  /*07a0*/  @!P3 LEA R18, P6, R22, R18, 0x1 ;  /* 0x000000121612b211 */ /* 0x004fe200078c08ff */
[C---:B------:R-:W-:Y:S02]  /*07b0*/  @!P1 IMAD R23, R50.reuse, R17, R23 ;  /* 0x0000001132179224 */ /* 0x040fe400078e0217 */
[----:B------:R-:W-:Y:S01]  /*07c0*/  @!P1 IMAD.WIDE.U32 R16, R50, R16, R20 ;  /* 0x0000001032109225 */ /* 0x000fe200078e0014 */
[----:B------:R-:W-:Y:S01]  /*07d0*/  @!P3 LEA.HI.X R19, R22, R19, R14, 0x1, P6 ;  /* 0x000000131613b211 */ /* 0x000fe200030f0c0e */
[----:B------:R-:W1:Y:S01]  /*07e0*/  @!P4 LDC.64 R24, c[0x0][0x3e0] ;  /* 0x0000f800ff18cb82 */ /* 0x000e620000000a00 */
[----:B------:R-:W-:-:S02]  /*07f0*/  MOV R14, RZ ;  /* 0x000000ff000e7202 */ /* 0x000fc40000000f00 */
[----:B------:R-:W-:Y:S02]  /*0800*/  @!P1 IADD3 R17, PT, PT, R17, R23, RZ ;  /* 0x0000001711119210 */ /* 0x000fe40007ffe0ff */
[C---:B0-----:R-:W-:Y:S02]  /*0810*/  @!P1 LEA R36, P6, R16.reuse, R36, 0x1 ;  /* 0x0000002410249211 */ /* 0x041fe400078c08ff */
[----:B------:R0:W2:Y:S01]  /*0820*/  @!P3 LDG.E R14, desc[UR6][R18.64] ;  /* 0x00000006120eb981 */ /* 0x0000a2000c1e1900 */
[----:B------:R-:W4:Y:S01]  /*0830*/  @!P5 LDC.64 R28, c[0x0][0x3e0] ;  /* 0x0000f800ff1cdb82 */ /* 0x000f220000000a00 */
[----:B------:R-:W-:Y:S01]  /*0840*/  @!P1 LEA.HI.X R37, R16, R37, R17, 0x1, P6 ;  /* 0x0000002510259211 */ /* 0x000fe200030f0c11 */
[----:B---3--:R-:W-:Y:S01]  /*0850*/  @!P2 IMAD R16, R13, R26, RZ ;  /* 0x0000001a0d10a224 */ /* 0x008fe200078e02ff */
[----:B------:R-:W-:Y:S02]  /*0860*/  ISETP.GE.U32.AND P3, PT, R44, UR4, PT ;  /* 0x000000042c007c0c */ /* 0x000fe4000bf66070 */
[----:B------:R-:W-:Y:S01]  /*0870*/  MOV R41, RZ ;  /* 0x000000ff00297202 */ /* 0x000fe20000000f00 */
[----:B------:R-:W-:Y:S01]  /*0880*/  @!P2 IMAD R21, R48, R27, R16 ;  /* 0x0000001b3015a224 */ /* 0x000fe200078e0210 */
[----:B0-----:R-:W-:Y:S01]  /*0890*/  @!P2 MOV R18, R56 ;  /* 0x000000380012a202 */ /* 0x001fe20000000f00 */
[----:B------:R-:W0:Y:S01]  /*08a0*/  @!P4 LDC.64 R16, c[0x0][0x390] ;  /* 0x0000e400ff10cb82 */ /* 0x000e220000000a00 */
[----:B------:R-:W-:-:S02]  /*08b0*/  @!P2 MOV R19, R59 ;  /* 0x0000003b0013a202 */ /* 0x000fc40000000f00 */
[----:B------:R3:W2:Y:S01]  /*08c0*/  @!P1 LDG.E R41, desc[UR6][R36.64] ;  /* 0x0000000624299981 */ /* 0x0006a2000c1e1900 */
[----:B------:R-:W-:Y:S02]  /*08d0*/  ISETP.GE.AND.EX P3, PT, R33, UR5, PT, P3 ;  /* 0x0000000521007c0c */ /* 0x000fe4000bf66330 */
[----:B------:R-:W-:Y:S01]  /*08e0*/  ISETP.GE.U32.AND P6, PT, R7, UR4, PT ;  /* 0x0000000407007c0c */ /* 0x000fe2000bfc6070 */
[----:B------:R-:W-:Y:S02]  /*08f0*/  @!P2 IMAD.WIDE.U32 R26, R48, R26, R18 ;  /* 0x0000001a301aa225 */ /* 0x000fe400078e0012 */
[----:B------:R-:W0:Y:S01]  /*0900*/  @!P5 LDC.64 R18, c[0x0][0x390] ;  /* 0x0000e400ff12db82 */ /* 0x000e220000000a00 */
[----:B------:R-:W-:Y:S02]  /*0910*/  ISETP.GE.AND.EX P6, PT, R35, UR5, PT, P6 ;  /* 0x0000000523007c0c */ /* 0x000fe4000bfc6360 */
[----:B------:R-:W-:Y:S02]  /*0920*/  @!P2 IADD3 R27, PT, PT, R27, R21, RZ ;  /* 0x000000151b1ba210 */ /* 0x000fe40007ffe0ff */
[----:B------:R-:W-:Y:S01]  /*0930*/  @!P2 LEA R30, P1, R26, R30, 0x1 ;  /* 0x0000001e1a1ea211 */ /* 0x000fe200078208ff */
[----:B-1----:R-:W-:-:S02]  /*0940*/  @!P4 IMAD R32, R15, R24, RZ ;  /* 0x000000180f20c224 */ /* 0x002fc400078e02ff */
[----:B------:R-:W1:Y:S01]  /*0950*/  @!P3 LDC.64 R22, c[0x0][0x3e0] ;  /* 0x0000f800ff16bb82 */ /* 0x000e620000000a00 */
[----:B------:R-:W-:Y:S02]  /*0960*/  @!P2 LEA.HI.X R31, R26, R31, R27, 0x1, P1 ;  /* 0x0000001f1a1fa211 */ /* 0x000fe400008f0c1b */
[----:B------:R-:W-:Y:S02]  /*0970*/  @!P4 MOV R26, R56 ;  /* 0x00000038001ac202 */ /* 0x000fe40000000f00 */
[----:B------:R-:W-:Y:S01]  /*0980*/  @!P4 MOV R27, R59 ;  /* 0x0000003b001bc202 */ /* 0x000fe20000000f00 */
[C---:B------:R-:W-:Y:S02]  /*0990*/  @!P4 IMAD R45, R46.reuse, R25, R32 ;  /* 0x000000192e2dc224 */ /* 0x040fe400078e0220 */
[----:B----4-:R-:W-:Y:S01]  /*09a0*/  @!P5 IMAD R34, R43, R28, RZ ;  /* 0x0000001c2b22d224 */ /* 0x010fe200078e02ff */
[----:B------:R-:W4:Y:S01]  /*09b0*/  @!P6 LDC.64 R20, c[0x0][0x3e0] ;  /* 0x0000f800ff14eb82 */ /* 0x000f220000000a00 */
[----:B------:R-:W-:Y:S01]  /*09c0*/  @!P4 IMAD.WIDE.U32 R24, R46, R24, R26 ;  /* 0x000000182e18c225 */ /* 0x000fe200078e001a */
[----:B------:R-:W-:-:S02]  /*09d0*/  @!P5 MOV R26, R56 ;  /* 0x00000038001ad202 */ /* 0x000fc40000000f00 */
[----:B------:R-:W-:Y:S01]  /*09e0*/  @!P5 MOV R27, R59 ;  /* 0x0000003b001bd202 */ /* 0x000fe20000000f00 */
[C---:B------:R-:W-:Y:S01]  /*09f0*/  @!P5 IMAD R47, R39.reuse, R29, R34 ;  /* 0x0000001d272fd224 */ /* 0x040fe200078e0222 */
[----:B------:R-:W-:Y:S02]  /*0a00*/  MOV R43, RZ ;  /* 0x000000ff002b7202 */ /* 0x000fe40000000f00 */
[----:B---3--:R-:W3:Y:S01]  /*0a10*/  @!P6 LDC.64 R36, c[0x0][0x390] ;  /* 0x0000e400ff24eb82 */ /* 0x008ee20000000a00 */
[----:B------:R-:W-:Y:S01]  /*0a20*/  @!P5 IMAD.WIDE.U32 R28, R39, R28, R26 ;  /* 0x0000001c271cd225 */ /* 0x000fe200078e001a */
[----:B------:R-:W-:Y:S02]  /*0a30*/  @!P4 IADD3 R32, PT, PT, R25, R45, RZ ;  /* 0x0000002d1920c210 */ /* 0x000fe40007ffe0ff */
[C---:B0-----:R-:W-:Y:S01]  /*0a40*/  @!P4 LEA R16, P1, R24.reuse, R16, 0x1 ;  /* 0x000000101810c211 */ /* 0x041fe200078208ff */
[----:B------:R-:W2:Y:S03]  /*0a50*/  @!P2 LDG.E R43, desc[UR6][R30.64] ;  /* 0x000000061e2ba981 */ /* 0x000ea6000c1e1900 */
[----:B------:R-:W0:Y:S01]  /*0a60*/  @!P3 LDC.64 R26, c[0x0][0x390] ;  /* 0x0000e400ff1abb82 */ /* 0x000e220000000a00 */
[----:B------:R-:W-:-:S02]  /*0a70*/  @!P4 LEA.HI.X R17, R24, R17, R32, 0x1, P1 ;  /* 0x000000111811c211 */ /* 0x000fc400008f0c20 */
[----:B------:R-:W-:Y:S02]  /*0a80*/  MOV R24, RZ ;  /* 0x000000ff00187202 */ /* 0x000fe40000000f00 */
[----:B------:R-:W-:Y:S02]  /*0a90*/  @!P5 IADD3 R25, PT, PT, R29, R47, RZ ;  /* 0x0000002f1d19d210 */ /* 0x000fe40007ffe0ff */
[C---:B------:R-:W-:Y:S02]  /*0aa0*/  @!P5 LEA R18, P2, R28.reuse, R18, 0x1 ;  /* 0x000000121c12d211 */ /* 0x040fe400078408ff */
[----:B------:R1:W2:Y:S02]  /*0ab0*/  @!P4 LDG.E R24, desc[UR6][R16.64] ;  /* 0x000000061018c981 */ /* 0x0002a4000c1e1900 */
[----:B------:R-:W-:Y:S01]  /*0ac0*/  @!P5 LEA.HI.X R19, R28, R19, R25, 0x1, P2 ;  /* 0x000000131c13d211 */ /* 0x000fe200010f0c19 */
[----:B-1----:R-:W-:Y:S01]  /*0ad0*/  @!P3 IMAD R25, R33, R22, RZ ;  /* 0x000000162119b224 */ /* 0x002fe200078e02ff */
[----:B------:R-:W-:-:S02]  /*0ae0*/  @!P3 MOV R16, R56 ;  /* 0x000000380010b202 */ /* 0x000fc40000000f00 */
[----:B------:R-:W-:Y:S01]  /*0af0*/  @!P3 MOV R17, R59 ;  /* 0x0000003b0011b202 */ /* 0x000fe20000000f00 */
[C---:B------:R-:W-:Y:S02]  /*0b00*/  @!P3 IMAD R25, R44.reuse, R23, R25 ;  /* 0x000000172c19b224 */ /* 0x040fe400078e0219 */
[----:B----4-:R-:W-:Y:S02]  /*0b10*/  @!P6 IMAD R28, R35, R20, RZ ;  /* 0x00000014231ce224 */ /* 0x010fe400078e02ff */
[----:B------:R-:W-:Y:S01]  /*0b20*/  @!P3 IMAD.WIDE.U32 R22, R44, R22, R16 ;  /* 0x000000162c16b225 */ /* 0x000fe200078e0010 */
[----:B------:R-:W-:Y:S02]  /*0b30*/  @!P6 MOV R16, R56 ;  /* 0x000000380010e202 */ /* 0x000fe40000000f00 */
[----:B------:R-:W-:Y:S01]  /*0b40*/  @!P6 MOV R17, R59 ;  /* 0x0000003b0011e202 */ /* 0x000fe20000000f00 */
[----:B------:R-:W-:Y:S01]  /*0b50*/  @!P6 IMAD R29, R7, R21, R28 ;  /* 0x00000015071de224 */ /* 0x000fe200078e021c */
[----:B------:R-:W-:-:S02]  /*0b60*/  MOV R47, RZ ;  /* 0x000000ff002f7202 */ /* 0x000fc40000000f00 */
[----:B------:R-:W-:Y:S01]  /*0b70*/  @!P3 IADD3 R23, PT, PT, R23, R25, RZ ;  /* 0x000000191717b210 */ /* 0x000fe20007ffe0ff */
[----:B------:R-:W-:Y:S01]  /*0b80*/  @!P6 IMAD.WIDE.U32 R20, R7, R20, R16 ;  /* 0x000000140714e225 */ /* 0x000fe200078e0010 */
[C---:B0-----:R-:W-:Y:S02]  /*0b90*/  @!P3 LEA R26, P1, R22.reuse, R26, 0x1 ;  /* 0x0000001a161ab211 */ /* 0x041fe400078208ff */
[----:B------:R-:W-:Y:S01]  /*0ba0*/  MOV R49, RZ ;  /* 0x000000ff00317202 */ /* 0x000fe20000000f00 */
[----:B------:R0:W4:Y:S01]  /*0bb0*/  @!P5 LDG.E R47, desc[UR6][R18.64] ;  /* 0x00000006122fd981 */ /* 0x000122000c1e1900 */
[----:B------:R-:W-:Y:S02]  /*0bc0*/  @!P3 LEA.HI.X R27, R22, R27, R23, 0x1, P1 ;  /* 0x0000001b161bb211 */ /* 0x000fe400008f0c17 */
[----:B------:R-:W-:Y:S02]  /*0bd0*/  @!P6 IADD3 R17, PT, PT, R21, R29, RZ ;  /* 0x0000001d1511e210 */ /* 0x000fe40007ffe0ff */
[----:B---3--:R-:W-:Y:S01]  /*0be0*/  @!P6 LEA R16, P1, R20, R36, 0x1 ;  /* 0x000000241410e211 */ /* 0x008fe200078208ff */
[----:B------:R-:W3:Y:S01]  /*0bf0*/  @!P3 LDG.E R49, desc[UR6][R26.64] ;  /* 0x000000061a31b981 */ /* 0x000ee2000c1e1900 */
[----:B------:R-:W-:-:S02]  /*0c00*/  MOV R51, RZ ;  /* 0x000000ff00337202 */ /* 0x000fc40000000f00 */
[----:B------:R-:W-:-:S05]  /*0c10*/  @!P6 LEA.HI.X R17, R20, R37, R17, 0x1, P1 ;  /* 0x000000251411e211 */ /* 0x000fca00008f0c11 */
[----:B------:R1:W3:Y:S01]  /*0c20*/  @!P6 LDG.E R51, desc[UR6][R16.64] ;  /* 0x000000061033e981 */ /* 0x0002e2000c1e1900 */
[----:B------:R-:W-:Y:S02]  /*0c30*/  ISETP.GT.AND P1, PT, R4, 0x1e, PT ;  /* 0x0000001e0400780c */ /* 0x000fe40003f24270 */
[----:B-----5:R-:W-:-:S04]  /*0c40*/  PRMT R37, R12, 0x7632, R37 ;  /* 0x000076320c257816 */ /* 0x020fc80000000025 */
[----:B------:R-:W-:Y:S02]  /*0c50*/  SHF.L.U32 R37, R37, 0x10, RZ ;  /* 0x0000001025257819 */ /* 0x000fe400000006ff */
[----:B------:R-:W-:-:S03]  /*0c60*/  SHF.L.U32 R12, R12, 0x10, RZ ;  /* 0x000000100c0c7819 */ /* 0x000fc600000006ff */
[----:B0-----:R-:W-:-:S04]  /*0c70*/  FMUL.FTZ R19, R37, R37 ;  /* 0x0000002525137220 */ /* 0x001fc80000410000 */
[----:B------:R-:W-:Y:S01]  /*0c80*/  FFMA.FTZ R19, R12, R12, R19 ;  /* 0x0000000c0c137223 */ /* 0x000fe20000010013 */
[----:B--2---:R-:W-:-:S04]  /*0c90*/  PRMT R39, R14, 0x7632, R39 ;  /* 0x000076320e277816 */ /* 0x004fc80000000027 */
[----:B------:R-:W-:Y:S02]  /*0ca0*/  SHF.L.U32 R39, R39, 0x10, RZ ;  /* 0x0000001027277819 */ /* 0x000fe400000006ff */
[----:B------:R-:W-:-:S03]  /*0cb0*/  SHF.L.U32 R14, R14, 0x10, RZ ;  /* 0x000000100e0e7819 */ /* 0x000fc600000006ff */
[----:B-1----:R-:W-:Y:S01]  /*0cc0*/  FMUL.FTZ R17, R39, R39 ;  /* 0x0000002727117220 */ /* 0x002fe20000410000 */
[----:B------:R-:W-:-:S04]  /*0cd0*/  PRMT R32, R41, 0x7632, R32 ;  /* 0x0000763229207816 */ /* 0x000fc80000000020 */
[----:B------:R-:W-:Y:S01]  /*0ce0*/  SHF.L.U32 R32, R32, 0x10, RZ ;  /* 0x0000001020207819 */ /* 0x000fe200000006ff */
[----:B------:R-:W-:Y:S01]  /*0cf0*/  FFMA.FTZ R16, R14, R14, R17 ;  /* 0x0000000e0e107223 */ /* 0x000fe20000010011 */
[----:B------:R-:W-:Y:S01]  /*0d00*/  SHF.L.U32 R41, R41, 0x10, RZ ;  /* 0x0000001029297819 */ /* 0x000fe200000006ff */
[----:B------:R-:W-:Y:S01]  /*0d10*/  FADD.FTZ R19, RZ, R19 ;  /* 0x00000013ff137221 */ /* 0x000fe20000010000 */
[----:B------:R-:W-:Y:S01]  /*0d20*/  FADD.FTZ R18, R12, R37 ;  /* 0x000000250c127221 */ /* 0x000fe20000010000 */
[----:B------:R-:W-:Y:S01]  /*0d30*/  FMUL.FTZ R20, R32, R32 ;  /* 0x0000002020147220 */ /* 0x000fe20000410000 */
[----:B------:R-:W-:Y:S01]  /*0d40*/  FADD.FTZ R21, R14, R39 ;  /* 0x000000270e157221 */ /* 0x000fe20000010000 */
[----:B------:R-:W-:Y:S01]  /*0d50*/  FADD.FTZ R16, R19, R16 ;  /* 0x0000001013107221 */ /* 0x000fe20000010000 */
[----:B------:R-:W-:Y:S01]  /*0d60*/  FADD.FTZ R18, RZ, R18 ;  /* 0x00000012ff127221 */ /* 0x000fe20000010000 */
[C---:B------:R-:W-:Y:S01]  /*0d70*/  FFMA.FTZ R19, R41.reuse, R41, R20 ;  /* 0x0000002929137223 */ /* 0x040fe20000010014 */
[----:B------:R-:W-:-:S02]  /*0d80*/  FADD.FTZ R17, R41, R32 ;  /* 0x0000002029117221 */ /* 0x000fc40000010000 */
[----:B------:R-:W-:Y:S01]  /*0d90*/  FADD.FTZ R18, R18, R21 ;  /* 0x0000001512127221 */ /* 0x000fe20000010000 */
[----:B------:R-:W-:-:S03]  /*0da0*/  FADD.FTZ R16, R16, R19 ;  /* 0x0000001310107221 */ /* 0x000fc60000010000 */
[----:B------:R-:W-:Y:S01]  /*0db0*/  FADD.FTZ R17, R18, R17 ;  /* 0x0000001112117221 */ /* 0x000fe20000010000 */
[----:B------:R-:W-:-:S04]  /*0dc0*/  PRMT R34, R43, 0x7632, R34 ;  /* 0x000076322b227816 */ /* 0x000fc80000000022 */
[----:B------:R-:W-:Y:S02]  /*0dd0*/  SHF.L.U32 R34, R34, 0x10, RZ ;  /* 0x0000001022227819 */ /* 0x000fe400000006ff */
[----:B------:R-:W-:-:S03]  /*0de0*/  SHF.L.U32 R43, R43, 0x10, RZ ;  /* 0x000000102b2b7819 */ /* 0x000fc600000006ff */
[----:B------:R-:W-:Y:S01]  /*0df0*/  FMUL.FTZ R20, R34, R34 ;  /* 0x0000002222147220 */ /* 0x000fe20000410000 */
[----:B------:R-:W-:-:S03]  /*0e00*/  PRMT R45, R24, 0x7632, R45 ;  /* 0x00007632182d7816 */ /* 0x000fc6000000002d */
[----:B------:R-:W-:Y:S01]  /*0e10*/  FFMA.FTZ R19, R43, R43, R20 ;  /* 0x0000002b2b137223 */ /* 0x000fe20000010014 */
[----:B------:R-:W-:Y:S01]  /*0e20*/  SHF.L.U32 R45, R45, 0x10, RZ ;  /* 0x000000102d2d7819 */ /* 0x000fe200000006ff */
[----:B------:R-:W-:Y:S01]  /*0e30*/  FADD.FTZ R18, R43, R34 ;  /* 0x000000222b127221 */ /* 0x000fe20000010000 */
[----:B------:R-:W-:Y:S01]  /*0e40*/  SHF.L.U32 R36, R24, 0x10, RZ ;  /* 0x0000001018247819 */ /* 0x000fe200000006ff */
[----:B------:R-:W-:Y:S02]  /*0e50*/  FADD.FTZ R16, R16, R19 ;  /* 0x0000001310107221 */ /* 0x000fe40000010000 */
[----:B------:R-:W-:Y:S01]  /*0e60*/  FMUL.FTZ R19, R45, R45 ;  /* 0x0000002d2d137220 */ /* 0x000fe20000410000 */
[----:B------:R-:W-:Y:S01]  /*0e70*/  FADD.FTZ R17, R17, R18 ;  /* 0x0000001211117221 */ /* 0x000fe20000010000 */
[C---:B------:R-:W-:Y:S02]  /*0e80*/  FADD.FTZ R18, R36.reuse, R45 ;  /* 0x0000002d24127221 */ /* 0x040fe40000010000 */
[----:B------:R-:W-:-:S02]  /*0e90*/  FFMA.FTZ R19, R36, R36, R19 ;  /* 0x0000002424137223 */ /* 0x000fc40000010013 */
[----:B------:R-:W-:Y:S02]  /*0ea0*/  FADD.FTZ R17, R17, R18 ;  /* 0x0000001211117221 */ /* 0x000fe40000010000 */
[----:B------:R-:W-:Y:S01]  /*0eb0*/  FADD.FTZ R16, R16, R19 ;  /* 0x0000001310107221 */ /* 0x000fe20000010000 */
[----:B----4-:R-:W-:-:S04]  /*0ec0*/  PRMT R38, R47, 0x7632, R38 ;  /* 0x000076322f267816 */ /* 0x010fc80000000026 */
[----:B------:R-:W-:Y:S02]  /*0ed0*/  SHF.L.U32 R38, R38, 0x10, RZ ;  /* 0x0000001026267819 */ /* 0x000fe400000006ff */
[----:B---3--:R-:W-:Y:S02]  /*0ee0*/  PRMT R40, R49, 0x7632, R40 ;  /* 0x0000763231287816 */ /* 0x008fe40000000028 */
[----:B------:R-:W-:Y:S01]  /*0ef0*/  SHF.L.U32 R47, R47, 0x10, RZ ;  /* 0x000000102f2f7819 */ /* 0x000fe200000006ff */
[----:B------:R-:W-:Y:S01]  /*0f00*/  FMUL.FTZ R20, R38, R38 ;  /* 0x0000002626147220 */ /* 0x000fe20000410000 */
[----:B------:R-:W-:Y:S02]  /*0f10*/  SHF.L.U32 R40, R40, 0x10, RZ ;  /* 0x0000001028287819 */ /* 0x000fe400000006ff */
[----:B------:R-:W-:Y:S01]  /*0f20*/  PRMT R42, R51, 0x7632, R42 ;  /* 0x00007632332a7816 */ /* 0x000fe2000000002a */
        /* <DEDUP_REMOVED lines=54> */
.L_x_2186:
[----:B------:R-:W-:Y:S05]  /*1290*/  BSYNC.RECONVERGENT B0 ;  /* 0x0000000000007941 */ /* 0x000fea0003800200 */
.L_x_2185:
        /* <DEDUP_REMOVED lines=39> */
.L_x_2188:
[----:B------:R-:W-:Y:S05]  /*1510*/  BSYNC.RECONVERGENT B0 ;  /* 0x0000000000007941 */ /* 0x000fea0003800200 */
.L_x_2187:
        /* <DEDUP_REMOVED lines=26> */
.L_x_2191:
[----:B---3--:R-:W3:Y:S04]  /*16c0*/  LDG.E.STRONG.GPU R18, desc[UR6][R16.64] ;  /* 0x0000000610127981 */ /* 0x008ee8000c1ef900 */
[----:B---3--:R-:W-:Y:S01]  /*16d0*/  CCTL.IVALL ;  /* 0x00000000ff00798f */ /* 0x008fe20002000000 */
[----:B------:R-:W-:Y:S05]  /*16e0*/  YIELD ;  /* 0x0000000000007946 */ /* 0x000fea0003800000 */
[----:B------:R-:W-:-:S13]  /*16f0*/  ISETP.NE.AND P1, PT, R18, R23, PT ;  /* 0x000000171200720c */ /* 0x000fda0003f25270 */
[----:B------:R-:W-:Y:S05]  /*1700*/  @P1 BRA `(.L_x_2191) ;  /* 0xfffffffc00ec1947 */ /* 0x000fea000383ffff */
.L_x_2190:
[----:B------:R-:W-:Y:S05]  /*1710*/  WARPSYNC.ALL ;  /* 0x0000000000007948 */ /* 0x000fea0003800000 */
[----:B------:R-:W-:Y:S01]  /*1720*/  BAR.SYNC.DEFER_BLOCKING 0x0 ;  /* 0x0000000000007b1d */ /* 0x000fe20000010000 */
[----:B------:R-:W-:-:S05]  /*1730*/  HFMA2 R26, -RZ, RZ, 0, 0 ;  /* 0x00000000ff1a7431 */ /* 0x000fca00000001ff */
[----:B------:R-:W-:Y:S05]  /*1740*/  @!P3 BRA `(.L_x_2192) ;  /* 0x000000040020b947 */ /* 0x000fea0003800000 */
[CC--:B------:R-:W-:Y:S01]  /*1750*/  LEA R20, R5.reuse, R0.reuse, 0x1 ;  /* 0x0000000005147211 */ /* 0x0c0fe200078e08ff */
[C-C-:B------:R-:W-:Y:S01]  /*1760*/  IMAD R26, R5.reuse, 0x6, R0.reuse ;  /* 0x00000006051a7824 */ /* 0x140fe200078e0200 */
[CC--:B--2---:R-:W-:Y:S01]  /*1770*/  LEA R22, R5.reuse, R0.reuse, 0x2 ;  /* 0x0000000005167211 */ /* 0x0c4fe200078e10ff */
[C-C-:B------:R-:W-:Y:S01]  /*1780*/  IMAD R28, R5.reuse, 0x5, R0.reuse ;  /* 0x00000005051c7824 */ /* 0x140fe200078e0200 */
[----:B------:R-:W-:Y:S01]  /*1790*/  IADD3 R62, PT, PT, R0, R5, RZ ;  /* 0x00000005003e7210 */ /* 0x000fe20007ffe0ff */
[--C-:B------:R-:W-:Y:S01]  /*17a0*/  IMAD R30, R5, 0x3, R0.reuse ;  /* 0x00000003051e7824 */ /* 0x100fe200078e0200 */
[----:B-1-3--:R-:W-:Y:S01]  /*17b0*/  IADD3 R21, PT, PT, -R3, RZ, RZ ;  /* 0x000000ff03157210 */ /* 0x00afe20007ffe1ff */
[----:B------:R-:W-:Y:S01]  /*17c0*/  IMAD R60, R5, 0x7, R0 ;  /* 0x00000007053c7824 */ /* 0x000fe200078e0200 */
[----:B------:R-:W-:Y:S01]  /*17d0*/  MOV R64, R0 ;  /* 0x0000000000407202 */ /* 0x000fe20000000f00 */
[----:B------:R-:W-:-:S06]  /*17e0*/  UMOV UR4, URZ ;  /* 0x000000ff00047c82 */ /* 0x000fcc0008000000 */
.L_x_2193:
        /* <DEDUP_REMOVED lines=62> */
.L_x_2192:
        /* <DEDUP_REMOVED lines=13> */
[----:B--2---:R-:W-:-:S04]  /*1ca0*/  IADD3 R22, PT, PT, R26, 0x3, RZ ;  /* 0x000000031a167810 */ /* 0x004fc80007ffe0ff */
[----:B------:R-:W-:Y:S01]  /*1cb0*/  ISETP.EQ.OR P6, PT, R22, R3, P2 ;  /* 0x000000031600720c */ /* 0x000fe200017c2670 */
[----:B------:R-:W-:-:S04]  /*1cc0*/  @!P3 IMAD R17, R26, R5, R0 ;  /* 0x000000051a11b224 */ /* 0x000fc800078e0200 */
[----:B------:R-:W-:Y:S02]  /*1cd0*/  @!P4 IMAD R19, R16, R5, R0 ;  /* 0x000000051013c224 */ /* 0x000fe400078e0200 */
[----:B------:R-:W-:-:S04]  /*1ce0*/  @!P3 IMAD.WIDE.U32 R16, R17, 0x8, R66 ;  /* 0x000000081110b825 */ /* 0x000fc800078e0042 */
[-C--:B-1----:R-:W-:Y:S02]  /*1cf0*/  @!P5 IMAD R21, R18, R5.reuse, R0 ;  /* 0x000000051215d224 */ /* 0x082fe400078e0200 */
        /* <DEDUP_REMOVED lines=17> */
.L_x_2194:
        /* <DEDUP_REMOVED lines=18> */
.L_x_2195:
        /* <DEDUP_REMOVED lines=9> */
.L_x_2196:
[----:B------:R-:W-:Y:S05]  /*1fc0*/  BSYNC.RECONVERGENT B0 ;  /* 0x0000000000007941 */ /* 0x000fea0003800200 */
.L_x_2189:
[----:B------:R-:W4:Y:S01]  /*1fd0*/  S2UR UR5, SR_CgaCtaId ;  /* 0x00000000000579c3 */ /* 0x000f220000008800 */
[----:B------:R-:W5:Y:S01]  /*1fe0*/  LDCU UR8, c[0x0][0x414] ;  /* 0x00008280ff0877ac */ /* 0x000f620008000800 */
[----:B--2---:R-:W-:Y:S01]  /*1ff0*/  LOP3.LUT R22, R10, 0xffff, RZ, 0xc0, !PT ;  /* 0x0000ffff0a167812 */ /* 0x004fe200078ec0ff */
[----:B------:R-:W-:-:S03]  /*2000*/  UMOV UR4, 0x400 ;  /* 0x0000040000047882 */ /* 0x000fc60000000000 */
[----:B------:R-:W-:Y:S02]  /*2010*/  IADD3 R29, PT, PT, R53, R22, RZ ;  /* 0x00000016351d7210 */ /* 0x000fe40007ffe0ff */
[----:B---3--:R-:W2:Y:S08]  /*2020*/  @P0 LDC.64 R16, c[0x0][0x388] ;  /* 0x0000e200ff100b82 */ /* 0x008eb00000000a00 */
[----:B-1----:R-:W1:Y:S01]  /*2030*/  LDC.64 R20, c[0x0][0x398] ;  /* 0x0000e600ff147b82 */ /* 0x002e620000000a00 */
[----:B----4-:R-:W-:-:S07]  /*2040*/  ULEA UR4, UR5, UR4, 0x18 ;  /* 0x0000000405047291 */ /* 0x010fce000f8ec0ff */
[----:B------:R-:W3:Y:S01]  /*2050*/  LDC.64 R18, c[0x0][0x3a0] ;  /* 0x0000e800ff127b82 */ /* 0x000ee20000000a00 */
[----:B------:R-:W4:Y:S01]  /*2060*/  LDCU UR5, c[0x0][0x404] ;  /* 0x00008080ff0577ac */ /* 0x000f220008000800 */
[----:B--2---:R-:W-:-:S04]  /*2070*/  @P0 IMAD.WIDE R22, R8, 0x8, R16 ;  /* 0x0000000808160825 */ /* 0x004fc800078e0210 */
[----:B-----5:R-:W-:Y:S01]  /*2080*/  @P0 FMUL.FTZ R16, R24, UR8 ;  /* 0x0000000818100c20 */ /* 0x020fe20008410000 */
[----:B------:R-:W-:Y:S01]  /*2090*/  @P0 FMUL.FTZ R17, R25, UR8 ;  /* 0x0000000819110c20 */ /* 0x000fe20008410000 */
[----:B------:R-:W-:Y:S04]  /*20a0*/  @!P2 STS.64 [UR4+0x88], R24 ;  /* 0x00008818ff00a988 */ /* 0x000fe80008000a04 */
[----:B------:R2:W-:Y:S01]  /*20b0*/  @P0 STG.E.64 desc[UR6][R22.64], R16 ;  /* 0x0000001016000986 */ /* 0x0005e2000c101b06 */
[C---:B-1----:R-:W-:Y:S01]  /*20c0*/  IMAD.WIDE R26, R29.reuse, 0x2, R20 ;  /* 0x000000021d1a7825 */ /* 0x042fe200078e0214 */
[----:B------:R-:W-:Y:S03]  /*20d0*/  BAR.SYNC.DEFER_BLOCKING 0x0 ;  /* 0x0000000000007b1d */ /* 0x000fe60000010000 */
[----:B---3--:R-:W-:-:S03]  /*20e0*/  IMAD.WIDE R28, R29, 0x2, R18 ;  /* 0x000000021d1c7825 */ /* 0x008fc600078e0212 */
[----:B------:R-:W0:Y:S04]  /*20f0*/  LDG.E.U16 R30, desc[UR6][R26.64] ;  /* 0x000000061a1e7981 */ /* 0x000e28000c1e1500 */
[----:B------:R-:W3:Y:S04]  /*2100*/  LDG.E.U16 R31, desc[UR6][R26.64+0x2] ;  /* 0x000002061a1f7981 */ /* 0x000ee8000c1e1500 */
[----:B------:R-:W5:Y:S04]  /*2110*/  LDG.E.U16 R53, desc[UR6][R28.64] ;  /* 0x000000061c357981 */ /* 0x000f68000c1e1500 */
[----:B------:R4:W5:Y:S01]  /*2120*/  LDG.E.U16 R55, desc[UR6][R28.64+0x2] ;  /* 0x000002061c377981 */ /* 0x000962000c1e1500 */
[----:B------:R-:W-:Y:S01]  /*2130*/  HFMA2 R21, -RZ, RZ, 1.875, 0 ;  /* 0x3f800000ff157431 */ /* 0x000fe200000001ff */
[----:B------:R-:W-:Y:S02]  /*2140*/  BSSY.RECONVERGENT B0, `(.L_x_2197) ;  /* 0x00001d1000007945 */ /* 0x000fe40003800200 */
[----:B------:R-:W1:Y:S01]  /*2150*/  LDS.64 R18, [UR4+0x88] ;  /* 0x00008804ff127984 */ /* 0x000e620008000a00 */
[----:B------:R-:W2:Y:S01]  /*2160*/  LDCU.U8 UR4, c[0x0][0x3fc] ;  /* 0x00007f80ff0477ac */ /* 0x000ea20008000000 */
[----:B----4-:R-:W-:-:S05]  /*2170*/  IMAD R29, R3, UR5, R54 ;  /* 0x00000005031d7c24 */ /* 0x010fca000f8e0236 */
[----:B--2---:R-:W-:-:S04]  /*2180*/  IADD3 R22, PT, PT, R29, 0x50, RZ ;  /* 0x000000501d167810 */ /* 0x004fc80007ffe0ff */
[----:B------:R-:W-:Y:S01]  /*2190*/  SHF.R.S32.HI R23, RZ, 0x1f, R22 ;  /* 0x0000001fff177819 */ /* 0x000fe20000011416 */
[----:B------:R-:W-:Y:S01]  /*21a0*/  UISETP.NE.AND UP0, UPT, UR4, URZ, UPT ;  /* 0x000000ff0400728c */ /* 0x000fe2000bf05270 */
[----:B-1----:R-:W-:-:S04]  /*21b0*/  FMUL.FTZ R20, R18, UR8 ;  /* 0x0000000812147c20 */ /* 0x002fc80008410000 */
[----:B------:R-:W-:-:S04]  /*21c0*/  FMUL.FTZ R18, R20, R20 ;  /* 0x0000001414127220 */ /* 0x000fc80000410000 */
[----:B------:R-:W-:-:S05]  /*21d0*/  FFMA.FTZ R18, R19, UR8, -R18 ;  /* 0x0000000813127c23 */ /* 0x000fca0008010812 */
[----:B------:R-:W-:-:S13]  /*21e0*/  FSETP.GTU.FTZ.AND P1, PT, R18, RZ, PT ;  /* 0x000000ff1200720b */ /* 0x000fda0003f3c000 */
[----:B------:R-:W1:Y:S02]  /*21f0*/  @P1 LDC R17, c[0x0][0x3a8] ;  /* 0x0000ea00ff111b82 */ /* 0x000e640000000800 */
[----:B-1----:R-:W-:Y:S01]  /*2200*/  @P1 FADD.FTZ R16, R18, R17 ;  /* 0x0000001112101221 */ /* 0x002fe20000010000 */
[----:B------:R-:W-:-:S03]  /*2210*/  SHF.R.S32.HI R18, RZ, 0x1f, R29 ;  /* 0x0000001fff127819 */ /* 0x000fc6000001141d */
[----:B------:R1:W2:Y:S01]  /*2220*/  @P1 MUFU.RSQ R21, R16 ;  /* 0x0000001000151308 */ /* 0x0002a20000001400 */
[----:B0-----:R-:W-:Y:S02]  /*2230*/  SHF.L.U32 R24, R30, 0x10, RZ ;  /* 0x000000101e187819 */ /* 0x001fe400000006ff */
[----:B---3--:R-:W-:Y:S02]  /*2240*/  SHF.L.U32 R25, R31, 0x10, RZ ;  /* 0x000000101f197819 */ /* 0x008fe400000006ff */
[----:B-----5:R-:W-:Y:S02]  /*2250*/  SHF.L.U32 R27, R53, 0x10, RZ ;  /* 0x00000010351b7819 */ /* 0x020fe400000006ff */
[----:B------:R-:W-:Y:S01]  /*2260*/  SHF.L.U32 R26, R55, 0x10, RZ ;  /* 0x00000010371a7819 */ /* 0x000fe200000006ff */
[----:B-12---:R-:W-:Y:S06]  /*2270*/  BRA.U UP0, `(.L_x_2198) ;  /* 0x0000000900dc7547 */ /* 0x006fec000b800000 */
[----:B------:R-:W0:Y:S01]  /*2280*/  LDCU.64 UR8, c[0x0][0x3e8] ;  /* 0x00007d00ff0877ac */ /* 0x000e220008000a00 */
[----:B------:R-:W-:Y:S01]  /*2290*/  BSSY.RECONVERGENT B1, `(.L_x_2199) ;  /* 0x000001a000017945 */ /* 0x000fe20003800200 */
[----:B0-----:R-:W-:Y:S02]  /*22a0*/  ISETP.GE.U32.AND P2, PT, R29, UR8, PT ;  /* 0x000000081d007c0c */ /* 0x001fe4000bf46070 */
[----:B------:R-:W-:Y:S02]  /*22b0*/  ISETP.GE.U32.AND P3, PT, R52, UR8, PT ;  /* 0x0000000834007c0c */ /* 0x000fe4000bf66070 */
[----:B------:R-:W-:Y:S02]  /*22c0*/  ISETP.GE.AND.EX P2, PT, R18, UR9, PT, P2 ;  /* 0x0000000912007c0c */ /* 0x000fe4000bf46320 */
[----:B------:R-:W-:Y:S02]  /*22d0*/  ISETP.GE.U32.AND P5, PT, R50, UR8, PT ;  /* 0x0000000832007c0c */ /* 0x000fe4000bfa6070 */
[----:B------:R-:W-:-:S02]  /*22e0*/  ISETP.GE.U32.AND P1, PT, R48, UR8, PT ;  /* 0x0000000830007c0c */ /* 0x000fc4000bf26070 */
[----:B------:R-:W-:-:S07]  /*22f0*/  ISETP.GE.AND.EX P3, PT, R9, UR9, PT, P3 ;  /* 0x0000000909007c0c */ /* 0x000fce000bf66330 */
[----:B------:R-:W-:Y:S06]  /*2300*/  @P2 BRA `(.L_x_2200) ;  /* 0x0000000000482947 */ /* 0x000fec0003800000 */
        /* <DEDUP_REMOVED lines=8> */
[----:B------:R-:W-:Y:S01]  /*2390*/  FFMA.FTZ R12, R24, R12, R27 ;  /* 0x0000000c180c7223 */ /* 0x000fe2000001001b */
[----:B0-----:R-:W-:Y:S02]  /*23a0*/  IMAD R18, R18, UR10, RZ ;  /* 0x0000000a12127c24 */ /* 0x001fe4000f8e02ff */
        /* <DEDUP_REMOVED lines=8> */
.L_x_2200:
[----:B------:R-:W-:Y:S05]  /*2430*/  BSYNC.RECONVERGENT B1 ;  /* 0x0000000000017941 */ /* 0x000fea0003800200 */
.L_x_2199:
[----:B------:R-:W-:Y:S04]  /*2440*/  BSSY.RECONVERGENT B1, `(.L_x_2201) ;  /* 0x0000014000017945 */ /* 0x000fe80003800200 */
[----:B------:R-:W-:Y:S05]  /*2450*/  @P3 BRA `(.L_x_2202) ;  /* 0x0000000000483947 */ /* 0x000fea0003800000 */
[----:B------:R-:W1:Y:S01]  /*2460*/  LDCU.64 UR4, c[0x0][0x3e0] ;  /* 0x00007c00ff0477ac */ /* 0x000e620008000a00 */
[----:B------:R-:W-:Y:S01]  /*2470*/  MOV R16, R56 ;  /* 0x0000003800107202 */ /* 0x000fe20000000f00 */
[--C-:B------:R-:W-:Y:S01]  /*2480*/  FADD.FTZ R14, R14, -R20.reuse ;  /* 0x800000140e0e7221 */ /* 0x100fe20000010000 */
[----:B0-----:R-:W-:Y:S01]  /*2490*/  MOV R17, R59 ;  /* 0x0000003b00117202 */ /* 0x001fe20000000f00 */
[----:B------:R-:W0:Y:S01]  /*24a0*/  LDCU.64 UR10, c[0x0][0x380] ;  /* 0x00007000ff0a77ac */ /* 0x000e220008000a00 */
[----:B------:R-:W-:Y:S01]  /*24b0*/  FADD.FTZ R12, R39, -R20 ;  /* 0x80000014270c7221 */ /* 0x000fe20000010000 */
[----:B------:R-:W-:-:S03]  /*24c0*/  FMUL.FTZ R14, R14, R21 ;  /* 0x000000150e0e7220 */ /* 0x000fc60000410000 */
[----:B------:R-:W-:Y:S01]  /*24d0*/  FMUL.FTZ R12, R12, R21 ;  /* 0x000000150c0c7220 */ /* 0x000fe20000410000 */
[----:B------:R-:W-:-:S03]  /*24e0*/  FFMA.FTZ R14, R24, R14, R27 ;  /* 0x0000000e180e7223 */ /* 0x000fc6000001001b */
[----:B------:R-:W-:Y:S01]  /*24f0*/  FFMA.FTZ R29, R25, R12, R26 ;  /* 0x0000000c191d7223 */ /* 0x000fe2000001001a */
        /* <DEDUP_REMOVED lines=8> */
.L_x_2202:
[----:B------:R-:W-:Y:S05]  /*2580*/  BSYNC.RECONVERGENT B1 ;  /* 0x0000000000017941 */ /* 0x000fea0003800200 */
.L_x_2201:
        /* <DEDUP_REMOVED lines=12> */
[----:B------:R-:W2:Y:S01]  /*2650*/  LDCU.64 UR4, c[0x0][0x3e0] ;  /* 0x00007c00ff0477ac */ /* 0x000ea20008000a00 */
[----:B------:R-:W-:Y:S01]  /*2660*/  MOV R16, R56 ;  /* 0x0000003800107202 */ /* 0x000fe20000000f00 */
[--C-:B------:R-:W-:Y:S01]  /*2670*/  FADD.FTZ R12, R41, -R20.reuse ;  /* 0x80000014290c7221 */ /* 0x100fe20000010000 */
[----:B01----:R-:W-:Y:S01]  /*2680*/  MOV R17, R59 ;  /* 0x0000003b00117202 */ /* 0x003fe20000000f00 */
[----:B------:R-:W0:Y:S01]  /*2690*/  LDCU.64 UR10, c[0x0][0x380] ;  /* 0x00007000ff0a77ac */ /* 0x000e220008000a00 */
[----:B------:R-:W-:Y:S01]  /*26a0*/  FADD.FTZ R32, R32, -R20 ;  /* 0x8000001420207221 */ /* 0x000fe20000010000 */
[----:B------:R-:W-:-:S03]  /*26b0*/  FMUL.FTZ R12, R12, R21 ;  /* 0x000000150c0c7220 */ /* 0x000fc60000410000 */
[----:B------:R-:W-:Y:S01]  /*26c0*/  FMUL.FTZ R32, R32, R21 ;  /* 0x0000001520207220 */ /* 0x000fe20000410000 */
[----:B------:R-:W-:-:S03]  /*26d0*/  FFMA.FTZ R12, R24, R12, R27 ;  /* 0x0000000c180c7223 */ /* 0x000fc6000001001b */
        /* <DEDUP_REMOVED lines=9> */
.L_x_2204:
[----:B------:R-:W-:Y:S05]  /*2770*/  BSYNC.RECONVERGENT B1 ;  /* 0x0000000000017941 */ /* 0x000fea0003800200 */
.L_x_2203:
[----:B------:R-:W-:Y:S04]  /*2780*/  BSSY.RECONVERGENT B1, `(.L_x_2205) ;  /* 0x0000014000017945 */ /* 0x000fe80003800200 */
[----:B------:R-:W-:Y:S05]  /*2790*/  @P1 BRA `(.L_x_2206) ;  /* 0x0000000000481947 */ /* 0x000fea0003800000 */
[----:B------:R-:W3:Y:S01]  /*27a0*/  LDCU.64 UR4, c[0x0][0x3e0] ;  /* 0x00007c00ff0477ac */ /* 0x000ee20008000a00 */
[----:B------:R-:W-:Y:S01]  /*27b0*/  MOV R16, R56 ;  /* 0x0000003800107202 */ /* 0x000fe20000000f00 */
[--C-:B------:R-:W-:Y:S01]  /*27c0*/  FADD.FTZ R12, R43, -R20.reuse ;  /* 0x800000142b0c7221 */ /* 0x100fe20000010000 */
[----:B012---:R-:W-:Y:S01]  /*27d0*/  MOV R17, R59 ;  /* 0x0000003b00117202 */ /* 0x007fe20000000f00 */
[----:B------:R-:W0:Y:S01]  /*27e0*/  LDCU.64 UR10, c[0x0][0x380] ;  /* 0x00007000ff0a77ac */ /* 0x000e220008000a00 */
[----:B------:R-:W-:Y:S01]  /*27f0*/  FADD.FTZ R34, R34, -R20 ;  /* 0x8000001422227221 */ /* 0x000fe20000010000 */
[----:B------:R-:W-:-:S03]  /*2800*/  FMUL.FTZ R12, R12, R21 ;  /* 0x000000150c0c7220 */ /* 0x000fc60000410000 */
[----:B------:R-:W-:Y:S01]  /*2810*/  FMUL.FTZ R34, R34, R21 ;  /* 0x0000001522227220 */ /* 0x000fe20000410000 */
[----:B------:R-:W-:-:S03]  /*2820*/  FFMA.FTZ R12, R24, R12, R27 ;  /* 0x0000000c180c7223 */ /* 0x000fc6000001001b */
[----:B------:R-:W-:Y:S01]  /*2830*/  FFMA.FTZ R29, R25, R34, R26 ;  /* 0x00000022191d7223 */ /* 0x000fe2000001001a */
[----:B---3--:R-:W-:Y:S02]  /*2840*/  IMAD R19, R13, UR4, RZ ;  /* 0x000000040d137c24 */ /* 0x008fe4000f8e02ff */
[----:B------:R-:W-:-:S04]  /*2850*/  IMAD.WIDE.U32 R16, R48, UR4, R16 ;  /* 0x0000000430107c25 */ /* 0x000fc8000f8e0010 */
[----:B------:R-:W-:Y:S01]  /*2860*/  IMAD R19, R48, UR5, R19 ;  /* 0x0000000530137c24 */ /* 0x000fe2000f8e0213 */
[----:B0-----:R-:W-:-:S04]  /*2870*/  LEA R18, P1, R16, UR10, 0x1 ;  /* 0x0000000a10127c11 */ /* 0x001fc8000f8208ff */
[----:B------:R-:W-:Y:S02]  /*2880*/  IADD3 R19, PT, PT, R17, R19, RZ ;  /* 0x0000001311137210 */ /* 0x000fe40007ffe0ff */
[----:B------:R-:W-:Y:S02]  /*2890*/  F2FP.BF16.F32.PACK_AB R17, R29, R12 ;  /* 0x0000000c1d11723e */ /* 0x000fe400000010ff */
[----:B------:R-:W-:-:S05]  /*28a0*/  LEA.HI.X R19, R16, UR11, R19, 0x1, P1 ;  /* 0x0000000b10137c11 */ /* 0x000fca00088f0c13 */
[----:B------:R3:W-:Y:S02]  /*28b0*/  STG.E desc[UR6][R18.64], R17 ;  /* 0x0000001112007986 */ /* 0x0007e4000c101906 */
.L_x_2206:
[----:B------:R-:W-:Y:S05]  /*28c0*/  BSYNC.RECONVERGENT B1 ;  /* 0x0000000000017941 */ /* 0x000fea0003800200 */
.L_x_2205:
[----:B------:R-:W-:Y:S04]  /*28d0*/  BSSY.RECONVERGENT B1, `(.L_x_2207) ;  /* 0x0000014000017945 */ /* 0x000fe80003800200 */
[----:B------:R-:W-:Y:S05]  /*28e0*/  @P6 BRA `(.L_x_2208) ;  /* 0x0000000000486947 */ /* 0x000fea0003800000 */
[----:B------:R-:W4:Y:S01]  /*28f0*/  LDCU.64 UR4, c[0x0][0x3e0] ;  /* 0x00007c00ff0477ac */ /* 0x000f220008000a00 */
[----:B------:R-:W-:Y:S01]  /*2900*/  MOV R16, R56 ;  /* 0x0000003800107202 */ /* 0x000fe20000000f00 */
[--C-:B------:R-:W-:Y:S01]  /*2910*/  FADD.FTZ R36, R36, -R20.reuse ;  /* 0x8000001424247221 */ /* 0x100fe20000010000 */
[----:B0123--:R-:W-:Y:S01]  /*2920*/  MOV R17, R59 ;  /* 0x0000003b00117202 */ /* 0x00ffe20000000f00 */
[----:B------:R-:W0:Y:S01]  /*2930*/  LDCU.64 UR10, c[0x0][0x380] ;  /* 0x00007000ff0a77ac */ /* 0x000e220008000a00 */
[----:B------:R-:W-:Y:S01]  /*2940*/  FADD.FTZ R12, R45, -R20 ;  /* 0x800000142d0c7221 */ /* 0x000fe20000010000 */
[----:B------:R-:W-:-:S03]  /*2950*/  FMUL.FTZ R36, R36, R21 ;  /* 0x0000001524247220 */ /* 0x000fc60000410000 */
[----:B------:R-:W-:Y:S01]  /*2960*/  FMUL.FTZ R12, R12, R21 ;  /* 0x000000150c0c7220 */ /* 0x000fe20000410000 */
[----:B------:R-:W-:-:S03]  /*2970*/  FFMA.FTZ R36, R24, R36, R27 ;  /* 0x0000002418247223 */ /* 0x000fc6000001001b */
[----:B------:R-:W-:Y:S01]  /*2980*/  FFMA.FTZ R29, R25, R12, R26 ;  /* 0x0000000c191d7223 */ /* 0x000fe2000001001a */
[----:B----4-:R-:W-:Y:S02]  /*2990*/  IMAD R19, R15, UR4, RZ ;  /* 0x000000040f137c24 */ /* 0x010fe4000f8e02ff */
[----:B------:R-:W-:-:S04]  /*29a0*/  IMAD.WIDE.U32 R16, R46, UR4, R16 ;  /* 0x000000042e107c25 */ /* 0x000fc8000f8e0010 */
[----:B------:R-:W-:Y:S01]  /*29b0*/  IMAD R19, R46, UR5, R19 ;  /* 0x000000052e137c24 */ /* 0x000fe2000f8e0213 */
[----:B0-----:R-:W-:-:S04]  /*29c0*/  LEA R18, P1, R16, UR10, 0x1 ;  /* 0x0000000a10127c11 */ /* 0x001fc8000f8208ff */
[----:B------:R-:W-:Y:S02]  /*29d0*/  IADD3 R19, PT, PT, R17, R19, RZ ;  /* 0x0000001311137210 */ /* 0x000fe40007ffe0ff */
[----:B------:R-:W-:Y:S02]  /*29e0*/  F2FP.BF16.F32.PACK_AB R17, R29, R36 ;  /* 0x000000241d11723e */ /* 0x000fe400000010ff */
[----:B------:R-:W-:-:S05]  /*29f0*/  LEA.HI.X R19, R16, UR11, R19, 0x1, P1 ;  /* 0x0000000b10137c11 */ /* 0x000fca00088f0c13 */
[----:B------:R4:W-:Y:S02]  /*2a00*/  STG.E desc[UR6][R18.64], R17 ;  /* 0x0000001112007986 */ /* 0x0009e4000c101906 */
.L_x_2208:
[----:B------:R-:W-:Y:S05]  /*2a10*/  BSYNC.RECONVERGENT B1 ;  /* 0x0000000000017941 */ /* 0x000fea0003800200 */
.L_x_2207:
[----:B------:R-:W-:Y:S04]  /*2a20*/  BSSY.RECONVERGENT B1, `(.L_x_2209) ;  /* 0x0000014000017945 */ /* 0x000fe80003800200 */
[----:B------:R-:W-:Y:S05]  /*2a30*/  @P2 BRA `(.L_x_2210) ;  /* 0x0000000000482947 */ /* 0x000fea0003800000 */
[----:B------:R-:W5:Y:S01]  /*2a40*/  LDCU.64 UR4, c[0x0][0x3e0] ;  /* 0x00007c00ff0477ac */ /* 0x000f620008000a00 */
[----:B------:R-:W-:Y:S01]  /*2a50*/  MOV R16, R56 ;  /* 0x0000003800107202 */ /* 0x000fe20000000f00 */
[--C-:B------:R-:W-:Y:S01]  /*2a60*/  FADD.FTZ R12, R47, -R20.reuse ;  /* 0x800000142f0c7221 */ /* 0x100fe20000010000 */
[----:B01234-:R-:W-:Y:S01]  /*2a70*/  MOV R17, R59 ;  /* 0x0000003b00117202 */ /* 0x01ffe20000000f00 */
[----:B------:R-:W0:Y:S01]  /*2a80*/  LDCU.64 UR10, c[0x0][0x380] ;  /* 0x00007000ff0a77ac */ /* 0x000e220008000a00 */
[----:B------:R-:W-:Y:S01]  /*2a90*/  FADD.FTZ R38, R38, -R20 ;  /* 0x8000001426267221 */ /* 0x000fe20000010000 */
[----:B------:R-:W-:-:S03]  /*2aa0*/  FMUL.FTZ R12, R12, R21 ;  /* 0x000000150c0c7220 */ /* 0x000fc60000410000 */
[----:B------:R-:W-:Y:S01]  /*2ab0*/  FMUL.FTZ R38, R38, R21 ;  /* 0x0000001526267220 */ /* 0x000fe20000410000 */
[----:B------:R-:W-:Y:S01]  /*2ac0*/  FFMA.FTZ R12, R24, R12, R27 ;  /* 0x0000000c180c7223 */ /* 0x000fe2000001001b */
[----:B-----5:R-:W-:Y:S02]  /*2ad0*/  IMAD R23, R23, UR4, RZ ;  /* 0x0000000417177c24 */ /* 0x020fe4000f8e02ff */
        /* <DEDUP_REMOVED lines=8> */
.L_x_2210:
[----:B------:R-:W-:Y:S05]  /*2b60*/  BSYNC.RECONVERGENT B1 ;  /* 0x0000000000017941 */ /* 0x000fea0003800200 */
.L_x_2209:
        /* <DEDUP_REMOVED lines=10> */
[----:B------:R-:W-:-:S03]  /*2c10*/  FFMA.FTZ R12, R24, R12, R27 ;  /* 0x0000000c180c7223 */ /* 0x000fc6000001001b */
[----:B------:R-:W-:Y:S01]  /*2c20*/  FFMA.FTZ R23, R25, R40, R26 ;  /* 0x0000002819177223 */ /* 0x000fe2000001001a */
        /* <DEDUP_REMOVED lines=8> */
.L_x_2212:
[----:B------:R-:W-:Y:S05]  /*2cb0*/  BSYNC.RECONVERGENT B1 ;  /* 0x0000000000017941 */ /* 0x000fea0003800200 */
.L_x_2211:
[----:B------:R-:W-:Y:S05]  /*2cc0*/  @P4 BRA `(.L_x_2213) ;  /* 0x0000001000604947 */ /* 0x000fea0003800000 */
[----:B------:R-:W5:Y:S01]  /*2cd0*/  LDCU.64 UR4, c[0x0][0x3e0] ;  /* 0x00007c00ff0477ac */ /* 0x000f620008000a00 */
[--C-:B------:R-:W-:Y:S01]  /*2ce0*/  FADD.FTZ R12, R51, -R20.reuse ;  /* 0x80000014330c7221 */ /* 0x100fe20000010000 */
[----:B------:R-:W-:Y:S01]  /*2cf0*/  MOV R57, R59 ;  /* 0x0000003b00397202 */ /* 0x000fe20000000f00 */
[----:B------:R-:W-:Y:S01]  /*2d00*/  FADD.FTZ R20, R42, -R20 ;  /* 0x800000142a147221 */ /* 0x000fe20000010000 */
[----:B------:R-:W5:Y:S01]  /*2d10*/  LDCU.64 UR8, c[0x0][0x380] ;  /* 0x00007000ff0877ac */ /* 0x000f620008000a00 */
[-C--:B------:R-:W-:Y:S02]  /*2d20*/  FMUL.FTZ R12, R12, R21.reuse ;  /* 0x000000150c0c7220 */ /* 0x080fe40000410000 */
[----:B------:R-:W-:Y:S02]  /*2d30*/  FMUL.FTZ R20, R20, R21 ;  /* 0x0000001514147220 */ /* 0x000fe40000410000 */
[----:B------:R-:W-:Y:S02]  /*2d40*/  FFMA.FTZ R12, R24, R12, R27 ;  /* 0x0000000c180c7223 */ /* 0x000fe4000001001b */
[----:B01234-:R-:W-:-:S05]  /*2d50*/  FFMA.FTZ R19, R25, R20, R26 ;  /* 0x0000001419137223 */ /* 0x01ffca000001001a */
[----:B------:R-:W-:Y:S01]  /*2d60*/  F2FP.BF16.F32.PACK_AB R19, R19, R12 ;  /* 0x0000000c1313723e */ /* 0x000fe200000010ff */
[----:B-----5:R-:W-:Y:S02]  /*2d70*/  IMAD R14, R35, UR4, RZ ;  /* 0x00000004230e7c24 */ /* 0x020fe4000f8e02ff */
[----:B------:R-:W-:-:S04]  /*2d80*/  IMAD.WIDE.U32 R56, R7, UR4, R56 ;  /* 0x0000000407387c25 */ /* 0x000fc8000f8e0038 */
[----:B------:R-:W-:Y:S01]  /*2d90*/  IMAD R17, R7, UR5, R14 ;  /* 0x0000000507117c24 */ /* 0x000fe2000f8e020e */
[----:B------:R-:W-:-:S04]  /*2da0*/  LEA R16, P1, R56, UR8, 0x1 ;  /* 0x0000000838107c11 */ /* 0x000fc8000f8208ff */
[----:B------:R-:W-:-:S04]  /*2db0*/  IADD3 R17, PT, PT, R57, R17, RZ ;  /* 0x0000001139117210 */ /* 0x000fc80007ffe0ff */
[----:B------:R-:W-:-:S05]  /*2dc0*/  LEA.HI.X R17, R56, UR9, R17, 0x1, P1 ;  /* 0x0000000938117c11 */ /* 0x000fca00088f0c11 */
[----:B------:R0:W-:Y:S01]  /*2dd0*/  STG.E desc[UR6][R16.64], R19 ;  /* 0x0000001310007986 */ /* 0x0001e2000c101906 */
[----:B------:R-:W-:Y:S05]  /*2de0*/  BRA `(.L_x_2213) ;  /* 0x0000001000187947 */ /* 0x000fea0003800000 */
.L_x_2198:
        /* <DEDUP_REMOVED lines=11> */
[----:B------:R-:W0:Y:S01]  /*2ea0*/  LDCU.64 UR8, c[0x0][0x3e0] ;  /* 0x00007c00ff0877ac */ /* 0x000e220008000a00 */
[----:B------:R-:W-:Y:S01]  /*2eb0*/  MOV R19, R59 ;  /* 0x0000003b00137202 */ /* 0x000fe20000000f00 */
[-C--:B------:R-:W-:Y:S01]  /*2ec0*/  FMUL.FTZ R12, R12, R21.reuse ;  /* 0x000000150c0c7220 */ /* 0x080fe20000410000 */
[----:B------:R-:W-:Y:S01]  /*2ed0*/  FMUL.FTZ R16, R16, R21 ;  /* 0x0000001510107220 */ /* 0x000fe20000410000 */
[----:B------:R-:W1:Y:S02]  /*2ee0*/  LDCU.64 UR10, c[0x0][0x380] ;  /* 0x00007000ff0a77ac */ /* 0x000e640008000a00 */
[----:B------:R-:W-:Y:S01]  /*2ef0*/  FFMA.FTZ R31, R24, R12, R27 ;  /* 0x0000000c181f7223 */ /* 0x000fe2000001001b */
[----:B------:R-:W-:-:S03]  /*2f00*/  FFMA.FTZ R37, R25, R16, R26 ;  /* 0x0000001019257223 */ /* 0x000fc6000001001a */
[----:B------:R-:W-:Y:S01]  /*2f10*/  FMUL.FTZ R12, R31, -1.4426950216293334961 ;  /* 0xbfb8aa3b1f0c7820 */ /* 0x000fe20000410000 */
[----:B------:R-:W-:-:S05]  /*2f20*/  FMUL.FTZ R17, R37, -1.4426950216293334961 ;  /* 0xbfb8aa3b25117820 */ /* 0x000fca0000410000 */
[----:B------:R-:W2:Y:S01]  /*2f30*/  MUFU.EX2 R12, R12 ;  /* 0x0000000c000c7308 */ /* 0x000ea20000000800 */
[----:B0-----:R-:W-:Y:S01]  /*2f40*/  IMAD R30, R18, UR8, RZ ;  /* 0x00000008121e7c24 */ /* 0x001fe2000f8e02ff */
[----:B------:R-:W-:Y:S02]  /*2f50*/  MOV R18, R56 ;  /* 0x0000003800127202 */ /* 0x000fe40000000f00 */
[----:B------:R-:W0:Y:S01]  /*2f60*/  MUFU.EX2 R17, R17 ;  /* 0x0000001100117308 */ /* 0x000e220000000800 */
[C---:B------:R-:W-:Y:S02]  /*2f70*/  IMAD R53, R29.reuse, UR9, R30 ;  /* 0x000000091d357c24 */ /* 0x040fe4000f8e021e */
[----:B------:R-:W-:-:S05]  /*2f80*/  IMAD.WIDE.U32 R18, R29, UR8, R18 ;  /* 0x000000081d127c25 */ /* 0x000fca000f8e0012 */
[----:B------:R-:W-:Y:S01]  /*2f90*/  IADD3 R53, PT, PT, R19, R53, RZ ;  /* 0x0000003513357210 */ /* 0x000fe20007ffe0ff */
[----:B--2---:R-:W-:Y:S01]  /*2fa0*/  FADD.FTZ R16, R12, 1 ;  /* 0x3f8000000c107421 */ /* 0x004fe20000010000 */
[----:B0-----:R-:W-:-:S05]  /*2fb0*/  FADD.FTZ R28, R17, 1 ;  /* 0x3f800000111c7421 */ /* 0x001fca0000010000 */
        /* <DEDUP_REMOVED lines=8> */
.L_x_2215:
[----:B------:R-:W-:Y:S05]  /*3040*/  BSYNC.RECONVERGENT B1 ;  /* 0x0000000000017941 */ /* 0x000fea0003800200 */
.L_x_2214:
[----:B------:R-:W-:Y:S04]  /*3050*/  BSSY.RECONVERGENT B1, `(.L_x_2216) ;  /* 0x000001e000017945 */ /* 0x000fe80003800200 */
[----:B------:R-:W-:Y:S05]  /*3060*/  @P3 BRA `(.L_x_2217) ;  /* 0x0000000000703947 */ /* 0x000fea0003800000 */
[--C-:B------:R-:W-:Y:S01]  /*3070*/  FADD.FTZ R14, R14, -R20.reuse ;  /* 0x800000140e0e7221 */ /* 0x100fe20000010000 */
[----:B------:R-:W-:Y:S01]  /*3080*/  FADD.FTZ R12, R39, -R20 ;  /* 0x80000014270c7221 */ /* 0x000fe20000010000 */
[----:B------:R-:W1:Y:S01]  /*3090*/  LDCU.64 UR8, c[0x0][0x3e0] ;  /* 0x00007c00ff0877ac */ /* 0x000e620008000a00 */
[----:B------:R-:W-:Y:S01]  /*30a0*/  MOV R18, R56 ;  /* 0x0000003800127202 */ /* 0x000fe20000000f00 */
[----:B------:R-:W-:Y:S01]  /*30b0*/  FMUL.FTZ R14, R14, R21 ;  /* 0x000000150e0e7220 */ /* 0x000fe20000410000 */
[----:B------:R-:W-:Y:S01]  /*30c0*/  MOV R19, R59 ;  /* 0x0000003b00137202 */ /* 0x000fe20000000f00 */
[----:B------:R-:W2:Y:S02]  /*30d0*/  LDCU.64 UR10, c[0x0][0x380] ;  /* 0x00007000ff0a77ac */ /* 0x000ea40008000a00 */
[----:B0-----:R-:W-:Y:S01]  /*30e0*/  FFMA.FTZ R17, R24, R14, R27 ;  /* 0x0000000e18117223 */ /* 0x001fe2000001001b */
[----:B------:R-:W-:-:S03]  /*30f0*/  FMUL.FTZ R14, R12, R21 ;  /* 0x000000150c0e7220 */ /* 0x000fc60000410000 */
[----:B------:R-:W-:Y:S01]  /*3100*/  FMUL.FTZ R12, R17, -1.4426950216293334961 ;  /* 0xbfb8aa3b110c7820 */ /* 0x000fe20000410000 */
[----:B------:R-:W-:-:S04]  /*3110*/  FFMA.FTZ R29, R25, R14, R26 ;  /* 0x0000000e191d7223 */ /* 0x000fc8000001001a */
[----:B------:R-:W-:Y:S01]  /*3120*/  FMUL.FTZ R16, R29, -1.4426950216293334961 ;  /* 0xbfb8aa3b1d107820 */ /* 0x000fe20000410000 */
[----:B------:R-:W0:Y:S01]  /*3130*/  MUFU.EX2 R12, R12 ;  /* 0x0000000c000c7308 */ /* 0x000e220000000800 */
[----:B-1----:R-:W-:Y:S02]  /*3140*/  IMAD R31, R9, UR8, RZ ;  /* 0x00000008091f7c24 */ /* 0x002fe4000f8e02ff */
[C---:B------:R-:W-:Y:S02]  /*3150*/  IMAD.WIDE.U32 R18, R52.reuse, UR8, R18 ;  /* 0x0000000834127c25 */ /* 0x040fe4000f8e0012 */
[----:B------:R-:W1:Y:S02]  /*3160*/  MUFU.EX2 R16, R16 ;  /* 0x0000001000107308 */ /* 0x000e640000000800 */
[----:B------:R-:W-:-:S05]  /*3170*/  IMAD R31, R52, UR9, R31 ;  /* 0x00000009341f7c24 */ /* 0x000fca000f8e021f */
[----:B------:R-:W-:Y:S01]  /*3180*/  IADD3 R31, PT, PT, R19, R31, RZ ;  /* 0x0000001f131f7210 */ /* 0x000fe20007ffe0ff */
[----:B0-----:R-:W-:Y:S01]  /*3190*/  FADD.FTZ R14, R12, 1 ;  /* 0x3f8000000c0e7421 */ /* 0x001fe20000010000 */
[----:B-1----:R-:W-:-:S05]  /*31a0*/  FADD.FTZ R28, R16, 1 ;  /* 0x3f800000101c7421 */ /* 0x002fca0000010000 */
[----:B------:R-:W0:Y:S01]  /*31b0*/  MUFU.RCP R14, R14 ;  /* 0x0000000e000e7308 */ /* 0x000e220000001000 */
[----:B--2---:R-:W-:-:S07]  /*31c0*/  LEA R16, P2, R18, UR10, 0x1 ;  /* 0x0000000a12107c11 */ /* 0x004fce000f8408ff */
[----:B------:R-:W1:Y:S01]  /*31d0*/  MUFU.RCP R28, R28 ;  /* 0x0000001c001c7308 */ /* 0x000e620000001000 */
[----:B0-----:R-:W-:Y:S01]  /*31e0*/  FMUL.FTZ R12, R17, R14 ;  /* 0x0000000e110c7220 */ /* 0x001fe20000410000 */
[----:B------:R-:W-:Y:S01]  /*31f0*/  LEA.HI.X R17, R18, UR11, R31, 0x1, P2 ;  /* 0x0000000b12117c11 */ /* 0x000fe200090f0c1f */
[----:B-1----:R-:W-:-:S05]  /*3200*/  FMUL.FTZ R29, R29, R28 ;  /* 0x0000001c1d1d7220 */ /* 0x002fca0000410000 */
[----:B------:R-:W-:-:S05]  /*3210*/  F2FP.BF16.F32.PACK_AB R29, R29, R12 ;  /* 0x0000000c1d1d723e */ /* 0x000fca00000010ff */
[----:B------:R1:W-:Y:S02]  /*3220*/  STG.E desc[UR6][R16.64], R29 ;  /* 0x0000001d10007986 */ /* 0x0003e4000c101906 */
.L_x_2217:
[----:B------:R-:W-:Y:S05]  /*3230*/  BSYNC.RECONVERGENT B1 ;  /* 0x0000000000017941 */ /* 0x000fea0003800200 */
.L_x_2216:
        /* <DEDUP_REMOVED lines=13> */
[----:B------:R-:W-:Y:S01]  /*3310*/  FADD.FTZ R32, R32, -R20 ;  /* 0x8000001420207221 */ /* 0x000fe20000010000 */
[----:B------:R-:W2:Y:S01]  /*3320*/  LDCU.64 UR8, c[0x0][0x3e0] ;  /* 0x00007c00ff0877ac */ /* 0x000ea20008000a00 */
[----:B------:R-:W-:Y:S01]  /*3330*/  MOV R18, R56 ;  /* 0x0000003800127202 */ /* 0x000fe20000000f00 */
[-C--:B------:R-:W-:Y:S01]  /*3340*/  FMUL.FTZ R12, R12, R21.reuse ;  /* 0x000000150c0c7220 */ /* 0x080fe20000410000 */
[----:B------:R-:W-:Y:S01]  /*3350*/  FMUL.FTZ R32, R32, R21 ;  /* 0x0000001520207220 */ /* 0x000fe20000410000 */
[----:B------:R-:W3:Y:S01]  /*3360*/  LDCU.64 UR10, c[0x0][0x380] ;  /* 0x00007000ff0a77ac */ /* 0x000ee20008000a00 */
[----:B------:R-:W-:Y:S01]  /*3370*/  MOV R19, R59 ;  /* 0x0000003b00137202 */ /* 0x000fe20000000f00 */
[----:B01----:R-:W-:Y:S01]  /*3380*/  FFMA.FTZ R17, R24, R12, R27 ;  /* 0x0000000c18117223 */ /* 0x003fe2000001001b */
[----:B------:R-:W-:-:S03]  /*3390*/  FFMA.FTZ R29, R25, R32, R26 ;  /* 0x00000020191d7223 */ /* 0x000fc6000001001a */
[----:B------:R-:W-:Y:S01]  /*33a0*/  FMUL.FTZ R12, R17, -1.4426950216293334961 ;  /* 0xbfb8aa3b110c7820 */ /* 0x000fe20000410000 */
[----:B------:R-:W-:-:S05]  /*33b0*/  FMUL.FTZ R16, R29, -1.4426950216293334961 ;  /* 0xbfb8aa3b1d107820 */ /* 0x000fca0000410000 */
[----:B------:R-:W0:Y:S01]  /*33c0*/  MUFU.EX2 R12, R12 ;  /* 0x0000000c000c7308 */ /* 0x000e220000000800 */
[----:B--2---:R-:W-:-:S03]  /*33d0*/  IMAD R31, R11, UR8, RZ ;  /* 0x000000080b1f7c24 */ /* 0x004fc6000f8e02ff */
[----:B------:R-:W1:Y:S01]  /*33e0*/  MUFU.EX2 R16, R16 ;  /* 0x0000001000107308 */ /* 0x000e620000000800 */
[----:B------:R-:W-:-:S04]  /*33f0*/  IMAD.WIDE.U32 R18, R50, UR8, R18 ;  /* 0x0000000832127c25 */ /* 0x000fc8000f8e0012 */
[----:B------:R-:W-:Y:S02]  /*3400*/  IMAD R31, R50, UR9, R31 ;  /* 0x00000009321f7c24 */ /* 0x000fe4000f8e021f */
[----:B0-----:R-:W-:-:S03]  /*3410*/  FADD.FTZ R14, R12, 1 ;  /* 0x3f8000000c0e7421 */ /* 0x001fc60000010000 */
[----:B------:R-:W-:Y:S01]  /*3420*/  IADD3 R31, PT, PT, R19, R31, RZ ;  /* 0x0000001f131f7210 */ /* 0x000fe20007ffe0ff */
[----:B-1----:R-:W-:Y:S01]  /*3430*/  FADD.FTZ R28, R16, 1 ;  /* 0x3f800000101c7421 */ /* 0x002fe20000010000 */
[C---:B---3--:R-:W-:Y:S01]  /*3440*/  LEA R16, P5, R18.reuse, UR10, 0x1 ;  /* 0x0000000a12107c11 */ /* 0x048fe2000f8a08ff */
[----:B------:R-:W0:Y:S08]  /*3450*/  MUFU.RCP R14, R14 ;  /* 0x0000000e000e7308 */ /* 0x000e300000001000 */
[----:B------:R-:W1:Y:S01]  /*3460*/  MUFU.RCP R28, R28 ;  /* 0x0000001c001c7308 */ /* 0x000e620000001000 */
[----:B0-----:R-:W-:Y:S01]  /*3470*/  FMUL.FTZ R12, R17, R14 ;  /* 0x0000000e110c7220 */ /* 0x001fe20000410000 */
[----:B------:R-:W-:Y:S01]  /*3480*/  LEA.HI.X R17, R18, UR11, R31, 0x1, P5 ;  /* 0x0000000b12117c11 */ /* 0x000fe2000a8f0c1f */
[----:B-1----:R-:W-:-:S05]  /*3490*/  FMUL.FTZ R29, R29, R28 ;  /* 0x0000001c1d1d7220 */ /* 0x002fca0000410000 */
[----:B------:R-:W-:-:S05]  /*34a0*/  F2FP.BF16.F32.PACK_AB R29, R29, R12 ;  /* 0x0000000c1d1d723e */ /* 0x000fca00000010ff */
[----:B------:R2:W-:Y:S02]  /*34b0*/  STG.E desc[UR6][R16.64], R29 ;  /* 0x0000001d10007986 */ /* 0x0005e4000c101906 */
.L_x_2219:
[----:B------:R-:W-:Y:S05]  /*34c0*/  BSYNC.RECONVERGENT B1 ;  /* 0x0000000000017941 */ /* 0x000fea0003800200 */
.L_x_2218:
[----:B------:R-:W-:Y:S04]  /*34d0*/  BSSY.RECONVERGENT B1, `(.L_x_2220) ;  /* 0x000001e000017945 */ /* 0x000fe80003800200 */
[----:B------:R-:W-:Y:S05]  /*34e0*/  @P1 BRA `(.L_x_2221) ;  /* 0x0000000000701947 */ /* 0x000fea0003800000 */
[--C-:B------:R-:W-:Y:S01]  /*34f0*/  FADD.FTZ R12, R43, -R20.reuse ;  /* 0x800000142b0c7221 */ /* 0x100fe20000010000 */
[----:B------:R-:W-:Y:S01]  /*3500*/  FADD.FTZ R34, R34, -R20 ;  /* 0x8000001422227221 */ /* 0x000fe20000010000 */
[----:B------:R-:W3:Y:S01]  /*3510*/  LDCU.64 UR8, c[0x0][0x3e0] ;  /* 0x00007c00ff0877ac */ /* 0x000ee20008000a00 */
[----:B------:R-:W-:Y:S01]  /*3520*/  MOV R18, R56 ;  /* 0x0000003800127202 */ /* 0x000fe20000000f00 */
[-C--:B------:R-:W-:Y:S01]  /*3530*/  FMUL.FTZ R12, R12, R21.reuse ;  /* 0x000000150c0c7220 */ /* 0x080fe20000410000 */
[----:B------:R-:W-:Y:S01]  /*3540*/  FMUL.FTZ R34, R34, R21 ;  /* 0x0000001522227220 */ /* 0x000fe20000410000 */
[----:B------:R-:W4:Y:S01]  /*3550*/  LDCU.64 UR10, c[0x0][0x380] ;  /* 0x00007000ff0a77ac */ /* 0x000f220008000a00 */
[----:B------:R-:W-:Y:S01]  /*3560*/  MOV R19, R59 ;  /* 0x0000003b00137202 */ /* 0x000fe20000000f00 */
[----:B012---:R-:W-:Y:S01]  /*3570*/  FFMA.FTZ R17, R24, R12, R27 ;  /* 0x0000000c18117223 */ /* 0x007fe2000001001b */
[----:B------:R-:W-:-:S03]  /*3580*/  FFMA.FTZ R29, R25, R34, R26 ;  /* 0x00000022191d7223 */ /* 0x000fc6000001001a */
[----:B------:R-:W-:Y:S01]  /*3590*/  FMUL.FTZ R12, R17, -1.4426950216293334961 ;  /* 0xbfb8aa3b110c7820 */ /* 0x000fe20000410000 */
[----:B------:R-:W-:-:S05]  /*35a0*/  FMUL.FTZ R16, R29, -1.4426950216293334961 ;  /* 0xbfb8aa3b1d107820 */ /* 0x000fca0000410000 */
[----:B------:R-:W0:Y:S01]  /*35b0*/  MUFU.EX2 R12, R12 ;  /* 0x0000000c000c7308 */ /* 0x000e220000000800 */
[----:B---3--:R-:W-:-:S03]  /*35c0*/  IMAD R31, R13, UR8, RZ ;  /* 0x000000080d1f7c24 */ /* 0x008fc6000f8e02ff */
[----:B------:R-:W1:Y:S01]  /*35d0*/  MUFU.EX2 R16, R16 ;  /* 0x0000001000107308 */ /* 0x000e620000000800 */
[----:B------:R-:W-:-:S04]  /*35e0*/  IMAD.WIDE.U32 R18, R48, UR8, R18 ;  /* 0x0000000830127c25 */ /* 0x000fc8000f8e0012 */
[----:B------:R-:W-:Y:S02]  /*35f0*/  IMAD R31, R48, UR9, R31 ;  /* 0x00000009301f7c24 */ /* 0x000fe4000f8e021f */
[----:B0-----:R-:W-:-:S03]  /*3600*/  FADD.FTZ R14, R12, 1 ;  /* 0x3f8000000c0e7421 */ /* 0x001fc60000010000 */
[----:B------:R-:W-:Y:S01]  /*3610*/  IADD3 R31, PT, PT, R19, R31, RZ ;  /* 0x0000001f131f7210 */ /* 0x000fe20007ffe0ff */
[----:B-1----:R-:W-:Y:S01]  /*3620*/  FADD.FTZ R28, R16, 1 ;  /* 0x3f800000101c7421 */ /* 0x002fe20000010000 */
[C---:B----4-:R-:W-:Y:S01]  /*3630*/  LEA R16, P1, R18.reuse, UR10, 0x1 ;  /* 0x0000000a12107c11 */ /* 0x050fe2000f8208ff */
[----:B------:R-:W0:Y:S08]  /*3640*/  MUFU.RCP R14, R14 ;  /* 0x0000000e000e7308 */ /* 0x000e300000001000 */
[----:B------:R-:W1:Y:S01]  /*3650*/  MUFU.RCP R28, R28 ;  /* 0x0000001c001c7308 */ /* 0x000e620000001000 */
[----:B0-----:R-:W-:Y:S01]  /*3660*/  FMUL.FTZ R12, R17, R14 ;  /* 0x0000000e110c7220 */ /* 0x001fe20000410000 */
[----:B------:R-:W-:Y:S01]  /*3670*/  LEA.HI.X R17, R18, UR11, R31, 0x1, P1 ;  /* 0x0000000b12117c11 */ /* 0x000fe200088f0c1f */
[----:B-1----:R-:W-:-:S05]  /*3680*/  FMUL.FTZ R29, R29, R28 ;  /* 0x0000001c1d1d7220 */ /* 0x002fca0000410000 */
[----:B------:R-:W-:-:S05]  /*3690*/  F2FP.BF16.F32.PACK_AB R29, R29, R12 ;  /* 0x0000000c1d1d723e */ /* 0x000fca00000010ff */
[----:B------:R3:W-:Y:S02]  /*36a0*/  STG.E desc[UR6][R16.64], R29 ;  /* 0x0000001d10007986 */ /* 0x0007e4000c101906 */
.L_x_2221:
[----:B------:R-:W-:Y:S05]  /*36b0*/  BSYNC.RECONVERGENT B1 ;  /* 0x0000000000017941 */ /* 0x000fea0003800200 */
.L_x_2220:
[----:B------:R-:W-:Y:S04]  /*36c0*/  BSSY.RECONVERGENT B1, `(.L_x_2222) ;  /* 0x000001e000017945 */ /* 0x000fe80003800200 */
[----:B------:R-:W-:Y:S05]  /*36d0*/  @P6 BRA `(.L_x_2223) ;  /* 0x0000000000706947 */ /* 0x000fea0003800000 */
[--C-:B------:R-:W-:Y:S01]  /*36e0*/  FADD.FTZ R36, R36, -R20.reuse ;  /* 0x8000001424247221 */ /* 0x100fe20000010000 */
[----:B------:R-:W-:Y:S01]  /*36f0*/  FADD.FTZ R12, R45, -R20 ;  /* 0x800000142d0c7221 */ /* 0x000fe20000010000 */
[----:B------:R-:W4:Y:S01]  /*3700*/  LDCU.64 UR8, c[0x0][0x3e0] ;  /* 0x00007c00ff0877ac */ /* 0x000f220008000a00 */
[----:B------:R-:W-:Y:S01]  /*3710*/  MOV R18, R56 ;  /* 0x0000003800127202 */ /* 0x000fe20000000f00 */
[-C--:B------:R-:W-:Y:S01]  /*3720*/  FMUL.FTZ R36, R36, R21.reuse ;  /* 0x0000001524247220 */ /* 0x080fe20000410000 */
[----:B------:R-:W-:Y:S01]  /*3730*/  FMUL.FTZ R14, R12, R21 ;  /* 0x000000150c0e7220 */ /* 0x000fe20000410000 */
[----:B------:R-:W5:Y:S01]  /*3740*/  LDCU.64 UR10, c[0x0][0x380] ;  /* 0x00007000ff0a77ac */ /* 0x000f620008000a00 */
[----:B------:R-:W-:Y:S01]  /*3750*/  MOV R19, R59 ;  /* 0x0000003b00137202 */ /* 0x000fe20000000f00 */
[----:B0123--:R-:W-:Y:S01]  /*3760*/  FFMA.FTZ R17, R24, R36, R27 ;  /* 0x0000002418117223 */ /* 0x00ffe2000001001b */
[----:B------:R-:W-:-:S03]  /*3770*/  FFMA.FTZ R29, R25, R14, R26 ;  /* 0x0000000e191d7223 */ /* 0x000fc6000001001a */
[----:B------:R-:W-:Y:S01]  /*3780*/  FMUL.FTZ R12, R17, -1.4426950216293334961 ;  /* 0xbfb8aa3b110c7820 */ /* 0x000fe20000410000 */
[----:B------:R-:W-:-:S05]  /*3790*/  FMUL.FTZ R16, R29, -1.4426950216293334961 ;  /* 0xbfb8aa3b1d107820 */ /* 0x000fca0000410000 */
[----:B------:R-:W0:Y:S01]  /*37a0*/  MUFU.EX2 R12, R12 ;  /* 0x0000000c000c7308 */ /* 0x000e220000000800 */
[----:B----4-:R-:W-:-:S03]  /*37b0*/  IMAD R31, R15, UR8, RZ ;  /* 0x000000080f1f7c24 */ /* 0x010fc6000f8e02ff */
[----:B------:R-:W1:Y:S01]  /*37c0*/  MUFU.EX2 R16, R16 ;  /* 0x0000001000107308 */ /* 0x000e620000000800 */
[----:B------:R-:W-:-:S04]  /*37d0*/  IMAD.WIDE.U32 R18, R46, UR8, R18 ;  /* 0x000000082e127c25 */ /* 0x000fc8000f8e0012 */
[----:B------:R-:W-:Y:S02]  /*37e0*/  IMAD R31, R46, UR9, R31 ;  /* 0x000000092e1f7c24 */ /* 0x000fe4000f8e021f */
[----:B0-----:R-:W-:-:S03]  /*37f0*/  FADD.FTZ R14, R12, 1 ;  /* 0x3f8000000c0e7421 */ /* 0x001fc60000010000 */
[----:B------:R-:W-:Y:S01]  /*3800*/  IADD3 R31, PT, PT, R19, R31, RZ ;  /* 0x0000001f131f7210 */ /* 0x000fe20007ffe0ff */
[----:B-1----:R-:W-:Y:S01]  /*3810*/  FADD.FTZ R28, R16, 1 ;  /* 0x3f800000101c7421 */ /* 0x002fe20000010000 */
[C---:B-----5:R-:W-:Y:S01]  /*3820*/  LEA R16, P1, R18.reuse, UR10, 0x1 ;  /* 0x0000000a12107c11 */ /* 0x060fe2000f8208ff */
[----:B------:R-:W0:Y:S08]  /*3830*/  MUFU.RCP R14, R14 ;  /* 0x0000000e000e7308 */ /* 0x000e300000001000 */
[----:B------:R-:W1:Y:S01]  /*3840*/  MUFU.RCP R28, R28 ;  /* 0x0000001c001c7308 */ /* 0x000e620000001000 */
[----:B0-----:R-:W-:Y:S01]  /*3850*/  FMUL.FTZ R12, R17, R14 ;  /* 0x0000000e110c7220 */ /* 0x001fe20000410000 */
[----:B------:R-:W-:Y:S01]  /*3860*/  LEA.HI.X R17, R18, UR11, R31, 0x1, P1 ;  /* 0x0000000b12117c11 */ /* 0x000fe200088f0c1f */
[----:B-1----:R-:W-:-:S05]  /*3870*/  FMUL.FTZ R29, R29, R28 ;  /* 0x0000001c1d1d7220 */ /* 0x002fca0000410000 */
[----:B------:R-:W-:-:S05]  /*3880*/  F2FP.BF16.F32.PACK_AB R29, R29, R12 ;  /* 0x0000000c1d1d723e */ /* 0x000fca00000010ff */
[----:B------:R4:W-:Y:S02]  /*3890*/  STG.E desc[UR6][R16.64], R29 ;  /* 0x0000001d10007986 */ /* 0x0009e4000c101906 */
.L_x_2223:
[----:B------:R-:W-:Y:S05]  /*38a0*/  BSYNC.RECONVERGENT B1 ;  /* 0x0000000000017941 */ /* 0x000fea0003800200 */
.L_x_2222:
[----:B------:R-:W-:Y:S04]  /*38b0*/  BSSY.RECONVERGENT B1, `(.L_x_2224) ;  /* 0x000001e000017945 */ /* 0x000fe80003800200 */
[----:B------:R-:W-:Y:S05]  /*38c0*/  @P2 BRA `(.L_x_2225) ;  /* 0x0000000000702947 */ /* 0x000fea0003800000 */
[--C-:B------:R-:W-:Y:S01]  /*38d0*/  FADD.FTZ R12, R47, -R20.reuse ;  /* 0x800000142f0c7221 */ /* 0x100fe20000010000 */
[----:B------:R-:W-:Y:S01]  /*38e0*/  FADD.FTZ R38, R38, -R20 ;  /* 0x8000001426267221 */ /* 0x000fe20000010000 */
[----:B------:R-:W5:Y:S01]  /*38f0*/  LDCU.64 UR8, c[0x0][0x3e0] ;  /* 0x00007c00ff0877ac */ /* 0x000f620008000a00 */
[----:B01234-:R-:W-:Y:S01]  /*3900*/  MOV R16, R56 ;  /* 0x0000003800107202 */ /* 0x01ffe20000000f00 */
[-C--:B------:R-:W-:Y:S01]  /*3910*/  FMUL.FTZ R12, R12, R21.reuse ;  /* 0x000000150c0c7220 */ /* 0x080fe20000410000 */
[----:B------:R-:W-:Y:S01]  /*3920*/  FMUL.FTZ R38, R38, R21 ;  /* 0x0000001526267220 */ /* 0x000fe20000410000 */
[----:B------:R-:W0:Y:S01]  /*3930*/  LDCU.64 UR10, c[0x0][0x380] ;  /* 0x00007000ff0a77ac */ /* 0x000e220008000a00 */
[----:B------:R-:W-:Y:S01]  /*3940*/  MOV R17, R59 ;  /* 0x0000003b00117202 */ /* 0x000fe20000000f00 */
[----:B------:R-:W-:Y:S01]  /*3950*/  FFMA.FTZ R19, R24, R12, R27 ;  /* 0x0000000c18137223 */ /* 0x000fe2000001001b */
[----:B------:R-:W-:-:S03]  /*3960*/  FFMA.FTZ R29, R25, R38, R26 ;  /* 0x00000026191d7223 */ /* 0x000fc6000001001a */
[----:B------:R-:W-:Y:S01]  /*3970*/  FMUL.FTZ R12, R19, -1.4426950216293334961 ;  /* 0xbfb8aa3b130c7820 */ /* 0x000fe20000410000 */
[----:B------:R-:W-:-:S05]  /*3980*/  FMUL.FTZ R18, R29, -1.4426950216293334961 ;  /* 0xbfb8aa3b1d127820 */ /* 0x000fca0000410000 */
[----:B------:R-:W1:Y:S01]  /*3990*/  MUFU.EX2 R12, R12 ;  /* 0x0000000c000c7308 */ /* 0x000e620000000800 */
[----:B-----5:R-:W-:-:S03]  /*39a0*/  IMAD R23, R23, UR8, RZ ;  /* 0x0000000817177c24 */ /* 0x020fc6000f8e02ff */
        /* <DEDUP_REMOVED lines=14> */
.L_x_2225:
[----:B------:R-:W-:Y:S05]  /*3a90*/  BSYNC.RECONVERGENT B1 ;  /* 0x0000000000017941 */ /* 0x000fea0003800200 */
.L_x_2224:
        /* <DEDUP_REMOVED lines=30> */
.L_x_2227:
[----:B------:R-:W-:Y:S05]  /*3c80*/  BSYNC.RECONVERGENT B1 ;  /* 0x0000000000017941 */ /* 0x000fea0003800200 */
.L_x_2226:
[----:B------:R-:W-:Y:S05]  /*3c90*/  @P4 BRA `(.L_x_2213) ;  /* 0x00000000006c4947 */ /* 0x000fea0003800000 */
[--C-:B------:R-:W-:Y:S01]  /*3ca0*/  FADD.FTZ R12, R51, -R20.reuse ;  /* 0x80000014330c7221 */ /* 0x100fe20000010000 */
[----:B------:R-:W-:Y:S01]  /*3cb0*/  FADD.FTZ R20, R42, -R20 ;  /* 0x800000142a147221 */ /* 0x000fe20000010000 */
[----:B------:R-:W5:Y:S01]  /*3cc0*/  LDCU.64 UR4, c[0x0][0x3e0] ;  /* 0x00007c00ff0477ac */ /* 0x000f620008000a00 */
[----:B------:R-:W-:Y:S01]  /*3cd0*/  MOV R57, R59 ;  /* 0x0000003b00397202 */ /* 0x000fe20000000f00 */
[-C--:B------:R-:W-:Y:S01]  /*3ce0*/  FMUL.FTZ R12, R12, R21.reuse ;  /* 0x000000150c0c7220 */ /* 0x080fe20000410000 */
[----:B------:R-:W-:Y:S01]  /*3cf0*/  FMUL.FTZ R20, R20, R21 ;  /* 0x0000001514147220 */ /* 0x000fe20000410000 */
[----:B------:R-:W5:Y:S02]  /*3d00*/  LDCU.64 UR8, c[0x0][0x380] ;  /* 0x00007000ff0877ac */ /* 0x000f640008000a00 */
[----:B------:R-:W-:Y:S01]  /*3d10*/  FFMA.FTZ R27, R24, R12, R27 ;  /* 0x0000000c181b7223 */ /* 0x000fe2000001001b */
[----:B0-----:R-:W-:-:S03]  /*3d20*/  FFMA.FTZ R19, R25, R20, R26 ;  /* 0x0000001419137223 */ /* 0x001fc6000001001a */
[----:B------:R-:W-:Y:S01]  /*3d30*/  FMUL.FTZ R12, R27, -1.4426950216293334961 ;  /* 0xbfb8aa3b1b0c7820 */ /* 0x000fe20000410000 */
[----:B-1234-:R-:W-:-:S05]  /*3d40*/  FMUL.FTZ R16, R19, -1.4426950216293334961 ;  /* 0xbfb8aa3b13107820 */ /* 0x01efca0000410000 */
[----:B------:R-:W0:Y:S01]  /*3d50*/  MUFU.EX2 R12, R12 ;  /* 0x0000000c000c7308 */ /* 0x000e220000000800 */
[----:B-----5:R-:W-:-:S03]  /*3d60*/  IMAD R20, R35, UR4, RZ ;  /* 0x0000000423147c24 */ /* 0x020fc6000f8e02ff */
[----:B------:R-:W1:Y:S01]  /*3d70*/  MUFU.EX2 R16, R16 ;  /* 0x0000001000107308 */ /* 0x000e620000000800 */
[----:B------:R-:W-:-:S04]  /*3d80*/  IMAD.WIDE.U32 R56, R7, UR4, R56 ;  /* 0x0000000407387c25 */ /* 0x000fc8000f8e0038 */
[----:B------:R-:W-:Y:S02]  /*3d90*/  IMAD R17, R7, UR5, R20 ;  /* 0x0000000507117c24 */ /* 0x000fe4000f8e0214 */
[----:B0-----:R-:W-:-:S03]  /*3da0*/  FADD.FTZ R14, R12, 1 ;  /* 0x3f8000000c0e7421 */ /* 0x001fc60000010000 */
[----:B------:R-:W-:Y:S01]  /*3db0*/  IADD3 R17, PT, PT, R57, R17, RZ ;  /* 0x0000001139117210 */ /* 0x000fe20007ffe0ff */
[----:B-1----:R-:W-:Y:S01]  /*3dc0*/  FADD.FTZ R18, R16, 1 ;  /* 0x3f80000010127421 */ /* 0x002fe20000010000 */
[C---:B------:R-:W-:Y:S01]  /*3dd0*/  LEA R16, P1, R56.reuse, UR8, 0x1 ;  /* 0x0000000838107c11 */ /* 0x040fe2000f8208ff */
[----:B------:R-:W0:Y:S03]  /*3de0*/  MUFU.RCP R14, R14 ;  /* 0x0000000e000e7308 */ /* 0x000e260000001000 */
[----:B------:R-:W-:-:S05]  /*3df0*/  LEA.HI.X R17, R56, UR9, R17, 0x1, P1 ;  /* 0x0000000938117c11 */ /* 0x000fca00088f0c11 */
[----:B------:R-:W1:Y:S01]  /*3e00*/  MUFU.RCP R18, R18 ;  /* 0x0000001200127308 */ /* 0x000e620000001000 */
[----:B0-----:R-:W-:Y:S01]  /*3e10*/  FMUL.FTZ R12, R27, R14 ;  /* 0x0000000e1b0c7220 */ /* 0x001fe20000410000 */
[----:B-1----:R-:W-:-:S05]  /*3e20*/  FMUL.FTZ R19, R19, R18 ;  /* 0x0000001213137220 */ /* 0x002fca0000410000 */
[----:B------:R-:W-:-:S05]  /*3e30*/  F2FP.BF16.F32.PACK_AB R19, R19, R12 ;  /* 0x0000000c1313723e */ /* 0x000fca00000010ff */
[----:B------:R0:W-:Y:S02]  /*3e40*/  STG.E desc[UR6][R16.64], R19 ;  /* 0x0000001310007986 */ /* 0x0001e4000c101906 */
.L_x_2213:
[----:B------:R-:W-:Y:S05]  /*3e50*/  BSYNC.RECONVERGENT B0 ;  /* 0x0000000000007941 */ /* 0x000fea0003800200 */
.L_x_2197:
[----:B------:R-:W5:Y:S01]  /*3e60*/  LDCU UR4, c[0x0][0x3f8] ;  /* 0x00007f00ff0477ac */ /* 0x000f620008000800 */
[----:B------:R-:W-:Y:S02]  /*3e70*/  IADD3 R8, PT, PT, R5, R8, RZ ;  /* 0x0000000805087210 */ /* 0x000fe40007ffe0ff */
[----:B------:R-:W-:Y:S01]  /*3e80*/  IADD3 R6, PT, PT, R6, 0x1, RZ ;  /* 0x0000000106067810 */ /* 0x000fe20007ffe0ff */
[----:B------:R-:W5:Y:S02]  /*3e90*/  LDCU UR5, c[0x0][0x3c8] ;  /* 0x00007900ff0577ac */ /* 0x000f640008000800 */
[----:B-----5:R-:W-:-:S06]  /*3ea0*/  UIMAD UR4, UR4, UR5, URZ ;  /* 0x00000005040472a4 */ /* 0x020fcc000f8e02ff */
[----:B------:R-:W-:-:S13]  /*3eb0*/  ISETP.GE.AND P1, PT, R8, UR4, PT ;  /* 0x0000000408007c0c */ /* 0x000fda000bf26270 */
[----:B------:R-:W-:Y:S05]  /*3ec0*/  @!P1 BRA `(.L_x_2228) ;  /* 0xffffffc000f09947 */ /* 0x000fea000383ffff */
[----:B------:R-:W-:Y:S05]  /*3ed0*/  EXIT ;  /* 0x000000000000794d */ /* 0x000fea0003800000 */
.L_x_2229:
        /* <DEDUP_REMOVED lines=10> */
.L_x_4534:


//--------------------- .text._Z35group_norm_nhwc_fwd_one_pass_kernelI11Bf16IOBf16WLi256ELi56ELi448EEv26Group_norm_nhwc_fwd_params --------------------------
	.section	.text._Z35group_norm_nhwc_fwd_one_pass_kernelI11Bf16IOBf16WLi256ELi56ELi448EEv26Group_norm_nhwc_fwd_params,"ax",@progbits
	.align	128
        .global         _Z35group_norm_nhwc_fwd_one_pass_kernelI11Bf16IOBf16WLi256ELi56ELi448EEv26Group_norm_nhwc_fwd_params
        .type           _Z35group_norm_nhwc_fwd_one_pass_kernelI11Bf16IOBf16WLi256ELi56ELi448EEv26Group_norm_nhwc_fwd_params,@function
        .size           _Z35group_norm_nhwc_fwd_one_pass_kernelI11Bf16IOBf16WLi256ELi56ELi448EEv26Group_norm_nhwc_fwd_params,(.L_x_4535 - _Z35group_norm_nhwc_fwd_one_pass_kernelI11Bf16IOBf16WLi256ELi56ELi448EEv26Group_norm_nhwc_fwd_params)
        .other          _Z35group_norm_nhwc_fwd_one_pass_kernelI11Bf16IOBf16WLi256ELi56ELi448EEv26Group_norm_nhwc_fwd_params,@"STO_CUDA_ENTRY STV_DEFAULT"
_Z35group_norm_nhwc_fwd_one_pass_kernelI11Bf16IOBf16WLi256ELi56ELi448EEv26Group_norm_nhwc_fwd_params:
.text._Z35group_norm_nhwc_fwd_one_pass_kernelI11Bf16IOBf16WLi256ELi56ELi448EEv26Group_norm_nhwc_fwd_params:
        /* <DEDUP_REMOVED lines=21> */
[----:B------:R-:W-:Y:S02]  /*0150*/  SHF.R.U32.HI R3, RZ, 0x10, R0 ;  /* 0x00000010ff037819 */ /* 0x000fe40000011600 */
[----:B------:R-:W3:Y:S02]  /*0160*/  LDC R0, c[0x0][0x370] ;  /* 0x0000dc00ff007b82 */ /* 0x000ee40000000800 */
        /* <DEDUP_REMOVED lines=19> */
[----:B------:R-:W-:Y:S02]  /*02a0*/  IADD3 R15, PT, PT, R92, 0xf0, RZ ;  /* 0x000000f05c0f7810 */ /* 0x000fe40007ffe0ff */
[----:B------:R-:W-:-:S02]  /*02b0*/  IADD3 R16, PT, PT, R16, R9, RZ ;  /* 0x0000000910107210 */ /* 0x000fc40007ffe0ff */
        /* <DEDUP_REMOVED lines=16> */
[----:B0-23--:R-:W-:-:S07]  /*03c0*/  SHF.L.U32 R16, R16, 0x1, RZ ;  /* 0x0000000110107819 */ /* 0x00dfce00000006ff */
.L_x_2305:
[----:B0-----:R-:W0:Y:S01]  /*03d0*/  LDC R43, c[0x0][0x3f8] ;  /* 0x0000fe00ff2b7b82 */ /* 0x001e220000000800 */
[----:B-1----:R-:W1:Y:S01]  /*03e0*/  LDCU.64 UR4, c[0x0][0x3e8] ;  /* 0x00007d00ff0477ac */ /* 0x002e620008000a00 */
[----:B------:R-:W-:Y:S01]  /*03f0*/  LOP3.LUT R105, R16, 0xffff, RZ, 0xc0, !PT ;  /* 0x0000ffff10697812 */ /* 0x000fe200078ec0ff */
[----:B--2---:R-:W2:Y:S01]  /*0400*/  LDCU.64 UR8, c[0x0][0x3f0] ;  /* 0x00007e00ff0877ac */ /* 0x004ea20008000a00 */
[----:B-1----:R-:W-:Y:S02]  /*0410*/  ISETP.GE.U32.AND P4, PT, R90, UR4, PT ;  /* 0x000000045a007c0c */ /* 0x002fe4000bf86070 */
[----:B------:R-:W-:Y:S02]  /*0420*/  ISETP.GE.U32.AND P5, PT, R88, UR4, PT ;  /* 0x0000000458007c0c */ /* 0x000fe4000bfa6070 */
[----:B------:R-:W-:Y:S02]  /*0430*/  ISETP.GE.AND.EX P4, PT, R17, UR5, PT, P4 ;  /* 0x0000000511007c0c */ /* 0x000fe4000bf86340 */
[----:B0--34-:R-:W-:-:S02]  /*0440*/  IABS R39, R43 ;  /* 0x0000002b00277213 */ /* 0x019fc40000000000 */
        /* <DEDUP_REMOVED lines=182> */
[C---:B------:R-:W-:Y:S01]  /*0fb0*/  @!P4 IMAD R49, R10.reuse, R39, R24 ;  /* 0x000000270a31c224 */ /* 0x040fe200078e0218 */
        /* <DEDUP_REMOVED lines=47> */
[----:B-1----:R-:W-:Y:S01]  /*12b0*/  @!P1 LEA R38, P5, R52, R38, 0x1 ;  /* 0x0000002634269211 */ /* 0x002fe200078a08ff */
        /* <DEDUP_REMOVED lines=8> */
[----:B------:R-:W-:Y:S01]  /*1340*/  @!P4 IMAD R51, R15, R37, R20 ;  /* 0x000000250f33c224 */ /* 0x000fe200078e0214 */
        /* <DEDUP_REMOVED lines=178> */
.L_x_2231:
[----:B------:R-:W-:Y:S05]  /*1e70*/  BSYNC.RECONVERGENT B0 ;  /* 0x0000000000007941 */ /* 0x000fea0003800200 */
.L_x_2230:
        /* <DEDUP_REMOVED lines=41> */
.L_x_2233:
[----:B------:R-:W-:Y:S05]  /*2110*/  BSYNC.RECONVERGENT B0 ;  /* 0x0000000000007941 */ /* 0x000fea0003800200 */
.L_x_2232:
[----:B------:R-:W-:Y:S05]  /*2120*/  @!P1 BRA `(.L_x_2234) ;  /* 0x0000000800989947 */ /* 0x000fea0003800000 */
[----:B------:R-:W4:Y:S01]  /*2130*/  LDC.64 R44, c[0x0][0x3b8] ;  /* 0x0000ee00ff2c7b82 */ /* 0x000f220000000a00 */
[----:B------:R-:W-:Y:S02]  /*2140*/  LOP3.LUT R38, R4, 0x1, RZ, 0xc0, !PT ;  /* 0x0000000104267812 */ /* 0x000fe400078ec0ff */
[----:B------:R-:W-:-:S03]  /*2150*/  ISETP.GE.U32.AND P4, PT, R0, 0x8, PT ;  /* 0x000000080000780c */ /* 0x000fc60003f86070 */
[----:B------:R-:W-:-:S04]  /*2160*/  IMAD R37, R38, R7, RZ ;  /* 0x0000000726257224 */ /* 0x000fc800078e02ff */
[----:B------:R-:W-:-:S05]  /*2170*/  IMAD R37, R37, R0, RZ ;  /* 0x0000000025257224 */ /* 0x000fca00078e02ff */
[----:B------:R-:W-:-:S05]  /*2180*/  SHF.L.U32 R37, R37, 0x1, RZ ;  /* 0x0000000125257819 */ /* 0x000fca00000006ff */
[----:B----4-:R-:W-:Y:S01]  /*2190*/  IMAD.WIDE R44, R37, 0x4, R44 ;  /* 0x00000004252c7825 */ /* 0x010fe200078e022c */
[----:B------:R-:W-:Y:S06]  /*21a0*/  @P2 BRA `(.L_x_2235) ;  /* 0x0000000000502947 */ /* 0x000fec0003800000 */
[----:B---3--:R-:W3:Y:S01]  /*21b0*/  LDC.64 R36, c[0x0][0x3b0] ;  /* 0x0000ec00ff247b82 */ /* 0x008ee20000000a00 */
        /* <DEDUP_REMOVED lines=14> */
.L_x_2236:
[----:B----4-:R-:W3:Y:S04]  /*22a0*/  LDG.E.STRONG.GPU R38, desc[UR6][R36.64] ;  /* 0x0000000624267981 */ /* 0x010ee8000c1ef900 */
[----:B---3--:R-:W-:Y:S01]  /*22b0*/  CCTL.IVALL ;  /* 0x00000000ff00798f */ /* 0x008fe20002000000 */
[----:B------:R-:W-:Y:S05]  /*22c0*/  YIELD ;  /* 0x0000000000007946 */ /* 0x000fea0003800000 */
[----:B------:R-:W-:-:S13]  /*22d0*/  ISETP.NE.AND P1, PT, R38, R43, PT ;  /* 0x0000002b2600720c */ /* 0x000fda0003f25270 */
[----:B------:R-:W-:Y:S05]  /*22e0*/  @P1 BRA `(.L_x_2236) ;  /* 0xfffffffc00ec1947 */ /* 0x000fea000383ffff */
.L_x_2235:
[----:B------:R-:W-:Y:S05]  /*22f0*/  WARPSYNC.ALL ;  /* 0x0000000000007948 */ /* 0x000fea0003800000 */
[----:B------:R-:W-:Y:S01]  /*2300*/  BAR.SYNC.DEFER_BLOCKING 0x0 ;  /* 0x0000000000007b1d */ /* 0x000fe20000010000 */
[----:B------:R-:W-:-:S05]  /*2310*/  HFMA2 R43, -RZ, RZ, 0, 0 ;  /* 0x00000000ff2b7431 */ /* 0x000fca00000001ff */
        /* <DEDUP_REMOVED lines=12> */
.L_x_2238:
[----:B------:R-:W-:Y:S01]  /*23e0*/  UIADD3 UR5, UPT, UPT, UR4, 0x1, URZ ;  /* 0x0000000104057890 */ /* 0x000fe2000fffe0ff */
[----:B------:R-:W-:Y:S01]  /*23f0*/  ISETP.EQ.OR P5, PT, R53, RZ, P2 ;  /* 0x000000ff3500720c */ /* 0x000fe200017a2670 */
[----:B------:R-:W-:-:S04]  /*2400*/  UIADD3 UR8, UPT, UPT, UR4, 0x2, URZ ;  /* 0x0000000204087890 */ /* 0x000fc8000fffe0ff */
[C---:B------:R-:W-:Y:S01]  /*2410*/  ISETP.EQ.OR P6, PT, R6.reuse, UR5, P2 ;  /* 0x0000000506007c0c */ /* 0x040fe200097c2670 */
[----:B------:R-:W-:Y:S01]  /*2420*/  UIADD3 UR5, UPT, UPT, UR4, 0x3, URZ ;  /* 0x0000000304057890 */ /* 0x000fe2000fffe0ff */
[----:B------:R-:W-:-:S05]  /*2430*/  ISETP.EQ.OR P1, PT, R6, UR8, P2 ;  /* 0x0000000806007c0c */ /* 0x000fca0009722670 */
[----:B------:R-:W-:Y:S01]  /*2440*/  ISETP.EQ.OR P4, PT, R6, UR5, P2 ;  /* 0x0000000506007c0c */ /* 0x000fe20009782670 */
[----:B---34-:R-:W-:-:S05]  /*2450*/  @!P5 IMAD.WIDE.U32 R36, R54, 0x8, R44 ;  /* 0x000000083624d825 */ /* 0x018fca00078e002c */
        /* <DEDUP_REMOVED lines=15> */
[----:B------:R-:W-:Y:S01]  /*2550*/  ISETP.EQ.OR P6, PT, R6, UR8, P2 ;  /* 0x0000000806007c0c */ /* 0x000fe200097c2670 */
[----:B------:R-:W-:Y:S01]  /*2560*/  UIADD3 UR8, UPT, UPT, UR4, 0x7, URZ ;  /* 0x0000000704087890 */ /* 0x000fe2000fffe0ff */
[----:B--2---:R-:W-:Y:S01]  /*2570*/  @!P1 FADD.FTZ R58, R58, R40 ;  /* 0x000000283a3a9221 */ /* 0x004fe20000010000 */
        /* <DEDUP_REMOVED lines=34> */
.L_x_2237:
[----:B------:R-:W-:-:S13]  /*27a0*/  LOP3.LUT P1, RZ, R0, 0x7, RZ, 0xc0, !PT ;  /* 0x0000000700ff7812 */ /* 0x000fda000782c0ff */
[----:B------:R-:W-:Y:S05]  /*27b0*/  @!P1 BRA `(.L_x_2234) ;  /* 0x0000000000f49947 */ /* 0x000fea0003800000 */
[C---:B---34-:R-:W-:Y:S02]  /*27c0*/  LOP3.LUT R36, R0.reuse, 0x7, RZ, 0xc0, !PT ;  /* 0x0000000700247812 */ /* 0x058fe400078ec0ff */
[----:B--2---:R-:W-:Y:S02]  /*27d0*/  LOP3.LUT P1, R42, R0, 0x3, RZ, 0xc0, !PT ;  /* 0x00000003002a7812 */ /* 0x004fe4000782c0ff */
        /* <DEDUP_REMOVED lines=8> */
[----:B-1----:R-:W-:Y:S02]  /*2860*/  IADD3 R41, PT, PT, R43, 0x2, RZ ;  /* 0x000000022b297810 */ /* 0x002fe40007ffe0ff */
[-C--:B------:R-:W-:Y:S02]  /*2870*/  ISETP.EQ.OR P5, PT, R39, R6.reuse, P2 ;  /* 0x000000062700720c */ /* 0x080fe400017a2670 */
[----:B------:R-:W-:Y:S02]  /*2880*/  IADD3 R47, PT, PT, R43, 0x3, RZ ;  /* 0x000000032b2f7810 */ /* 0x000fe40007ffe0ff */
[----:B------:R-:W-:-:S09]  /*2890*/  ISETP.EQ.OR P4, PT, R41, R6, P2 ;  /* 0x000000062900720c */ /* 0x000fd20001782670 */
[----:B------:R-:W-:-:S04]  /*28a0*/  @!P5 IMAD R39, R39, R7, R8 ;  /* 0x000000072727d224 */ /* 0x000fc800078e0208 */
[----:B------:R-:W-:Y:S02]  /*28b0*/  @!P4 IMAD R41, R41, R7, R8 ;  /* 0x000000072929c224 */ /* 0x000fe400078e0208 */
        /* <DEDUP_REMOVED lines=17> */
.L_x_2239:
        /* <DEDUP_REMOVED lines=18> */
.L_x_2240:
        /* <DEDUP_REMOVED lines=9> */
.L_x_2241:
[----:B------:R-:W-:Y:S05]  /*2b80*/  BSYNC.RECONVERGENT B0 ;  /* 0x0000000000007941 */ /* 0x000fea0003800200 */
.L_x_2234:
[----:B------:R-:W5:Y:S01]  /*2b90*/  S2UR UR5, SR_CgaCtaId ;  /* 0x00000000000579c3 */ /* 0x000f620000008800 */
[----:B------:R-:W0:Y:S01]  /*2ba0*/  LDCU UR8, c[0x0][0x414] ;  /* 0x00008280ff0877ac */ /* 0x000e220008000800 */
[----:B------:R-:W-:Y:S01]  /*2bb0*/  LOP3.LUT R45, R16, 0xffff, RZ, 0xc0, !PT ;  /* 0x0000ffff102d7812 */ /* 0x000fe200078ec0ff */
[----:B------:R-:W-:-:S03]  /*2bc0*/  UMOV UR4, 0x400 ;  /* 0x0000040000047882 */ /* 0x000fc60000000000 */
[----:B------:R-:W-:Y:S02]  /*2bd0*/  IADD3 R45, PT, PT, R94, R45, RZ ;  /* 0x0000002d5e2d7210 */ /* 0x000fe40007ffe0ff */
[----:B---34-:R-:W2:Y:S08]  /*2be0*/  @P0 LDC.64 R36, c[0x0][0x388] ;  /* 0x0000e200ff240b82 */ /* 0x018eb00000000a00 */
[----:B-1----:R-:W1:Y:S01]  /*2bf0*/  LDC.64 R40, c[0x0][0x398] ;  /* 0x0000e600ff287b82 */ /* 0x002e620000000a00 */
[----:B-----5:R-:W-:-:S07]  /*2c00*/  ULEA UR4, UR5, UR4, 0x18 ;  /* 0x0000000405047291 */ /* 0x020fce000f8ec0ff */
[----:B------:R-:W3:Y:S01]  /*2c10*/  LDC.64 R38, c[0x0][0x3a0] ;  /* 0x0000e800ff267b82 */ /* 0x000ee20000000a00 */
[----:B--2---:R-:W-:-:S04]  /*2c20*/  @P0 IMAD.WIDE R42, R2, 0x8, R36 ;  /* 0x00000008022a0825 */ /* 0x004fc800078e0224 */
[----:B0-----:R-:W-:Y:S01]  /*2c30*/  @P0 FMUL.FTZ R36, R58, UR8 ;  /* 0x000000083a240c20 */ /* 0x001fe20008410000 */
[----:B------:R-:W-:Y:S01]  /*2c40*/  @P0 FMUL.FTZ R37, R59, UR8 ;  /* 0x000000083b250c20 */ /* 0x000fe20008410000 */
[----:B------:R-:W-:Y:S04]  /*2c50*/  @!P2 STS.64 [UR4+0x88], R58 ;  /* 0x0000883aff00a988 */ /* 0x000fe80008000a04 */
[----:B------:R-:W-:Y:S01]  /*2c60*/  @P0 STG.E.64 desc[UR6][R42.64], R36 ;  /* 0x000000242a000986 */ /* 0x000fe2000c101b06 */
[C---:B-1----:R-:W-:Y:S01]  /*2c70*/  IMAD.WIDE R40, R45.reuse, 0x2, R40 ;  /* 0x000000022d287825 */ /* 0x042fe200078e0228 */
[----:B------:R-:W-:Y:S03]  /*2c80*/  BAR.SYNC.DEFER_BLOCKING 0x0 ;  /* 0x0000000000007b1d */ /* 0x000fe60000010000 */
[----:B---3--:R-:W-:-:S03]  /*2c90*/  IMAD.WIDE R44, R45, 0x2, R38 ;  /* 0x000000022d2c7825 */ /* 0x008fc600078e0226 */
[----:B------:R-:W2:Y:S04]  /*2ca0*/  LDG.E.U16 R47, desc[UR6][R40.64] ;  /* 0x00000006282f7981 */ /* 0x000ea8000c1e1500 */
[----:B------:R0:W3:Y:S04]  /*2cb0*/  LDG.E.U16 R48, desc[UR6][R40.64+0x2] ;  /* 0x0000020628307981 */ /* 0x0000e8000c1e1500 */
[----:B------:R-:W4:Y:S04]  /*2cc0*/  LDG.E.U16 R49, desc[UR6][R44.64] ;  /* 0x000000062c317981 */ /* 0x000f28000c1e1500 */
[----:B------:R4:W5:Y:S01]  /*2cd0*/  LDG.E.U16 R50, desc[UR6][R44.64+0x2] ;  /* 0x000002062c327981 */ /* 0x000962000c1e1500 */
[----:B------:R-:W-:Y:S01]  /*2ce0*/  BSSY.RECONVERGENT B0, `(.L_x_2242) ;  /* 0x000038c000007945 */ /* 0x000fe20003800200 */
[----:B0-----:R-:W-:-:S02]  /*2cf0*/  HFMA2 R40, -RZ, RZ, 1.875, 0 ;  /* 0x3f800000ff287431 */ /* 0x001fc400000001ff */
[----:B------:R-:W0:Y:S01]  /*2d00*/  LDS.64 R38, [UR4+0x88] ;  /* 0x00008804ff267984 */ /* 0x000e220008000a00 */
[----:B------:R-:W1:Y:S02]  /*2d10*/  LDCU.U8 UR4, c[0x0][0x3fc] ;  /* 0x00007f80ff0477ac */ /* 0x000e640008000000 */
[----:B-1----:R-:W-:Y:S01]  /*2d20*/  UISETP.NE.AND UP0, UPT, UR4, URZ, UPT ;  /* 0x000000ff0400728c */ /* 0x002fe2000bf05270 */
[----:B0-----:R-:W-:-:S04]  /*2d30*/  FMUL.FTZ R46, R38, UR8 ;  /* 0x00000008262e7c20 */ /* 0x001fc80008410000 */
[----:B------:R-:W-:-:S04]  /*2d40*/  FMUL.FTZ R38, R46, R46 ;  /* 0x0000002e2e267220 */ /* 0x000fc80000410000 */
[----:B------:R-:W-:-:S05]  /*2d50*/  FFMA.FTZ R38, R39, UR8, -R38 ;  /* 0x0000000827267c23 */ /* 0x000fca0008010826 */
[----:B------:R-:W-:-:S13]  /*2d60*/  FSETP.GTU.FTZ.AND P1, PT, R38, RZ, PT ;  /* 0x000000ff2600720b */ /* 0x000fda0003f3c000 */
[----:B------:R-:W0:Y:S02]  /*2d70*/  @P1 LDC R37, c[0x0][0x3a8] ;  /* 0x0000ea00ff251b82 */ /* 0x000e240000000800 */
[----:B0-----:R-:W-:-:S04]  /*2d80*/  @P1 FADD.FTZ R38, R38, R37 ;  /* 0x0000002526261221 */ /* 0x001fc80000010000 */
[----:B------:R0:W1:Y:S01]  /*2d90*/  @P1 MUFU.RSQ R40, R38 ;  /* 0x0000002600281308 */ /* 0x0000620000001400 */
[----:B--2---:R-:W-:Y:S02]  /*2da0*/  SHF.L.U32 R41, R47, 0x10, RZ ;  /* 0x000000102f297819 */ /* 0x004fe400000006ff */
[----:B---3--:R-:W-:Y:S02]  /*2db0*/  SHF.L.U32 R42, R48, 0x10, RZ ;  /* 0x00000010302a7819 */ /* 0x008fe400000006ff */
[----:B----4-:R-:W-:Y:S02]  /*2dc0*/  SHF.L.U32 R44, R49, 0x10, RZ ;  /* 0x00000010312c7819 */ /* 0x010fe400000006ff */
[----:B-----5:R-:W-:Y:S01]  /*2dd0*/  SHF.L.U32 R43, R50, 0x10, RZ ;  /* 0x00000010322b7819 */ /* 0x020fe200000006ff */
[----:B01----:R-:W-:Y:S06]  /*2de0*/  BRA.U UP0, `(.L_x_2243) ;  /* 0x0000001500bc7547 */ /* 0x003fec000b800000 */
        /* <DEDUP_REMOVED lines=27> */
.L_x_2245:
[----:B------:R-:W-:Y:S05]  /*2fa0*/  BSYNC.RECONVERGENT B1 ;  /* 0x0000000000017941 */ /* 0x000fea0003800200 */
.L_x_2244:
[----:B------:R-:W-:Y:S04]  /*2fb0*/  BSSY.RECONVERGENT B1, `(.L_x_2246) ;  /* 0x0000014000017945 */ /* 0x000fe80003800200 */
[----:B------:R-:W-:Y:S05]  /*2fc0*/  @P2 BRA `(.L_x_2247) ;  /* 0x0000000000482947 */ /* 0x000fea0003800000 */
[----:B------:R-:W1:Y:S01]  /*2fd0*/  LDCU.64 UR4, c[0x0][0x3e0] ;  /* 0x00007c00ff0477ac */ /* 0x000e620008000a00 */
[----:B------:R-:W-:Y:S01]  /*2fe0*/  MOV R36, R104 ;  /* 0x0000006800247202 */ /* 0x000fe20000000f00 */
[--C-:B0-----:R-:W-:Y:S01]  /*2ff0*/  FADD.FTZ R39, R18, -R46.reuse ;  /* 0x8000002e12277221 */ /* 0x101fe20000010000 */
[----:B------:R-:W-:Y:S01]  /*3000*/  MOV R37, R103 ;  /* 0x0000006700257202 */ /* 0x000fe20000000f00 */
        /* <DEDUP_REMOVED lines=14> */
.L_x_2247:
[----:B------:R-:W-:Y:S05]  /*30f0*/  BSYNC.RECONVERGENT B1 ;  /* 0x0000000000017941 */ /* 0x000fea0003800200 */
.L_x_2246:
        /* <DEDUP_REMOVED lines=10> */
[----:B------:R-:W2:Y:S01]  /*31a0*/  LDCU.64 UR4, c[0x0][0x3e0] ;  /* 0x00007c00ff0477ac */ /* 0x000ea20008000a00 */
[----:B------:R-:W-:Y:S01]  /*31b0*/  MOV R36, R104 ;  /* 0x0000006800247202 */ /* 0x000fe20000000f00 */
[--C-:B01----:R-:W-:Y:S01]  /*31c0*/  FADD.FTZ R39, R22, -R46.reuse ;  /* 0x8000002e16277221 */ /* 0x103fe20000010000 */
[----:B------:R-:W-:Y:S01]  /*31d0*/  MOV R37, R103 ;  /* 0x0000006700257202 */ /* 0x000fe20000000f00 */
        /* <DEDUP_REMOVED lines=14> */
.L_x_2249:
[----:B------:R-:W-:Y:S05]  /*32c0*/  BSYNC.RECONVERGENT B1 ;  /* 0x0000000000017941 */ /* 0x000fea0003800200 */
.L_x_2248:
        /* <DEDUP_REMOVED lines=20> */
.L_x_2251:
[----:B------:R-:W-:Y:S05]  /*3410*/  BSYNC.RECONVERGENT B1 ;  /* 0x0000000000017941 */ /* 0x000fea0003800200 */
.L_x_2250:
        /* <DEDUP_REMOVED lines=20> */
.L_x_2253:
[----:B------:R-:W-:Y:S05]  /*3560*/  BSYNC.RECONVERGENT B1 ;  /* 0x0000000000017941 */ /* 0x000fea0003800200 */
.L_x_2252:
[----:B------:R-:W-:Y:S04]  /*3570*/  BSSY.RECONVERGENT B1, `(.L_x_2254) ;  /* 0x0000014000017945 */ /* 0x000fe80003800200 */
[----:B------:R-:W-:Y:S05]  /*3580*/  @P2 BRA `(.L_x_2255) ;  /* 0x0000000000482947 */ /* 0x000fea0003800000 */
[----:B------:R-:W5:Y:S01]  /*3590*/  LDCU.64 UR4, c[0x0][0x3e0] ;  /* 0x00007c00ff0477ac */ /* 0x000f620008000a00 */
[----:B------:R-:W-:Y:S01]  /*35a0*/  MOV R36, R104 ;  /* 0x0000006800247202 */ /* 0x000fe20000000f00 */
[--C-:B01234-:R-:W-:Y:S01]  /*35b0*/  FADD.FTZ R39, R28, -R46.reuse ;  /* 0x8000002e1c277221 */ /* 0x11ffe20000010000 */
[----:B------:R-:W-:Y:S01]  /*35c0*/  MOV R37, R103 ;  /* 0x0000006700257202 */ /* 0x000fe20000000f00 */
        /* <DEDUP_REMOVED lines=14> */
.L_x_2255:
[----:B------:R-:W-:Y:S05]  /*36b0*/  BSYNC.RECONVERGENT B1 ;  /* 0x0000000000017941 */ /* 0x000fea0003800200 */
.L_x_2254:
        /* <DEDUP_REMOVED lines=28> */
.L_x_2257:
[----:B------:R-:W-:Y:S05]  /*3880*/  BSYNC.RECONVERGENT B1 ;  /* 0x0000000000017941 */ /* 0x000fea0003800200 */
.L_x_2256:
        /* <DEDUP_REMOVED lines=20> */
.L_x_2259:
[----:B------:R-:W-:Y:S05]  /*39d0*/  BSYNC.RECONVERGENT B1 ;  /* 0x0000000000017941 */ /* 0x000fea0003800200 */
.L_x_2258:
        /* <DEDUP_REMOVED lines=20> */
.L_x_2261:
[----:B------:R-:W-:Y:S05]  /*3b20*/  BSYNC.RECONVERGENT B1 ;  /* 0x0000000000017941 */ /* 0x000fea0003800200 */
.L_x_2260:
        /* <DEDUP_REMOVED lines=20> */
.L_x_2263:
[----:B------:R-:W-:Y:S05]  /*3c70*/  BSYNC.RECONVERGENT B1 ;  /* 0x0000000000017941 */ /* 0x000fea0003800200 */
.L_x_2262:
        /* <DEDUP_REMOVED lines=30> */
.L_x_2265:
[----:B------:R-:W-:Y:S05]  /*3e60*/  BSYNC.RECONVERGENT B1 ;  /* 0x0000000000017941 */ /* 0x000fea0003800200 */
.L_x_2264:
        /* <DEDUP_REMOVED lines=20> */
.L_x_2267:
[----:B------:R-:W-:Y:S05]  /*3fb0*/  BSYNC.RECONVERGENT B1 ;  /* 0x0000000000017941 */ /* 0x000fea0003800200 */
.L_x_2266:
        /* <DEDUP_REMOVED lines=20> */
.L_x_2269:
[----:B------:R-:W-:Y:S05]  /*4100*/  BSYNC.RECONVERGENT B1 ;  /* 0x0000000000017941 */ /* 0x000fea0003800200 */
.L_x_2268:
[----:B------:R-:W-:Y:S04]  /*4110*/  BSSY.RECONVERGENT B1, `(.L_x_2270) ;  /* 0x0000014000017945 */ /* 0x000fe80003800200 */
[----:B------:R-:W-:Y:S05]  /*4120*/  @P2 BRA `(.L_x_2271) ;  /* 0x0000000000482947 */ /* 0x000fea0003800000 */
[----:B------:R-:W5:Y:S01]  /*4130*/  LDCU.64 UR4, c[0x0][0x3e0] ;  /* 0x00007c00ff0477ac */ /* 0x000f620008000a00 */
[--C-:B01234-:R-:W-:Y:S01]  /*4140*/  FADD.FTZ R39, R68, -R46.reuse ;  /* 0x8000002e44277221 */ /* 0x11ffe20000010000 */
[----:B------:R-:W-:Y:S01]  /*4150*/  MOV R36, R104 ;  /* 0x0000006800247202 */ /* 0x000fe20000000f00 */
[----:B------:R-:W-:Y:S01]  /*4160*/  FADD.FTZ R97, R97, -R46 ;  /* 0x8000002e61617221 */ /* 0x000fe20000010000 */
[----:B------:R-:W0:Y:S01]  /*4170*/  LDCU.64 UR10, c[0x0][0x380] ;  /* 0x00007000ff0a77ac */ /* 0x000e220008000a00 */
[----:B------:R-:W-:Y:S01]  /*4180*/  MOV R37, R103 ;  /* 0x0000006700257202 */ /* 0x000fe20000000f00 */
[-C--:B------:R-:W-:Y:S01]  /*4190*/  FMUL.FTZ R18, R39, R40.reuse ;  /* 0x0000002827127220 */ /* 0x080fe20000410000 */
[----:B------:R-:W-:-:S03]  /*41a0*/  FMUL.FTZ R97, R97, R40 ;  /* 0x0000002861617220 */ /* 0x000fc60000410000 */
[----:B------:R-:W-:Y:S01]  /*41b0*/  FFMA.FTZ R18, R42, R18, R43 ;  /* 0x000000122a127223 */ /* 0x000fe2000001002b */
        /* <DEDUP_REMOVED lines=9> */
.L_x_2271:
[----:B------:R-:W-:Y:S05]  /*4250*/  BSYNC.RECONVERGENT B1 ;  /* 0x0000000000017941 */ /* 0x000fea0003800200 */
.L_x_2270:
        /* <DEDUP_REMOVED lines=20> */
.L_x_2273:
[----:B------:R-:W-:Y:S05]  /*43a0*/  BSYNC.RECONVERGENT B1 ;  /* 0x0000000000017941 */ /* 0x000fea0003800200 */
.L_x_2272:
[----:B------:R-:W-:Y:S05]  /*43b0*/  @P4 BRA `(.L_x_2274) ;  /* 0x0000002000784947 */ /* 0x000fea0003800000 */
[----:B------:R-:W5:Y:S01]  /*43c0*/  LDCU.64 UR4, c[0x0][0x3e0] ;  /* 0x00007c00ff0477ac */ /* 0x000f620008000a00 */
[----:B------:R-:W-:Y:S01]  /*43d0*/  MOV R102, R104 ;  /* 0x0000006800667202 */ /* 0x000fe20000000f00 */
[--C-:B------:R-:W-:Y:S01]  /*43e0*/  FADD.FTZ R101, R101, -R46.reuse ;  /* 0x8000002e65657221 */ /* 0x100fe20000010000 */
[----:B01234-:R-:W-:Y:S01]  /*43f0*/  FADD.FTZ R37, R72, -R46 ;  /* 0x8000002e48257221 */ /* 0x01ffe20000010000 */
[----:B------:R-:W0:Y:S02]  /*4400*/  LDCU.64 UR8, c[0x0][0x380] ;  /* 0x00007000ff0877ac */ /* 0x000e240008000a00 */
[-C--:B------:R-:W-:Y:S01]  /*4410*/  FMUL.FTZ R101, R101, R40.reuse ;  /* 0x0000002865657220 */ /* 0x080fe20000410000 */
[----:B------:R-:W-:-:S03]  /*4420*/  FMUL.FTZ R37, R37, R40 ;  /* 0x0000002825257220 */ /* 0x000fc60000410000 */
[----:B------:R-:W-:Y:S01]  /*4430*/  FFMA.FTZ R39, R41, R101, R44 ;  /* 0x0000006529277223 */ /* 0x000fe2000001002c */
[----:B------:R-:W-:-:S05]  /*4440*/  FFMA.FTZ R42, R42, R37, R43 ;  /* 0x000000252a2a7223 */ /* 0x000fca000001002b */
[----:B------:R-:W-:Y:S01]  /*4450*/  F2FP.BF16.F32.PACK_AB R39, R42, R39 ;  /* 0x000000272a27723e */ /* 0x000fe200000010ff */
[----:B-----5:R-:W-:Y:S02]  /*4460*/  IMAD R18, R69, UR4, RZ ;  /* 0x0000000445127c24 */ /* 0x020fe4000f8e02ff */
[----:B------:R-:W-:-:S04]  /*4470*/  IMAD.WIDE.U32 R102, R15, UR4, R102 ;  /* 0x000000040f667c25 */ /* 0x000fc8000f8e0066 */
[----:B------:R-:W-:Y:S01]  /*4480*/  IMAD R45, R15, UR5, R18 ;  /* 0x000000050f2d7c24 */ /* 0x000fe2000f8e0212 */
[----:B0-----:R-:W-:-:S04]  /*4490*/  LEA R36, P1, R102, UR8, 0x1 ;  /* 0x0000000866247c11 */ /* 0x001fc8000f8208ff */
[----:B------:R-:W-:-:S04]  /*44a0*/  IADD3 R45, PT, PT, R103, R45, RZ ;  /* 0x0000002d672d7210 */ /* 0x000fc80007ffe0ff */
[----:B------:R-:W-:-:S05]  /*44b0*/  LEA.HI.X R37, R102, UR9, R45, 0x1, P1 ;  /* 0x0000000966257c11 */ /* 0x000fca00088f0c2d */
[----:B------:R0:W-:Y:S01]  /*44c0*/  STG.E desc[UR6][R36.64], R39 ;  /* 0x0000002724007986 */ /* 0x0001e2000c101906 */
[----:B------:R-:W-:Y:S05]  /*44d0*/  BRA `(.L_x_2274) ;  /* 0x0000002000307947 */ /* 0x000fea0003800000 */
.L_x_2243:
[----:B------:R-:W0:Y:S01]  /*44e0*/  LDCU.64 UR10, c[0x0][0x3e8] ;  /* 0x00007d00ff0a77ac */ /* 0x000e220008000a00 */
[----:B------:R-:W-:Y:S01]  /*44f0*/  BSSY.RECONVERGENT B1, `(.L_x_2275) ;  /* 0x0000022000017945 */ /* 0x000fe20003800200 */
[----:B0-----:R-:W-:Y:S02]  /*4500*/  ISETP.GE.U32.AND P4, PT, R90, UR10, PT ;  /* 0x0000000a5a007c0c */ /* 0x001fe4000bf86070 */
[----:B------:R-:W-:Y:S02]  /*4510*/  ISETP.GE.U32.AND P2, PT, R88, UR10, PT ;  /* 0x0000000a58007c0c */ /* 0x000fe4000bf46070 */
[----:B------:R-:W-:Y:S02]  /*4520*/  ISETP.GE.U32.AND P1, PT, R86, UR10, PT ;  /* 0x0000000a56007c0c */ /* 0x000fe4000bf26070 */
[----:B------:R-:W-:Y:S01]  /*4530*/  ISETP.GE.AND.EX P4, PT, R17, UR11, PT, P4 ;  /* 0x0000000b11007c0c */ /* 0x000fe2000bf86340 */
[----:B------:R-:W-:-:S12]  /*4540*/  @P3 BRA `(.L_x_2276) ;  /* 0x0000000000703947 */ /* 0x000fd80003800000 */
[--C-:B------:R-:W-:Y:S01]  /*4550*/  FADD.FTZ R73, R73, -R46.reuse ;  /* 0x8000002e49497221 */ /* 0x100fe20000010000 */
[----:B------:R-:W-:Y:S01]  /*4560*/  FADD.FTZ R37, R20, -R46 ;  /* 0x8000002e14257221 */ /* 0x000fe20000010000 */
[----:B------:R-:W0:Y:S01]  /*4570*/  LDCU.64 UR4, c[0x0][0x3e0] ;  /* 0x00007c00ff0477ac */ /* 0x000e220008000a00 */
[----:B------:R-:W-:Y:S01]  /*4580*/  MOV R38, R104 ;  /* 0x0000006800267202 */ /* 0x000fe20000000f00 */
[-C--:B------:R-:W-:Y:S01]  /*4590*/  FMUL.FTZ R73, R73, R40.reuse ;  /* 0x0000002849497220 */ /* 0x080fe20000410000 */
[----:B------:R-:W-:Y:S01]  /*45a0*/  FMUL.FTZ R37, R37, R40 ;  /* 0x0000002825257220 */ /* 0x000fe20000410000 */
[----:B------:R-:W1:Y:S01]  /*45b0*/  LDCU.64 UR8, c[0x0][0x380] ;  /* 0x00007000ff0877ac */ /* 0x000e620008000a00 */
[----:B------:R-:W-:Y:S01]  /*45c0*/  MOV R39, R103 ;  /* 0x0000006700277202 */ /* 0x000fe20000000f00 */
[----:B------:R-:W-:Y:S01]  /*45d0*/  FFMA.FTZ R73, R41, R73, R44 ;  /* 0x0000004929497223 */ /* 0x000fe2000001002c */
        /* <DEDUP_REMOVED lines=19> */
.L_x_2276:
[----:B------:R-:W-:Y:S05]  /*4710*/  BSYNC.RECONVERGENT B1 ;  /* 0x0000000000017941 */ /* 0x000fea0003800200 */
.L_x_2275:
[----:B------:R-:W-:Y:S04]  /*4720*/  BSSY.RECONVERGENT B1, `(.L_x_2277) ;  /* 0x000001e000017945 */ /* 0x000fe80003800200 */
[----:B------:R-:W-:Y:S05]  /*4730*/  @P4 BRA `(.L_x_2278) ;  /* 0x0000000000704947 */ /* 0x000fea0003800000 */
[--C-:B0-----:R-:W-:Y:S01]  /*4740*/  FADD.FTZ R37, R18, -R46.reuse ;  /* 0x8000002e12257221 */ /* 0x101fe20000010000 */
        /* <DEDUP_REMOVED lines=20> */
[----:B------:R-:W0:Y:S08]  /*4890*/  MUFU.RCP R20, R20 ;  /* 0x0000001400147308 */ /* 0x000e300000001000 */
[----:B------:R-:W1:Y:S01]  /*48a0*/  MUFU.RCP R45, R45 ;  /* 0x0000002d002d7308 */ /* 0x000e620000001000 */
[----:B0-----:R-:W-:Y:S01]  /*48b0*/  FMUL.FTZ R18, R37, R20 ;  /* 0x0000001425127220 */ /* 0x001fe20000410000 */
[----:B------:R-:W-:Y:S01]  /*48c0*/  LEA.HI.X R37, R38, UR9, R49, 0x1, P3 ;  /* 0x0000000926257c11 */ /* 0x000fe200098f0c31 */
[----:B-1----:R-:W-:-:S05]  /*48d0*/  FMUL.FTZ R47, R48, R45 ;  /* 0x0000002d302f7220 */ /* 0x002fca0000410000 */
[----:B------:R-:W-:-:S05]  /*48e0*/  F2FP.BF16.F32.PACK_AB R47, R47, R18 ;  /* 0x000000122f2f723e */ /* 0x000fca00000010ff */
[----:B------:R1:W-:Y:S02]  /*48f0*/  STG.E desc[UR6][R36.64], R47 ;  /* 0x0000002f24007986 */ /* 0x0003e4000c101906 */
.L_x_2278:
[----:B------:R-:W-:Y:S05]  /*4900*/  BSYNC.RECONVERGENT B1 ;  /* 0x0000000000017941 */ /* 0x000fea0003800200 */
.L_x_2277:
        /* <DEDUP_REMOVED lines=10> */
[--C-:B01----:R-:W-:Y:S01]  /*49b0*/  FADD.FTZ R37, R22, -R46.reuse ;  /* 0x8000002e16257221 */ /* 0x103fe20000010000 */
        /* <DEDUP_REMOVED lines=27> */
.L_x_2280:
[----:B------:R-:W-:Y:S05]  /*4b70*/  BSYNC.RECONVERGENT B1 ;  /* 0x0000000000017941 */ /* 0x000fea0003800200 */
.L_x_2279:
[----:B------:R-:W-:Y:S04]  /*4b80*/  BSSY.RECONVERGENT B1, `(.L_x_2281) ;  /* 0x000001e000017945 */ /* 0x000fe80003800200 */
[----:B------:R-:W-:Y:S05]  /*4b90*/  @P1 BRA `(.L_x_2282) ;  /* 0x0000000000701947 */ /* 0x000fea0003800000 */
[--C-:B------:R-:W-:Y:S01]  /*4ba0*/  FADD.FTZ R77, R77, -R46.reuse ;  /* 0x8000002e4d4d7221 */ /* 0x100fe20000010000 */
[----:B012---:R-:W-:Y:S01]  /*4bb0*/  FADD.FTZ R37, R24, -R46 ;  /* 0x8000002e18257221 */ /* 0x007fe20000010000 */
        /* <DEDUP_REMOVED lines=22> */
[----:B-1----:R-:W-:Y:S01]  /*4d20*/  FMUL.FTZ R45, R37, R24 ;  /* 0x00000018252d7220 */ /* 0x002fe20000410000 */
[----:B------:R-:W-:-:S04]  /*4d30*/  LEA.HI.X R37, R38, UR9, R47, 0x1, P1 ;  /* 0x0000000926257c11 */ /* 0x000fc800088f0c2f */
[----:B------:R-:W-:-:S05]  /*4d40*/  F2FP.BF16.F32.PACK_AB R45, R45, R18 ;  /* 0x000000122d2d723e */ /* 0x000fca00000010ff */
[----:B------:R3:W-:Y:S02]  /*4d50*/  STG.E desc[UR6][R36.64], R45 ;  /* 0x0000002d24007986 */ /* 0x0007e4000c101906 */
.L_x_2282:
[----:B------:R-:W-:Y:S05]  /*4d60*/  BSYNC.RECONVERGENT B1 ;  /* 0x0000000000017941 */ /* 0x000fea0003800200 */
.L_x_2281:
[----:B------:R-:W-:Y:S04]  /*4d70*/  BSSY.RECONVERGENT B1, `(.L_x_2283) ;  /* 0x000001e000017945 */ /* 0x000fe80003800200 */
[----:B------:R-:W-:Y:S05]  /*4d80*/  @P5 BRA `(.L_x_2284) ;  /* 0x0000000000705947 */ /* 0x000fea0003800000 */
[--C-:B------:R-:W-:Y:S01]  /*4d90*/  FADD.FTZ R79, R79, -R46.reuse ;  /* 0x8000002e4f4f7221 */ /* 0x100fe20000010000 */
[----:B0123--:R-:W-:Y:S01]  /*4da0*/  FADD.FTZ R37, R26, -R46 ;  /* 0x8000002e1a257221 */ /* 0x00ffe20000010000 */
        /* <DEDUP_REMOVED lines=26> */
.L_x_2284:
[----:B------:R-:W-:Y:S05]  /*4f50*/  BSYNC.RECONVERGENT B1 ;  /* 0x0000000000017941 */ /* 0x000fea0003800200 */
.L_x_2283:
[----:B------:R-:W-:Y:S04]  /*4f60*/  BSSY.RECONVERGENT B1, `(.L_x_2285) ;  /* 0x000001e000017945 */ /* 0x000fe80003800200 */
[----:B------:R-:W-:Y:S05]  /*4f70*/  @P6 BRA `(.L_x_2286) ;  /* 0x0000000000706947 */ /* 0x000fea0003800000 */
[--C-:B01234-:R-:W-:Y:S01]  /*4f80*/  FADD.FTZ R37, R28, -R46.reuse ;  /* 0x8000002e1c257221 */ /* 0x11ffe20000010000 */
        /* <DEDUP_REMOVED lines=27> */
.L_x_2286:
[----:B------:R-:W-:Y:S05]  /*5140*/  BSYNC.RECONVERGENT B1 ;  /* 0x0000000000017941 */ /* 0x000fea0003800200 */
.L_x_2285:
        /* <DEDUP_REMOVED lines=38> */
.L_x_2288:
[----:B------:R-:W-:Y:S05]  /*53b0*/  BSYNC.RECONVERGENT B1 ;  /* 0x0000000000017941 */ /* 0x000fea0003800200 */
.L_x_2287:
        /* <DEDUP_REMOVED lines=30> */
.L_x_2290:
[----:B------:R-:W-:Y:S05]  /*55a0*/  BSYNC.RECONVERGENT B1 ;  /* 0x0000000000017941 */ /* 0x000fea0003800200 */
.L_x_2289:
        /* <DEDUP_REMOVED lines=30> */
.L_x_2292:
[----:B------:R-:W-:Y:S05]  /*5790*/  BSYNC.RECONVERGENT B1 ;  /* 0x0000000000017941 */ /* 0x000fea0003800200 */
.L_x_2291:
        /* <DEDUP_REMOVED lines=30> */
.L_x_2294:
[----:B------:R-:W-:Y:S05]  /*5980*/  BSYNC.RECONVERGENT B1 ;  /* 0x0000000000017941 */ /* 0x000fea0003800200 */
.L_x_2293:
        /* <DEDUP_REMOVED lines=13> */
[----:B01234-:R-:W-:Y:S01]  /*5a60*/  FADD.FTZ R37, R62, -R46 ;  /* 0x8000002e3e257221 */ /* 0x01ffe20000010000 */
[----:B------:R-:W0:Y:S01]  /*5a70*/  LDCU.64 UR4, c[0x0][0x3e0] ;  /* 0x00007c00ff0477ac */ /* 0x000e220008000a00 */
[----:B------:R-:W-:Y:S01]  /*5a80*/  MOV R36, R104 ;  /* 0x0000006800247202 */ /* 0x000fe20000000f00 */
[-C--:B------:R-:W-:Y:S01]  /*5a90*/  FMUL.FTZ R91, R91, R40.reuse ;  /* 0x000000285b5b7220 */ /* 0x080fe20000410000 */
[----:B------:R-:W-:Y:S01]  /*5aa0*/  FMUL.FTZ R37, R37, R40 ;  /* 0x0000002825257220 */ /* 0x000fe20000410000 */
[----:B------:R-:W1:Y:S02]  /*5ab0*/  LDCU.64 UR8, c[0x0][0x380] ;  /* 0x00007000ff0877ac */ /* 0x000e640008000a00 */
[----:B------:R-:W-:Y:S01]  /*5ac0*/  FFMA.FTZ R91, R41, R91, R44 ;  /* 0x0000005b295b7223 */ /* 0x000fe2000001002c */
        /* <DEDUP_REMOVED lines=12> */
[----:B0-----:R-:W-:-:S03]  /*5b90*/  FADD.FTZ R24, R22, 1 ;  /* 0x3f80000016187421 */ /* 0x001fc60000010000 */
[----:B------:R-:W-:Y:S01]  /*5ba0*/  LEA.HI.X R39, R36, UR9, R39, 0x1, P1 ;  /* 0x0000000924277c11 */ /* 0x000fe200088f0c27 */
[----:B------:R-:W0:Y:S08]  /*5bb0*/  MUFU.RCP R20, R20 ;  /* 0x0000001400147308 */ /* 0x000e300000001000 */
[----:B------:R-:W1:Y:S01]  /*5bc0*/  MUFU.RCP R24, R24 ;  /* 0x0000001800187308 */ /* 0x000e620000001000 */
[----:B0-----:R-:W-:Y:S01]  /*5bd0*/  FMUL.FTZ R18, R91, R20 ;  /* 0x000000145b127220 */ /* 0x001fe20000410000 */
[----:B-1----:R-:W-:-:S05]  /*5be0*/  FMUL.FTZ R45, R45, R24 ;  /* 0x000000182d2d7220 */ /* 0x002fca0000410000 */
[----:B------:R-:W-:-:S05]  /*5bf0*/  F2FP.BF16.F32.PACK_AB R45, R45, R18 ;  /* 0x000000122d2d723e */ /* 0x000fca00000010ff */
[----:B------:R0:W-:Y:S02]  /*5c00*/  STG.E desc[UR6][R38.64], R45 ;  /* 0x0000002d26007986 */ /* 0x0001e4000c101906 */
.L_x_2296:
[----:B------:R-:W-:Y:S05]  /*5c10*/  BSYNC.RECONVERGENT B1 ;  /* 0x0000000000017941 */ /* 0x000fea0003800200 */
.L_x_2295:
[----:B------:R-:W-:Y:S04]  /*5c20*/  BSSY.RECONVERGENT B1, `(.L_x_2297) ;  /* 0x000001e000017945 */ /* 0x000fe80003800200 */
[----:B------:R-:W-:Y:S05]  /*5c30*/  @P2 BRA `(.L_x_2298) ;  /* 0x0000000000702947 */ /* 0x000fea0003800000 */
        /* <DEDUP_REMOVED lines=28> */
.L_x_2298:
[----:B------:R-:W-:Y:S05]  /*5e00*/  BSYNC.RECONVERGENT B1 ;  /* 0x0000000000017941 */ /* 0x000fea0003800200 */
.L_x_2297:
        /* <DEDUP_REMOVED lines=30> */
.L_x_2300:
[----:B------:R-:W-:Y:S05]  /*5ff0*/  BSYNC.RECONVERGENT B1 ;  /* 0x0000000000017941 */ /* 0x000fea0003800200 */
.L_x_2299:
        /* <DEDUP_REMOVED lines=30> */
.L_x_2302:
[----:B------:R-:W-:Y:S05]  /*61e0*/  BSYNC.RECONVERGENT B1 ;  /* 0x0000000000017941 */ /* 0x000fea0003800200 */
.L_x_2301:
        /* <DEDUP_REMOVED lines=30> */
.L_x_2304:
[----:B------:R-:W-:Y:S05]  /*63d0*/  BSYNC.RECONVERGENT B1 ;  /* 0x0000000000017941 */ /* 0x000fea0003800200 */
.L_x_2303:
        /* <DEDUP_REMOVED lines=28> */
.L_x_2274:
[----:B------:R-:W-:Y:S05]  /*65a0*/  BSYNC.RECONVERGENT B0 ;  /* 0x0000000000007941 */ /* 0x000fea0003800200 */
.L_x_2242:
        /* <DEDUP_REMOVED lines=8> */
.L_x_2306:
        /* <DEDUP_REMOVED lines=13> */
.L_x_4535:


//--------------------- .text._Z35group_norm_nhwc_fwd_one_pass_kernelI11Bf16IOBf16WLi512ELi56ELi448EEv26Group_norm_nhwc_fwd_params --------------------------
	.section	.text._Z35group_norm_nhwc_fwd_one_pass_kernelI11Bf16IOBf16WLi512ELi56ELi448EEv26Group_norm_nhwc_fwd_params,"ax",@progbits
	.align	128
        .global         _Z35group_norm_nhwc_fwd_one_pass_kernelI11Bf16IOBf16WLi512ELi56ELi448EEv26Group_norm_nhwc_fwd_params
        .type           _Z35group_norm_nhwc_fwd_one_pass_kernelI11Bf16IOBf16WLi512ELi56ELi448EEv26Group_norm_nhwc_fwd_params,@function
        .size           _Z35group_norm_nhwc_fwd_one_pass_kernelI11Bf16IOBf16WLi512ELi56ELi448EEv26Group_norm_nhwc_fwd_params,(.L_x_4536 - _Z35group_norm_nhwc_fwd_one_pass_kernelI11Bf16IOBf16WLi512ELi56ELi448EEv26Group_norm_nhwc_fwd_params)
        .other          _Z35group_norm_nhwc_fwd_one_pass_kernelI11Bf16IOBf16WLi512ELi56ELi448EEv26Group_norm_nhwc_fwd_params,@"STO_CUDA_ENTRY STV_DEFAULT"
_Z35group_norm_nhwc_fwd_one_pass_kernelI11Bf16IOBf16WLi512ELi56ELi448EEv26Group_norm_nhwc_fwd_params:
.text._Z35group_norm_nhwc_fwd_one_pass_kernelI11Bf16IOBf16WLi512ELi56ELi448EEv26Group_norm_nhwc_fwd_params:
        /* <DEDUP_REMOVED lines=53> */
.L_x_2446:
[----:B0-----:R-:W0:Y:S01]  /*0350*/  LDC R13, c[0x0][0x3f8] ;  /* 0x0000fe00ff0d7b82 */ /* 0x001e220000000800 */
[----:B-1----:R-:W1:Y:S01]  /*0360*/  LDCU UR8, c[0x0][0x404] ;  /* 0x00008080ff0877ac */ /* 0x002e620008000800 */
[----:B------:R-:W-:Y:S02]  /*0370*/  LOP3.LUT R121, R104, 0xffff, RZ, 0xc0, !PT ;  /* 0x0000ffff68797812 */ /* 0x000fe400078ec0ff */
[----:B------:R-:W-:Y:S01]  /*0380*/  MOV R84, RZ ;  /* 0x000000ff00547202 */ /* 0x000fe20000000f00 */
[----:B--2---:R-:W2:Y:S01]  /*0390*/  LDCU.64 UR4, c[0x0][0x3e8] ;  /* 0x00007d00ff0477ac */ /* 0x004ea20008000a00 */
[----:B0--34-:R-:W-:Y:S02]  /*03a0*/  IABS R5, R13 ;  /* 0x0000000d00057213 */ /* 0x019fe40000000000 */
[----:B------:R-:W-:Y:S02]  /*03b0*/  ISETP.NE.AND P4, PT, R13, RZ, PT ;  /* 0x000000ff0d00720c */ /* 0x000fe40003f85270 */
[----:B------:R-:W0:Y:S08]  /*03c0*/  I2F.RP R0, R5 ;  /* 0x0000000500007306 */ /* 0x000e300000209400 */
[----:B0-----:R-:W0:Y:S02]  /*03d0*/  MUFU.RCP R0, R0 ;  /* 0x0000000000007308 */ /* 0x001e240000001000 */
[----:B0-----:R-:W-:-:S06]  /*03e0*/  IADD3 R2, PT, PT, R0, 0xffffffe, RZ ;  /* 0x0ffffffe00027810 */ /* 0x001fcc0007ffe0ff */
[----:B------:R0:W3:Y:S02]  /*03f0*/  F2I.FTZ.U32.TRUNC.NTZ R3, R2 ;  /* 0x0000000200037305 */ /* 0x0000e4000021f000 */
[----:B0-----:R-:W-:Y:S02]  /*0400*/  MOV R2, RZ ;  /* 0x000000ff00027202 */ /* 0x001fe40000000f00 */
[----:B---3--:R-:W-:-:S05]  /*0410*/  IADD3 R4, PT, PT, RZ, -R3, RZ ;  /* 0x80000003ff047210 */ /* 0x008fca0007ffe0ff */
        /* <DEDUP_REMOVED lines=10> */
[----:B------:R-:W-:-:S04]  /*04c0*/  LOP3.LUT R0, R102, R13, RZ, 0x3c, !PT ;  /* 0x0000000d66007212 */ /* 0x000fc800078e3cff */
[----:B------:R-:W-:Y:S01]  /*04d0*/  ISETP.GE.AND P3, PT, R0, RZ, PT ;  /* 0x000000ff0000720c */ /* 0x000fe20003f66270 */
[----:B-1----:R-:W-:Y:S01]  /*04e0*/  IMAD R0, R99, UR8, R117 ;  /* 0x0000000863007c24 */ /* 0x002fe2000f8e0275 */
[----:B------:R-:W0:Y:S04]  /*04f0*/  LDCU.64 UR8, c[0x0][0x3f0] ;  /* 0x00007e00ff0877ac */ /* 0x000e280008000a00 */
[----:B--2---:R-:W-:Y:S02]  /*0500*/  ISETP.GE.U32.AND P2, PT, R0, UR4, PT ;  /* 0x0000000400007c0c */ /* 0x004fe4000bf46070 */
[----:B------:R-:W-:Y:S02]  /*0510*/  SHF.R.S32.HI R9, RZ, 0x1f, R0 ;  /* 0x0000001fff097819 */ /* 0x000fe40000011400 */
[----:B------:R-:W-:-:S02]  /*0520*/  @P1 IADD3 R3, PT, PT, R3, 0x1, RZ ;  /* 0x0000000103031810 */ /* 0x000fc40007ffe0ff */
[----:B------:R-:W-:Y:S02]  /*0530*/  ISETP.GE.AND.EX P2, PT, R9, UR5, PT, P2 ;  /* 0x0000000509007c0c */ /* 0x000fe4000bf46320 */
[----:B------:R-:W-:Y:S02]  /*0540*/  IADD3 R15, PT, PT, R0, 0x10, RZ ;  /* 0x00000010000f7810 */ /* 0x000fe40007ffe0ff */
[----:B------:R-:W-:Y:S02]  /*0550*/  @!P3 IADD3 R3, PT, PT, -R3, RZ, RZ ;  /* 0x000000ff0303b210 */ /* 0x000fe40007ffe1ff */
[----:B------:R-:W-:Y:S02]  /*0560*/  @!P4 LOP3.LUT R3, RZ, R13, RZ, 0x33, !PT ;  /* 0x0000000dff03c212 */ /* 0x000fe400078e33ff */
[----:B------:R-:W-:Y:S02]  /*0570*/  ISETP.GE.U32.AND P3, PT, R15, UR4, PT ;  /* 0x000000040f007c0c */ /* 0x000fe4000bf66070 */
[----:B------:R-:W-:-:S02]  /*0580*/  SHF.R.S32.HI R11, RZ, 0x1f, R15 ;  /* 0x0000001fff0b7819 */ /* 0x000fc4000001140f */
[----:B------:R-:W-:Y:S01]  /*0590*/  IADD3 R5, PT, PT, -R3, RZ, RZ ;  /* 0x000000ff03057210 */ /* 0x000fe20007ffe1ff */
[----:B------:R-:W1:Y:S01]  /*05a0*/  @!P2 LDC.64 R16, c[0x0][0x3e0] ;  /* 0x0000f800ff10ab82 */ /* 0x000e620000000a00 */
[----:B------:R-:W-:Y:S02]  /*05b0*/  ISETP.GE.AND.EX P3, PT, R11, UR5, PT, P3 ;  /* 0x000000050b007c0c */ /* 0x000fe4000bf66330 */
[----:B------:R-:W-:Y:S01]  /*05c0*/  SHF.R.S32.HI R2, RZ, 0x1f, R3 ;  /* 0x0000001fff027819 */ /* 0x000fe20000011403 */
[----:B------:R-:W-:Y:S01]  /*05d0*/  IMAD R118, R13, R5, R102 ;  /* 0x000000050d767224 */ /* 0x000fe200078e0266 */
[C---:B------:R-:W-:Y:S02]  /*05e0*/  IADD3 R19, PT, PT, R0.reuse, 0x20, RZ ;  /* 0x0000002000137810 */ /* 0x040fe40007ffe0ff */
[----:B------:R-:W-:Y:S01]  /*05f0*/  IADD3 R21, PT, PT, R0, 0x40, RZ ;  /* 0x0000004000157810 */ /* 0x000fe20007ffe0ff */
[----:B------:R-:W-:Y:S01]  /*0600*/  IMAD R118, R118, 0x38, RZ ;  /* 0x0000003876767824 */ /* 0x000fe200078e02ff */
[----:B------:R-:W2:Y:S01]  /*0610*/  @!P2 LDC.64 R6, c[0x0][0x390] ;  /* 0x0000e400ff06ab82 */ /* 0x000ea20000000a00 */
[----:B0-----:R-:W-:Y:S01]  /*0620*/  IMAD R2, R2, UR8, RZ ;  /* 0x0000000802027c24 */ /* 0x001fe2000f8e02ff */
[----:B------:R-:W-:-:S02]  /*0630*/  ISETP.GE.U32.AND P4, PT, R19, UR4, PT ;  /* 0x0000000413007c0c */ /* 0x000fc4000bf86070 */
[C---:B------:R-:W-:Y:S01]  /*0640*/  IADD3 R120, P1, PT, R118.reuse, R121, RZ ;  /* 0x0000007976787210 */ /* 0x040fe20007f3e0ff */
[----:B------:R-:W-:Y:S01]  /*0650*/  IMAD R123, R3, UR9, R2 ;  /* 0x00000009037b7c24 */ /* 0x000fe2000f8e0202 */
[----:B------:R-:W-:Y:S02]  /*0660*/  SHF.R.S32.HI R27, RZ, 0x1f, R19 ;  /* 0x0000001fff1b7819 */ /* 0x000fe40000011413 */
[----:B------:R-:W0:Y:S01]  /*0670*/  @!P3 LDC.64 R4, c[0x0][0x3e0] ;  /* 0x0000f800ff04bb82 */ /* 0x000e220000000a00 */
[----:B------:R-:W-:Y:S02]  /*0680*/  LEA.HI.X.SX32 R121, R118, RZ, 0x1, P1 ;  /* 0x000000ff76797211 */ /* 0x000fe400008f0eff */
[----:B------:R-:W-:Y:S02]  /*0690*/  ISETP.GE.AND.EX P4, PT, R27, UR5, PT, P4 ;  /* 0x000000051b007c0c */ /* 0x000fe4000bf86340 */
[----:B------:R-:W-:Y:S01]  /*06a0*/  ISETP.GE.U32.AND P5, PT, R21, UR4, PT ;  /* 0x0000000415007c0c */ /* 0x000fe2000bfa6070 */
[----:B------:R-:W-:Y:S01]  /*06b0*/  IMAD.WIDE.U32 R120, R3, UR8, R120 ;  /* 0x0000000803787c25 */ /* 0x000fe2000f8e0078 */
[----:B------:R-:W-:-:S02]  /*06c0*/  SHF.R.S32.HI R29, RZ, 0x1f, R21 ;  /* 0x0000001fff1d7819 */ /* 0x000fc40000011415 */
[C---:B------:R-:W-:Y:S01]  /*06d0*/  IADD3 R23, PT, PT, R0.reuse, 0x50, RZ ;  /* 0x0000005000177810 */ /* 0x040fe20007ffe0ff */
[----:B-1----:R-:W-:Y:S01]  /*06e0*/  @!P2 IMAD R2, R9, R16, RZ ;  /* 0x000000100902a224 */ /* 0x002fe200078e02ff */
[----:B------:R-:W-:Y:S01]  /*06f0*/  IADD3 R123, PT, PT, R121, R123, RZ ;  /* 0x0000007b797b7210 */ /* 0x000fe20007ffe0ff */
[----:B------:R-:W1:Y:S01]  /*0700*/  @!P3 LDC.64 R8, c[0x0][0x390] ;  /* 0x0000e400ff08bb82 */ /* 0x000e620000000a00 */
[----:B------:R-:W-:Y:S01]  /*0710*/  @!P2 MOV R122, R120 ;  /* 0x00000078007aa202 */ /* 0x000fe20000000f00 */
[C---:B------:R-:W-:Y:S01]  /*0720*/  @!P2 IMAD R17, R0.reuse, R17, R2 ;  /* 0x000000110011a224 */ /* 0x040fe200078e0202 */
[----:B------:R-:W-:Y:S02]  /*0730*/  ISETP.GE.AND.EX P5, PT, R29, UR5, PT, P5 ;  /* 0x000000051d007c0c */ /* 0x000fe4000bfa6350 */
[----:B------:R-:W-:Y:S01]  /*0740*/  ISETP.GE.U32.AND P1, PT, R23, UR4, PT ;  /* 0x0000000417007c0c */ /* 0x000fe2000bf26070 */
[----:B------:R-:W-:Y:S01]  /*0750*/  @!P2 IMAD.WIDE.U32 R12, R0, R16, R122 ;  /* 0x00000010000ca225 */ /* 0x000fe200078e007a */
[----:B------:R-:W-:-:S02]  /*0760*/  SHF.R.S32.HI R31, RZ, 0x1f, R23 ;  /* 0x0000001fff1f7819 */ /* 0x000fc40000011417 */
[----:B------:R-:W-:Y:S02]  /*0770*/  @!P3 MOV R16, R120 ;  /* 0x000000780010b202 */ /* 0x000fe40000000f00 */
[----:B------:R-:W-:Y:S01]  /*0780*/  @!P2 IADD3 R13, PT, PT, R13, R17, RZ ;  /* 0x000000110d0da210 */ /* 0x000fe20007ffe0ff */
[----:B0-----:R-:W-:Y:S01]  /*0790*/  @!P3 IMAD R2, R11, R4, RZ ;  /* 0x000000040b02b224 */ /* 0x001fe200078e02ff */
[----:B------:R-:W-:Y:S01]  /*07a0*/  @!P3 MOV R17, R123 ;  /* 0x0000007b0011b202 */ /* 0x000fe20000000f00 */
[----:B------:R-:W0:Y:S01]  /*07b0*/  @!P4 LDC.64 R10, c[0x0][0x3e0] ;  /* 0x0000f800ff0acb82 */ /* 0x000e220000000a00 */
[----:B------:R-:W-:Y:S01]  /*07c0*/  ISETP.GE.AND.EX P1, PT, R31, UR5, PT, P1 ;  /* 0x000000051f007c0c */ /* 0x000fe2000bf26310 */
[C---:B------:R-:W-:Y:S01]  /*07d0*/  @!P3 IMAD R33, R15.reuse, R5, R2 ;  /* 0x000000050f21b224 */ /* 0x040fe200078e0202 */
[----:B--2---:R-:W-:Y:S01]  /*07e0*/  @!P2 LEA R14, P6, R12, R6, 0x1 ;  /* 0x000000060c0ea211 */ /* 0x004fe200078c08ff */
[----:B------:R-:W-:Y:S01]  /*07f0*/  @!P3 IMAD.WIDE.U32 R4, R15, R4, R16 ;  /* 0x000000040f04b225 */ /* 0x000fe200078e0010 */
[----:B------:R-:W-:-:S02]  /*0800*/  IADD3 R25, PT, PT, R0, 0x60, RZ ;  /* 0x0000006000197810 */ /* 0x000fc40007ffe0ff */
[----:B------:R-:W-:Y:S01]  /*0810*/  @!P2 LEA.HI.X R15, R12, R7, R13, 0x1, P6 ;  /* 0x000000070c0fa211 */ /* 0x000fe200030f0c0d */
[----:B------:R-:W2:Y:S01]  /*0820*/  @!P5 LDC.64 R2, c[0x0][0x3e0] ;  /* 0x0000f800ff02db82 */ /* 0x000ea20000000a00 */
[----:B------:R-:W-:Y:S02]  /*0830*/  @!P3 IADD3 R5, PT, PT, R5, R33, RZ ;  /* 0x000000210505b210 */ /* 0x000fe40007ffe0ff */
[C---:B-1----:R-:W-:Y:S01]  /*0840*/  @!P3 LEA R12, P6, R4.reuse, R8, 0x1 ;  /* 0x00000008040cb211 */ /* 0x042fe200078c08ff */
[----:B------:R1:W3:Y:S04]  /*0850*/  @!P2 LDG.E R84, desc[UR6][R14.64] ;  /* 0x000000060e54a981 */ /* 0x0002e8000c1e1900 */
[----:B------:R-:W4:Y:S01]  /*0860*/  @!P4 LDC.64 R6, c[0x0][0x390] ;  /* 0x0000e400ff06cb82 */ /* 0x000f220000000a00 */
[----:B------:R-:W-:-:S02]  /*0870*/  @!P3 LEA.HI.X R13, R4, R9, R5, 0x1, P6 ;  /* 0x00000009040db211 */ /* 0x000fc400030f0c05 */
[----:B------:R-:W-:Y:S02]  /*0880*/  MOV R28, RZ ;  /* 0x000000ff001c7202 */ /* 0x000fe40000000f00 */
[----:B------:R-:W-:-:S03]  /*0890*/  ISETP.GE.U32.AND P2, PT, R25, UR4, PT ;  /* 0x0000000419007c0c */ /* 0x000fc6000bf46070 */
[----:B------:R-:W5:Y:S01]  /*08a0*/  @!P5 LDC.64 R8, c[0x0][0x390] ;  /* 0x0000e400ff08db82 */ /* 0x000f620000000a00 */
[----:B------:R-:W-:Y:S01]  /*08b0*/  SHF.R.S32.HI R17, RZ, 0x1f, R25 ;  /* 0x0000001fff117819 */ /* 0x000fe20000011419 */
[----:B------:R2:W3:Y:S06]  /*08c0*/  @!P3 LDG.E R28, desc[UR6][R12.64] ;  /* 0x000000060c1cb981 */ /* 0x0004ec000c1e1900 */
[----:B------:R-:W5:Y:S01]  /*08d0*/  @!P1 LDC.64 R4, c[0x0][0x3e0] ;  /* 0x0000f800ff049b82 */ /* 0x000f620000000a00 */
[----:B------:R-:W-:Y:S01]  /*08e0*/  ISETP.GE.AND.EX P3, PT, R17, UR5, PT, P2 ;  /* 0x0000000511007c0c */ /* 0x000fe2000bf66320 */
[----:B0-----:R-:W-:Y:S01]  /*08f0*/  @!P4 IMAD R16, R27, R10, RZ ;  /* 0x0000000a1b10c224 */ /* 0x001fe200078e02ff */
[----:B-1----:R-:W-:-:S02]  /*0900*/  @!P4 MOV R14, R120 ;  /* 0x00000078000ec202 */ /* 0x002fc40000000f00 */
[----:B------:R-:W-:Y:S02]  /*0910*/  @!P4 MOV R15, R123 ;  /* 0x0000007b000fc202 */ /* 0x000fe40000000f00 */
[----:B------:R-:W-:Y:S01]  /*0920*/  IADD3 R27, PT, PT, R0, 0xa0, RZ ;  /* 0x000000a0001b7810 */ /* 0x000fe20007ffe0ff */
[C---:B------:R-:W-:Y:S01]  /*0930*/  @!P4 IMAD R11, R19.reuse, R11, R16 ;  /* 0x0000000b130bc224 */ /* 0x040fe200078e0210 */
[----:B--2---:R-:W-:Y:S01]  /*0940*/  @!P5 MOV R12, R120 ;  /* 0x00000078000cd202 */ /* 0x004fe20000000f00 */
[----:B------:R-:W-:Y:S01]  /*0950*/  @!P4 IMAD.WIDE.U32 R14, R19, R10, R14 ;  /* 0x0000000a130ec225 */ /* 0x000fe200078e000e */
[----:B------:R-:W-:Y:S02]  /*0960*/  ISETP.GE.U32.AND P2, PT, R27, UR4, PT ;  /* 0x000000041b007c0c */ /* 0x000fe4000bf46070 */
[----:B------:R-:W-:Y:S01]  /*0970*/  SHF.R.S32.HI R33, RZ, 0x1f, R27 ;  /* 0x0000001fff217819 */ /* 0x000fe2000001141b */
[----:B------:R-:W-:Y:S01]  /*0980*/  @!P5 IMAD R16, R29, R2, RZ ;  /* 0x000000021d10d224 */ /* 0x000fe200078e02ff */
[----:B------:R-:W-:-:S02]  /*0990*/  @!P5 MOV R13, R123 ;  /* 0x0000007b000dd202 */ /* 0x000fc40000000f00 */
[----:B------:R-:W-:Y:S01]  /*09a0*/  @!P4 IADD3 R15, PT, PT, R15, R11, RZ ;  /* 0x0000000b0f0fc210 */ /* 0x000fe20007ffe0ff */
[----:B------:R-:W-:Y:S01]  /*09b0*/  @!P5 IMAD R19, R21, R3, R16 ;  /* 0x000000031513d224 */ /* 0x000fe200078e0210 */
[----:B------:R-:W-:Y:S01]  /*09c0*/  ISETP.GE.AND.EX P2, PT, R33, UR5, PT, P2 ;  /* 0x0000000521007c0c */ /* 0x000fe2000bf46320 */
[----:B------:R-:W-:Y:S01]  /*09d0*/  @!P5 IMAD.WIDE.U32 R12, R21, R2, R12 ;  /* 0x00000002150cd225 */ /* 0x000fe200078e000c */
[C---:B----4-:R-:W-:Y:S01]  /*09e0*/  @!P4 LEA R6, P6, R14.reuse, R6, 0x1 ;  /* 0x000000060e06c211 */ /* 0x050fe200078c08ff */
[----:B------:R-:W0:Y:S01]  /*09f0*/  @!P1 LDC.64 R10, c[0x0][0x390] ;  /* 0x0000e400ff0a9b82 */ /* 0x000e220000000a00 */
[----:B------:R-:W-:Y:S02]  /*0a00*/  MOV R26, RZ ;  /* 0x000000ff001a7202 */ /* 0x000fe40000000f00 */
[----:B------:R-:W-:-:S05]  /*0a10*/  @!P4 LEA.HI.X R7, R14, R7, R15, 0x1, P6 ;  /* 0x000000070e07c211 */ /* 0x000fca00030f0c0f */
[----:B------:R-:W1:Y:S01]  /*0a20*/  @!P3 LDC.64 R2, c[0x0][0x3e0] ;  /* 0x0000f800ff02bb82 */ /* 0x000e620000000a00 */
[----:B-----5:R-:W-:Y:S01]  /*0a30*/  @!P5 LEA R14, P6, R12, R8, 0x1 ;  /* 0x000000080c0ed211 */ /* 0x020fe200078c08ff */
[----:B------:R-:W-:Y:S01]  /*0a40*/  @!P1 IMAD R8, R31, R4, RZ ;  /* 0x000000041f089224 */ /* 0x000fe200078e02ff */
[----:B------:R-:W-:Y:S01]  /*0a50*/  @!P5 IADD3 R13, PT, PT, R13, R19, RZ ;  /* 0x000000130d0dd210 */ /* 0x000fe20007ffe0ff */
[----:B------:R2:W4:Y:S01]  /*0a60*/  @!P4 LDG.E R26, desc[UR6][R6.64] ;  /* 0x00000006061ac981 */ /* 0x000522000c1e1900 */
[----:B------:R-:W-:Y:S01]  /*0a70*/  IADD3 R29, PT, PT, R0, 0xb0, RZ ;  /* 0x000000b0001d7810 */ /* 0x000fe20007ffe0ff */
[----:B------:R-:W-:Y:S01]  /*0a80*/  @!P1 IMAD R5, R23, R5, R8 ;  /* 0x0000000517059224 */ /* 0x000fe200078e0208 */
[----:B------:R-:W-:Y:S02]  /*0a90*/  @!P5 LEA.HI.X R15, R12, R9, R13, 0x1, P6 ;  /* 0x000000090c0fd211 */ /* 0x000fe400030f0c0d */
[----:B------:R-:W-:Y:S01]  /*0aa0*/  ISETP.GE.U32.AND P4, PT, R29, UR4, PT ;  /* 0x000000041d007c0c */ /* 0x000fe2000bf86070 */
[----:B------:R-:W5:Y:S01]  /*0ab0*/  @!P2 LDC.64 R8, c[0x0][0x3e0] ;  /* 0x0000f800ff08ab82 */ /* 0x000f620000000a00 */
[----:B------:R-:W-:-:S02]  /*0ac0*/  SHF.R.S32.HI R31, RZ, 0x1f, R29 ;  /* 0x0000001fff1f7819 */ /* 0x000fc4000001141d */
[----:B------:R-:W-:Y:S02]  /*0ad0*/  @!P1 MOV R18, R120 ;  /* 0x0000007800129202 */ /* 0x000fe40000000f00 */
[----:B------:R-:W-:Y:S02]  /*0ae0*/  @!P1 MOV R19, R123 ;  /* 0x0000007b00139202 */ /* 0x000fe40000000f00 */
[----:B------:R-:W-:Y:S01]  /*0af0*/  ISETP.GE.AND.EX P4, PT, R31, UR5, PT, P4 ;  /* 0x000000051f007c0c */ /* 0x000fe2000bf86340 */
[----:B------:R-:W5:Y:S01]  /*0b00*/  @!P3 LDC.64 R12, c[0x0][0x390] ;  /* 0x0000e400ff0cbb82 */ /* 0x000f620000000a00 */
[----:B------:R-:W-:Y:S01]  /*0b10*/  MOV R22, RZ ;  /* 0x000000ff00167202 */ /* 0x000fe20000000f00 */
[----:B------:R-:W-:-:S05]  /*0b20*/  @!P1 IMAD.WIDE.U32 R18, R23, R4, R18 ;  /* 0x0000000417129225 */ /* 0x000fca00078e0012 */
[----:B------:R5:W4:Y:S01]  /*0b30*/  @!P5 LDG.E R22, desc[UR6][R14.64] ;  /* 0x000000060e16d981 */ /* 0x000b22000c1e1900 */
[----:B--2---:R-:W-:Y:S02]  /*0b40*/  @!P1 IADD3 R6, PT, PT, R19, R5, RZ ;  /* 0x0000000513069210 */ /* 0x004fe40007ffe0ff */
[----:B0-----:R-:W-:Y:S01]  /*0b50*/  @!P1 LEA R16, P5, R18, R10, 0x1 ;  /* 0x0000000a12109211 */ /* 0x001fe200078a08ff */
[----:B-1----:R-:W-:Y:S01]  /*0b60*/  @!P3 IMAD R10, R17, R2, RZ ;  /* 0x00000002110ab224 */ /* 0x002fe200078e02ff */
[----:B------:R-:W0:Y:S01]  /*0b70*/  @!P2 LDC.64 R4, c[0x0][0x390] ;  /* 0x0000e400ff04ab82 */ /* 0x000e220000000a00 */
[----:B------:R-:W-:Y:S02]  /*0b80*/  IADD3 R19, PT, PT, R0, 0xd0, RZ ;  /* 0x000000d000137810 */ /* 0x000fe40007ffe0ff */
[----:B------:R-:W-:Y:S01]  /*0b90*/  @!P1 LEA.HI.X R17, R18, R11, R6, 0x1, P5 ;  /* 0x0000000b12119211 */ /* 0x000fe200028f0c06 */
[----:B------:R-:W-:Y:S01]  /*0ba0*/  @!P3 IMAD R35, R25, R3, R10 ;  /* 0x000000031923b224 */ /* 0x000fe200078e020a */
[----:B------:R-:W-:-:S02]  /*0bb0*/  @!P3 MOV R10, R120 ;  /* 0x00000078000ab202 */ /* 0x000fc40000000f00 */
[-C--:B------:R-:W-:Y:S01]  /*0bc0*/  @!P3 MOV R11, R123.reuse ;  /* 0x0000007b000bb202 */ /* 0x080fe20000000f00 */
[----:B------:R-:W1:Y:S01]  /*0bd0*/  @!P4 LDC.64 R6, c[0x0][0x3e0] ;  /* 0x0000f800ff06cb82 */ /* 0x000e620000000a00 */
[----:B------:R-:W-:Y:S02]  /*0be0*/  ISETP.GE.U32.AND P5, PT, R19, UR4, PT ;  /* 0x0000000413007c0c */ /* 0x000fe4000bfa6070 */
[----:B------:R-:W-:Y:S01]  /*0bf0*/  SHF.R.S32.HI R23, RZ, 0x1f, R19 ;  /* 0x0000001fff177819 */ /* 0x000fe20000011413 */
[----:B------:R-:W-:Y:S01]  /*0c00*/  @!P3 IMAD.WIDE.U32 R2, R25, R2, R10 ;  /* 0x000000021902b225 */ /* 0x000fe200078e000a */
[----:B------:R-:W-:Y:S02]  /*0c10*/  CS2R R20, SRZ ;  /* 0x0000000000147805 */ /* 0x000fe4000001ff00 */
[----:B------:R-:W-:Y:S01]  /*0c20*/  ISETP.GE.AND.EX P5, PT, R23, UR5, PT, P5 ;  /* 0x0000000517007c0c */ /* 0x000fe2000bfa6350 */
[----:B-----5:R-:W-:Y:S01]  /*0c30*/  @!P2 IMAD R10, R33, R8, RZ ;  /* 0x00000008210aa224 */ /* 0x020fe200078e02ff */
[----:B------:R-:W-:-:S02]  /*0c40*/  @!P2 MOV R11, R123 ;  /* 0x0000007b000ba202 */ /* 0x000fc40000000f00 */
[----:B------:R2:W5:Y:S01]  /*0c50*/  @!P1 LDG.E R21, desc[UR6][R16.64] ;  /* 0x0000000610159981 */ /* 0x000562000c1e1900 */
[----:B------:R-:W-:Y:S01]  /*0c60*/  @!P2 IMAD R25, R27, R9, R10 ;  /* 0x000000091b19a224 */ /* 0x000fe200078e020a */
[----:B------:R-:W-:Y:S02]  /*0c70*/  @!P2 MOV R10, R120 ;  /* 0x00000078000aa202 */ /* 0x000fe40000000f00 */
[----:B------:R-:W-:Y:S02]  /*0c80*/  @!P3 IADD3 R3, PT, PT, R3, R35, RZ ;  /* 0x000000230303b210 */ /* 0x000fe40007ffe0ff */
[C---:B------:R-:W-:Y:S01]  /*0c90*/  @!P3 LEA R14, P1, R2.reuse, R12, 0x1 ;  /* 0x0000000c020eb211 */ /* 0x040fe200078208ff */
[----:B------:R-:W-:Y:S02]  /*0ca0*/  @!P2 IMAD.WIDE.U32 R8, R27, R8, R10 ;  /* 0x000000081b08a225 */ /* 0x000fe400078e000a */
[----:B------:R-:W2:Y:S01]  /*0cb0*/  @!P4 LDC.64 R10, c[0x0][0x390] ;  /* 0x0000e400ff0acb82 */ /* 0x000ea20000000a00 */
[----:B------:R-:W-:-:S02]  /*0cc0*/  @!P3 LEA.HI.X R15, R2, R13, R3, 0x1, P1 ;  /* 0x0000000d020fb211 */ /* 0x000fc400008f0c03 */
[----:B------:R-:W-:Y:S02]  /*0cd0*/  MOV R18, RZ ;  /* 0x000000ff00127202 */ /* 0x000fe40000000f00 */
[----:B------:R-:W-:-:S03]  /*0ce0*/  @!P2 IADD3 R9, PT, PT, R9, R25, RZ ;  /* 0x000000190909a210 */ /* 0x000fc60007ffe0ff */
[----:B------:R-:W2:Y:S01]  /*0cf0*/  @!P5 LDC.64 R2, c[0x0][0x3e0] ;  /* 0x0000f800ff02db82 */ /* 0x000ea20000000a00 */
[----:B0-----:R-:W-:Y:S01]  /*0d00*/  @!P2 LEA R12, P1, R8, R4, 0x1 ;  /* 0x00000004080ca211 */ /* 0x001fe200078208ff */
[----:B-1----:R-:W-:Y:S01]  /*0d10*/  @!P4 IMAD R4, R31, R6, RZ ;  /* 0x000000061f04c224 */ /* 0x002fe200078e02ff */
[----:B------:R-:W-:Y:S01]  /*0d20*/  IADD3 R25, PT, PT, R0, 0xe0, RZ ;  /* 0x000000e000197810 */ /* 0x000fe20007ffe0ff */
[----:B------:R-:W5:Y:S01]  /*0d30*/  @!P3 LDG.E R18, desc[UR6][R14.64] ;  /* 0x000000060e12b981 */ /* 0x000f62000c1e1900 */
[----:B------:R-:W-:Y:S01]  /*0d40*/  @!P2 LEA.HI.X R13, R8, R5, R9, 0x1, P1 ;  /* 0x00000005080da211 */ /* 0x000fe200008f0c09 */
[----:B------:R-:W-:Y:S01]  /*0d50*/  @!P4 IMAD R9, R29, R7, R4 ;  /* 0x000000071d09c224 */ /* 0x000fe200078e0204 */
[----:B------:R-:W-:Y:S02]  /*0d60*/  ISETP.GE.U32.AND P3, PT, R25, UR4, PT ;  /* 0x0000000419007c0c */ /* 0x000fe4000bf66070 */
[----:B------:R-:W-:Y:S01]  /*0d70*/  SHF.R.S32.HI R35, RZ, 0x1f, R25 ;  /* 0x0000001fff237819 */ /* 0x000fe20000011419 */
[----:B------:R0:W5:Y:S01]  /*0d80*/  @!P2 LDG.E R20, desc[UR6][R12.64] ;  /* 0x000000060c14a981 */ /* 0x000162000c1e1900 */
[----:B------:R-:W-:-:S02]  /*0d90*/  @!P4 MOV R4, R120 ;  /* 0x000000780004c202 */ /* 0x000fc40000000f00 */
[----:B------:R-:W-:Y:S02]  /*0da0*/  @!P4 MOV R5, R123 ;  /* 0x0000007b0005c202 */ /* 0x000fe40000000f00 */
[----:B------:R-:W-:Y:S02]  /*0db0*/  IADD3 R31, PT, PT, R0, 0xf0, RZ ;  /* 0x000000f0001f7810 */ /* 0x000fe40007ffe0ff */
[----:B------:R-:W-:Y:S01]  /*0dc0*/  ISETP.GE.AND.EX P3, PT, R35, UR5, PT, P3 ;  /* 0x0000000523007c0c */ /* 0x000fe2000bf66330 */
[----:B------:R-:W-:Y:S01]  /*0dd0*/  @!P4 IMAD.WIDE.U32 R6, R29, R6, R4 ;  /* 0x000000061d06c225 */ /* 0x000fe200078e0004 */
[----:B------:R-:W-:Y:S01]  /*0de0*/  ISETP.GE.U32.AND P1, PT, R31, UR4, PT ;  /* 0x000000041f007c0c */ /* 0x000fe2000bf26070 */
[----:B------:R-:W1:Y:S01]  /*0df0*/  @!P5 LDC.64 R4, c[0x0][0x390] ;  /* 0x0000e400ff04db82 */ /* 0x000e620000000a00 */
[----:B------:R-:W-:-:S04]  /*0e00*/  SHF.R.S32.HI R37, RZ, 0x1f, R31 ;  /* 0x0000001fff257819 */ /* 0x000fc8000001141f */
[----:B------:R-:W-:Y:S02]  /*0e10*/  ISETP.GE.AND.EX P1, PT, R37, UR5, PT, P1 ;  /* 0x0000000525007c0c */ /* 0x000fe4000bf26310 */
[----:B------:R-:W-:Y:S02]  /*0e20*/  @!P4 IADD3 R7, PT, PT, R7, R9, RZ ;  /* 0x000000090707c210 */ /* 0x000fe40007ffe0ff */
[----:B--2---:R-:W-:Y:S01]  /*0e30*/  @!P4 LEA R16, P2, R6, R10, 0x1 ;  /* 0x0000000a0610c211 */ /* 0x004fe200078408ff */
[----:B0-----:R-:W0:Y:S01]  /*0e40*/  @!P3 LDC.64 R12, c[0x0][0x390] ;  /* 0x0000e400ff0cbb82 */ /* 0x001e220000000a00 */
[----:B------:R-:W-:Y:S01]  /*0e50*/  IADD3 R29, PT, PT, R0, 0x100, RZ ;  /* 0x00000100001d7810 */ /* 0x000fe20007ffe0ff */
[----:B------:R-:W-:Y:S01]  /*0e60*/  @!P5 IMAD R10, R23, R2, RZ ;  /* 0x00000002170ad224 */ /* 0x000fe200078e02ff */
[----:B------:R-:W-:Y:S02]  /*0e70*/  @!P4 LEA.HI.X R17, R6, R11, R7, 0x1, P2 ;  /* 0x0000000b0611c211 */ /* 0x000fe400010f0c07 */
[----:B------:R-:W-:-:S03]  /*0e80*/  ISETP.GE.U32.AND P2, PT, R29, UR4, PT ;  /* 0x000000041d007c0c */ /* 0x000fc6000bf46070 */
[----:B------:R-:W2:Y:S01]  /*0e90*/  @!P3 LDC.64 R8, c[0x0][0x3e0] ;  /* 0x0000f800ff08bb82 */ /* 0x000ea20000000a00 */
[----:B------:R-:W-:Y:S01]  /*0ea0*/  SHF.R.S32.HI R39, RZ, 0x1f, R29 ;  /* 0x0000001fff277819 */ /* 0x000fe2000001141d */
[----:B------:R-:W-:Y:S01]  /*0eb0*/  @!P5 IMAD R15, R19, R3, R10 ;  /* 0x00000003130fd224 */ /* 0x000fe200078e020a */
[----:B------:R-:W-:Y:S02]  /*0ec0*/  @!P5 MOV R6, R120 ;  /* 0x000000780006d202 */ /* 0x000fe40000000f00 */
[----:B------:R-:W-:Y:S02]  /*0ed0*/  @!P5 MOV R7, R123 ;  /* 0x0000007b0007d202 */ /* 0x000fe40000000f00 */
[----:B------:R-:W-:Y:S01]  /*0ee0*/  ISETP.GE.AND.EX P2, PT, R39, UR5, PT, P2 ;  /* 0x0000000527007c0c */ /* 0x000fe2000bf46320 */
[----:B------:R-:W0:Y:S01]  /*0ef0*/  @!P1 LDC.64 R10, c[0x0][0x3e0] ;  /* 0x0000f800ff0a9b82 */ /* 0x000e220000000a00 */
[----:B------:R-:W-:Y:S01]  /*0f00*/  @!P5 IMAD.WIDE.U32 R2, R19, R2, R6 ;  /* 0x000000021302d225 */ /* 0x000fe200078e0006 */
[----:B------:R-:W-:-:S04]  /*0f10*/  MOV R23, RZ ;  /* 0x000000ff00177202 */ /* 0x000fc80000000f00 */
[----:B------:R-:W-:Y:S02]  /*0f20*/  @!P5 IADD3 R3, PT, PT, R3, R15, RZ ;  /* 0x0000000f0303d210 */ /* 0x000fe40007ffe0ff */
[----:B------:R-:W0:Y:S01]  /*0f30*/  @!P1 LDC.64 R6, c[0x0][0x390] ;  /* 0x0000e400ff069b82 */ /* 0x000e220000000a00 */
[C---:B-1----:R-:W-:Y:S01]  /*0f40*/  @!P5 LEA R14, P6, R2.reuse, R4, 0x1 ;  /* 0x00000004020ed211 */ /* 0x042fe200078c08ff */
[----:B------:R1:W5:Y:S03]  /*0f50*/  @!P4 LDG.E R23, desc[UR6][R16.64] ;  /* 0x000000061017c981 */ /* 0x000366000c1e1900 */
[----:B------:R-:W-:-:S03]  /*0f60*/  @!P5 LEA.HI.X R15, R2, R5, R3, 0x1, P6 ;  /* 0x00000005020fd211 */ /* 0x000fc600030f0c03 */
[----:B------:R-:W0:Y:S01]  /*0f70*/  @!P2 LDC.64 R4, c[0x0][0x3e0] ;  /* 0x0000f800ff04ab82 */ /* 0x000e220000000a00 */
[----:B------:R-:W-:Y:S01]  /*0f80*/  IADD3 R33, PT, PT, R0, 0x110, RZ ;  /* 0x0000011000217810 */ /* 0x000fe20007ffe0ff */
[----:B--2---:R-:W-:Y:S01]  /*0f90*/  @!P3 IMAD R2, R35, R8, RZ ;  /* 0x000000082302b224 */ /* 0x004fe200078e02ff */
[----:B-1----:R-:W-:Y:S02]  /*0fa0*/  @!P3 MOV R16, R120 ;  /* 0x000000780010b202 */ /* 0x002fe40000000f00 */
[----:B------:R-:W-:Y:S02]  /*0fb0*/  @!P3 MOV R17, R123 ;  /* 0x0000007b0011b202 */ /* 0x000fe40000000f00 */
[----:B------:R-:W-:Y:S02]  /*0fc0*/  ISETP.GE.U32.AND P4, PT, R33, UR4, PT ;  /* 0x0000000421007c0c */ /* 0x000fe4000bf86070 */
[----:B------:R-:W-:Y:S01]  /*0fd0*/  SHF.R.S32.HI R41, RZ, 0x1f, R33 ;  /* 0x0000001fff297819 */ /* 0x000fe20000011421 */
[C---:B------:R-:W-:Y:S01]  /*0fe0*/  @!P3 IMAD R19, R25.reuse, R9, R2 ;  /* 0x000000091913b224 */ /* 0x040fe200078e0202 */
[----:B------:R-:W-:Y:S01]  /*0ff0*/  @!P1 MOV R9, R123 ;  /* 0x0000007b00099202 */ /* 0x000fe20000000f00 */
[----:B------:R-:W-:Y:S01]  /*1000*/  @!P3 IMAD.WIDE.U32 R16, R25, R8, R16 ;  /* 0x000000081910b225 */ /* 0x000fe200078e0010 */
[----:B------:R-:W-:-:S02]  /*1010*/  @!P1 MOV R8, R120 ;  /* 0x0000007800089202 */ /* 0x000fc40000000f00 */
[----:B------:R-:W-:Y:S01]  /*1020*/  MOV R27, RZ ;  /* 0x000000ff001b7202 */ /* 0x000fe20000000f00 */
[-C--:B0-----:R-:W-:Y:S01]  /*1030*/  @!P1 IMAD R24, R37, R10.reuse, RZ ;  /* 0x0000000a25189224 */ /* 0x081fe200078e02ff */
[----:B------:R-:W-:Y:S01]  /*1040*/  ISETP.GE.AND.EX P4, PT, R41, UR5, PT, P4 ;  /* 0x0000000529007c0c */ /* 0x000fe2000bf86340 */
[----:B------:R-:W-:Y:S01]  /*1050*/  @!P1 IMAD.WIDE.U32 R8, R31, R10, R8 ;  /* 0x0000000a1f089225 */ /* 0x000fe200078e0008 */
[----:B------:R-:W-:Y:S02]  /*1060*/  @!P3 IADD3 R17, PT, PT, R17, R19, RZ ;  /* 0x000000131111b210 */ /* 0x000fe40007ffe0ff */
[----:B------:R0:W2:Y:S01]  /*1070*/  @!P5 LDG.E R27, desc[UR6][R14.64] ;  /* 0x000000060e1bd981 */ /* 0x0000a2000c1e1900 */
[----:B------:R-:W-:Y:S02]  /*1080*/  @!P1 IMAD R37, R31, R11, R24 ;  /* 0x0000000b1f259224 */ /* 0x000fe400078e0218 */
[----:B------:R-:W1:Y:S01]  /*1090*/  @!P2 LDC.64 R10, c[0x0][0x390] ;  /* 0x0000e400ff0aab82 */ /* 0x000e620000000a00 */
[----:B------:R-:W-:-:S02]  /*10a0*/  IADD3 R25, PT, PT, R0, 0x120, RZ ;  /* 0x0000012000197810 */ /* 0x000fc40007ffe0ff */
[----:B0-----:R-:W-:-:S05]  /*10b0*/  @!P3 LEA R14, P6, R16, R12, 0x1 ;  /* 0x0000000c100eb211 */ /* 0x001fca00078c08ff */
[----:B------:R-:W0:Y:S01]  /*10c0*/  @!P4 LDC.64 R2, c[0x0][0x3e0] ;  /* 0x0000f800ff02cb82 */ /* 0x000e220000000a00 */
[----:B------:R-:W-:Y:S02]  /*10d0*/  @!P1 IADD3 R9, PT, PT, R9, R37, RZ ;  /* 0x0000002509099210 */ /* 0x000fe40007ffe0ff */
[----:B------:R-:W-:Y:S02]  /*10e0*/  @!P3 LEA.HI.X R15, R16, R13, R17, 0x1, P6 ;  /* 0x0000000d100fb211 */ /* 0x000fe400030f0c11 */
[----:B------:R-:W-:Y:S01]  /*10f0*/  @!P1 LEA R12, P6, R8, R6, 0x1 ;  /* 0x00000006080c9211 */ /* 0x000fe200078c08ff */
[----:B------:R-:W-:Y:S01]  /*1100*/  @!P2 IMAD R6, R39, R4, RZ ;  /* 0x000000042706a224 */ /* 0x000fe200078e02ff */
[----:B------:R-:W-:Y:S02]  /*1110*/  IADD3 R19, PT, PT, R0, 0x130, RZ ;  /* 0x0000013000137810 */ /* 0x000fe40007ffe0ff */
[----:B------:R-:W-:Y:S01]  /*1120*/  ISETP.GE.U32.AND P5, PT, R25, UR4, PT ;  /* 0x0000000419007c0c */ /* 0x000fe2000bfa6070 */
[----:B------:R-:W-:Y:S01]  /*1130*/  @!P2 IMAD R17, R29, R5, R6 ;  /* 0x000000051d11a224 */ /* 0x000fe200078e0206 */
[----:B------:R-:W-:-:S02]  /*1140*/  SHF.R.S32.HI R35, RZ, 0x1f, R25 ;  /* 0x0000001fff237819 */ /* 0x000fc40000011419 */
[----:B------:R-:W-:Y:S02]  /*1150*/  @!P1 LEA.HI.X R13, R8, R7, R9, 0x1, P6 ;  /* 0x00000007080d9211 */ /* 0x000fe400030f0c09 */
[----:B------:R-:W-:Y:S01]  /*1160*/  ISETP.GE.U32.AND P6, PT, R19, UR4, PT ;  /* 0x0000000413007c0c */ /* 0x000fe2000bfc6070 */
[----:B------:R-:W3:Y:S01]  /*1170*/  @!P4 LDC.64 R8, c[0x0][0x390] ;  /* 0x0000e400ff08cb82 */ /* 0x000ee20000000a00 */
[----:B------:R-:W-:Y:S02]  /*1180*/  SHF.R.S32.HI R37, RZ, 0x1f, R19 ;  /* 0x0000001fff257819 */ /* 0x000fe40000011413 */
[----:B------:R-:W-:Y:S02]  /*1190*/  @!P2 MOV R6, R120 ;  /* 0x000000780006a202 */ /* 0x000fe40000000f00 */
[----:B------:R-:W-:Y:S02]  /*11a0*/  @!P2 MOV R7, R123 ;  /* 0x0000007b0007a202 */ /* 0x000fe40000000f00 */
[----:B------:R-:W-:-:S02]  /*11b0*/  ISETP.GE.AND.EX P5, PT, R35, UR5, PT, P5 ;  /* 0x0000000523007c0c */ /* 0x000fc4000bfa6350 */
[----:B------:R-:W-:Y:S01]  /*11c0*/  ISETP.GE.AND.EX P6, PT, R37, UR5, PT, P6 ;  /* 0x0000000525007c0c */ /* 0x000fe2000bfc6360 */
[----:B------:R-:W-:Y:S01]  /*11d0*/  @!P2 IMAD.WIDE.U32 R4, R29, R4, R6 ;  /* 0x000000041d04a225 */ /* 0x000fe200078e0006 */
[----:B------:R-:W-:Y:S02]  /*11e0*/  MOV R48, RZ ;  /* 0x000000ff00307202 */ /* 0x000fe40000000f00 */
[----:B------:R-:W-:Y:S02]  /*11f0*/  MOV R51, RZ ;  /* 0x000000ff00337202 */ /* 0x000fe40000000f00 */
[----:B------:R-:W-:Y:S02]  /*1200*/  @!P2 IADD3 R5, PT, PT, R5, R17, RZ ;  /* 0x000000110505a210 */ /* 0x000fe40007ffe0ff */
[----:B------:R1:W2:Y:S01]  /*1210*/  @!P3 LDG.E R48, desc[UR6][R14.64] ;  /* 0x000000060e30b981 */ /* 0x0002a2000c1e1900 */
[----:B------:R-:W-:Y:S02]  /*1220*/  IADD3 R31, PT, PT, R0, 0x150, RZ ;  /* 0x00000150001f7810 */ /* 0x000fe40007ffe0ff */
[----:B------:R-:W3:Y:S01]  /*1230*/  @!P5 LDC.64 R6, c[0x0][0x3e0] ;  /* 0x0000f800ff06db82 */ /* 0x000ee20000000a00 */
[----:B------:R0:W2:Y:S01]  /*1240*/  @!P1 LDG.E R51, desc[UR6][R12.64] ;  /* 0x000000060c339981 */ /* 0x0000a2000c1e1900 */
[----:B-1----:R-:W-:-:S04]  /*1250*/  @!P2 LEA R14, P3, R4, R10, 0x1 ;  /* 0x0000000a040ea211 */ /* 0x002fc800078608ff */
[----:B------:R-:W-:Y:S01]  /*1260*/  @!P2 LEA.HI.X R15, R4, R11, R5, 0x1, P3 ;  /* 0x0000000b040fa211 */ /* 0x000fe200018f0c05 */
[----:B0-----:R-:W-:Y:S01]  /*1270*/  @!P4 IMAD R16, R41, R2, RZ ;  /* 0x000000022910c224 */ /* 0x001fe200078e02ff */
[----:B------:R-:W0:Y:S01]  /*1280*/  @!P6 LDC.64 R4, c[0x0][0x3e0] ;  /* 0x0000f800ff04eb82 */ /* 0x000e220000000a00 */
[----:B------:R-:W-:Y:S02]  /*1290*/  ISETP.GE.U32.AND P1, PT, R31, UR4, PT ;  /* 0x000000041f007c0c */ /* 0x000fe4000bf26070 */
[----:B------:R-:W-:Y:S02]  /*12a0*/  SHF.R.S32.HI R39, RZ, 0x1f, R31 ;  /* 0x0000001fff277819 */ /* 0x000fe4000001141f */
[----:B------:R-:W-:Y:S02]  /*12b0*/  @!P4 MOV R10, R120 ;  /* 0x00000078000ac202 */ /* 0x000fe40000000f00 */
[----:B------:R-:W-:Y:S01]  /*12c0*/  @!P4 MOV R11, R123 ;  /* 0x0000007b000bc202 */ /* 0x000fe20000000f00 */
[----:B------:R-:W-:Y:S01]  /*12d0*/  @!P4 IMAD R17, R33, R3, R16 ;  /* 0x000000032111c224 */ /* 0x000fe200078e0210 */
[----:B------:R-:W-:Y:S01]  /*12e0*/  MOV R53, RZ ;  /* 0x000000ff00357202 */ /* 0x000fe20000000f00 */
[----:B------:R-:W1:Y:S01]  /*12f0*/  @!P5 LDC.64 R12, c[0x0][0x390] ;  /* 0x0000e400ff0cdb82 */ /* 0x000e620000000a00 */
[----:B------:R-:W-:Y:S01]  /*1300*/  ISETP.GE.AND.EX P1, PT, R39, UR5, PT, P1 ;  /* 0x0000000527007c0c */ /* 0x000fe2000bf26310 */
[----:B------:R-:W-:-:S03]  /*1310*/  @!P4 IMAD.WIDE.U32 R2, R33, R2, R10 ;  /* 0x000000022102c225 */ /* 0x000fc600078e000a */
[----:B------:R3:W2:Y:S01]  /*1320*/  @!P2 LDG.E R53, desc[UR6][R14.64] ;  /* 0x000000060e35a981 */ /* 0x0006a2000c1e1900 */
[----:B------:R-:W-:Y:S02]  /*1330*/  ISETP.GE.U32.AND P2, PT, R116, UR4, PT ;  /* 0x0000000474007c0c */ /* 0x000fe4000bf46070 */
[----:B------:R-:W-:Y:S01]  /*1340*/  @!P4 IADD3 R3, PT, PT, R3, R17, RZ ;  /* 0x000000110303c210 */ /* 0x000fe20007ffe0ff */
[----:B------:R-:W4:Y:S01]  /*1350*/  @!P6 LDC.64 R10, c[0x0][0x390] ;  /* 0x0000e400ff0aeb82 */ /* 0x000f220000000a00 */
[----:B---3--:R-:W-:Y:S02]  /*1360*/  @!P4 LEA R16, P3, R2, R8, 0x1 ;  /* 0x000000080210c211 */ /* 0x008fe400078608ff */
[----:B------:R-:W-:Y:S02]  /*1370*/  ISETP.GE.AND.EX P2, PT, R96, UR5, PT, P2 ;  /* 0x0000000560007c0c */ /* 0x000fe4000bf46320 */
[----:B------:R-:W-:Y:S02]  /*1380*/  @!P4 LEA.HI.X R17, R2, R9, R3, 0x1, P3 ;  /* 0x000000090211c211 */ /* 0x000fe400018f0c03 */
[----:B------:R-:W-:Y:S01]  /*1390*/  @!P5 MOV R14, R120 ;  /* 0x00000078000ed202 */ /* 0x000fe20000000f00 */
[----:B------:R-:W3:Y:S01]  /*13a0*/  @!P1 LDC.64 R2, c[0x0][0x3e0] ;  /* 0x0000f800ff029b82 */ /* 0x000ee20000000a00 */
[----:B------:R-:W-:-:S02]  /*13b0*/  @!P5 MOV R15, R123 ;  /* 0x0000007b000fd202 */ /* 0x000fc40000000f00 */
[----:B------:R-:W-:Y:S01]  /*13c0*/  IADD3 R29, PT, PT, R0, 0x180, RZ ;  /* 0x00000180001d7810 */ /* 0x000fe20007ffe0ff */
[-C--:B------:R-:W-:Y:S02]  /*13d0*/  @!P5 IMAD R8, R35, R6.reuse, RZ ;  /* 0x000000062308d224 */ /* 0x080fe400078e02ff */
[----:B------:R-:W-:Y:S01]  /*13e0*/  @!P5 IMAD.WIDE.U32 R14, R25, R6, R14 ;  /* 0x00000006190ed225 */ /* 0x000fe200078e000e */
[----:B------:R-:W-:Y:S02]  /*13f0*/  ISETP.GE.U32.AND P3, PT, R29, UR4, PT ;  /* 0x000000041d007c0c */ /* 0x000fe4000bf66070 */
[----:B------:R-:W-:Y:S01]  /*1400*/  SHF.R.S32.HI R33, RZ, 0x1f, R29 ;  /* 0x0000001fff217819 */ /* 0x000fe2000001141d */
[----:B0-----:R-:W-:Y:S01]  /*1410*/  @!P6 IMAD R6, R37, R4, RZ ;  /* 0x000000042506e224 */ /* 0x001fe200078e02ff */
[----:B------:R-:W-:Y:S01]  /*1420*/  MOV R55, RZ ;  /* 0x000000ff00377202 */ /* 0x000fe20000000f00 */
[----:B------:R-:W-:Y:S01]  /*1430*/  @!P5 IMAD R35, R25, R7, R8 ;  /* 0x000000071923d224 */ /* 0x000fe200078e0208 */
[----:B------:R-:W-:Y:S01]  /*1440*/  ISETP.GE.AND.EX P3, PT, R33, UR5, PT, P3 ;  /* 0x0000000521007c0c */ /* 0x000fe2000bf66330 */
[----:B------:R-:W-:Y:S01]  /*1450*/  @!P6 IMAD R37, R19, R5, R6 ;  /* 0x000000051325e224 */ /* 0x000fe200078e0206 */
[----:B------:R-:W0:Y:S01]  /*1460*/  @!P1 LDC.64 R8, c[0x0][0x390] ;  /* 0x0000e400ff089b82 */ /* 0x000e220000000a00 */
[----:B------:R-:W-:Y:S01]  /*1470*/  @!P6 MOV R24, R120 ;  /* 0x000000780018e202 */ /* 0x000fe20000000f00 */
[----:B------:R3:W2:Y:S01]  /*1480*/  @!P4 LDG.E R55, desc[UR6][R16.64] ;  /* 0x000000061037c981 */ /* 0x0006a2000c1e1900 */
[----:B------:R-:W-:-:S05]  /*1490*/  @!P6 MOV R25, R123 ;  /* 0x0000007b0019e202 */ /* 0x000fca0000000f00 */
[----:B------:R-:W0:Y:S01]  /*14a0*/  @!P2 LDC.64 R6, c[0x0][0x3e0] ;  /* 0x0000f800ff06ab82 */ /* 0x000e220000000a00 */
[----:B------:R-:W-:Y:S01]  /*14b0*/  @!P5 IADD3 R5, PT, PT, R15, R35, RZ ;  /* 0x000000230f05d210 */ /* 0x000fe20007ffe0ff */
[----:B------:R-:W-:Y:S01]  /*14c0*/  @!P6 IMAD.WIDE.U32 R24, R19, R4, R24 ;  /* 0x000000041318e225 */ /* 0x000fe200078e0018 */
[C---:B-1----:R-:W-:Y:S02]  /*14d0*/  @!P5 LEA R12, P4, R14.reuse, R12, 0x1 ;  /* 0x0000000c0e0cd211 */ /* 0x042fe400078808ff */
[----:B------:R-:W-:Y:S02]  /*14e0*/  MOV R56, RZ ;  /* 0x000000ff00387202 */ /* 0x000fe40000000f00 */
[----:B------:R-:W-:Y:S02]  /*14f0*/  @!P5 LEA.HI.X R13, R14, R13, R5, 0x1, P4 ;  /* 0x0000000d0e0dd211 */ /* 0x000fe400020f0c05 */
[----:B------:R-:W1:Y:S01]  /*1500*/  @!P3 LDC.64 R4, c[0x0][0x3e0] ;  /* 0x0000f800ff04bb82 */ /* 0x000e620000000a00 */
[----:B----4-:R-:W-:Y:S01]  /*1510*/  @!P6 LEA R14, P4, R24, R10, 0x1 ;  /* 0x0000000a180ee211 */ /* 0x010fe200078808ff */
[----:B---3--:R-:W-:Y:S01]  /*1520*/  @!P1 IMAD R10, R39, R2, RZ ;  /* 0x00000002270a9224 */ /* 0x008fe200078e02ff */
[----:B------:R-:W-:Y:S01]  /*1530*/  @!P6 IADD3 R15, PT, PT, R25, R37, RZ ;  /* 0x00000025190fe210 */ /* 0x000fe20007ffe0ff */
[----:B------:R3:W4:Y:S01]  /*1540*/  @!P5 LDG.E R56, desc[UR6][R12.64] ;  /* 0x000000060c38d981 */ /* 0x000722000c1e1900 */
[----:B------:R-:W-:-:S02]  /*1550*/  @!P1 MOV R16, R120 ;  /* 0x0000007800109202 */ /* 0x000fc40000000f00 */
[----:B------:R-:W-:Y:S02]  /*1560*/  @!P1 MOV R17, R123 ;  /* 0x0000007b00119202 */ /* 0x000fe40000000f00 */
[----:B------:R-:W-:Y:S01]  /*1570*/  MOV R59, RZ ;  /* 0x000000ff003b7202 */ /* 0x000fe20000000f00 */
[C---:B------:R-:W-:Y:S01]  /*1580*/  @!P1 IMAD R3, R31.reuse, R3, R10 ;  /* 0x000000031f039224 */ /* 0x040fe200078e020a */
[----:B------:R-:W-:Y:S01]  /*1590*/  @!P6 LEA.HI.X R15, R24, R11, R15, 0x1, P4 ;  /* 0x0000000b180fe211 */ /* 0x000fe200020f0c0f */
[----:B------:R-:W-:Y:S01]  /*15a0*/  @!P1 IMAD.WIDE.U32 R16, R31, R2, R16 ;  /* 0x000000021f109225 */ /* 0x000fe200078e0010 */
[----:B------:R-:W1:Y:S01]  /*15b0*/  @!P2 LDC.64 R10, c[0x0][0x390] ;  /* 0x0000e400ff0aab82 */ /* 0x000e620000000a00 */
[----:B------:R-:W-:Y:S02]  /*15c0*/  ISETP.GE.U32.AND P5, PT, R114, UR4, PT ;  /* 0x0000000472007c0c */ /* 0x000fe4000bfa6070 */
[----:B------:R0:W4:Y:S01]  /*15d0*/  @!P6 LDG.E R59, desc[UR6][R14.64] ;  /* 0x000000060e3be981 */ /* 0x000122000c1e1900 */
[----:B---3--:R-:W-:-:S02]  /*15e0*/  @!P1 IADD3 R13, PT, PT, R17, R3, RZ ;  /* 0x00000003110d9210 */ /* 0x008fc40007ffe0ff */
[----:B------:R-:W-:Y:S02]  /*15f0*/  ISETP.GE.AND.EX P5, PT, R94, UR5, PT, P5 ;  /* 0x000000055e007c0c */ /* 0x000fe4000bfa6350 */
[----:B0-----:R-:W-:Y:S01]  /*1600*/  @!P1 LEA R12, P6, R16, R8, 0x1 ;  /* 0x00000008100c9211 */ /* 0x001fe200078c08ff */
[----:B------:R-:W-:Y:S01]  /*1610*/  @!P2 IMAD R8, R96, R6, RZ ;  /* 0x000000066008a224 */ /* 0x000fe200078e02ff */
[----:B------:R-:W-:Y:S01]  /*1620*/  ISETP.GE.U32.AND P4, PT, R115, UR4, PT ;  /* 0x0000000473007c0c */ /* 0x000fe2000bf86070 */
[----:B------:R-:W0:Y:S01]  /*1630*/  @!P3 LDC.64 R2, c[0x0][0x390] ;  /* 0x0000e400ff02bb82 */ /* 0x000e220000000a00 */
[----:B------:R-:W-:Y:S01]  /*1640*/  @!P1 LEA.HI.X R13, R16, R9, R13, 0x1, P6 ;  /* 0x00000009100d9211 */ /* 0x000fe200030f0c0d */
[----:B------:R-:W-:Y:S01]  /*1650*/  @!P2 IMAD R17, R116, R7, R8 ;  /* 0x000000077411a224 */ /* 0x000fe200078e0208 */
[----:B------:R-:W-:Y:S02]  /*1660*/  ISETP.GE.AND.EX P4, PT, R95, UR5, PT, P4 ;  /* 0x000000055f007c0c */ /* 0x000fe4000bf86340 */
[----:B------:R-:W-:-:S02]  /*1670*/  @!P2 MOV R8, R120 ;  /* 0x000000780008a202 */ /* 0x000fc40000000f00 */
[----:B------:R-:W-:Y:S01]  /*1680*/  @!P2 MOV R9, R123 ;  /* 0x0000007b0009a202 */ /* 0x000fe20000000f00 */
[----:B------:R-:W3:Y:S01]  /*1690*/  @!P5 LDC.64 R14, c[0x0][0x3e0] ;  /* 0x0000f800ff0edb82 */ /* 0x000ee20000000a00 */
[----:B------:R-:W-:Y:S01]  /*16a0*/  MOV R62, RZ ;  /* 0x000000ff003e7202 */ /* 0x000fe20000000f00 */
[----:B------:R-:W-:-:S05]  /*16b0*/  @!P2 IMAD.WIDE.U32 R6, R116, R6, R8 ;  /* 0x000000067406a225 */ /* 0x000fca00078e0008 */
[----:B------:R1:W4:Y:S02]  /*16c0*/  @!P1 LDG.E R62, desc[UR6][R12.64] ;  /* 0x000000060c3e9981 */ /* 0x000324000c1e1900 */
[----:B-1----:R-:W-:Y:S01]  /*16d0*/  @!P3 IMAD R8, R33, R4, RZ ;  /* 0x000000042108b224 */ /* 0x002fe200078e02ff */
[----:B------:R-:W-:-:S03]  /*16e0*/  ISETP.GE.U32.AND P1, PT, R113, UR4, PT ;  /* 0x0000000471007c0c */ /* 0x000fc6000bf26070 */
[----:B------:R-:W-:Y:S01]  /*16f0*/  @!P3 IMAD R19, R29, R5, R8 ;  /* 0x000000051d13b224 */ /* 0x000fe200078e0208 */
[----:B------:R-:W-:Y:S01]  /*1700*/  @!P2 IADD3 R7, PT, PT, R7, R17, RZ ;  /* 0x000000110707a210 */ /* 0x000fe20007ffe0ff */
[----:B------:R-:W1:Y:S01]  /*1710*/  @!P4 LDC.64 R8, c[0x0][0x3e0] ;  /* 0x0000f800ff08cb82 */ /* 0x000e620000000a00 */
[----:B------:R-:W-:Y:S02]  /*1720*/  @!P3 MOV R12, R120 ;  /* 0x00000078000cb202 */ /* 0x000fe40000000f00 */
[----:B------:R-:W-:Y:S02]  /*1730*/  @!P3 MOV R13, R123 ;  /* 0x0000007b000db202 */ /* 0x000fe40000000f00 */
[C---:B------:R-:W-:Y:S02]  /*1740*/  @!P2 LEA R10, P6, R6.reuse, R10, 0x1 ;  /* 0x0000000a060aa211 */ /* 0x040fe400078c08ff */
[----:B------:R-:W-:Y:S01]  /*1750*/  ISETP.GE.AND.EX P1, PT, R93, UR5, PT, P1 ;  /* 0x000000055d007c0c */ /* 0x000fe2000bf26310 */
[----:B------:R-:W-:Y:S01]  /*1760*/  @!P3 IMAD.WIDE.U32 R4, R29, R4, R12 ;  /* 0x000000041d04b225 */ /* 0x000fe200078e000c */
[----:B------:R-:W-:-:S02]  /*1770*/  @!P2 LEA.HI.X R11, R6, R11, R7, 0x1, P6 ;  /* 0x0000000b060ba211 */ /* 0x000fc400030f0c07 */
[----:B------:R-:W5:Y:S02]  /*1780*/  @!P5 LDC.64 R6, c[0x0][0x390] ;  /* 0x0000e400ff06db82 */ /* 0x000f640000000a00 */
[----:B------:R-:W-:Y:S02]  /*1790*/  @!P3 IADD3 R5, PT, PT, R5, R19, RZ ;  /* 0x000000130505b210 */ /* 0x000fe40007ffe0ff */
[C---:B0-----:R-:W-:Y:S02]  /*17a0*/  @!P3 LEA R2, P6, R4.reuse, R2, 0x1 ;  /* 0x000000020402b211 */ /* 0x041fe400078c08ff */
[----:B------:R-:W-:Y:S02]  /*17b0*/  MOV R68, RZ ;  /* 0x000000ff00447202 */ /* 0x000fe40000000f00 */
[----:B------:R-:W-:Y:S01]  /*17c0*/  @!P3 LEA.HI.X R3, R4, R3, R5, 0x1, P6 ;  /* 0x000000030403b211 */ /* 0x000fe200030f0c05 */
[----:B------:R-:W0:Y:S01]  /*17d0*/  @!P1 LDC.64 R12, c[0x0][0x3e0] ;  /* 0x0000f800ff0c9b82 */ /* 0x000e220000000a00 */
[----:B------:R-:W-:Y:S01]  /*17e0*/  MOV R24, RZ ;  /* 0x000000ff00187202 */ /* 0x000fe20000000f00 */
[----:B---3--:R-:W-:Y:S01]  /*17f0*/  @!P5 IMAD R16, R94, R14, RZ ;  /* 0x0000000e5e10d224 */ /* 0x008fe200078e02ff */
[----:B------:R-:W-:Y:S01]  /*1800*/  IADD3 R25, PT, PT, R0, 0x1c0, RZ ;  /* 0x000001c000197810 */ /* 0x000fe20007ffe0ff */
[----:B------:R3:W4:Y:S04]  /*1810*/  @!P3 LDG.E R68, desc[UR6][R2.64] ;  /* 0x000000060244b981 */ /* 0x000728000c1e1900 */
[----:B------:R-:W0:Y:S01]  /*1820*/  @!P4 LDC.64 R4, c[0x0][0x390] ;  /* 0x0000e400ff04cb82 */ /* 0x000e220000000a00 */
[----:B------:R1:W2:Y:S01]  /*1830*/  @!P2 LDG.E R24, desc[UR6][R10.64] ;  /* 0x000000060a18a981 */ /* 0x0002a2000c1e1900 */
[----:B------:R-:W-:-:S02]  /*1840*/  ISETP.GE.U32.AND P2, PT, R25, UR4, PT ;  /* 0x0000000419007c0c */ /* 0x000fc4000bf46070 */
[----:B---3--:R-:W-:Y:S02]  /*1850*/  @!P5 MOV R2, R120 ;  /* 0x000000780002d202 */ /* 0x008fe40000000f00 */
[----:B------:R-:W-:Y:S02]  /*1860*/  @!P5 MOV R3, R123 ;  /* 0x0000007b0003d202 */ /* 0x000fe40000000f00 */
[----:B------:R-:W-:Y:S01]  /*1870*/  SHF.R.S32.HI R19, RZ, 0x1f, R25 ;  /* 0x0000001fff137819 */ /* 0x000fe20000011419 */
[----:B-1----:R-:W-:Y:S01]  /*1880*/  @!P5 IMAD R11, R114, R15, R16 ;  /* 0x0000000f720bd224 */ /* 0x002fe200078e0210 */
[----:B------:R-:W-:Y:S01]  /*1890*/  ISETP.GE.U32.AND P3, PT, R112, UR4, PT ;  /* 0x0000000470007c0c */ /* 0x000fe2000bf66070 */
[----:B------:R-:W-:Y:S02]  /*18a0*/  @!P4 IMAD R10, R95, R8, RZ ;  /* 0x000000085f0ac224 */ /* 0x000fe400078e02ff */
[----:B------:R-:W-:Y:S01]  /*18b0*/  @!P5 IMAD.WIDE.U32 R14, R114, R14, R2 ;  /* 0x0000000e720ed225 */ /* 0x000fe200078e0002 */
[----:B------:R-:W-:-:S02]  /*18c0*/  @!P4 MOV R2, R120 ;  /* 0x000000780002c202 */ /* 0x000fc40000000f00 */
[----:B------:R-:W-:Y:S02]  /*18d0*/  @!P4 MOV R3, R123 ;  /* 0x0000007b0003c202 */ /* 0x000fe40000000f00 */
[----:B------:R-:W-:Y:S01]  /*18e0*/  ISETP.GE.AND.EX P2, PT, R19, UR5, PT, P2 ;  /* 0x0000000513007c0c */ /* 0x000fe2000bf46320 */
[C---:B------:R-:W-:Y:S01]  /*18f0*/  @!P4 IMAD R17, R115.reuse, R9, R10 ;  /* 0x000000097311c224 */ /* 0x040fe200078e020a */
[----:B------:R-:W-:Y:S01]  /*1900*/  ISETP.GE.AND.EX P3, PT, R92, UR5, PT, P3 ;  /* 0x000000055c007c0c */ /* 0x000fe2000bf66330 */
[----:B------:R-:W-:Y:S01]  /*1910*/  @!P4 IMAD.WIDE.U32 R8, R115, R8, R2 ;  /* 0x000000087308c225 */ /* 0x000fe200078e0002 */
[----:B------:R-:W-:Y:S02]  /*1920*/  @!P5 IADD3 R15, PT, PT, R15, R11, RZ ;  /* 0x0000000b0f0fd210 */ /* 0x000fe40007ffe0ff */
[----:B------:R-:W1:Y:S01]  /*1930*/  @!P1 LDC.64 R10, c[0x0][0x390] ;  /* 0x0000e400ff0a9b82 */ /* 0x000e620000000a00 */
[----:B-----5:R-:W-:Y:S02]  /*1940*/  @!P5 LEA R6, P6, R14, R6, 0x1 ;  /* 0x000000060e06d211 */ /* 0x020fe400078c08ff */
[----:B------:R-:W-:-:S02]  /*1950*/  @!P4 IADD3 R9, PT, PT, R9, R17, RZ ;  /* 0x000000110909c210 */ /* 0x000fc40007ffe0ff */
[----:B------:R-:W-:Y:S02]  /*1960*/  @!P5 LEA.HI.X R7, R14, R7, R15, 0x1, P6 ;  /* 0x000000070e07d211 */ /* 0x000fe400030f0c0f */
[C---:B0-----:R-:W-:Y:S01]  /*1970*/  @!P4 LEA R4, P6, R8.reuse, R4, 0x1 ;  /* 0x000000040804c211 */ /* 0x041fe200078c08ff */
[----:B------:R-:W-:Y:S01]  /*1980*/  @!P1 IMAD R14, R93, R12, RZ ;  /* 0x0000000c5d0e9224 */ /* 0x000fe200078e02ff */
[----:B------:R-:W0:Y:S02]  /*1990*/  @!P2 LDC.64 R2, c[0x0][0x3e0] ;  /* 0x0000f800ff02ab82 */ /* 0x000e240000000a00 */
[----:B------:R-:W-:Y:S01]  /*19a0*/  @!P4 LEA.HI.X R5, R8, R5, R9, 0x1, P6 ;  /* 0x000000050805c211 */ /* 0x000fe200030f0c09 */
[----:B------:R-:W-:Y:S01]  /*19b0*/  @!P1 IMAD R29, R113, R13, R14 ;  /* 0x0000000d711d9224 */ /* 0x000fe200078e020e */
[----:B------:R-:W-:-:S04]  /*19c0*/  @!P1 MOV R14, R120 ;  /* 0x00000078000e9202 */ /* 0x000fc80000000f00 */
[----:B------:R-:W3:Y:S01]  /*19d0*/  @!P3 LDC.64 R8, c[0x0][0x3e0] ;  /* 0x0000f800ff08bb82 */ /* 0x000ee20000000a00 */
[----:B------:R-:W-:Y:S02]  /*19e0*/  @!P1 MOV R15, R123 ;  /* 0x0000007b000f9202 */ /* 0x000fe40000000f00 */
[----:B------:R-:W-:Y:S01]  /*19f0*/  CS2R R16, SRZ ;  /* 0x0000000000107805 */ /* 0x000fe2000001ff00 */
[----:B------:R-:W-:-:S05]  /*1a00*/  @!P1 IMAD.WIDE.U32 R12, R113, R12, R14 ;  /* 0x0000000c710c9225 */ /* 0x000fca00078e000e */
[----:B------:R5:W4:Y:S01]  /*1a10*/  @!P4 LDG.E R16, desc[UR6][R4.64] ;  /* 0x000000060410c981 */ /* 0x000b22000c1e1900 */
[----:B------:R-:W-:-:S03]  /*1a20*/  @!P1 IADD3 R13, PT, PT, R13, R29, RZ ;  /* 0x0000001d0d0d9210 */ /* 0x000fc60007ffe0ff */
[----:B------:R5:W4:Y:S01]  /*1a30*/  @!P5 LDG.E R17, desc[UR6][R6.64] ;  /* 0x000000060611d981 */ /* 0x000b22000c1e1900 */
[C---:B-1----:R-:W-:Y:S01]  /*1a40*/  @!P1 LEA R10, P5, R12.reuse, R10, 0x1 ;  /* 0x0000000a0c0a9211 */ /* 0x042fe200078a08ff */
[----:B-----5:R-:W1:Y:S03]  /*1a50*/  @!P2 LDC.64 R4, c[0x0][0x390] ;  /* 0x0000e400ff04ab82 */ /* 0x020e660000000a00 */
[----:B------:R-:W-:Y:S02]  /*1a60*/  @!P1 LEA.HI.X R11, R12, R11, R13, 0x1, P5 ;  /* 0x0000000b0c0b9211 */ /* 0x000fe400028f0c0d */
[----:B------:R-:W-:Y:S02]  /*1a70*/  @!P2 MOV R12, R120 ;  /* 0x00000078000ca202 */ /* 0x000fe40000000f00 */
[----:B------:R-:W-:Y:S01]  /*1a80*/  @!P2 MOV R13, R123 ;  /* 0x0000007b000da202 */ /* 0x000fe20000000f00 */
[----:B------:R-:W5:Y:S01]  /*1a90*/  @!P3 LDC.64 R6, c[0x0][0x390] ;  /* 0x0000e400ff06bb82 */ /* 0x000f620000000a00 */
[-C--:B0-----:R-:W-:Y:S01]  /*1aa0*/  @!P2 IMAD R14, R19, R2.reuse, RZ ;  /* 0x00000002130ea224 */ /* 0x081fe200078e02ff */
[----:B------:R-:W-:Y:S01]  /*1ab0*/  ISETP.GE.U32.AND P5, PT, R111, UR4, PT ;  /* 0x000000046f007c0c */ /* 0x000fe2000bfa6070 */
[----:B------:R-:W-:-:S04]  /*1ac0*/  @!P2 IMAD.WIDE.U32 R12, R25, R2, R12 ;  /* 0x00000002190ca225 */ /* 0x000fc800078e000c */
[----:B---3--:R-:W-:Y:S01]  /*1ad0*/  @!P3 IMAD R2, R92, R8, RZ ;  /* 0x000000085c02b224 */ /* 0x008fe200078e02ff */
[----:B------:R-:W-:Y:S01]  /*1ae0*/  ISETP.GE.AND.EX P5, PT, R91, UR5, PT, P5 ;  /* 0x000000055b007c0c */ /* 0x000fe2000bfa6350 */
[----:B------:R-:W-:Y:S01]  /*1af0*/  @!P2 IMAD R29, R25, R3, R14 ;  /* 0x00000003191da224 */ /* 0x000fe200078e020e */
[----:B------:R-:W-:Y:S01]  /*1b00*/  MOV R19, RZ ;  /* 0x000000ff00137202 */ /* 0x000fe20000000f00 */
[----:B------:R-:W-:Y:S01]  /*1b10*/  @!P3 IMAD R15, R112, R9, R2 ;  /* 0x00000009700fb224 */ /* 0x000fe200078e0202 */
[----:B------:R-:W-:Y:S02]  /*1b20*/  @!P3 MOV R2, R120 ;  /* 0x000000780002b202 */ /* 0x000fe40000000f00 */
[----:B------:R-:W-:Y:S02]  /*1b30*/  @!P3 MOV R3, R123 ;  /* 0x0000007b0003b202 */ /* 0x000fe40000000f00 */
[----:B------:R-:W3:Y:S01]  /*1b40*/  @!P1 LDG.E R19, desc[UR6][R10.64] ;  /* 0x000000060a139981 */ /* 0x000ee2000c1e1900 */
[----:B-1----:R-:W-:Y:S01]  /*1b50*/  @!P2 LEA R4, P1, R12, R4, 0x1 ;  /* 0x000000040c04a211 */ /* 0x002fe200078208ff */
[----:B------:R-:W-:Y:S01]  /*1b60*/  @!P3 IMAD.WIDE.U32 R8, R112, R8, R2 ;  /* 0x000000087008b225 */ /* 0x000fe200078e0002 */
[----:B------:R-:W-:-:S04]  /*1b70*/  @!P2 IADD3 R2, PT, PT, R13, R29, RZ ;  /* 0x0000001d0d02a210 */ /* 0x000fc80007ffe0ff */
[----:B------:R-:W-:Y:S02]  /*1b80*/  @!P2 LEA.HI.X R5, R12, R5, R2, 0x1, P1 ;  /* 0x000000050c05a211 */ /* 0x000fe400008f0c02 */
[----:B------:R-:W0:Y:S01]  /*1b90*/  @!P5 LDC.64 R2, c[0x0][0x3e0] ;  /* 0x0000f800ff02db82 */ /* 0x000e220000000a00 */
[----:B------:R-:W-:Y:S02]  /*1ba0*/  @!P3 IADD3 R9, PT, PT, R9, R15, RZ ;  /* 0x0000000f0909b210 */ /* 0x000fe40007ffe0ff */
[----:B-----5:R-:W-:Y:S02]  /*1bb0*/  @!P3 LEA R6, P6, R8, R6, 0x1 ;  /* 0x000000060806b211 */ /* 0x020fe400078c08ff */
[----:B------:R-:W-:Y:S02]  /*1bc0*/  ISETP.GE.U32.AND P1, PT, R110, UR4, PT ;  /* 0x000000046e007c0c */ /* 0x000fe4000bf26070 */
[----:B------:R-:W-:Y:S02]  /*1bd0*/  MOV R25, RZ ;  /* 0x000000ff00197202 */ /* 0x000fe40000000f00 */
[----:B------:R-:W-:-:S02]  /*1be0*/  @!P3 LEA.HI.X R7, R8, R7, R9, 0x1, P6 ;  /* 0x000000070807b211 */ /* 0x000fc400030f0c09 */
[----:B------:R-:W-:Y:S02]  /*1bf0*/  ISETP.GE.AND.EX P1, PT, R90, UR5, PT, P1 ;  /* 0x000000055a007c0c */ /* 0x000fe4000bf26310 */
[----:B------:R-:W-:Y:S01]  /*1c00*/  ISETP.GE.U32.AND P6, PT, R109, UR4, PT ;  /* 0x000000046d007c0c */ /* 0x000fe2000bfc6070 */
[----:B------:R1:W5:Y:S03]  /*1c10*/  @!P3 LDG.E R25, desc[UR6][R6.64] ;  /* 0x000000060619b981 */ /* 0x000366000c1e1900 */
[----:B------:R-:W-:Y:S01]  /*1c20*/  ISETP.GE.AND.EX P3, PT, R89, UR5, PT, P6 ;  /* 0x0000000559007c0c */ /* 0x000fe2000bf66360 */
[----:B-1----:R-:W1:Y:S01]  /*1c30*/  @!P5 LDC.64 R6, c[0x0][0x390] ;  /* 0x0000e400ff06db82 */ /* 0x002e620000000a00 */
[----:B------:R-:W-:Y:S01]  /*1c40*/  MOV R76, RZ ;  /* 0x000000ff004c7202 */ /* 0x000fe20000000f00 */
[----:B0-----:R-:W-:Y:S01]  /*1c50*/  @!P5 IMAD R10, R91, R2, RZ ;  /* 0x000000025b0ad224 */ /* 0x001fe200078e02ff */
[----:B------:R-:W-:-:S02]  /*1c60*/  ISETP.GE.U32.AND P6, PT, R108, UR4, PT ;  /* 0x000000046c007c0c */ /* 0x000fc4000bfc6070 */
[----:B------:R-:W-:Y:S02]  /*1c70*/  @!P5 MOV R14, R120 ;  /* 0x00000078000ed202 */ /* 0x000fe40000000f00 */
[----:B------:R0:W5:Y:S01]  /*1c80*/  @!P2 LDG.E R76, desc[UR6][R4.64] ;  /* 0x00000006044ca981 */ /* 0x000162000c1e1900 */
[----:B------:R-:W1:Y:S01]  /*1c90*/  @!P1 LDC.64 R8, c[0x0][0x3e0] ;  /* 0x0000f800ff089b82 */ /* 0x000e620000000a00 */
[----:B------:R-:W-:Y:S01]  /*1ca0*/  @!P5 MOV R15, R123 ;  /* 0x0000007b000fd202 */ /* 0x000fe20000000f00 */
[----:B------:R-:W-:Y:S01]  /*1cb0*/  @!P5 IMAD R3, R111, R3, R10 ;  /* 0x000000036f03d224 */ /* 0x000fe200078e020a */
[----:B------:R-:W-:-:S05]  /*1cc0*/  ISETP.GE.AND.EX P6, PT, R88, UR5, PT, P6 ;  /* 0x0000000558007c0c */ /* 0x000fca000bfc6360 */
[----:B0-----:R-:W0:Y:S01]  /*1cd0*/  @!P3 LDC.64 R4, c[0x0][0x3e0] ;  /* 0x0000f800ff04bb82 */ /* 0x001e220000000a00 */
[----:B------:R-:W-:-:S07]  /*1ce0*/  @!P5 IMAD.WIDE.U32 R14, R111, R2, R14 ;  /* 0x000000026f0ed225 */ /* 0x000fce00078e000e */
[----:B------:R-:W0:Y:S01]  /*1cf0*/  @!P1 LDC.64 R10, c[0x0][0x390] ;  /* 0x0000e400ff0a9b82 */ /* 0x000e220000000a00 */
[----:B------:R-:W-:Y:S02]  /*1d00*/  @!P5 IADD3 R13, PT, PT, R15, R3, RZ ;  /* 0x000000030f0dd210 */ /* 0x000fe40007ffe0ff */
[----:B-1----:R-:W-:-:S04]  /*1d10*/  @!P5 LEA R12, P2, R14, R6, 0x1 ;  /* 0x000000060e0cd211 */ /* 0x002fc800078408ff */
[----:B------:R-:W-:Y:S01]  /*1d20*/  @!P5 LEA.HI.X R13, R14, R7, R13, 0x1, P2 ;  /* 0x000000070e0dd211 */ /* 0x000fe200010f0c0d */
[----:B------:R-:W1:Y:S01]  /*1d30*/  @!P6 LDC.64 R2, c[0x0][0x3e0] ;  /* 0x0000f800ff02eb82 */ /* 0x000e620000000a00 */
[----:B------:R-:W-:Y:S01]  /*1d40*/  ISETP.GE.U32.AND P2, PT, R107, UR4, PT ;  /* 0x000000046b007c0c */ /* 0x000fe2000bf46070 */
[----:B------:R-:W-:Y:S01]  /*1d50*/  @!P1 IMAD R14, R90, R8, RZ ;  /* 0x000000085a0e9224 */ /* 0x000fe200078e02ff */
[----:B------:R-:W-:Y:S02]  /*1d60*/  @!P1 MOV R30, R120 ;  /* 0x00000078001e9202 */ /* 0x000fe40000000f00 */
[----:B------:R-:W-:-:S03]  /*1d70*/  @!P1 MOV R31, R123 ;  /* 0x0000007b001f9202 */ /* 0x000fc60000000f00 */
[----:B------:R-:W2:Y:S01]  /*1d80*/  @!P3 LDC.64 R6, c[0x0][0x390] ;  /* 0x0000e400ff06bb82 */ /* 0x000ea20000000a00 */
[----:B------:R-:W-:Y:S01]  /*1d90*/  MOV R61, RZ ;  /* 0x000000ff003d7202 */ /* 0x000fe20000000f00 */
[C---:B------:R-:W-:Y:S01]  /*1da0*/  @!P1 IMAD R29, R110.reuse, R9, R14 ;  /* 0x000000096e1d9224 */ /* 0x040fe200078e020e */
[----:B------:R-:W-:Y:S01]  /*1db0*/  ISETP.GE.AND.EX P2, PT, R87, UR5, PT, P2 ;  /* 0x0000000557007c0c */ /* 0x000fe2000bf46320 */
[----:B------:R-:W-:Y:S01]  /*1dc0*/  @!P1 IMAD.WIDE.U32 R30, R110, R8, R30 ;  /* 0x000000086e1e9225 */ /* 0x000fe200078e001e */
[----:B------:R-:W-:Y:S02]  /*1dd0*/  @!P3 MOV R15, R123 ;  /* 0x0000007b000fb202 */ /* 0x000fe40000000f00 */
[----:B------:R1:W5:Y:S01]  /*1de0*/  @!P5 LDG.E R61, desc[UR6][R12.64] ;  /* 0x000000060c3dd981 */ /* 0x000362000c1e1900 */
[----:B0-----:R-:W-:Y:S01]  /*1df0*/  @!P3 IMAD R14, R89, R4, RZ ;  /* 0x00000004590eb224 */ /* 0x001fe200078e02ff */
[----:B------:R-:W0:Y:S01]  /*1e00*/  @!P6 LDC.64 R8, c[0x0][0x390] ;  /* 0x0000e400ff08eb82 */ /* 0x000e220000000a00 */
[----:B------:R-:W-:-:S02]  /*1e10*/  @!P1 IADD3 R29, PT, PT, R31, R29, RZ ;  /* 0x0000001d1f1d9210 */ /* 0x000fc40007ffe0ff */
[C---:B------:R-:W-:Y:S01]  /*1e20*/  @!P3 IMAD R33, R109.reuse, R5, R14 ;  /* 0x000000056d21b224 */ /* 0x040fe200078e020e */
[----:B------:R-:W-:Y:S02]  /*1e30*/  @!P3 MOV R14, R120 ;  /* 0x00000078000eb202 */ /* 0x000fe40000000f00 */
[C---:B-1----:R-:W-:Y:S02]  /*1e40*/  @!P1 LEA R12, P5, R30.reuse, R10, 0x1 ;  /* 0x0000000a1e0c9211 */ /* 0x042fe400078a08ff */
[----:B------:R-:W-:Y:S02]  /*1e50*/  MOV R64, RZ ;  /* 0x000000ff00407202 */ /* 0x000fe40000000f00 */
[----:B------:R-:W-:Y:S01]  /*1e60*/  @!P1 LEA.HI.X R13, R30, R11, R29, 0x1, P5 ;  /* 0x0000000b1e0d9211 */ /* 0x000fe200028f0c1d */
[----:B------:R-:W-:Y:S02]  /*1e70*/  @!P3 IMAD.WIDE.U32 R14, R109, R4, R14 ;  /* 0x000000046d0eb225 */ /* 0x000fe400078e000e */
[----:B------:R-:W1:Y:S02]  /*1e80*/  @!P2 LDC.64 R4, c[0x0][0x3e0] ;  /* 0x0000f800ff04ab82 */ /* 0x000e640000000a00 */
[----:B------:R2:W5:Y:S01]  /*1e90*/  @!P1 LDG.E R64, desc[UR6][R12.64] ;  /* 0x000000060c409981 */ /* 0x000562000c1e1900 */
[----:B------:R-:W-:Y:S01]  /*1ea0*/  ISETP.GE.U32.AND P1, PT, R106, UR4, PT ;  /* 0x000000046a007c0c */ /* 0x000fe2000bf26070 */
[----:B------:R-:W-:Y:S01]  /*1eb0*/  @!P6 IMAD R29, R88, R2, RZ ;  /* 0x00000002581de224 */ /* 0x000fe200078e02ff */
[----:B------:R-:W-:-:S02]  /*1ec0*/  @!P3 IADD3 R11, PT, PT, R15, R33, RZ ;  /* 0x000000210f0bb210 */ /* 0x000fc40007ffe0ff */
[----:B--2---:R-:W-:Y:S02]  /*1ed0*/  @!P3 LEA R10, P5, R14, R6, 0x1 ;  /* 0x000000060e0ab211 */ /* 0x004fe400078a08ff */
[----:B------:R-:W-:Y:S02]  /*1ee0*/  ISETP.GE.AND.EX P1, PT, R86, UR5, PT, P1 ;  /* 0x0000000556007c0c */ /* 0x000fe4000bf26310 */
[----:B------:R-:W-:Y:S02]  /*1ef0*/  @!P6 MOV R12, R120 ;  /* 0x00000078000ce202 */ /* 0x000fe40000000f00 */
[----:B------:R-:W-:Y:S01]  /*1f00*/  @!P6 MOV R13, R123 ;  /* 0x0000007b000de202 */ /* 0x000fe20000000f00 */
[----:B------:R-:W-:Y:S01]  /*1f10*/  @!P6 IMAD R3, R108, R3, R29 ;  /* 0x000000036c03e224 */ /* 0x000fe200078e021d */
[----:B------:R-:W-:Y:S02]  /*1f20*/  @!P3 LEA.HI.X R11, R14, R7, R11, 0x1, P5 ;  /* 0x000000070e0bb211 */ /* 0x000fe400028f0c0b */
[----:B------:R-:W2:Y:S01]  /*1f30*/  @!P2 LDC.64 R6, c[0x0][0x390] ;  /* 0x0000e400ff06ab82 */ /* 0x000ea20000000a00 */
[----:B------:R-:W-:Y:S01]  /*1f40*/  @!P6 IMAD.WIDE.U32 R12, R108, R2, R12 ;  /* 0x000000026c0ce225 */ /* 0x000fe200078e000c */
[----:B------:R-:W-:-:S02]  /*1f50*/  MOV R66, RZ ;  /* 0x000000ff00427202 */ /* 0x000fc40000000f00 */
[----:B------:R-:W-:Y:S02]  /*1f60*/  IADD3 R29, PT, PT, R0, 0x1d0, RZ ;  /* 0x000001d0001d7810 */ /* 0x000fe40007ffe0ff */
[----:B------:R-:W-:Y:S02]  /*1f70*/  @!P6 IADD3 R2, PT, PT, R13, R3, RZ ;  /* 0x000000030d02e210 */ /* 0x000fe40007ffe0ff */
[C---:B0-----:R-:W-:Y:S01]  /*1f80*/  @!P6 LEA R8, P5, R12.reuse, R8, 0x1 ;  /* 0x000000080c08e211 */ /* 0x041fe200078a08ff */
[----:B------:R0:W5:Y:S01]  /*1f90*/  @!P3 LDG.E R66, desc[UR6][R10.64] ;  /* 0x000000060a42b981 */ /* 0x000162000c1e1900 */
[----:B------:R-:W-:Y:S02]  /*1fa0*/  ISETP.GE.U32.AND P3, PT, R29, UR4, PT ;  /* 0x000000041d007c0c */ /* 0x000fe4000bf66070 */
[----:B------:R-:W-:Y:S02]  /*1fb0*/  SHF.R.S32.HI R33, RZ, 0x1f, R29 ;  /* 0x0000001fff217819 */ /* 0x000fe4000001141d */
[----:B------:R-:W-:-:S02]  /*1fc0*/  @!P6 LEA.HI.X R9, R12, R9, R2, 0x1, P5 ;  /* 0x000000090c09e211 */ /* 0x000fc400028f0c02 */
[----:B------:R-:W4:Y:S01]  /*1fd0*/  @!P1 LDC.64 R2, c[0x0][0x3e0] ;  /* 0x0000f800ff029b82 */ /* 0x000f220000000a00 */
[----:B------:R-:W-:Y:S01]  /*1fe0*/  ISETP.GE.AND.EX P3, PT, R33, UR5, PT, P3 ;  /* 0x0000000521007c0c */ /* 0x000fe2000bf66330 */
[----:B-1----:R-:W-:Y:S01]  /*1ff0*/  @!P2 IMAD R14, R87, R4, RZ ;  /* 0x00000004570ea224 */ /* 0x002fe200078e02ff */
[----:B0-----:R-:W-:Y:S02]  /*2000*/  @!P2 MOV R10, R120 ;  /* 0x00000078000aa202 */ /* 0x001fe40000000f00 */
[----:B------:R-:W-:Y:S02]  /*2010*/  @!P2 MOV R11, R123 ;  /* 0x0000007b000ba202 */ /* 0x000fe40000000f00 */
[----:B------:R-:W-:Y:S01]  /*2020*/  MOV R70, RZ ;  /* 0x000000ff00467202 */ /* 0x000fe20000000f00 */
[C---:B------:R-:W-:Y:S01]  /*2030*/  @!P2 IMAD R13, R107.reuse, R5, R14 ;  /* 0x000000056b0da224 */ /* 0x040fe200078e020e */
[----:B------:R-:W-:Y:S01]  /*2040*/  IADD3 R31, PT, PT, R0, 0x1e0, RZ ;  /* 0x000001e0001f7810 */ /* 0x000fe20007ffe0ff */
[----:B------:R-:W-:Y:S01]  /*2050*/  @!P2 IMAD.WIDE.U32 R4, R107, R4, R10 ;  /* 0x000000046b04a225 */ /* 0x000fe200078e000a */
[----:B------:R-:W0:Y:S02]  /*2060*/  @!P1 LDC.64 R14, c[0x0][0x390] ;  /* 0x0000e400ff0e9b82 */ /* 0x000e240000000a00 */
[----:B------:R1:W5:Y:S01]  /*2070*/  @!P6 LDG.E R70, desc[UR6][R8.64] ;  /* 0x000000060846e981 */ /* 0x000362000c1e1900 */
[----:B------:R-:W-:-:S02]  /*2080*/  ISETP.GE.U32.AND P6, PT, R31, UR4, PT ;  /* 0x000000041f007c0c */ /* 0x000fc4000bfc6070 */
[----:B------:R-:W-:Y:S02]  /*2090*/  SHF.R.S32.HI R35, RZ, 0x1f, R31 ;  /* 0x0000001fff237819 */ /* 0x000fe4000001141f */
[----:B------:R-:W-:Y:S02]  /*20a0*/  @!P2 IADD3 R0, PT, PT, R5, R13, RZ ;  /* 0x0000000d0500a210 */ /* 0x000fe40007ffe0ff */
[C---:B--2---:R-:W-:Y:S01]  /*20b0*/  @!P2 LEA R6, P5, R4.reuse, R6, 0x1 ;  /* 0x000000060406a211 */ /* 0x044fe200078a08ff */
[----:B------:R-:W2:Y:S01]  /*20c0*/  @!P3 LDC.64 R12, c[0x0][0x3e0] ;  /* 0x0000f800ff0cbb82 */ /* 0x000ea20000000a00 */
[----:B------:R-:W-:Y:S02]  /*20d0*/  ISETP.GE.AND.EX P6, PT, R35, UR5, PT, P6 ;  /* 0x0000000523007c0c */ /* 0x000fe4000bfc6360 */
[----:B------:R-:W-:Y:S02]  /*20e0*/  @!P2 LEA.HI.X R7, R4, R7, R0, 0x1, P5 ;  /* 0x000000070407a211 */ /* 0x000fe400028f0c00 */
[----:B------:R-:W-:Y:S01]  /*20f0*/  ISETP.GE.U32.AND P5, PT, R105, UR4, PT ;  /* 0x0000000469007c0c */ /* 0x000fe2000bfa6070 */
[----:B----4-:R-:W-:Y:S01]  /*2100*/  @!P1 IMAD R0, R86, R2, RZ ;  /* 0x0000000256009224 */ /* 0x010fe200078e02ff */
[----:B------:R-:W-:Y:S01]  /*2110*/  @!P1 MOV R4, R120 ;  /* 0x0000007800049202 */ /* 0x000fe20000000f00 */
[----:B-1----:R-:W1:Y:S01]  /*2120*/  @!P3 LDC.64 R8, c[0x0][0x390] ;  /* 0x0000e400ff08bb82 */ /* 0x002e620000000a00 */
[----:B------:R-:W-:-:S02]  /*2130*/  ISETP.GE.AND.EX P5, PT, R85, UR5, PT, P5 ;  /* 0x0000000555007c0c */ /* 0x000fc4000bfa6350 */
[----:B------:R-:W-:Y:S01]  /*2140*/  @!P1 MOV R5, R123 ;  /* 0x0000007b00059202 */ /* 0x000fe20000000f00 */
[C---:B------:R-:W-:Y:S01]  /*2150*/  @!P1 IMAD R37, R106.reuse, R3, R0 ;  /* 0x000000036a259224 */ /* 0x040fe200078e0200 */
[----:B------:R-:W-:Y:S01]  /*2160*/  MOV R73, RZ ;  /* 0x000000ff00497202 */ /* 0x000fe20000000f00 */
[----:B------:R-:W-:Y:S02]  /*2170*/  @!P1 IMAD.WIDE.U32 R2, R106, R2, R4 ;  /* 0x000000026a029225 */ /* 0x000fe400078e0004 */
[----:B------:R-:W4:Y:S03]  /*2180*/  @!P6 LDC.64 R10, c[0x0][0x3e0] ;  /* 0x0000f800ff0aeb82 */ /* 0x000f260000000a00 */
[----:B------:R2:W5:Y:S01]  /*2190*/  @!P2 LDG.E R73, desc[UR6][R6.64] ;  /* 0x000000060649a981 */ /* 0x000562000c1e1900 */
[----:B------:R-:W-:Y:S02]  /*21a0*/  @!P1 IADD3 R0, PT, PT, R3, R37, RZ ;  /* 0x0000002503009210 */ /* 0x000fe40007ffe0ff */
[----:B0-----:R-:W-:-:S02]  /*21b0*/  @!P1 LEA R14, P2, R2, R14, 0x1 ;  /* 0x0000000e020e9211 */ /* 0x001fc400078408ff */
[----:B------:R-:W0:Y:S01]  /*21c0*/  @!P5 LDC.64 R4, c[0x0][0x3e0] ;  /* 0x0000f800ff04db82 */ /* 0x000e220000000a00 */
[----:B--2---:R-:W-:Y:S01]  /*21d0*/  @!P3 IMAD R30, R33, R12, RZ ;  /* 0x0000000c211eb224 */ /* 0x004fe200078e02ff */
[----:B------:R-:W-:Y:S02]  /*21e0*/  @!P1 LEA.HI.X R15, R2, R15, R0, 0x1, P2 ;  /* 0x0000000f020f9211 */ /* 0x000fe400010f0c00 */
[----:B------:R-:W-:Y:S02]  /*21f0*/  @!P3 MOV R2, R120 ;  /* 0x000000780002b202 */ /* 0x000fe40000000f00 */
[----:B------:R-:W-:Y:S02]  /*2200*/  @!P3 MOV R3, R123 ;  /* 0x0000007b0003b202 */ /* 0x000fe40000000f00 */
[----:B------:R-:W2:Y:S01]  /*2210*/  @!P6 LDC.64 R6, c[0x0][0x390] ;  /* 0x0000e400ff06eb82 */ /* 0x000ea20000000a00 */
[----:B------:R-:W-:Y:S01]  /*2220*/  MOV R75, RZ ;  /* 0x000000ff004b7202 */ /* 0x000fe20000000f00 */
[----:B------:R-:W-:-:S02]  /*2230*/  @!P3 IMAD R33, R29, R13, R30 ;  /* 0x0000000d1d21b224 */ /* 0x000fc400078e021e */
[----:B------:R-:W-:-:S03]  /*2240*/  @!P3 IMAD.WIDE.U32 R12, R29, R12, R2 ;  /* 0x0000000c1d0cb225 */ /* 0x000fc600078e0002 */
[----:B------:R-:W5:Y:S01]  /*2250*/  @!P1 LDG.E R75, desc[UR6][R14.64] ;  /* 0x000000060e4b9981 */ /* 0x000f62000c1e1900 */
[----:B------:R-:W3:Y:S01]  /*2260*/  @!P5 LDC.64 R2, c[0x0][0x390] ;  /* 0x0000e400ff02db82 */ /* 0x000ee20000000a00 */
[----:B------:R-:W-:Y:S02]  /*2270*/  @!P3 IADD3 R0, PT, PT, R13, R33, RZ ;  /* 0x000000210d00b210 */ /* 0x000fe40007ffe0ff */
[C---:B-1----:R-:W-:Y:S01]  /*2280*/  @!P3 LEA R8, P1, R12.reuse, R8, 0x1 ;  /* 0x000000080c08b211 */ /* 0x042fe200078208ff */
[----:B----4-:R-:W-:Y:S01]  /*2290*/  @!P6 IMAD R30, R35, R10, RZ ;  /* 0x0000000a231ee224 */ /* 0x010fe200078e02ff */
[----:B------:R-:W-:Y:S02]  /*22a0*/  @!P6 MOV R13, R123 ;  /* 0x0000007b000de202 */ /* 0x000fe40000000f00 */
[----:B------:R-:W-:Y:S02]  /*22b0*/  @!P3 LEA.HI.X R9, R12, R9, R0, 0x1, P1 ;  /* 0x000000090c09b211 */ /* 0x000fe400008f0c00 */
[----:B------:R-:W-:Y:S01]  /*22c0*/  @!P6 MOV R12, R120 ;  /* 0x00000078000ce202 */ /* 0x000fe20000000f00 */
[----:B------:R-:W-:-:S02]  /*22d0*/  @!P6 IMAD R29, R31, R11, R30 ;  /* 0x0000000b1f1de224 */ /* 0x000fc400078e021e */
[----:B0-----:R-:W-:Y:S02]  /*22e0*/  @!P5 IMAD R0, R85, R4, RZ ;  /* 0x000000045500d224 */ /* 0x001fe400078e02ff */
[----:B------:R-:W-:Y:S01]  /*22f0*/  @!P6 IMAD.WIDE.U32 R10, R31, R10, R12 ;  /* 0x0000000a1f0ae225 */ /* 0x000fe200078e000c */
[----:B------:R-:W-:Y:S02]  /*2300*/  @!P5 MOV R12, R120 ;  /* 0x00000078000cd202 */ /* 0x000fe40000000f00 */
[----:B------:R-:W-:Y:S01]  /*2310*/  @!P5 MOV R13, R123 ;  /* 0x0000007b000dd202 */ /* 0x000fe20000000f00 */
[----:B------:R-:W-:Y:S01]  /*2320*/  @!P5 IMAD R31, R105, R5, R0 ;  /* 0x00000005691fd224 */ /* 0x000fe200078e0200 */
[----:B------:R-:W-:Y:S02]  /*2330*/  MOV R79, RZ ;  /* 0x000000ff004f7202 */ /* 0x000fe40000000f00 */
[----:B------:R-:W-:Y:S01]  /*2340*/  @!P6 IADD3 R0, PT, PT, R11, R29, RZ ;  /* 0x0000001d0b00e210 */ /* 0x000fe20007ffe0ff */
[----:B------:R-:W-:Y:S01]  /*2350*/  @!P5 IMAD.WIDE.U32 R4, R105, R4, R12 ;  /* 0x000000046904d225 */ /* 0x000fe200078e000c */
[----:B--2---:R-:W-:-:S02]  /*2360*/  @!P6 LEA R6, P1, R10, R6, 0x1 ;  /* 0x000000060a06e211 */ /* 0x004fc400078208ff */
[----:B------:R-:W-:Y:S01]  /*2370*/  MOV R81, RZ ;  /* 0x000000ff00517202 */ /* 0x000fe20000000f00 */
[----:B------:R0:W2:Y:S01]  /*2380*/  @!P3 LDG.E R79, desc[UR6][R8.64] ;  /* 0x00000006084fb981 */ /* 0x0000a2000c1e1900 */
[----:B------:R-:W-:Y:S02]  /*2390*/  @!P6 LEA.HI.X R7, R10, R7, R0, 0x1, P1 ;  /* 0x000000070a07e211 */ /* 0x000fe400008f0c00 */
[----:B------:R-:W-:Y:S02]  /*23a0*/  @!P5 IADD3 R0, PT, PT, R5, R31, RZ ;  /* 0x0000001f0500d210 */ /* 0x000fe40007ffe0ff */
[C---:B---3--:R-:W-:Y:S01]  /*23b0*/  @!P5 LEA R2, P1, R4.reuse, R2, 0x1 ;  /* 0x000000020402d211 */ /* 0x048fe200078208ff */
[----:B------:R-:W3:Y:S01]  /*23c0*/  @!P6 LDG.E R81, desc[UR6][R6.64] ;  /* 0x000000060651e981 */ /* 0x000ee2000c1e1900 */
[----:B------:R-:W-:Y:S02]  /*23d0*/  MOV R83, RZ ;  /* 0x000000ff00537202 */ /* 0x000fe40000000f00 */
[----:B------:R-:W-:-:S05]  /*23e0*/  @!P5 LEA.HI.X R3, R4, R3, R0, 0x1, P1 ;  /* 0x000000030403d211 */ /* 0x000fca00008f0c00 */
[----:B------:R1:W4:Y:S01]  /*23f0*/  @!P5 LDG.E R83, desc[UR6][R2.64] ;  /* 0x000000060253d981 */ /* 0x000322000c1e1900 */
[----:B------:R-:W-:Y:S02]  /*2400*/  PRMT R0, R84, 0x7632, R0 ;  /* 0x0000763254007816 */ /* 0x000fe40000000000 */
[----:B------:R-:W-:Y:S02]  /*2410*/  PRMT R4, R28, 0x7632, R4 ;  /* 0x000076321c047816 */ /* 0x000fe40000000004 */
[----:B------:R-:W-:Y:S02]  /*2420*/  SHF.L.U32 R0, R0, 0x10, RZ ;  /* 0x0000001000007819 */ /* 0x000fe400000006ff */
[----:B------:R-:W-:Y:S02]  /*2430*/  SHF.L.U32 R84, R84, 0x10, RZ ;  /* 0x0000001054547819 */ /* 0x000fe400000006ff */
[----:B------:R-:W-:Y:S01]  /*2440*/  PRMT R5, R26, 0x7632, R5 ;  /* 0x000076321a057816 */ /* 0x000fe20000000005 */
[----:B0-----:R-:W-:Y:S01]  /*2450*/  FMUL.FTZ R9, R0, R0 ;  /* 0x0000000000097220 */ /* 0x001fe20000410000 */
[----:B-1----:R-:W-:Y:S01]  /*2460*/  SHF.L.U32 R3, R4, 0x10, RZ ;  /* 0x0000001004037819 */ /* 0x002fe200000006ff */
[----:B------:R-:W-:Y:S01]  /*2470*/  FADD.FTZ R7, R84, R0 ;  /* 0x0000000054077221 */ /* 0x000fe20000010000 */
[----:B------:R-:W-:Y:S01]  /*2480*/  SHF.L.U32 R2, R28, 0x10, RZ ;  /* 0x000000101c027819 */ /* 0x000fe200000006ff */
[----:B------:R-:W-:Y:S01]  /*2490*/  FFMA.FTZ R9, R84, R84, R9 ;  /* 0x0000005454097223 */ /* 0x000fe20000010009 */
[----:B------:R-:W-:Y:S01]  /*24a0*/  SHF.L.U32 R5, R5, 0x10, RZ ;  /* 0x0000001005057819 */ /* 0x000fe200000006ff */
[----:B------:R-:W-:Y:S01]  /*24b0*/  FMUL.FTZ R11, R3, R3 ;  /* 0x00000003030b7220 */ /* 0x000fe20000410000 */
[----:B------:R-:W-:Y:S01]  /*24c0*/  PRMT R6, R24, 0x7632, R6 ;  /* 0x0000763218067816 */ /* 0x000fe20000000006 */
[----:B------:R-:W-:Y:S01]  /*24d0*/  FADD.FTZ R8, R2, R3 ;  /* 0x0000000302087221 */ /* 0x000fe20000010000 */
[----:B------:R-:W-:Y:S01]  /*24e0*/  FADD.FTZ R7, RZ, R7 ;  /* 0x00000007ff077221 */ /* 0x000fe20000010000 */
[----:B------:R-:W-:Y:S01]  /*24f0*/  SHF.L.U32 R4, R26, 0x10, RZ ;  /* 0x000000101a047819 */ /* 0x000fe200000006ff */
[----:B------:R-:W-:Y:S01]  /*2500*/  FFMA.FTZ R12, R2, R2, R11 ;  /* 0x00000002020c7223 */ /* 0x000fe2000001000b */
[----:B------:R-:W-:Y:S01]  /*2510*/  FADD.FTZ R9, RZ, R9 ;  /* 0x00000009ff097221 */ /* 0x000fe20000010000 */
[----:B------:R-:W-:Y:S01]  /*2520*/  FMUL.FTZ R13, R5, R5 ;  /* 0x00000005050d7220 */ /* 0x000fe20000410000 */
[----:B------:R-:W-:Y:S01]  /*2530*/  FADD.FTZ R10, R7, R8 ;  /* 0x00000008070a7221 */ /* 0x000fe20000010000 */
[----:B------:R-:W-:Y:S01]  /*2540*/  SHF.L.U32 R6, R6, 0x10, RZ ;  /* 0x0000001006067819 */ /* 0x000fe200000006ff */
[----:B------:R-:W-:Y:S01]  /*2550*/  FADD.FTZ R9, R9, R12 ;  /* 0x0000000c09097221 */ /* 0x000fe20000010000 */
[----:B------:R-:W-:Y:S01]  /*2560*/  PRMT R8, R22, 0x7632, R8 ;  /* 0x0000763216087816 */ /* 0x000fe20000000008 */
[C---:B------:R-:W-:Y:S01]  /*2570*/  FFMA.FTZ R12, R4.reuse, R4, R13 ;  /* 0x00000004040c7223 */ /* 0x040fe2000001000d */
[----:B------:R-:W-:Y:S01]  /*2580*/  FADD.FTZ R11, R4, R5 ;  /* 0x00000005040b7221 */ /* 0x000fe20000010000 */
        /* <DEDUP_REMOVED lines=11> */
[----:B------:R-:W-:Y:S01]  /*2640*/  FADD.FTZ R12, R12, R13 ;  /* 0x0000000d0c0c7221 */ /* 0x000fe20000010000 */
[----:B------:R-:W-:Y:S01]  /*2650*/  PRMT R10, R21, 0x7632, R10 ;  /* 0x00007632150a7816 */ /* 0x000fe2000000000a */
[----:B------:R-:W-:Y:S01]  /*2660*/  FFMA.FTZ R13, R9, R9, R22 ;  /* 0x00000009090d7223 */ /* 0x000fe20000010016 */
[----:B------:R-:W-:Y:S01]  /*2670*/  FADD.FTZ R15, R11, R14 ;  /* 0x0000000e0b0f7221 */ /* 0x000fe20000010000 */
[----:B------:R-:W-:Y:S02]  /*2680*/  SHF.L.U32 R11, R21, 0x10, RZ ;  /* 0x00000010150b7819 */ /* 0x000fe400000006ff */
[----:B------:R-:W-:Y:S01]  /*2690*/  SHF.L.U32 R10, R10, 0x10, RZ ;  /* 0x000000100a0a7819 */ /* 0x000fe200000006ff */
[--C-:B------:R-:W-:Y:S01]  /*26a0*/  FADD.FTZ R22, R12, R13.reuse ;  /* 0x0000000d0c167221 */ /* 0x100fe20000010000 */
[----:B------:R-:W-:-:S02]  /*26b0*/  PRMT R13, R18, 0x7632, R13 ;  /* 0x00007632120d7816 */ /* 0x000fc4000000000d */
[----:B------:R-:W-:Y:S01]  /*26c0*/  SHF.L.U32 R12, R18, 0x10, RZ ;  /* 0x00000010120c7819 */ /* 0x000fe200000006ff */
[----:B------:R-:W-:Y:S01]  /*26d0*/  FMUL.FTZ R24, R10, R10 ;  /* 0x0000000a0a187220 */ /* 0x000fe20000410000 */
[----:B------:R-:W-:Y:S01]  /*26e0*/  FADD.FTZ R18, R11, R10 ;  /* 0x0000000a0b127221 */ /* 0x000fe20000010000 */
[----:B------:R-:W-:Y:S02]  /*26f0*/  PRMT R14, R16, 0x7632, R14 ;  /* 0x00007632100e7816 */ /* 0x000fe4000000000e */
[----:B------:R-:W-:Y:S01]  /*2700*/  SHF.L.U32 R13, R13, 0x10, RZ ;  /* 0x000000100d0d7819 */ /* 0x000fe200000006ff */
[----:B------:R-:W-:Y:S01]  /*2710*/  FFMA.FTZ R29, R11, R11, R24 ;  /* 0x0000000b0b1d7223 */ /* 0x000fe20000010018 */
[--C-:B------:R-:W-:Y:S01]  /*2720*/  FADD.FTZ R21, R15, R18.reuse ;  /* 0x000000120f157221 */ /* 0x100fe20000010000 */
[----:B------:R-:W-:Y:S02]  /*2730*/  SHF.L.U32 R14, R14, 0x10, RZ ;  /* 0x000000100e0e7819 */ /* 0x000fe400000006ff */
[----:B------:R-:W-:Y:S01]  /*2740*/  PRMT R18, R17, 0x7632, R18 ;  /* 0x0000763211127816 */ /* 0x000fe20000000012 */
[----:B------:R-:W-:Y:S01]  /*2750*/  FADD.FTZ R24, R12, R13 ;  /* 0x0000000d0c187221 */ /* 0x000fe20000010000 */
        /* <DEDUP_REMOVED lines=8> */
[----:B------:R-:W-:Y:S01]  /*27e0*/  SHF.L.U32 R17, R17, 0x10, RZ ;  /* 0x0000001011117819 */ /* 0x000fe200000006ff */
[--C-:B------:R-:W-:Y:S01]  /*27f0*/  FADD.FTZ R21, R21, R18.reuse ;  /* 0x0000001215157221 */ /* 0x100fe20000010000 */
[----:B------:R-:W-:Y:S01]  /*2800*/  PRMT R18, R19, 0x7632, R18 ;  /* 0x0000763213127816 */ /* 0x000fe20000000012 */
[----:B------:R-:W-:Y:S01]  /*2810*/  FADD.FTZ R22, R22, R29 ;  /* 0x0000001d16167221 */ /* 0x000fe20000010000 */
[----:B------:R-:W-:Y:S01]  /*2820*/  FFMA.FTZ R29, R15, R15, R24 ;  /* 0x0000000f0f1d7223 */ /* 0x000fe20000010018 */
[----:B------:R-:W-:Y:S01]  /*2830*/  FMUL.FTZ R26, R16, R16 ;  /* 0x00000010101a7220 */ /* 0x000fe20000410000 */
[C---:B------:R-:W-:Y:S01]  /*2840*/  FADD.FTZ R24, R17.reuse, R16 ;  /* 0x0000001011187221 */ /* 0x040fe20000010000 */
[----:B------:R-:W-:Y:S01]  /*2850*/  SHF.L.U32 R18, R18, 0x10, RZ ;  /* 0x0000001012127819 */ /* 0x000fe200000006ff */
[----:B------:R-:W-:Y:S01]  /*2860*/  FADD.FTZ R22, R22, R29 ;  /* 0x0000001d16167221 */ /* 0x000fe20000010000 */
[----:B------:R-:W-:Y:S01]  /*2870*/  FFMA.FTZ R29, R17, R17, R26 ;  /* 0x00000011111d7223 */ /* 0x000fe2000001001a */
[----:B------:R-:W-:Y:S01]  /*2880*/  FADD.FTZ R24, R21, R24 ;  /* 0x0000001815187221 */ /* 0x000fe20000010000 */
[----:B------:R-:W-:Y:S01]  /*2890*/  SHF.L.U32 R19, R19, 0x10, RZ ;  /* 0x0000001013137819 */ /* 0x000fe200000006ff */
[----:B------:R-:W-:Y:S01]  /*28a0*/  FMUL.FTZ R26, R18, R18 ;  /* 0x00000012121a7220 */ /* 0x000fe20000410000 */
[----:B------:R-:W-:Y:S01]  /*28b0*/  PRMT R21, R20, 0x7632, R21 ;  /* 0x0000763214157816 */ /* 0x000fe20000000015 */
[----:B------:R-:W-:Y:S01]  /*28c0*/  FADD.FTZ R29, R22, R29 ;  /* 0x0000001d161d7221 */ /* 0x000fe20000010000 */
[----:B------:R-:W-:Y:S01]  /*28d0*/  PRMT R22, R23, 0x7632, R22 ;  /* 0x0000763217167816 */ /* 0x000fe20000000016 */
[----:B------:R-:W-:Y:S01]  /*28e0*/  FFMA.FTZ R26, R19, R19, R26 ;  /* 0x00000013131a7223 */ /* 0x000fe2000001001a */
[----:B------:R-:W-:-:S02]  /*28f0*/  SHF.L.U32 R21, R21, 0x10, RZ ;  /* 0x0000001015157819 */ /* 0x000fc400000006ff */
[----:B------:R-:W-:Y:S01]  /*2900*/  SHF.L.U32 R20, R20, 0x10, RZ ;  /* 0x0000001014147819 */ /* 0x000fe200000006ff */
[----:B------:R-:W-:Y:S01]  /*2910*/  FADD.FTZ R26, R29, R26 ;  /* 0x0000001a1d1a7221 */ /* 0x000fe20000010000 */
[----:B------:R-:W-:Y:S01]  /*2920*/  SHF.L.U32 R22, R22, 0x10, RZ ;  /* 0x0000001016167819 */ /* 0x000fe200000006ff */
[----:B------:R-:W-:Y:S01]  /*2930*/  FMUL.FTZ R29, R21, R21 ;  /* 0x00000015151d7220 */ /* 0x000fe20000410000 */
[----:B------:R-:W-:Y:S01]  /*2940*/  FADD.FTZ R31, R19, R18 ;  /* 0x00000012131f7221 */ /* 0x000fe20000010000 */
[----:B------:R-:W-:Y:S02]  /*2950*/  SHF.L.U32 R23, R23, 0x10, RZ ;  /* 0x0000001017177819 */ /* 0x000fe400000006ff */
[----:B------:R-:W-:Y:S01]  /*2960*/  FFMA.FTZ R29, R20, R20, R29 ;  /* 0x00000014141d7223 */ /* 0x000fe2000001001d */
[----:B------:R-:W-:Y:S01]  /*2970*/  FMUL.FTZ R30, R22, R22 ;  /* 0x00000016161e7220 */ /* 0x000fe20000410000 */
[----:B------:R-:W-:Y:S01]  /*2980*/  FADD.FTZ R31, R24, R31 ;  /* 0x0000001f181f7221 */ /* 0x000fe20000010000 */
[----:B------:R-:W-:Y:S01]  /*2990*/  FADD.FTZ R28, R20, R21 ;  /* 0x00000015141c7221 */ /* 0x000fe20000010000 */
[----:B-----5:R-:W-:Y:S01]  /*29a0*/  PRMT R24, R25, 0x7632, R24 ;  /* 0x0000763219187816 */ /* 0x020fe20000000018 */
[----:B------:R-:W-:Y:S01]  /*29b0*/  FADD.FTZ R26, R26, R29 ;  /* 0x0000001d1a1a7221 */ /* 0x000fe20000010000 */
[----:B------:R-:W-:Y:S01]  /*29c0*/  FFMA.FTZ R29, R23, R23, R30 ;  /* 0x00000017171d7223 */ /* 0x000fe2000001001e */
[----:B------:R-:W-:Y:S01]  /*29d0*/  FADD.FTZ R28, R31, R28 ;  /* 0x0000001c1f1c7221 */ /* 0x000fe20000010000 */
[----:B------:R-:W-:Y:S01]  /*29e0*/  SHF.L.U32 R24, R24, 0x10, RZ ;  /* 0x0000001018187819 */ /* 0x000fe200000006ff */
[----:B------:R-:W-:Y:S01]  /*29f0*/  FADD.FTZ R31, R23, R22 ;  /* 0x00000016171f7221 */ /* 0x000fe20000010000 */
[----:B------:R-:W-:Y:S01]  /*2a00*/  SHF.L.U32 R25, R25, 0x10, RZ ;  /* 0x0000001019197819 */ /* 0x000fe200000006ff */
[----:B------:R-:W-:Y:S01]  /*2a10*/  FADD.FTZ R29, R26, R29 ;  /* 0x0000001d1a1d7221 */ /* 0x000fe20000010000 */
[----:B------:R-:W-:Y:S01]  /*2a20*/  PRMT R26, R27, 0x7632, R26 ;  /* 0x000076321b1a7816 */ /* 0x000fe2000000001a */
[----:B------:R-:W-:Y:S01]  /*2a30*/  FADD.FTZ R28, R28, R31 ;  /* 0x0000001f1c1c7221 */ /* 0x000fe20000010000 */
[----:B------:R-:W-:Y:S01]  /*2a40*/  FMUL.FTZ R30, R24, R24 ;  /* 0x00000018181e7220 */ /* 0x000fe20000410000 */
[----:B------:R-:W-:Y:S01]  /*2a50*/  FADD.FTZ R31, R25, R24 ;  /* 0x00000018191f7221 */ /* 0x000fe20000010000 */
[----:B------:R-:W-:-:S02]  /*2a60*/  SHF.L.U32 R26, R26, 0x10, RZ ;  /* 0x000000101a1a7819 */ /* 0x000fc400000006ff */
[----:B------:R-:W-:Y:S02]  /*2a70*/  SHF.L.U32 R27, R27, 0x10, RZ ;  /* 0x000000101b1b7819 */ /* 0x000fe400000006ff */
[----:B------:R-:W-:Y:S01]  /*2a80*/  PRMT R49, R48, 0x7632, R49 ;  /* 0x0000763230317816 */ /* 0x000fe20000000031 */
[----:B------:R-:W-:Y:S01]  /*2a90*/  FFMA.FTZ R30, R25, R25, R30 ;  /* 0x00000019191e7223 */ /* 0x000fe2000001001e */
[----:B------:R-:W-:Y:S01]  /*2aa0*/  FADD.FTZ R28, R28, R31 ;  /* 0x0000001f1c1c7221 */ /* 0x000fe20000010000 */
[----:B------:R-:W-:Y:S01]  /*2ab0*/  SHF.L.U32 R48, R48, 0x10, RZ ;  /* 0x0000001030307819 */ /* 0x000fe200000006ff */
[----:B------:R-:W-:Y:S01]  /*2ac0*/  FADD.FTZ R31, R27, R26 ;  /* 0x0000001a1b1f7221 */ /* 0x000fe20000010000 */
[----:B------:R-:W-:Y:S01]  /*2ad0*/  SHF.L.U32 R49, R49, 0x10, RZ ;  /* 0x0000001031317819 */ /* 0x000fe200000006ff */
[----:B------:R-:W-:Y:S01]  /*2ae0*/  FADD.FTZ R29, R29, R30 ;  /* 0x0000001e1d1d7221 */ /* 0x000fe20000010000 */
[----:B------:R-:W-:Y:S01]  /*2af0*/  PRMT R50, R51, 0x7632, R50 ;  /* 0x0000763233327816 */ /* 0x000fe20000000032 */
[----:B------:R-:W-:Y:S01]  /*2b00*/  FMUL.FTZ R30, R26, R26 ;  /* 0x0000001a1a1e7220 */ /* 0x000fe20000410000 */
[----:B------:R-:W-:Y:S01]  /*2b10*/  FADD.FTZ R28, R28, R31 ;  /* 0x0000001f1c1c7221 */ /* 0x000fe20000010000 */
[----:B------:R-:W-:Y:S01]  /*2b20*/  FADD.FTZ R31, R48, R49 ;  /* 0x00000031301f7221 */ /* 0x000fe20000010000 */
[----:B------:R-:W-:-:S02]  /*2b30*/  SHF.L.U32 R50, R50, 0x10, RZ ;  /* 0x0000001032327819 */ /* 0x000fc400000006ff */
        /* <DEDUP_REMOVED lines=53> */
[----:B------:R-:W-:Y:S01]  /*2e90*/  SHF.L.U32 R64, R64, 0x10, RZ ;  /* 0x0000001040407819 */ /* 0x000fe200000006ff */
[----:B------:R-:W-:Y:S01]  /*2ea0*/  FADD.FTZ R31, R62, R63 ;  /* 0x0000003f3e1f7221 */ /* 0x000fe20000010000 */
        /* <DEDUP_REMOVED lines=14> */
[----:B------:R-:W-:Y:S01]  /*2f90*/  PRMT R69, R68, 0x7632, R69 ;  /* 0x0000763244457816 */ /* 0x000fe20000000045 */
        /* <DEDUP_REMOVED lines=18> */
[----:B------:R-:W-:Y:S01]  /*30c0*/  FADD.FTZ R29, R29, R30 ;  /* 0x0000001e1d1d7221 */ /* 0x000fe20000010000 */
[----:B------:R-:W-:Y:S01]  /*30d0*/  PRMT R77, R76, 0x7632, R77 ;  /* 0x000076324c4d7816 */ /* 0x000fe2000000004d */
[----:B------:R-:W-:Y:S01]  /*30e0*/  FFMA.FTZ R30, R70, R70, R33 ;  /* 0x00000046461e7223 */ /* 0x000fe20000010021 */
[----:B------:R-:W-:Y:S01]  /*30f0*/  FADD.FTZ R28, R28, R31 ;  /* 0x0000001f1c1c7221 */ /* 0x000fe20000010000 */
[----:B------:R-:W-:-:S02]  /*3100*/  PRMT R72, R73, 0x7632, R72 ;  /* 0x0000763249487816 */ /* 0x000fc40000000048 */
[----:B------:R-:W-:Y:S02]  /*3110*/  SHF.L.U32 R73, R73, 0x10, RZ ;  /* 0x0000001049497819 */ /* 0x000fe400000006ff */
[----:B------:R-:W-:Y:S01]  /*3120*/  SHF.L.U32 R72, R72, 0x10, RZ ;  /* 0x0000001048487819 */ /* 0x000fe200000006ff */
[----:B------:R-:W-:-:S04]  /*3130*/  FADD.FTZ R29, R29, R30 ;  /* 0x0000001e1d1d7221 */ /* 0x000fc80000010000 */
[----:B------:R-:W-:Y:S01]  /*3140*/  FMUL.FTZ R32, R72, R72 ;  /* 0x0000004848207220 */ /* 0x000fe20000410000 */
[----:B------:R-:W-:Y:S01]  /*3150*/  FADD.FTZ R31, R73, R72 ;  /* 0x00000048491f7221 */ /* 0x000fe20000010000 */
[----:B------:R-:W-:Y:S02]  /*3160*/  SHF.L.U32 R77, R77, 0x10, RZ ;  /* 0x000000104d4d7819 */ /* 0x000fe400000006ff */
[C---:B------:R-:W-:Y:S02]  /*3170*/  PRMT R74, R75.reuse, 0x7632, R74 ;  /* 0x000076324b4a7816 */ /* 0x040fe4000000004a */
[----:B------:R-:W-:Y:S02]  /*3180*/  SHF.L.U32 R75, R75, 0x10, RZ ;  /* 0x000000104b4b7819 */ /* 0x000fe400000006ff */
[----:B------:R-:W-:Y:S01]  /*3190*/  SHF.L.U32 R74, R74, 0x10, RZ ;  /* 0x000000104a4a7819 */ /* 0x000fe200000006ff */
[----:B------:R-:W-:Y:S01]  /*31a0*/  FFMA.FTZ R32, R73, R73, R32 ;  /* 0x0000004949207223 */ /* 0x000fe20000010020 */
[----:B------:R-:W-:Y:S01]  /*31b0*/  FADD.FTZ R28, R28, R31 ;  /* 0x0000001f1c1c7221 */ /* 0x000fe20000010000 */
[----:B------:R-:W-:-:S02]  /*31c0*/  SHF.L.U32 R76, R76, 0x10, RZ ;  /* 0x000000104c4c7819 */ /* 0x000fc400000006ff */
[----:B------:R-:W-:Y:S01]  /*31d0*/  FMUL.FTZ R30, R74, R74 ;  /* 0x0000004a4a1e7220 */ /* 0x000fe20000410000 */
[----:B------:R-:W-:Y:S01]  /*31e0*/  FADD.FTZ R31, R75, R74 ;  /* 0x0000004a4b1f7221 */ /* 0x000fe20000010000 */
[----:B------:R-:W-:Y:S01]  /*31f0*/  FADD.FTZ R29, R29, R32 ;  /* 0x000000201d1d7221 */ /* 0x000fe20000010000 */
[----:B------:R-:W-:Y:S01]  /*3200*/  FMUL.FTZ R33, R77, R77 ;  /* 0x0000004d4d217220 */ /* 0x000fe20000410000 */
[----:B------:R-:W-:Y:S01]  /*3210*/  FFMA.FTZ R30, R75, R75, R30 ;  /* 0x0000004b4b1e7223 */ /* 0x000fe2000001001e */
[----:B------:R-:W-:Y:S01]  /*3220*/  FADD.FTZ R28, R28, R31 ;  /* 0x0000001f1c1c7221 */ /* 0x000fe20000010000 */
[C---:B------:R-:W-:Y:S02]  /*3230*/  FADD.FTZ R31, R76.reuse, R77 ;  /* 0x0000004d4c1f7221 */ /* 0x040fe40000010000 */
[----:B------:R-:W-:Y:S01]  /*3240*/  FADD.FTZ R29, R29, R30 ;  /* 0x0000001e1d1d7221 */ /* 0x000fe20000010000 */
[----:B------:R-:W-:Y:S01]  /*3250*/  FFMA.FTZ R30, R76, R76, R33 ;  /* 0x0000004c4c1e7223 */ /* 0x000fe20000010021 */
[----:B--2---:R-:W-:-:S04]  /*3260*/  PRMT R78, R79, 0x7632, R78 ;  /* 0x000076324f4e7816 */ /* 0x004fc8000000004e */
[----:B------:R-:W-:Y:S02]  /*3270*/  SHF.L.U32 R78, R78, 0x10, RZ ;  /* 0x000000104e4e7819 */ /* 0x000fe400000006ff */
[----:B---3--:R-:W-:Y:S02]  /*3280*/  PRMT R80, R81, 0x7632, R80 ;  /* 0x0000763251507816 */ /* 0x008fe40000000050 */
[----:B------:R-:W-:Y:S01]  /*3290*/  SHF.L.U32 R79, R79, 0x10, RZ ;  /* 0x000000104f4f7819 */ /* 0x000fe200000006ff */
[----:B------:R-:W-:Y:S01]  /*32a0*/  FMUL.FTZ R32, R78, R78 ;  /* 0x0000004e4e207220 */ /* 0x000fe20000410000 */
[----:B------:R-:W-:Y:S01]  /*32b0*/  SHF.L.U32 R80, R80, 0x10, RZ ;  /* 0x0000001050507819 */ /* 0x000fe200000006ff */
[----:B------:R-:W-:Y:S01]  /*32c0*/  FADD.FTZ R28, R28, R31 ;  /* 0x0000001f1c1c7221 */ /* 0x000fe20000010000 */
[----:B----4-:R-:W-:Y:S01]  /*32d0*/  PRMT R82, R83, 0x7632, R82 ;  /* 0x0000763253527816 */ /* 0x010fe20000000052 */
        /* <DEDUP_REMOVED lines=56> */
.L_x_2308:
[----:B------:R-:W-:Y:S05]  /*3660*/  BSYNC.RECONVERGENT B0 ;  /* 0x0000000000007941 */ /* 0x000fea0003800200 */
.L_x_2307:
[----:B------:R-:W-:Y:S06]  /*3670*/  BAR.SYNC.DEFER_BLOCKING 0x0 ;  /* 0x0000000000007b1d */ /* 0x000fec0000010000 */
[----:B------:R-:W-:Y:S04]  /*3680*/  BSSY.RECONVERGENT B0, `(.L_x_2309) ;  /* 0x0000026000007945 */ /* 0x000fe80003800200 */
[----:B------:R-:W-:Y:S05]  /*3690*/  @P2 BRA `(.L_x_2310) ;  /* 0x0000000000902947 */ /* 0x000fea0003800000 */
[----:B------:R-:W4:Y:S01]  /*36a0*/  S2UR UR5, SR_CgaCtaId ;  /* 0x00000000000579c3 */ /* 0x000f220000008800 */
[----:B------:R-:W-:Y:S02]  /*36b0*/  UMOV UR4, 0x400 ;  /* 0x0000040000047882 */ /* 0x000fe40000000000 */
[----:B----4-:R-:W-:-:S09]  /*36c0*/  ULEA UR4, UR5, UR4, 0x18 ;  /* 0x0000000405047291 */ /* 0x010fd2000f8ec0ff */
[----:B--2---:R-:W2:Y:S04]  /*36d0*/  LDS.64 R32, [UR4+0x18] ;  /* 0x00001804ff207984 */ /* 0x004ea80008000a00 */
[----:B------:R-:W4:Y:S04]  /*36e0*/  LDS.128 R36, [UR4+0x20] ;  /* 0x00002004ff247984 */ /* 0x000f280008000c00 */
[----:B---3--:R-:W3:Y:S01]  /*36f0*/  LDS.128 R28, [UR4+0x30] ;  /* 0x00003004ff1c7984 */ /* 0x008ee20008000c00 */
[----:B--2---:R-:W-:Y:S01]  /*3700*/  FADD.FTZ R41, R46, R32 ;  /* 0x000000202e297221 */ /* 0x004fe20000010000 */
[----:B------:R-:W-:-:S02]  /*3710*/  FADD.FTZ R40, R47, R33 ;  /* 0x000000212f287221 */ /* 0x000fc40000010000 */
[----:B-1----:R-:W1:Y:S01]  /*3720*/  LDS.128 R32, [UR4+0x40] ;  /* 0x00004004ff207984 */ /* 0x002e620008000c00 */
        /* <DEDUP_REMOVED lines=27> */
.L_x_2310:
[----:B------:R-:W-:Y:S05]  /*38e0*/  BSYNC.RECONVERGENT B0 ;  /* 0x0000000000007941 */ /* 0x000fea0003800200 */
.L_x_2309:
        /* <DEDUP_REMOVED lines=14> */
[----:B--2---:R-:W-:Y:S02]  /*39d0*/  IMAD R33, R99, R98, R101 ;  /* 0x0000006263217224 */ /* 0x004fe400078e0265 */
[----:B---3--:R-:W-:-:S04]  /*39e0*/  IMAD.WIDE.U32 R28, R31, 0x4, R28 ;  /* 0x000000041f1c7825 */ /* 0x008fc800078e001c */
[----:B------:R-:W-:Y:S01]  /*39f0*/  IMAD.WIDE.U32 R30, R33, 0x8, R124 ;  /* 0x00000008211e7825 */ /* 0x000fe200078e007c */
[----:B------:R-:W-:Y:S02]  /*3a00*/  IADD3 R33, PT, PT, -R32, 0x1, RZ ;  /* 0x0000000120217810 */ /* 0x000fe40007ffe1ff */
[----:B------:R-:W2:Y:S02]  /*3a10*/  LDC R32, c[0x0][0x370] ;  /* 0x0000dc00ff207b82 */ /* 0x000ea40000000800 */
[----:B------:R3:W-:Y:S01]  /*3a20*/  STG.E.64 desc[UR6][R30.64], R46 ;  /* 0x0000002e1e007986 */ /* 0x0007e2000c101b06 */
[----:B------:R-:W-:Y:S06]  /*3a30*/  MEMBAR.ALL.GPU ;  /* 0x0000000000007992 */ /* 0x000fec000000a000 */
[----:B------:R-:W-:-:S00]  /*3a40*/  ERRBAR ;  /* 0x00000000000079ab */ /* 0x000fc00000000000 */
[----:B------:R-:W-:Y:S06]  /*3a50*/  CGAERRBAR ;  /* 0x00000000000075ab */ /* 0x000fec0000000000 */
[----:B------:R3:W-:Y:S01]  /*3a60*/  REDG.E.ADD.S32.STRONG.GPU desc[UR6][R28.64], R33 ;  /* 0x000000211c00798e */ /* 0x0007e2000c12e306 */
[----:B--2---:R-:W-:-:S04]  /*3a70*/  SEL R35, R32, RZ, !P1 ;  /* 0x000000ff20237207 */ /* 0x004fc80004800000 */
[----:B------:R-:W-:-:S13]  /*3a80*/  ISETP.NE.AND P1, PT, R35, -0x1, PT ;  /* 0xffffffff2300780c */ /* 0x000fda0003f25270 */
[----:B---3--:R-:W-:Y:S05]  /*3a90*/  @!P1 BRA `(.L_x_2312) ;  /* 0x0000000000149947 */ /* 0x008fea0003800000 */
.L_x_2313:
[----:B------:R-:W2:Y:S04]  /*3aa0*/  LDG.E.STRONG.GPU R30, desc[UR6][R28.64] ;  /* 0x000000061c1e7981 */ /* 0x000ea8000c1ef900 */
[----:B--2---:R-:W-:Y:S01]  /*3ab0*/  CCTL.IVALL ;  /* 0x00000000ff00798f */ /* 0x004fe20002000000 */
[----:B------:R-:W-:Y:S05]  /*3ac0*/  YIELD ;  /* 0x0000000000007946 */ /* 0x000fea0003800000 */
[----:B------:R-:W-:-:S13]  /*3ad0*/  ISETP.NE.AND P1, PT, R30, R35, PT ;  /* 0x000000231e00720c */ /* 0x000fda0003f25270 */
[----:B------:R-:W-:Y:S05]  /*3ae0*/  @P1 BRA `(.L_x_2313) ;  /* 0xfffffffc00ec1947 */ /* 0x000fea000383ffff */
.L_x_2312:
        /* <DEDUP_REMOVED lines=16> */
.L_x_2315:
        /* <DEDUP_REMOVED lines=10> */
[--C-:B--2---:R-:W-:Y:S02]  /*3c90*/  @!P6 IMAD.WIDE.U32 R32, R44, 0x8, R124.reuse ;  /* 0x000000082c20e825 */ /* 0x104fe400078e007c */
[----:B------:R-:W2:Y:S02]  /*3ca0*/  @!P5 LDG.E.64 R30, desc[UR6][R30.64] ;  /* 0x000000061e1ed981 */ /* 0x000ea4000c1e1b00 */
[----:B-1----:R-:W-:Y:S02]  /*3cb0*/  @!P1 IMAD.WIDE.U32 R34, R36, 0x8, R124 ;  /* 0x0000000824229825 */ /* 0x002fe400078e007c */
        /* <DEDUP_REMOVED lines=10> */
[----:B------:R-:W-:Y:S02]  /*3d60*/  ISETP.EQ.OR P5, PT, R99, UR8, P2 ;  /* 0x0000000863007c0c */ /* 0x000fe400097a2670 */
[----:B---3--:R-:W-:Y:S01]  /*3d70*/  @!P6 FADD.FTZ R46, R46, R32 ;  /* 0x000000202e2ee221 */ /* 0x008fe20000010000 */
        /* <DEDUP_REMOVED lines=37> */
.L_x_2314:
        /* <DEDUP_REMOVED lines=20> */
[-C--:B--2---:R-:W-:Y:S02]  /*4110*/  @!P5 IMAD R33, R30, R98.reuse, R101 ;  /* 0x000000621e21d224 */ /* 0x084fe400078e0265 */
[----:B------:R-:W-:Y:S01]  /*4120*/  @!P3 IMAD.WIDE.U32 R30, R31, 0x8, R124 ;  /* 0x000000081f1eb825 */ /* 0x000fe200078e007c */
[----:B------:R-:W0:Y:S03]  /*4130*/  @!P1 LDG.E.64 R28, desc[UR6][R28.64] ;  /* 0x000000061c1c9981 */ /* 0x000e26000c1e1b00 */
[----:B------:R-:W-:Y:S02]  /*4140*/  @!P6 IMAD R35, R32, R98, R101 ;  /* 0x000000622023e224 */ /* 0x000fe400078e0265 */
[--C-:B------:R-:W-:Y:S01]  /*4150*/  @!P5 IMAD.WIDE.U32 R32, R33, 0x8, R124.reuse ;  /* 0x000000082120d825 */ /* 0x100fe200078e007c */
[----:B------:R-:W2:Y:S03]  /*4160*/  @!P3 LDG.E.64 R30, desc[UR6][R30.64] ;  /* 0x000000061e1eb981 */ /* 0x000ea6000c1e1b00 */
[----:B-1----:R-:W-:-:S02]  /*4170*/  @!P6 IMAD.WIDE.U32 R34, R35, 0x8, R124 ;  /* 0x000000082322e825 */ /* 0x002fc400078e007c */
        /* <DEDUP_REMOVED lines=11> */
.L_x_2316:
        /* <DEDUP_REMOVED lines=19> */
.L_x_2317:
        /* <DEDUP_REMOVED lines=9> */
.L_x_2318:
[----:B------:R-:W-:Y:S05]  /*43f0*/  BSYNC.RECONVERGENT B0 ;  /* 0x0000000000007941 */ /* 0x000fea0003800200 */
.L_x_2311:
[----:B------:R-:W4:Y:S01]  /*4400*/  S2UR UR5, SR_CgaCtaId ;  /* 0x00000000000579c3 */ /* 0x000f220000008800 */
[----:B------:R-:W5:Y:S01]  /*4410*/  LDCU UR8, c[0x0][0x414] ;  /* 0x00008280ff0877ac */ /* 0x000f620008000800 */
[----:B------:R-:W-:Y:S01]  /*4420*/  LOP3.LUT R37, R104, 0xffff, RZ, 0xc0, !PT ;  /* 0x0000ffff68257812 */ /* 0x000fe200078ec0ff */
[----:B------:R-:W-:-:S03]  /*4430*/  UMOV UR4, 0x400 ;  /* 0x0000040000047882 */ /* 0x000fc60000000000 */
[----:B------:R-:W-:Y:S02]  /*4440*/  IADD3 R37, PT, PT, R118, R37, RZ ;  /* 0x0000002576257210 */ /* 0x000fe40007ffe0ff */
[----:B---3--:R-:W1:Y:S08]  /*4450*/  @P0 LDC.64 R28, c[0x0][0x388] ;  /* 0x0000e200ff1c0b82 */ /* 0x008e700000000a00 */
[----:B--2---:R-:W2:Y:S01]  /*4460*/  LDC.64 R32, c[0x0][0x398] ;  /* 0x0000e600ff207b82 */ /* 0x004ea20000000a00 */
[----:B----4-:R-:W-:-:S07]  /*4470*/  ULEA UR4, UR5, UR4, 0x18 ;  /* 0x0000000405047291 */ /* 0x010fce000f8ec0ff */
[----:B------:R-:W3:Y:S01]  /*4480*/  LDC.64 R30, c[0x0][0x3a0] ;  /* 0x0000e800ff1e7b82 */ /* 0x000ee20000000a00 */
[----:B------:R-:W4:Y:S01]  /*4490*/  LDCU UR5, c[0x0][0x404] ;  /* 0x00008080ff0577ac */ /* 0x000f220008000800 */
[----:B-1----:R-:W-:-:S04]  /*44a0*/  @P0 IMAD.WIDE R34, R102, 0x8, R28 ;  /* 0x0000000866220825 */ /* 0x002fc800078e021c */
[----:B-----5:R-:W-:Y:S01]  /*44b0*/  @P0 FMUL.FTZ R28, R46, UR8 ;  /* 0x000000082e1c0c20 */ /* 0x020fe20008410000 */
[----:B------:R-:W-:Y:S01]  /*44c0*/  @P0 FMUL.FTZ R29, R47, UR8 ;  /* 0x000000082f1d0c20 */ /* 0x000fe20008410000 */
[----:B------:R-:W-:Y:S04]  /*44d0*/  @!P2 STS.64 [UR4+0x88], R46 ;  /* 0x0000882eff00a988 */ /* 0x000fe80008000a04 */
[----:B------:R4:W-:Y:S01]  /*44e0*/  @P0 STG.E.64 desc[UR6][R34.64], R28 ;  /* 0x0000001c22000986 */ /* 0x0009e2000c101b06 */
[C---:B--2---:R-:W-:Y:S01]  /*44f0*/  IMAD.WIDE R32, R37.reuse, 0x2, R32 ;  /* 0x0000000225207825 */ /* 0x044fe200078e0220 */
[----:B------:R-:W-:Y:S03]  /*4500*/  BAR.SYNC.DEFER_BLOCKING 0x0 ;  /* 0x0000000000007b1d */ /* 0x000fe60000010000 */
[----:B---3--:R-:W-:-:S03]  /*4510*/  IMAD.WIDE R30, R37, 0x2, R30 ;  /* 0x00000002251e7825 */ /* 0x008fc600078e021e */
[----:B------:R-:W2:Y:S04]  /*4520*/  LDG.E.U16 R42, desc[UR6][R32.64] ;  /* 0x00000006202a7981 */ /* 0x000ea8000c1e1500 */
[----:B------:R1:W3:Y:S04]  /*4530*/  LDG.E.U16 R43, desc[UR6][R32.64+0x2] ;  /* 0x00000206202b7981 */ /* 0x0002e8000c1e1500 */
[----:B------:R-:W5:Y:S04]  /*4540*/  LDG.E.U16 R45, desc[UR6][R30.64] ;  /* 0x000000061e2d7981 */ /* 0x000f68000c1e1500 */
[----:B------:R-:W5:Y:S01]  /*4550*/  LDG.E.U16 R44, desc[UR6][R30.64+0x2] ;  /* 0x000002061e2c7981 */ /* 0x000f62000c1e1500 */
[----:B----4-:R-:W-:-:S02]  /*4560*/  IMAD R34, R99, UR5, R117 ;  /* 0x0000000563227c24 */ /* 0x010fc4000f8e0275 */
[----:B-1----:R-:W-:Y:S01]  /*4570*/  HFMA2 R32, -RZ, RZ, 1.875, 0 ;  /* 0x3f800000ff207431 */ /* 0x002fe200000001ff */
[----:B------:R-:W-:Y:S01]  /*4580*/  BSSY.RECONVERGENT B0, `(.L_x_2319) ;  /* 0x0000750000007945 */ /* 0x000fe20003800200 */
[----:B------:R-:W1:Y:S01]  /*4590*/  LDS.64 R28, [UR4+0x88] ;  /* 0x00008804ff1c7984 */ /* 0x000e620008000a00 */
[----:B------:R-:W4:Y:S01]  /*45a0*/  LDCU.U8 UR4, c[0x0][0x3fc] ;  /* 0x00007f80ff0477ac */ /* 0x000f220008000000 */
[C---:B------:R-:W-:Y:S02]  /*45b0*/  IADD3 R35, PT, PT, R34.reuse, 0x1d0, RZ ;  /* 0x000001d022237810 */ /* 0x040fe40007ffe0ff */
[C---:B------:R-:W-:Y:S02]  /*45c0*/  IADD3 R37, PT, PT, R34.reuse, 0x40, RZ ;  /* 0x0000004022257810 */ /* 0x040fe40007ffe0ff */
[C---:B------:R-:W-:Y:S02]  /*45d0*/  IADD3 R38, PT, PT, R34.reuse, 0x130, RZ ;  /* 0x0000013022267810 */ /* 0x040fe40007ffe0ff */
[----:B------:R-:W-:-:S02]  /*45e0*/  IADD3 R39, PT, PT, R34, 0xd0, RZ ;  /* 0x000000d022277810 */ /* 0x000fc40007ffe0ff */
[----:B------:R-:W-:Y:S02]  /*45f0*/  SHF.R.S32.HI R40, RZ, 0x1f, R35 ;  /* 0x0000001fff287819 */ /* 0x000fe40000011423 */
[----:B0-----:R-:W-:Y:S02]  /*4600*/  SHF.R.S32.HI R46, RZ, 0x1f, R37 ;  /* 0x0000001fff2e7819 */ /* 0x001fe40000011425 */
[----:B------:R-:W-:Y:S02]  /*4610*/  SHF.R.S32.HI R47, RZ, 0x1f, R38 ;  /* 0x0000001fff2f7819 */ /* 0x000fe40000011426 */
[----:B------:R-:W-:Y:S01]  /*4620*/  SHF.R.S32.HI R118, RZ, 0x1f, R39 ;  /* 0x0000001fff767819 */ /* 0x000fe20000011427 */
[----:B----4-:R-:W-:Y:S01]  /*4630*/  UISETP.NE.AND UP0, UPT, UR4, URZ, UPT ;  /* 0x000000ff0400728c */ /* 0x010fe2000bf05270 */
[----:B-1----:R-:W-:-:S04]  /*4640*/  FMUL.FTZ R33, R28, UR8 ;  /* 0x000000081c217c20 */ /* 0x002fc80008410000 */
[----:B------:R-:W-:-:S04]  /*4650*/  FMUL.FTZ R36, R33, R33 ;  /* 0x0000002121247220 */ /* 0x000fc80000410000 */
[----:B------:R-:W-:-:S05]  /*4660*/  FFMA.FTZ R36, R29, UR8, -R36 ;  /* 0x000000081d247c23 */ /* 0x000fca0008010824 */
[----:B------:R-:W-:-:S13]  /*4670*/  FSETP.GTU.FTZ.AND P1, PT, R36, RZ, PT ;  /* 0x000000ff2400720b */ /* 0x000fda0003f3c000 */
[----:B------:R-:W0:Y:S02]  /*4680*/  @P1 LDC R29, c[0x0][0x3a8] ;  /* 0x0000ea00ff1d1b82 */ /* 0x000e240000000800 */
[----:B0-----:R-:W-:Y:S01]  /*4690*/  @P1 FADD.FTZ R28, R36, R29 ;  /* 0x0000001d241c1221 */ /* 0x001fe20000010000 */
[----:B------:R-:W-:-:S03]  /*46a0*/  IADD3 R36, PT, PT, R34, 0x180, RZ ;  /* 0x0000018022247810 */ /* 0x000fc60007ffe0ff */
[----:B------:R0:W1:Y:S01]  /*46b0*/  @P1 MUFU.RSQ R32, R28 ;  /* 0x0000001c00201308 */ /* 0x0000620000001400 */
[----:B------:R-:W-:Y:S02]  /*46c0*/  SHF.R.S32.HI R41, RZ, 0x1f, R36 ;  /* 0x0000001fff297819 */ /* 0x000fe40000011424 */
[----:B--2---:R-:W-:Y:S02]  /*46d0*/  SHF.L.U32 R42, R42, 0x10, RZ ;  /* 0x000000102a2a7819 */ /* 0x004fe400000006ff */
[----:B---3--:R-:W-:Y:S02]  /*46e0*/  SHF.L.U32 R43, R43, 0x10, RZ ;  /* 0x000000102b2b7819 */ /* 0x008fe400000006ff */
[----:B-----5:R-:W-:Y:S02]  /*46f0*/  SHF.L.U32 R45, R45, 0x10, RZ ;  /* 0x000000102d2d7819 */ /* 0x020fe400000006ff */
[----:B------:R-:W-:Y:S01]  /*4700*/  SHF.L.U32 R44, R44, 0x10, RZ ;  /* 0x000000102c2c7819 */ /* 0x000fe200000006ff */
[----:B01----:R-:W-:Y:S06]  /*4710*/  BRA.U UP0, `(.L_x_2320) ;  /* 0x0000002d00f07547 */ /* 0x003fec000b800000 */
        /* <DEDUP_REMOVED lines=8> */
[----:B------:R-:W-:-:S11]  /*47a0*/  ISETP.GE.AND.EX P2, PT, R124, UR5, PT, P2 ;  /* 0x000000057c007c0c */ /* 0x000fd6000bf46320 */
[----:B------:R-:W-:Y:S05]  /*47b0*/  @P1 BRA `(.L_x_2322) ;  /* 0x0000000000481947 */ /* 0x000fea0003800000 */
[----:B------:R-:W0:Y:S01]  /*47c0*/  LDCU.64 UR10, c[0x0][0x3e0] ;  /* 0x00007c00ff0a77ac */ /* 0x000e220008000a00 */
[----:B------:R-:W-:Y:S01]  /*47d0*/  MOV R29, R123 ;  /* 0x0000007b001d7202 */ /* 0x000fe20000000f00 */
[----:B------:R-:W-:Y:S01]  /*47e0*/  FADD.FTZ R125, R0, -R33 ;  /* 0x80000021007d7221 */ /* 0x000fe20000010000 */
[----:B------:R-:W1:Y:S03]  /*47f0*/  LDCU.64 UR8, c[0x0][0x380] ;  /* 0x00007000ff0877ac */ /* 0x000e660008000a00 */
[----:B------:R-:W-:-:S04]  /*4800*/  FMUL.FTZ R125, R125, R32 ;  /* 0x000000207d7d7220 */ /* 0x000fc80000410000 */
[----:B------:R-:W-:Y:S01]  /*4810*/  FFMA.FTZ R0, R43, R125, R44 ;  /* 0x0000007d2b007223 */ /* 0x000fe2000001002c */
[----:B0-----:R-:W-:Y:S01]  /*4820*/  IMAD R31, R28, UR10, RZ ;  /* 0x0000000a1c1f7c24 */ /* 0x001fe2000f8e02ff */
[----:B------:R-:W-:-:S03]  /*4830*/  MOV R28, R120 ;  /* 0x00000078001c7202 */ /* 0x000fc60000000f00 */
[C---:B------:R-:W-:Y:S02]  /*4840*/  IMAD R31, R34.reuse, UR11, R31 ;  /* 0x0000000b221f7c24 */ /* 0x040fe4000f8e021f */
[----:B------:R-:W-:-:S05]  /*4850*/  IMAD.WIDE.U32 R28, R34, UR10, R28 ;  /* 0x0000000a221c7c25 */ /* 0x000fca000f8e001c */
[----:B------:R-:W-:Y:S01]  /*4860*/  IADD3 R31, PT, PT, R29, R31, RZ ;  /* 0x0000001f1d1f7210 */ /* 0x000fe20007ffe0ff */
[----:B------:R-:W-:Y:S01]  /*4870*/  FADD.FTZ R29, R84, -R33 ;  /* 0x80000021541d7221 */ /* 0x000fe20000010000 */
[----:B-1----:R-:W-:-:S03]  /*4880*/  LEA R30, P1, R28, UR8, 0x1 ;  /* 0x000000081c1e7c11 */ /* 0x002fc6000f8208ff */
[----:B------:R-:W-:Y:S01]  /*4890*/  FMUL.FTZ R29, R29, R32 ;  /* 0x000000201d1d7220 */ /* 0x000fe20000410000 */
[----:B------:R-:W-:-:S03]  /*48a0*/  LEA.HI.X R31, R28, UR9, R31, 0x1, P1 ;  /* 0x000000091c1f7c11 */ /* 0x000fc600088f0c1f */
[----:B------:R-:W-:-:S05]  /*48b0*/  FFMA.FTZ R29, R42, R29, R45 ;  /* 0x0000001d2a1d7223 */ /* 0x000fca000001002d */
[----:B------:R-:W-:-:S05]  /*48c0*/  F2FP.BF16.F32.PACK_AB R29, R0, R29 ;  /* 0x0000001d001d723e */ /* 0x000fca00000010ff */
[----:B------:R0:W-:Y:S02]  /*48d0*/  STG.E desc[UR6][R30.64], R29 ;  /* 0x0000001d1e007986 */ /* 0x0001e4000c101906 */
.L_x_2322:
[----:B------:R-:W-:Y:S05]  /*48e0*/  BSYNC.RECONVERGENT B1 ;  /* 0x0000000000017941 */ /* 0x000fea0003800200 */
.L_x_2321:
[----:B------:R-:W-:Y:S04]  /*48f0*/  BSSY.RECONVERGENT B1, `(.L_x_2323) ;  /* 0x0000014000017945 */ /* 0x000fe80003800200 */
[----:B------:R-:W-:Y:S05]  /*4900*/  @P2 BRA `(.L_x_2324) ;  /* 0x0000000000482947 */ /* 0x000fea0003800000 */
[----:B------:R-:W1:Y:S01]  /*4910*/  LDCU.64 UR8, c[0x0][0x3e0] ;  /* 0x00007c00ff0877ac */ /* 0x000e620008000a00 */
[----:B------:R-:W-:Y:S01]  /*4920*/  MOV R28, R120 ;  /* 0x00000078001c7202 */ /* 0x000fe20000000f00 */
[----:B------:R-:W-:Y:S01]  /*4930*/  FADD.FTZ R3, R3, -R33 ;  /* 0x8000002103037221 */ /* 0x000fe20000010000 */
[----:B0-----:R-:W-:Y:S01]  /*4940*/  MOV R29, R123 ;  /* 0x0000007b001d7202 */ /* 0x001fe20000000f00 */
[----:B------:R-:W0:Y:S02]  /*4950*/  LDCU.64 UR10, c[0x0][0x380] ;  /* 0x00007000ff0a77ac */ /* 0x000e240008000a00 */
[----:B------:R-:W-:-:S04]  /*4960*/  FMUL.FTZ R3, R3, R32 ;  /* 0x0000002003037220 */ /* 0x000fc80000410000 */
[----:B------:R-:W-:Y:S01]  /*4970*/  FFMA.FTZ R0, R43, R3, R44 ;  /* 0x000000032b007223 */ /* 0x000fe2000001002c */
[----:B-1----:R-:W-:Y:S02]  /*4980*/  IMAD R124, R124, UR8, RZ ;  /* 0x000000087c7c7c24 */ /* 0x002fe4000f8e02ff */
        /* <DEDUP_REMOVED lines=10> */
.L_x_2324:
[----:B------:R-:W-:Y:S05]  /*4a30*/  BSYNC.RECONVERGENT B1 ;  /* 0x0000000000017941 */ /* 0x000fea0003800200 */
.L_x_2323:
[----:B0-----:R-:W-:Y:S01]  /*4a40*/  IADD3 R29, PT, PT, R34, 0x20, RZ ;  /* 0x00000020221d7810 */ /* 0x001fe20007ffe0ff */
[----:B------:R-:W-:Y:S01]  /*4a50*/  BSSY.RECONVERGENT B1, `(.L_x_2325) ;  /* 0x0000019000017945 */ /* 0x000fe20003800200 */
[----:B------:R-:W-:Y:S02]  /*4a60*/  ISETP.GE.U32.AND P2, PT, R116, UR4, PT ;  /* 0x0000000474007c0c */ /* 0x000fe4000bf46070 */
[----:B------:R-:W-:Y:S02]  /*4a70*/  ISETP.GE.U32.AND P1, PT, R29, UR4, PT ;  /* 0x000000041d007c0c */ /* 0x000fe4000bf26070 */
[----:B------:R-:W-:Y:S02]  /*4a80*/  SHF.R.S32.HI R0, RZ, 0x1f, R29 ;  /* 0x0000001fff007819 */ /* 0x000fe4000001141d */
[----:B------:R-:W-:Y:S02]  /*4a90*/  ISETP.GE.AND.EX P2, PT, R96, UR5, PT, P2 ;  /* 0x0000000560007c0c */ /* 0x000fe4000bf46320 */
[----:B------:R-:W-:-:S13]  /*4aa0*/  ISETP.GE.AND.EX P1, PT, R0, UR5, PT, P1 ;  /* 0x0000000500007c0c */ /* 0x000fda000bf26310 */
[----:B------:R-:W-:Y:S05]  /*4ab0*/  @P1 BRA `(.L_x_2326) ;  /* 0x0000000000481947 */ /* 0x000fea0003800000 */
[----:B------:R-:W0:Y:S01]  /*4ac0*/  LDCU.64 UR8, c[0x0][0x3e0] ;  /* 0x00007c00ff0877ac */ /* 0x000e220008000a00 */
[----:B------:R-:W-:Y:S01]  /*4ad0*/  MOV R2, R120 ;  /* 0x0000007800027202 */ /* 0x000fe20000000f00 */
[----:B------:R-:W-:Y:S01]  /*4ae0*/  FADD.FTZ R5, R5, -R33 ;  /* 0x8000002105057221 */ /* 0x000fe20000010000 */
[----:B-1----:R-:W-:Y:S01]  /*4af0*/  MOV R3, R123 ;  /* 0x0000007b00037202 */ /* 0x002fe20000000f00 */
[----:B------:R-:W1:Y:S02]  /*4b00*/  LDCU.64 UR10, c[0x0][0x380] ;  /* 0x00007000ff0a77ac */ /* 0x000e640008000a00 */
[----:B------:R-:W-:Y:S01]  /*4b10*/  FMUL.FTZ R5, R5, R32 ;  /* 0x0000002005057220 */ /* 0x000fe20000410000 */
[----:B0-----:R-:W-:Y:S02]  /*4b20*/  IMAD R0, R0, UR8, RZ ;  /* 0x0000000800007c24 */ /* 0x001fe4000f8e02ff */
[----:B------:R-:W-:-:S04]  /*4b30*/  IMAD.WIDE.U32 R2, R29, UR8, R2 ;  /* 0x000000081d027c25 */ /* 0x000fc8000f8e0002 */
[----:B------:R-:W-:Y:S02]  /*4b40*/  IMAD R31, R29, UR9, R0 ;  /* 0x000000091d1f7c24 */ /* 0x000fe4000f8e0200 */
[----:B------:R-:W-:Y:S01]  /*4b50*/  FFMA.FTZ R0, R43, R5, R44 ;  /* 0x000000052b007223 */ /* 0x000fe2000001002c */
[----:B-1----:R-:W-:Y:S02]  /*4b60*/  LEA R28, P1, R2, UR10, 0x1 ;  /* 0x0000000a021c7c11 */ /* 0x002fe4000f8208ff */
[----:B------:R-:W-:Y:S01]  /*4b70*/  IADD3 R31, PT, PT, R3, R31, RZ ;  /* 0x0000001f031f7210 */ /* 0x000fe20007ffe0ff */
[----:B------:R-:W-:-:S03]  /*4b80*/  FADD.FTZ R3, R4, -R33 ;  /* 0x8000002104037221 */ /* 0x000fc60000010000 */
[----:B------:R-:W-:Y:S01]  /*4b90*/  LEA.HI.X R29, R2, UR11, R31, 0x1, P1 ;  /* 0x0000000b021d7c11 */ /* 0x000fe200088f0c1f */
[----:B------:R-:W-:-:S04]  /*4ba0*/  FMUL.FTZ R3, R3, R32 ;  /* 0x0000002003037220 */ /* 0x000fc80000410000 */
[----:B------:R-:W-:-:S05]  /*4bb0*/  FFMA.FTZ R3, R42, R3, R45 ;  /* 0x000000032a037223 */ /* 0x000fca000001002d */
[----:B------:R-:W-:-:S05]  /*4bc0*/  F2FP.BF16.F32.PACK_AB R3, R0, R3 ;  /* 0x000000030003723e */ /* 0x000fca00000010ff */
[----:B------:R0:W-:Y:S02]  /*4bd0*/  STG.E desc[UR6][R28.64], R3 ;  /* 0x000000031c007986 */ /* 0x0001e4000c101906 */
.L_x_2326:
[----:B------:R-:W-:Y:S05]  /*4be0*/  BSYNC.RECONVERGENT B1 ;  /* 0x0000000000017941 */ /* 0x000fea0003800200 */
.L_x_2325:
[----:B------:R-:W-:Y:S01]  /*4bf0*/  BSSY.RECONVERGENT B1, `(.L_x_2327) ;  /* 0x0000016000017945 */ /* 0x000fe20003800200 */
[C---:B------:R-:W-:Y:S02]  /*4c00*/  IADD3 R0, PT, PT, R34.reuse, 0x50, RZ ;  /* 0x0000005022007810 */ /* 0x040fe40007ffe0ff */
[----:B0-----:R-:W-:Y:S01]  /*4c10*/  IADD3 R28, PT, PT, R34, 0x60, RZ ;  /* 0x00000060221c7810 */ /* 0x001fe20007ffe0ff */
[----:B------:R-:W-:Y:S06]  /*4c20*/  @P2 BRA `(.L_x_2328) ;  /* 0x0000000000482947 */ /* 0x000fec0003800000 */
[----:B------:R-:W0:Y:S01]  /*4c30*/  LDCU.64 UR8, c[0x0][0x3e0] ;  /* 0x00007c00ff0877ac */ /* 0x000e220008000a00 */
[----:B------:R-:W-:Y:S01]  /*4c40*/  MOV R2, R120 ;  /* 0x0000007800027202 */ /* 0x000fe20000000f00 */
[----:B------:R-:W-:Y:S01]  /*4c50*/  FADD.FTZ R7, R7, -R33 ;  /* 0x8000002107077221 */ /* 0x000fe20000010000 */
[----:B-1----:R-:W-:Y:S01]  /*4c60*/  MOV R3, R123 ;  /* 0x0000007b00037202 */ /* 0x002fe20000000f00 */
[----:B------:R-:W1:Y:S02]  /*4c70*/  LDCU.64 UR10, c[0x0][0x380] ;  /* 0x00007000ff0a77ac */ /* 0x000e640008000a00 */
[----:B------:R-:W-:-:S04]  /*4c80*/  FMUL.FTZ R7, R7, R32 ;  /* 0x0000002007077220 */ /* 0x000fc80000410000 */
[----:B------:R-:W-:Y:S01]  /*4c90*/  FFMA.FTZ R7, R42, R7, R45 ;  /* 0x000000072a077223 */ /* 0x000fe2000001002d */
[----:B0-----:R-:W-:Y:S02]  /*4ca0*/  IMAD R5, R96, UR8, RZ ;  /* 0x0000000860057c24 */ /* 0x001fe4000f8e02ff */
[----:B------:R-:W-:-:S04]  /*4cb0*/  IMAD.WIDE.U32 R2, R116, UR8, R2 ;  /* 0x0000000874027c25 */ /* 0x000fc8000f8e0002 */
[----:B------:R-:W-:Y:S01]  /*4cc0*/  IMAD R5, R116, UR9, R5 ;  /* 0x0000000974057c24 */ /* 0x000fe2000f8e0205 */
[----:B-1----:R-:W-:-:S04]  /*4cd0*/  LEA R4, P1, R2, UR10, 0x1 ;  /* 0x0000000a02047c11 */ /* 0x002fc8000f8208ff */
[----:B------:R-:W-:Y:S01]  /*4ce0*/  IADD3 R5, PT, PT, R3, R5, RZ ;  /* 0x0000000503057210 */ /* 0x000fe20007ffe0ff */
[----:B------:R-:W-:-:S03]  /*4cf0*/  FADD.FTZ R3, R6, -R33 ;  /* 0x8000002106037221 */ /* 0x000fc60000010000 */
[----:B------:R-:W-:Y:S01]  /*4d00*/  LEA.HI.X R5, R2, UR11, R5, 0x1, P1 ;  /* 0x0000000b02057c11 */ /* 0x000fe200088f0c05 */
[----:B------:R-:W-:-:S04]  /*4d10*/  FMUL.FTZ R3, R3, R32 ;  /* 0x0000002003037220 */ /* 0x000fc80000410000 */
[----:B------:R-:W-:-:S05]  /*4d20*/  FFMA.FTZ R2, R43, R3, R44 ;  /* 0x000000032b027223 */ /* 0x000fca000001002c */
[----:B------:R-:W-:-:S05]  /*4d30*/  F2FP.BF16.F32.PACK_AB R3, R2, R7 ;  /* 0x000000070203723e */ /* 0x000fca00000010ff */
[----:B------:R0:W-:Y:S02]  /*4d40*/  STG.E desc[UR6][R4.64], R3 ;  /* 0x0000000304007986 */ /* 0x0001e4000c101906 */
.L_x_2328:
[----:B------:R-:W-:Y:S05]  /*4d50*/  BSYNC.RECONVERGENT B1 ;  /* 0x0000000000017941 */ /* 0x000fea0003800200 */
.L_x_2327:
        /* <DEDUP_REMOVED lines=9> */
[----:B------:R-:W-:Y:S02]  /*4df0*/  ISETP.GE.U32.AND P4, PT, R113, UR4, PT ;  /* 0x0000000471007c0c */ /* 0x000fe4000bf86070 */
[----:B------:R-:W-:Y:S02]  /*4e00*/  ISETP.GE.AND.EX P2, PT, R29, UR5, PT, P2 ;  /* 0x000000051d007c0c */ /* 0x000fe4000bf46320 */
[----:B------:R-:W-:Y:S02]  /*4e10*/  ISETP.GE.AND.EX P1, PT, R6, UR5, PT, P1 ;  /* 0x0000000506007c0c */ /* 0x000fe4000bf26310 */
[----:B------:R-:W-:-:S02]  /*4e20*/  ISETP.GE.AND.EX P6, PT, R95, UR5, PT, P6 ;  /* 0x000000055f007c0c */ /* 0x000fc4000bfc6360 */
        /* <DEDUP_REMOVED lines=21> */
.L_x_2330:
[----:B------:R-:W-:Y:S05]  /*4f80*/  BSYNC.RECONVERGENT B1 ;  /* 0x0000000000017941 */ /* 0x000fea0003800200 */
.L_x_2329:
[----:B------:R-:W-:Y:S01]  /*4f90*/  BSSY.RECONVERGENT B1, `(.L_x_2331) ;  /* 0x0000016000017945 */ /* 0x000fe20003800200 */
[C---:B------:R-:W-:Y:S02]  /*4fa0*/  IADD3 R7, PT, PT, R34.reuse, 0xa0, RZ ;  /* 0x000000a022077810 */ /* 0x040fe40007ffe0ff */
[----:B------:R-:W-:Y:S01]  /*4fb0*/  IADD3 R8, PT, PT, R34, 0xb0, RZ ;  /* 0x000000b022087810 */ /* 0x000fe20007ffe0ff */
[----:B------:R-:W-:Y:S06]  /*4fc0*/  @P2 BRA `(.L_x_2332) ;  /* 0x0000000000482947 */ /* 0x000fec0003800000 */
        /* <DEDUP_REMOVED lines=8> */
[----:B------:R-:W-:Y:S01]  /*5050*/  FFMA.FTZ R11, R42, R11, R45 ;  /* 0x0000000b2a0b7223 */ /* 0x000fe2000001002d */
        /* <DEDUP_REMOVED lines=9> */
.L_x_2332:
[----:B------:R-:W-:Y:S05]  /*50f0*/  BSYNC.RECONVERGENT B1 ;  /* 0x0000000000017941 */ /* 0x000fea0003800200 */
.L_x_2331:
[----:B------:R-:W-:Y:S04]  /*5100*/  BSSY.RECONVERGENT B1, `(.L_x_2333) ;  /* 0x0000014000017945 */ /* 0x000fe80003800200 */
[----:B------:R-:W-:Y:S05]  /*5110*/  @P1 BRA `(.L_x_2334) ;  /* 0x0000000000481947 */ /* 0x000fea0003800000 */
[----:B------:R-:W4:Y:S01]  /*5120*/  LDCU.64 UR8, c[0x0][0x3e0] ;  /* 0x00007c00ff0877ac */ /* 0x000f220008000a00 */
[----:B------:R-:W-:Y:S01]  /*5130*/  MOV R2, R120 ;  /* 0x0000007800027202 */ /* 0x000fe20000000f00 */
[--C-:B0-23--:R-:W-:Y:S01]  /*5140*/  FADD.FTZ R5, R12, -R33.reuse ;  /* 0x800000210c057221 */ /* 0x10dfe20000010000 */
[----:B-1----:R-:W-:Y:S01]  /*5150*/  MOV R3, R123 ;  /* 0x0000007b00037202 */ /* 0x002fe20000000f00 */
        /* <DEDUP_REMOVED lines=14> */
.L_x_2334:
[----:B------:R-:W-:Y:S05]  /*5240*/  BSYNC.RECONVERGENT B1 ;  /* 0x0000000000017941 */ /* 0x000fea0003800200 */
.L_x_2333:
        /* <DEDUP_REMOVED lines=20> */
.L_x_2336:
[----:B------:R-:W-:Y:S05]  /*5390*/  BSYNC.RECONVERGENT B1 ;  /* 0x0000000000017941 */ /* 0x000fea0003800200 */
.L_x_2335:
        /* <DEDUP_REMOVED lines=20> */
.L_x_2338:
[----:B------:R-:W-:Y:S05]  /*54e0*/  BSYNC.RECONVERGENT B1 ;  /* 0x0000000000017941 */ /* 0x000fea0003800200 */
.L_x_2337:
        /* <DEDUP_REMOVED lines=20> */
.L_x_2340:
[----:B------:R-:W-:Y:S05]  /*5630*/  BSYNC.RECONVERGENT B1 ;  /* 0x0000000000017941 */ /* 0x000fea0003800200 */
.L_x_2339:
[----:B------:R-:W-:Y:S01]  /*5640*/  ISETP.GE.U32.AND P5, PT, R7, UR4, PT ;  /* 0x0000000407007c0c */ /* 0x000fe2000bfa6070 */
[----:B------:R-:W-:Y:S01]  /*5650*/  BSSY.RECONVERGENT B1, `(.L_x_2341) ;  /* 0x0000027000017945 */ /* 0x000fe20003800200 */
[----:B0-234-:R-:W-:Y:S02]  /*5660*/  SHF.R.S32.HI R4, RZ, 0x1f, R7 ;  /* 0x0000001fff047819 */ /* 0x01dfe40000011407 */
[----:B------:R-:W-:Y:S02]  /*5670*/  IADD3 R0, PT, PT, R34, 0xe0, RZ ;  /* 0x000000e022007810 */ /* 0x000fe40007ffe0ff */
[----:B------:R-:W-:Y:S02]  /*5680*/  ISETP.GE.AND.EX P5, PT, R4, UR5, PT, P5 ;  /* 0x0000000504007c0c */ /* 0x000fe4000bfa6350 */
[----:B------:R-:W-:Y:S02]  /*5690*/  IADD3 R6, PT, PT, R34, 0xf0, RZ ;  /* 0x000000f022067810 */ /* 0x000fe40007ffe0ff */
        /* <DEDUP_REMOVED lines=8> */
[----:B------:R-:W-:Y:S02]  /*5720*/  ISETP.GE.AND.EX P2, PT, R13, UR5, PT, P2 ;  /* 0x000000050d007c0c */ /* 0x000fe4000bf46320 */
[----:B------:R-:W-:Y:S02]  /*5730*/  ISETP.GE.AND.EX P1, PT, R92, UR5, PT, P1 ;  /* 0x000000055c007c0c */ /* 0x000fe4000bf26310 */
[----:B------:R-:W-:Y:S02]  /*5740*/  ISETP.GE.AND.EX P6, PT, R118, UR5, PT, P6 ;  /* 0x0000000576007c0c */ /* 0x000fe4000bfc6360 */
[----:B------:R-:W-:Y:S02]  /*5750*/  ISETP.GE.AND.EX P3, PT, R9, UR5, PT, P3 ;  /* 0x0000000509007c0c */ /* 0x000fe4000bf66330 */
[----:B------:R-:W-:-:S02]  /*5760*/  ISETP.GE.AND.EX P4, PT, R10, UR5, PT, P4 ;  /* 0x000000050a007c0c */ /* 0x000fc4000bf86340 */
[C---:B------:R-:W-:Y:S02]  /*5770*/  IADD3 R11, PT, PT, R34.reuse, 0x100, RZ ;  /* 0x00000100220b7810 */ /* 0x040fe40007ffe0ff */
[----:B------:R-:W-:Y:S01]  /*5780*/  IADD3 R12, PT, PT, R34, 0x110, RZ ;  /* 0x00000110220c7810 */ /* 0x000fe20007ffe0ff */
[----:B------:R-:W-:Y:S08]  /*5790*/  @P5 BRA `(.L_x_2342) ;  /* 0x0000000000485947 */ /* 0x000ff00003800000 */
[----:B------:R-:W0:Y:S01]  /*57a0*/  LDCU.64 UR8, c[0x0][0x3e0] ;  /* 0x00007c00ff0877ac */ /* 0x000e220008000a00 */
[----:B------:R-:W-:Y:S01]  /*57b0*/  MOV R2, R120 ;  /* 0x0000007800027202 */ /* 0x000fe20000000f00 */
[--C-:B------:R-:W-:Y:S01]  /*57c0*/  FADD.FTZ R5, R20, -R33.reuse ;  /* 0x8000002114057221 */ /* 0x100fe20000010000 */
[----:B-1----:R-:W-:Y:S01]  /*57d0*/  MOV R3, R123 ;  /* 0x0000007b00037202 */ /* 0x002fe20000000f00 */
[----:B------:R-:W1:Y:S01]  /*57e0*/  LDCU.64 UR10, c[0x0][0x380] ;  /* 0x00007000ff0a77ac */ /* 0x000e620008000a00 */
[----:B------:R-:W-:Y:S01]  /*57f0*/  FADD.FTZ R21, R21, -R33 ;  /* 0x8000002115157221 */ /* 0x000fe20000010000 */
[----:B------:R-:W-:-:S03]  /*5800*/  FMUL.FTZ R5, R5, R32 ;  /* 0x0000002005057220 */ /* 0x000fc60000410000 */
[----:B------:R-:W-:-:S04]  /*5810*/  FMUL.FTZ R21, R21, R32 ;  /* 0x0000002015157220 */ /* 0x000fc80000410000 */
[----:B------:R-:W-:Y:S01]  /*5820*/  FFMA.FTZ R14, R43, R21, R44 ;  /* 0x000000152b0e7223 */ /* 0x000fe2000001002c */
[----:B0-----:R-:W-:Y:S02]  /*5830*/  IMAD R4, R4, UR8, RZ ;  /* 0x0000000804047c24 */ /* 0x001fe4000f8e02ff */
        /* <DEDUP_REMOVED lines=8> */
.L_x_2342:
[----:B------:R-:W-:Y:S05]  /*58c0*/  BSYNC.RECONVERGENT B1 ;  /* 0x0000000000017941 */ /* 0x000fea0003800200 */
.L_x_2341:
[----:B------:R-:W-:Y:S04]  /*58d0*/  BSSY.RECONVERGENT B1, `(.L_x_2343) ;  /* 0x0000014000017945 */ /* 0x000fe80003800200 */
[----:B------:R-:W-:Y:S05]  /*58e0*/  @P2 BRA `(.L_x_2344) ;  /* 0x0000000000482947 */ /* 0x000fea0003800000 */
        /* <DEDUP_REMOVED lines=8> */
[----:B------:R-:W-:Y:S01]  /*5970*/  FFMA.FTZ R23, R42, R23, R45 ;  /* 0x000000172a177223 */ /* 0x000fe2000001002d */
        /* <DEDUP_REMOVED lines=9> */
.L_x_2344:
[----:B------:R-:W-:Y:S05]  /*5a10*/  BSYNC.RECONVERGENT B1 ;  /* 0x0000000000017941 */ /* 0x000fea0003800200 */
.L_x_2343:
        /* <DEDUP_REMOVED lines=20> */
.L_x_2346:
[----:B------:R-:W-:Y:S05]  /*5b60*/  BSYNC.RECONVERGENT B1 ;  /* 0x0000000000017941 */ /* 0x000fea0003800200 */
.L_x_2345:
        /* <DEDUP_REMOVED lines=20> */
.L_x_2348:
[----:B------:R-:W-:Y:S05]  /*5cb0*/  BSYNC.RECONVERGENT B1 ;  /* 0x0000000000017941 */ /* 0x000fea0003800200 */
.L_x_2347:
[----:B------:R-:W-:Y:S04]  /*5cc0*/  BSSY.RECONVERGENT B1, `(.L_x_2349) ;  /* 0x0000014000017945 */ /* 0x000fe80003800200 */
[----:B------:R-:W-:Y:S05]  /*5cd0*/  @P3 BRA `(.L_x_2350) ;  /* 0x0000000000483947 */ /* 0x000fea0003800000 */
[----:B------:R-:W5:Y:S01]  /*5ce0*/  LDCU.64 UR8, c[0x0][0x3e0] ;  /* 0x00007c00ff0877ac */ /* 0x000f620008000a00 */
[----:B------:R-:W-:Y:S01]  /*5cf0*/  MOV R2, R120 ;  /* 0x0000007800027202 */ /* 0x000fe20000000f00 */
[--C-:B0-234-:R-:W-:Y:S01]  /*5d00*/  FADD.FTZ R5, R48, -R33.reuse ;  /* 0x8000002130057221 */ /* 0x11dfe20000010000 */
[----:B-1----:R-:W-:Y:S01]  /*5d10*/  MOV R3, R123 ;  /* 0x0000007b00037202 */ /* 0x002fe20000000f00 */
[----:B------:R-:W0:Y:S01]  /*5d20*/  LDCU.64 UR10, c[0x0][0x380] ;  /* 0x00007000ff0a77ac */ /* 0x000e220008000a00 */
[----:B------:R-:W-:Y:S01]  /*5d30*/  FADD.FTZ R49, R49, -R33 ;  /* 0x8000002131317221 */ /* 0x000fe20000010000 */
[----:B------:R-:W-:-:S03]  /*5d40*/  FMUL.FTZ R5, R5, R32 ;  /* 0x0000002005057220 */ /* 0x000fc60000410000 */
[----:B------:R-:W-:-:S04]  /*5d50*/  FMUL.FTZ R49, R49, R32 ;  /* 0x0000002031317220 */ /* 0x000fc80000410000 */
        /* <DEDUP_REMOVED lines=10> */
.L_x_2350:
[----:B------:R-:W-:Y:S05]  /*5e00*/  BSYNC.RECONVERGENT B1 ;  /* 0x0000000000017941 */ /* 0x000fea0003800200 */
.L_x_2349:
        /* <DEDUP_REMOVED lines=20> */
.L_x_2352:
[----:B------:R-:W-:Y:S05]  /*5f50*/  BSYNC.RECONVERGENT B1 ;  /* 0x0000000000017941 */ /* 0x000fea0003800200 */
.L_x_2351:
[----:B------:R-:W-:Y:S01]  /*5f60*/  ISETP.GE.U32.AND P3, PT, R11, UR4, PT ;  /* 0x000000040b007c0c */ /* 0x000fe2000bf66070 */
[----:B------:R-:W-:Y:S01]  /*5f70*/  BSSY.RECONVERGENT B1, `(.L_x_2353) ;  /* 0x0000022000017945 */ /* 0x000fe20003800200 */
[----:B------:R-:W-:Y:S02]  /*5f80*/  SHF.R.S32.HI R0, RZ, 0x1f, R11 ;  /* 0x0000001fff007819 */ /* 0x000fe4000001140b */
[----:B------:R-:W-:Y:S02]  /*5f90*/  IADD3 R9, PT, PT, R34, 0x120, RZ ;  /* 0x0000012022097810 */ /* 0x000fe40007ffe0ff */
[----:B------:R-:W-:Y:S02]  /*5fa0*/  ISETP.GE.AND.EX P3, PT, R0, UR5, PT, P3 ;  /* 0x0000000500007c0c */ /* 0x000fe4000bf66330 */
[----:B------:R-:W-:Y:S02]  /*5fb0*/  IADD3 R7, PT, PT, R34, 0x150, RZ ;  /* 0x0000015022077810 */ /* 0x000fe40007ffe0ff */
[----:B------:R-:W-:-:S02]  /*5fc0*/  ISETP.GE.U32.AND P1, PT, R12, UR4, PT ;  /* 0x000000040c007c0c */ /* 0x000fc4000bf26070 */
[----:B------:R-:W-:Y:S02]  /*5fd0*/  ISETP.GE.U32.AND P4, PT, R9, UR4, PT ;  /* 0x0000000409007c0c */ /* 0x000fe4000bf86070 */
[----:B------:R-:W-:Y:S02]  /*5fe0*/  ISETP.GE.U32.AND P2, PT, R38, UR4, PT ;  /* 0x0000000426007c0c */ /* 0x000fe4000bf46070 */
[----:B------:R-:W-:Y:S02]  /*5ff0*/  SHF.R.S32.HI R6, RZ, 0x1f, R12 ;  /* 0x0000001fff067819 */ /* 0x000fe4000001140c */
[----:B------:R-:W-:Y:S02]  /*6000*/  SHF.R.S32.HI R8, RZ, 0x1f, R9 ;  /* 0x0000001fff087819 */ /* 0x000fe40000011409 */
[----:B------:R-:W-:Y:S02]  /*6010*/  ISETP.GE.U32.AND P5, PT, R111, UR4, PT ;  /* 0x000000046f007c0c */ /* 0x000fe4000bfa6070 */
[----:B------:R-:W-:-:S02]  /*6020*/  ISETP.GE.U32.AND P6, PT, R7, UR4, PT ;  /* 0x0000000407007c0c */ /* 0x000fc4000bfc6070 */
        /* <DEDUP_REMOVED lines=22> */
.L_x_2354:
[----:B------:R-:W-:Y:S05]  /*6190*/  BSYNC.RECONVERGENT B1 ;  /* 0x0000000000017941 */ /* 0x000fea0003800200 */
.L_x_2353:
        /* <DEDUP_REMOVED lines=20> */
.L_x_2356:
[----:B------:R-:W-:Y:S05]  /*62e0*/  BSYNC.RECONVERGENT B1 ;  /* 0x0000000000017941 */ /* 0x000fea0003800200 */
.L_x_2355:
        /* <DEDUP_REMOVED lines=20> */
.L_x_2358:
[----:B------:R-:W-:Y:S05]  /*6430*/  BSYNC.RECONVERGENT B1 ;  /* 0x0000000000017941 */ /* 0x000fea0003800200 */
.L_x_2357:
        /* <DEDUP_REMOVED lines=20> */
.L_x_2360:
[----:B------:R-:W-:Y:S05]  /*6580*/  BSYNC.RECONVERGENT B1 ;  /* 0x0000000000017941 */ /* 0x000fea0003800200 */
.L_x_2359:
[----:B------:R-:W-:Y:S01]  /*6590*/  ISETP.GE.AND.EX P5, PT, R91, UR5, PT, P5 ;  /* 0x000000055b007c0c */ /* 0x000fe2000bfa6350 */
[----:B------:R-:W-:Y:S01]  /*65a0*/  BSSY.RECONVERGENT B1, `(.L_x_2361) ;  /* 0x0000020000017945 */ /* 0x000fe20003800200 */
[----:B------:R-:W-:Y:S02]  /*65b0*/  ISETP.GE.U32.AND P1, PT, R110, UR4, PT ;  /* 0x000000046e007c0c */ /* 0x000fe4000bf26070 */
[----:B------:R-:W-:Y:S02]  /*65c0*/  ISETP.GE.U32.AND P2, PT, R109, UR4, PT ;  /* 0x000000046d007c0c */ /* 0x000fe4000bf46070 */
[----:B------:R-:W-:Y:S02]  /*65d0*/  SHF.R.S32.HI R8, RZ, 0x1f, R7 ;  /* 0x0000001fff087819 */ /* 0x000fe40000011407 */
[----:B------:R-:W-:Y:S02]  /*65e0*/  ISETP.GE.U32.AND P3, PT, R36, UR4, PT ;  /* 0x0000000424007c0c */ /* 0x000fe4000bf66070 */
[----:B------:R-:W-:-:S02]  /*65f0*/  ISETP.GE.U32.AND P4, PT, R108, UR4, PT ;  /* 0x000000046c007c0c */ /* 0x000fc4000bf86070 */
[----:B------:R-:W-:Y:S02]  /*6600*/  IADD3 R0, PT, PT, R34, 0x1c0, RZ ;  /* 0x000001c022007810 */ /* 0x000fe40007ffe0ff */
[----:B------:R-:W-:Y:S02]  /*6610*/  ISETP.GE.AND.EX P6, PT, R8, UR5, PT, P6 ;  /* 0x0000000508007c0c */ /* 0x000fe4000bfc6360 */
[----:B------:R-:W-:Y:S02]  /*6620*/  ISETP.GE.AND.EX P1, PT, R90, UR5, PT, P1 ;  /* 0x000000055a007c0c */ /* 0x000fe4000bf26310 */
[----:B------:R-:W-:Y:S02]  /*6630*/  ISETP.GE.AND.EX P2, PT, R89, UR5, PT, P2 ;  /* 0x0000000559007c0c */ /* 0x000fe4000bf46320 */
[----:B------:R-:W-:Y:S02]  /*6640*/  ISETP.GE.AND.EX P3, PT, R41, UR5, PT, P3 ;  /* 0x0000000529007c0c */ /* 0x000fe4000bf66330 */
[----:B------:R-:W-:-:S02]  /*6650*/  ISETP.GE.AND.EX P4, PT, R88, UR5, PT, P4 ;  /* 0x0000000558007c0c */ /* 0x000fc4000bf86340 */
[----:B------:R-:W-:Y:S01]  /*6660*/  IADD3 R34, PT, PT, R34, 0x1e0, RZ ;  /* 0x000001e022227810 */ /* 0x000fe20007ffe0ff */
[----:B------:R-:W-:Y:S10]  /*6670*/  @P5 BRA `(.L_x_2362) ;  /* 0x0000000000485947 */ /* 0x000ff40003800000 */
        /* <DEDUP_REMOVED lines=18> */
.L_x_2362:
[----:B------:R-:W-:Y:S05]  /*67a0*/  BSYNC.RECONVERGENT B1 ;  /* 0x0000000000017941 */ /* 0x000fea0003800200 */
.L_x_2361:
        /* <DEDUP_REMOVED lines=20> */
.L_x_2364:
[----:B------:R-:W-:Y:S05]  /*68f0*/  BSYNC.RECONVERGENT B1 ;  /* 0x0000000000017941 */ /* 0x000fea0003800200 */
.L_x_2363:
        /* <DEDUP_REMOVED lines=20> */
.L_x_2366:
[----:B------:R-:W-:Y:S05]  /*6a40*/  BSYNC.RECONVERGENT B1 ;  /* 0x0000000000017941 */ /* 0x000fea0003800200 */
.L_x_2365:
        /* <DEDUP_REMOVED lines=20> */
.L_x_2368:
[----:B------:R-:W-:Y:S05]  /*6b90*/  BSYNC.RECONVERGENT B1 ;  /* 0x0000000000017941 */ /* 0x000fea0003800200 */
.L_x_2367:
        /* <DEDUP_REMOVED lines=20> */
.L_x_2370:
[----:B------:R-:W-:Y:S05]  /*6ce0*/  BSYNC.RECONVERGENT B1 ;  /* 0x0000000000017941 */ /* 0x000fea0003800200 */
.L_x_2369:
        /* <DEDUP_REMOVED lines=20> */
.L_x_2372:
[----:B------:R-:W-:Y:S05]  /*6e30*/  BSYNC.RECONVERGENT B1 ;  /* 0x0000000000017941 */ /* 0x000fea0003800200 */
.L_x_2371:
        /* <DEDUP_REMOVED lines=34> */
.L_x_2374:
[----:B------:R-:W-:Y:S05]  /*7060*/  BSYNC.RECONVERGENT B1 ;  /* 0x0000000000017941 */ /* 0x000fea0003800200 */
.L_x_2373:
        /* <DEDUP_REMOVED lines=20> */
.L_x_2376:
[----:B------:R-:W-:Y:S05]  /*71b0*/  BSYNC.RECONVERGENT B1 ;  /* 0x0000000000017941 */ /* 0x000fea0003800200 */
.L_x_2375:
[----:B------:R-:W-:Y:S04]  /*71c0*/  BSSY.RECONVERGENT B1, `(.L_x_2377) ;  /* 0x0000014000017945 */ /* 0x000fe80003800200 */
[----:B------:R-:W-:Y:S05]  /*71d0*/  @P1 BRA `(.L_x_2378) ;  /* 0x0000000000481947 */ /* 0x000fea0003800000 */
[----:B------:R-:W5:Y:S01]  /*71e0*/  LDCU.64 UR8, c[0x0][0x3e0] ;  /* 0x00007c00ff0877ac */ /* 0x000f620008000a00 */
[--C-:B0-234-:R-:W-:Y:S01]  /*71f0*/  FADD.FTZ R5, R76, -R33.reuse ;  /* 0x800000214c057221 */ /* 0x11dfe20000010000 */
[----:B------:R-:W-:Y:S01]  /*7200*/  MOV R2, R120 ;  /* 0x0000007800027202 */ /* 0x000fe20000000f00 */
[----:B------:R-:W-:Y:S01]  /*7210*/  FADD.FTZ R77, R77, -R33 ;  /* 0x800000214d4d7221 */ /* 0x000fe20000010000 */
[----:B------:R-:W0:Y:S01]  /*7220*/  LDCU.64 UR10, c[0x0][0x380] ;  /* 0x00007000ff0a77ac */ /* 0x000e220008000a00 */
[----:B-1----:R-:W-:Y:S01]  /*7230*/  MOV R3, R123 ;  /* 0x0000007b00037202 */ /* 0x002fe20000000f00 */
[-C--:B------:R-:W-:Y:S01]  /*7240*/  FMUL.FTZ R7, R5, R32.reuse ;  /* 0x0000002005077220 */ /* 0x080fe20000410000 */
[----:B------:R-:W-:-:S03]  /*7250*/  FMUL.FTZ R77, R77, R32 ;  /* 0x000000204d4d7220 */ /* 0x000fc60000410000 */
        /* <DEDUP_REMOVED lines=10> */
.L_x_2378:
[----:B------:R-:W-:Y:S05]  /*7300*/  BSYNC.RECONVERGENT B1 ;  /* 0x0000000000017941 */ /* 0x000fea0003800200 */
.L_x_2377:
        /* <DEDUP_REMOVED lines=20> */
.L_x_2380:
[----:B------:R-:W-:Y:S05]  /*7450*/  BSYNC.RECONVERGENT B1 ;  /* 0x0000000000017941 */ /* 0x000fea0003800200 */
.L_x_2379:
        /* <DEDUP_REMOVED lines=20> */
.L_x_2382:
[----:B------:R-:W-:Y:S05]  /*75a0*/  BSYNC.RECONVERGENT B1 ;  /* 0x0000000000017941 */ /* 0x000fea0003800200 */
.L_x_2381:
[----:B------:R-:W-:Y:S05]  /*75b0*/  @P4 BRA `(.L_x_2383) ;  /* 0x0000004400304947 */ /* 0x000fea0003800000 */
[----:B------:R-:W5:Y:S01]  /*75c0*/  LDCU.64 UR4, c[0x0][0x3e0] ;  /* 0x00007c00ff0477ac */ /* 0x000f620008000a00 */
[--C-:B------:R-:W-:Y:S01]  /*75d0*/  FADD.FTZ R83, R83, -R33.reuse ;  /* 0x8000002153537221 */ /* 0x100fe20000010000 */
[----:B------:R-:W-:Y:S01]  /*75e0*/  MOV R121, R123 ;  /* 0x0000007b00797202 */ /* 0x000fe20000000f00 */
[----:B------:R-:W-:Y:S01]  /*75f0*/  FADD.FTZ R33, R82, -R33 ;  /* 0x8000002152217221 */ /* 0x000fe20000010000 */
[----:B------:R-:W1:Y:S01]  /*7600*/  LDCU.64 UR8, c[0x0][0x380] ;  /* 0x00007000ff0877ac */ /* 0x000e620008000a00 */
[-C--:B------:R-:W-:Y:S02]  /*7610*/  FMUL.FTZ R83, R83, R32.reuse ;  /* 0x0000002053537220 */ /* 0x080fe40000410000 */
[----:B------:R-:W-:Y:S02]  /*7620*/  FMUL.FTZ R33, R33, R32 ;  /* 0x0000002021217220 */ /* 0x000fe40000410000 */
[----:B0-234-:R-:W-:Y:S02]  /*7630*/  FFMA.FTZ R5, R42, R83, R45 ;  /* 0x000000532a057223 */ /* 0x01dfe4000001002d */
[----:B------:R-:W-:-:S05]  /*7640*/  FFMA.FTZ R44, R43, R33, R44 ;  /* 0x000000212b2c7223 */ /* 0x000fca000001002c */
[----:B------:R-:W-:Y:S01]  /*7650*/  F2FP.BF16.F32.PACK_AB R5, R44, R5 ;  /* 0x000000052c05723e */ /* 0x000fe200000010ff */
[----:B-----5:R-:W-:Y:S02]  /*7660*/  IMAD R0, R85, UR4, RZ ;  /* 0x0000000455007c24 */ /* 0x020fe4000f8e02ff */
[----:B------:R-:W-:-:S04]  /*7670*/  IMAD.WIDE.U32 R120, R105, UR4, R120 ;  /* 0x0000000469787c25 */ /* 0x000fc8000f8e0078 */
[----:B-1----:R-:W-:Y:S01]  /*7680*/  IMAD R3, R105, UR5, R0 ;  /* 0x0000000569037c24 */ /* 0x002fe2000f8e0200 */
[----:B------:R-:W-:-:S04]  /*7690*/  LEA R2, P1, R120, UR8, 0x1 ;  /* 0x0000000878027c11 */ /* 0x000fc8000f8208ff */
[----:B------:R-:W-:-:S04]  /*76a0*/  IADD3 R3, PT, PT, R121, R3, RZ ;  /* 0x0000000379037210 */ /* 0x000fc80007ffe0ff */
[----:B------:R-:W-:-:S05]  /*76b0*/  LEA.HI.X R3, R120, UR9, R3, 0x1, P1 ;  /* 0x0000000978037c11 */ /* 0x000fca00088f0c03 */
[----:B------:R0:W-:Y:S01]  /*76c0*/  STG.E desc[UR6][R2.64], R5 ;  /* 0x0000000502007986 */ /* 0x0001e2000c101906 */
[----:B------:R-:W-:Y:S05]  /*76d0*/  BRA `(.L_x_2383) ;  /* 0x0000004000e87947 */ /* 0x000fea0003800000 */
.L_x_2320:
        /* <DEDUP_REMOVED lines=33> */
[----:B------:R-:W-:Y:S02]  /*78f0*/  IADD3 R29, PT, PT, R31, R84, RZ ;  /* 0x000000541f1d7210 */ /* 0x000fe40007ffe0ff */
[C---:B-1----:R-:W-:Y:S02]  /*7900*/  LEA R28, P1, R30.reuse, UR10, 0x1 ;  /* 0x0000000a1e1c7c11 */ /* 0x042fe4000f8208ff */
[----:B------:R-:W-:Y:S02]  /*7910*/  F2FP.BF16.F32.PACK_AB R125, R125, R0 ;  /* 0x000000007d7d723e */ /* 0x000fe400000010ff */
[----:B------:R-:W-:-:S05]  /*7920*/  LEA.HI.X R29, R30, UR11, R29, 0x1, P1 ;  /* 0x0000000b1e1d7c11 */ /* 0x000fca00088f0c1d */
[----:B------:R0:W-:Y:S04]  /*7930*/  STG.E desc[UR6][R28.64], R125 ;  /* 0x0000007d1c007986 */ /* 0x0001e8000c101906 */
.L_x_2385:
[----:B------:R-:W-:Y:S05]  /*7940*/  BSYNC.RECONVERGENT B1 ;  /* 0x0000000000017941 */ /* 0x000fea0003800200 */
.L_x_2384:
[----:B------:R-:W-:Y:S04]  /*7950*/  BSSY.RECONVERGENT B1, `(.L_x_2386) ;  /* 0x000001e000017945 */ /* 0x000fe80003800200 */
[----:B------:R-:W-:Y:S05]  /*7960*/  @P2 BRA `(.L_x_2387) ;  /* 0x0000000000702947 */ /* 0x000fea0003800000 */
[--C-:B0-----:R-:W-:Y:S01]  /*7970*/  FADD.FTZ R29, R2, -R33.reuse ;  /* 0x80000021021d7221 */ /* 0x101fe20000010000 */
[----:B------:R-:W-:Y:S01]  /*7980*/  FADD.FTZ R3, R3, -R33 ;  /* 0x8000002103037221 */ /* 0x000fe20000010000 */
[----:B------:R-:W0:Y:S02]  /*7990*/  LDCU.64 UR8, c[0x0][0x3e0] ;  /* 0x00007c00ff0877ac */ /* 0x000e240008000a00 */
        /* <DEDUP_REMOVED lines=25> */
.L_x_2387:
[----:B------:R-:W-:Y:S05]  /*7b30*/  BSYNC.RECONVERGENT B1 ;  /* 0x0000000000017941 */ /* 0x000fea0003800200 */
.L_x_2386:
[----:B-1----:R-:W-:Y:S01]  /*7b40*/  IADD3 R3, PT, PT, R34, 0x20, RZ ;  /* 0x0000002022037810 */ /* 0x002fe20007ffe0ff */
[----:B------:R-:W-:Y:S01]  /*7b50*/  BSSY.RECONVERGENT B1, `(.L_x_2388) ;  /* 0x0000023000017945 */ /* 0x000fe20003800200 */
[----:B------:R-:W-:Y:S02]  /*7b60*/  ISETP.GE.U32.AND P2, PT, R116, UR4, PT ;  /* 0x0000000474007c0c */ /* 0x000fe4000bf46070 */
[----:B------:R-:W-:Y:S02]  /*7b70*/  ISETP.GE.U32.AND P1, PT, R3, UR4, PT ;  /* 0x0000000403007c0c */ /* 0x000fe4000bf26070 */
[----:B0-----:R-:W-:Y:S02]  /*7b80*/  SHF.R.S32.HI R28, RZ, 0x1f, R3 ;  /* 0x0000001fff1c7819 */ /* 0x001fe40000011403 */
[----:B------:R-:W-:Y:S02]  /*7b90*/  ISETP.GE.AND.EX P2, PT, R96, UR5, PT, P2 ;  /* 0x0000000560007c0c */ /* 0x000fe4000bf46320 */
[----:B------:R-:W-:-:S13]  /*7ba0*/  ISETP.GE.AND.EX P1, PT, R28, UR5, PT, P1 ;  /* 0x000000051c007c0c */ /* 0x000fda000bf26310 */
[----:B------:R-:W-:Y:S05]  /*7bb0*/  @P1 BRA `(.L_x_2389) ;  /* 0x0000000000701947 */ /* 0x000fea0003800000 */
[--C-:B------:R-:W-:Y:S01]  /*7bc0*/  FADD.FTZ R29, R4, -R33.reuse ;  /* 0x80000021041d7221 */ /* 0x100fe20000010000 */
        /* <DEDUP_REMOVED lines=27> */
.L_x_2389:
[----:B------:R-:W-:Y:S05]  /*7d80*/  BSYNC.RECONVERGENT B1 ;  /* 0x0000000000017941 */ /* 0x000fea0003800200 */
.L_x_2388:
[----:B------:R-:W-:Y:S01]  /*7d90*/  BSSY.RECONVERGENT B1, `(.L_x_2390) ;  /* 0x0000020000017945 */ /* 0x000fe20003800200 */
[C---:B------:R-:W-:Y:S02]  /*7da0*/  IADD3 R28, PT, PT, R34.reuse, 0x50, RZ ;  /* 0x00000050221c7810 */ /* 0x040fe40007ffe0ff */
[----:B------:R-:W-:Y:S01]  /*7db0*/  IADD3 R0, PT, PT, R34, 0x60, RZ ;  /* 0x0000006022007810 */ /* 0x000fe20007ffe0ff */
[----:B------:R-:W-:Y:S06]  /*7dc0*/  @P2 BRA `(.L_x_2391) ;  /* 0x0000000000702947 */ /* 0x000fec0003800000 */
[--C-:B------:R-:W-:Y:S01]  /*7dd0*/  FADD.FTZ R7, R7, -R33.reuse ;  /* 0x8000002107077221 */ /* 0x100fe20000010000 */
[----:B------:R-:W-:Y:S01]  /*7de0*/  FADD.FTZ R5, R6, -R33 ;  /* 0x8000002106057221 */ /* 0x000fe20000010000 */
[----:B------:R-:W1:Y:S02]  /*7df0*/  LDCU.64 UR8, c[0x0][0x3e0] ;  /* 0x00007c00ff0877ac */ /* 0x000e640008000a00 */
[-C--:B0-----:R-:W-:Y:S01]  /*7e00*/  FMUL.FTZ R3, R7, R32.reuse ;  /* 0x0000002007037220 */ /* 0x081fe20000410000 */
[----:B------:R-:W-:Y:S01]  /*7e10*/  FMUL.FTZ R2, R5, R32 ;  /* 0x0000002005027220 */ /* 0x000fe20000410000 */
[----:B------:R-:W0:Y:S01]  /*7e20*/  LDCU.64 UR10, c[0x0][0x380] ;  /* 0x00007000ff0a77ac */ /* 0x000e220008000a00 */
[----:B------:R-:W-:Y:S01]  /*7e30*/  MOV R5, R123 ;  /* 0x0000007b00057202 */ /* 0x000fe20000000f00 */
[----:B------:R-:W-:Y:S01]  /*7e40*/  FFMA.FTZ R3, R42, R3, R45 ;  /* 0x000000032a037223 */ /* 0x000fe2000001002d */
[----:B------:R-:W-:-:S03]  /*7e50*/  FFMA.FTZ R2, R43, R2, R44 ;  /* 0x000000022b027223 */ /* 0x000fc6000001002c */
[----:B------:R-:W-:Y:S01]  /*7e60*/  FMUL.FTZ R4, R3, -1.4426950216293334961 ;  /* 0xbfb8aa3b03047820 */ /* 0x000fe20000410000 */
[----:B------:R-:W-:-:S05]  /*7e70*/  FMUL.FTZ R7, R2, -1.4426950216293334961 ;  /* 0xbfb8aa3b02077820 */ /* 0x000fca0000410000 */
[----:B------:R-:W2:Y:S01]  /*7e80*/  MUFU.EX2 R4, R4 ;  /* 0x0000000400047308 */ /* 0x000ea20000000800 */
[----:B-1----:R-:W-:-:S03]  /*7e90*/  IMAD R31, R96, UR8, RZ ;  /* 0x00000008601f7c24 */ /* 0x002fc6000f8e02ff */
[----:B------:R-:W1:Y:S01]  /*7ea0*/  MUFU.EX2 R7, R7 ;  /* 0x0000000700077308 */ /* 0x000e620000000800 */
[----:B------:R-:W-:Y:S02]  /*7eb0*/  IMAD R31, R116, UR9, R31 ;  /* 0x00000009741f7c24 */ /* 0x000fe4000f8e021f */
[----:B--2---:R-:W-:Y:S01]  /*7ec0*/  FADD.FTZ R6, R4, 1 ;  /* 0x3f80000004067421 */ /* 0x004fe20000010000 */
[----:B------:R-:W-:Y:S01]  /*7ed0*/  MOV R4, R120 ;  /* 0x0000007800047202 */ /* 0x000fe20000000f00 */
[----:B-1----:R-:W-:-:S04]  /*7ee0*/  FADD.FTZ R29, R7, 1 ;  /* 0x3f800000071d7421 */ /* 0x002fc80000010000 */
[----:B------:R-:W1:Y:S01]  /*7ef0*/  MUFU.RCP R6, R6 ;  /* 0x0000000600067308 */ /* 0x000e620000001000 */
[----:B------:R-:W-:-:S05]  /*7f00*/  IMAD.WIDE.U32 R4, R116, UR8, R4 ;  /* 0x0000000874047c25 */ /* 0x000fca000f8e0004 */
[----:B------:R-:W-:Y:S02]  /*7f10*/  IADD3 R31, PT, PT, R5, R31, RZ ;  /* 0x0000001f051f7210 */ /* 0x000fe40007ffe0ff */
[----:B------:R-:W2:Y:S01]  /*7f20*/  MUFU.RCP R29, R29 ;  /* 0x0000001d001d7308 */ /* 0x000ea20000001000 */
[----:B-1----:R-:W-:Y:S01]  /*7f30*/  FMUL.FTZ R7, R3, R6 ;  /* 0x0000000603077220 */ /* 0x002fe20000410000 */
[----:B--2---:R-:W-:Y:S01]  /*7f40*/  FMUL.FTZ R30, R2, R29 ;  /* 0x0000001d021e7220 */ /* 0x004fe20000410000 */
[----:B0-----:R-:W-:-:S04]  /*7f50*/  LEA R2, P1, R4, UR10, 0x1 ;  /* 0x0000000a04027c11 */ /* 0x001fc8000f8208ff */
[----:B------:R-:W-:Y:S02]  /*7f60*/  LEA.HI.X R3, R4, UR11, R31, 0x1, P1 ;  /* 0x0000000b04037c11 */ /* 0x000fe400088f0c1f */
[----:B------:R-:W-:-:S05]  /*7f70*/  F2FP.BF16.F32.PACK_AB R7, R30, R7 ;  /* 0x000000071e07723e */ /* 0x000fca00000010ff */
[----:B------:R1:W-:Y:S02]  /*7f80*/  STG.E desc[UR6][R2.64], R7 ;  /* 0x0000000702007986 */ /* 0x0003e4000c101906 */
.L_x_2391:
[----:B------:R-:W-:Y:S05]  /*7f90*/  BSYNC.RECONVERGENT B1 ;  /* 0x0000000000017941 */ /* 0x000fea0003800200 */
.L_x_2390:
[----:B------:R-:W-:Y:S01]  /*7fa0*/  ISETP.GE.U32.AND P5, PT, R37, UR4, PT ;  /* 0x0000000425007c0c */ /* 0x000fe2000bfa6070 */
[----:B------:R-:W-:Y:S01]  /*7fb0*/  BSSY.RECONVERGENT B1, `(.L_x_2392) ;  /* 0x000002b000017945 */ /* 0x000fe20003800200 */
[----:B------:R-:W-:Y:S02]  /*7fc0*/  ISETP.GE.U32.AND P1, PT, R28, UR4, PT ;  /* 0x000000041c007c0c */ /* 0x000fe4000bf26070 */
[----:B------:R-:W-:Y:S02]  /*7fd0*/  ISETP.GE.AND.EX P5, PT, R46, UR5, PT, P5 ;  /* 0x000000052e007c0c */ /* 0x000fe4000bfa6350 */
[----:B------:R-:W-:Y:S02]  /*7fe0*/  ISETP.GE.U32.AND P6, PT, R0, UR4, PT ;  /* 0x0000000400007c0c */ /* 0x000fe4000bfc6070 */
[----:B------:R-:W-:Y:S02]  /*7ff0*/  ISETP.GE.U32.AND P2, PT, R114, UR4, PT ;  /* 0x0000000472007c0c */ /* 0x000fe4000bf46070 */
[----:B------:R-:W-:-:S02]  /*8000*/  SHF.R.S32.HI R30, RZ, 0x1f, R28 ;  /* 0x0000001fff1e7819 */ /* 0x000fc4000001141c */
[----:B------:R-:W-:Y:S02]  /*8010*/  SHF.R.S32.HI R6, RZ, 0x1f, R0 ;  /* 0x0000001fff067819 */ /* 0x000fe40000011400 */
[----:B------:R-:W-:Y:S02]  /*8020*/  ISETP.GE.U32.AND P3, PT, R113, UR4, PT ;  /* 0x0000000471007c0c */ /* 0x000fe4000bf66070 */
[----:B------:R-:W-:Y:S02]  /*8030*/  ISETP.GE.AND.EX P1, PT, R30, UR5, PT, P1 ;  /* 0x000000051e007c0c */ /* 0x000fe4000bf26310 */
[----:B------:R-:W-:Y:S02]  /*8040*/  ISETP.GE.AND.EX P6, PT, R6, UR5, PT, P6 ;  /* 0x0000000506007c0c */ /* 0x000fe4000bfc6360 */
[----:B------:R-:W-:Y:S02]  /*8050*/  ISETP.GE.AND.EX P2, PT, R94, UR5, PT, P2 ;  /* 0x000000055e007c0c */ /* 0x000fe4000bf46320 */
[----:B------:R-:W-:-:S02]  /*8060*/  ISETP.GE.AND.EX P3, PT, R93, UR5, PT, P3 ;  /* 0x000000055d007c0c */ /* 0x000fc4000bf66330 */
[C---:B-1----:R-:W-:Y:S02]  /*8070*/  IADD3 R7, PT, PT, R34.reuse, 0xa0, RZ ;  /* 0x000000a022077810 */ /* 0x042fe40007ffe0ff */
[----:B------:R-:W-:Y:S01]  /*8080*/  IADD3 R29, PT, PT, R34, 0xb0, RZ ;  /* 0x000000b0221d7810 */ /* 0x000fe20007ffe0ff */
[----:B------:R-:W-:Y:S08]  /*8090*/  @P5 BRA `(.L_x_2393) ;  /* 0x0000000000705947 */ /* 0x000ff00003800000 */
        /* <DEDUP_REMOVED lines=28> */
.L_x_2393:
[----:B------:R-:W-:Y:S05]  /*8260*/  BSYNC.RECONVERGENT B1 ;  /* 0x0000000000017941 */ /* 0x000fea0003800200 */
.L_x_2392:
[----:B------:R-:W-:Y:S04]  /*8270*/  BSSY.RECONVERGENT B1, `(.L_x_2394) ;  /* 0x000001e000017945 */ /* 0x000fe80003800200 */
[----:B------:R-:W-:Y:S05]  /*8280*/  @P1 BRA `(.L_x_2395) ;  /* 0x0000000000701947 */ /* 0x000fea0003800000 */
[--C-:B------:R-:W-:Y:S01]  /*8290*/  FADD.FTZ R11, R11, -R33.reuse ;  /* 0x800000210b0b7221 */ /* 0x100fe20000010000 */
[----:B01----:R-:W-:Y:S01]  /*82a0*/  FADD.FTZ R3, R10, -R33 ;  /* 0x800000210a037221 */ /* 0x003fe20000010000 */
[----:B------:R-:W0:Y:S02]  /*82b0*/  LDCU.64 UR8, c[0x0][0x3e0] ;  /* 0x00007c00ff0877ac */ /* 0x000e240008000a00 */
        /* <DEDUP_REMOVED lines=14> */
[----:B0-----:R-:W-:Y:S02]  /*83a0*/  FADD.FTZ R11, R10, 1 ;  /* 0x3f8000000a0b7421 */ /* 0x001fe40000010000 */
[----:B------:R-:W0:Y:S02]  /*83b0*/  MUFU.RCP R9, R8 ;  /* 0x0000000800097308 */ /* 0x000e240000001000 */
[----:B------:R-:W-:-:S05]  /*83c0*/  IMAD.WIDE.U32 R2, R28, UR8, R2 ;  /* 0x000000081c027c25 */ /* 0x000fca000f8e0002 */
[----:B------:R-:W-:Y:S01]  /*83d0*/  IADD3 R31, PT, PT, R3, R31, RZ ;  /* 0x0000001f031f7210 */ /* 0x000fe20007ffe0ff */
[----:B------:R-:W2:Y:S01]  /*83e0*/  MUFU.RCP R40, R11 ;  /* 0x0000000b00287308 */ /* 0x000ea20000001000 */
[----:B0-----:R-:W-:Y:S01]  /*83f0*/  FMUL.FTZ R9, R4, R9 ;  /* 0x0000000904097220 */ /* 0x001fe20000410000 */
[----:B-1----:R-:W-:Y:S01]  /*8400*/  LEA R4, P1, R2, UR10, 0x1 ;  /* 0x0000000a02047c11 */ /* 0x002fe2000f8208ff */
[----:B--2---:R-:W-:-:S03]  /*8410*/  FMUL.FTZ R40, R5, R40 ;  /* 0x0000002805287220 */ /* 0x004fc60000410000 */
[----:B------:R-:W-:Y:S02]  /*8420*/  LEA.HI.X R5, R2, UR11, R31, 0x1, P1 ;  /* 0x0000000b02057c11 */ /* 0x000fe400088f0c1f */
[----:B------:R-:W-:-:S05]  /*8430*/  F2FP.BF16.F32.PACK_AB R9, R40, R9 ;  /* 0x000000092809723e */ /* 0x000fca00000010ff */
[----:B------:R2:W-:Y:S02]  /*8440*/  STG.E desc[UR6][R4.64], R9 ;  /* 0x0000000904007986 */ /* 0x0005e4000c101906 */
.L_x_2395:
[----:B------:R-:W-:Y:S05]  /*8450*/  BSYNC.RECONVERGENT B1 ;  /* 0x0000000000017941 */ /* 0x000fea0003800200 */
.L_x_2394:
[----:B------:R-:W-:Y:S04]  /*8460*/  BSSY.RECONVERGENT B1, `(.L_x_2396) ;  /* 0x000001e000017945 */ /* 0x000fe80003800200 */
[----:B------:R-:W-:Y:S05]  /*8470*/  @P6 BRA `(.L_x_2397) ;  /* 0x0000000000706947 */ /* 0x000fea0003800000 */
[--C-:B01----:R-:W-:Y:S01]  /*8480*/  FADD.FTZ R3, R12, -R33.reuse ;  /* 0x800000210c037221 */ /* 0x103fe20000010000 */
[----:B------:R-:W-:Y:S01]  /*8490*/  FADD.FTZ R13, R13, -R33 ;  /* 0x800000210d0d7221 */ /* 0x000fe20000010000 */
[----:B------:R-:W0:Y:S02]  /*84a0*/  LDCU.64 UR8, c[0x0][0x3e0] ;  /* 0x00007c00ff0877ac */ /* 0x000e240008000a00 */
[-C--:B------:R-:W-:Y:S01]  /*84b0*/  FMUL.FTZ R3, R3, R32.reuse ;  /* 0x0000002003037220 */ /* 0x080fe20000410000 */
[----:B------:R-:W-:Y:S01]  /*84c0*/  FMUL.FTZ R13, R13, R32 ;  /* 0x000000200d0d7220 */ /* 0x000fe20000410000 */
[----:B------:R-:W1:Y:S02]  /*84d0*/  LDCU.64 UR10, c[0x0][0x380] ;  /* 0x00007000ff0a77ac */ /* 0x000e640008000a00 */
[----:B--2---:R-:W-:Y:S01]  /*84e0*/  FFMA.FTZ R9, R42, R3, R45 ;  /* 0x000000032a097223 */ /* 0x004fe2000001002d */
        /* <DEDUP_REMOVED lines=21> */
.L_x_2397:
[----:B------:R-:W-:Y:S05]  /*8640*/  BSYNC.RECONVERGENT B1 ;  /* 0x0000000000017941 */ /* 0x000fea0003800200 */
.L_x_2396:
[----:B------:R-:W-:Y:S04]  /*8650*/  BSSY.RECONVERGENT B1, `(.L_x_2398) ;  /* 0x000001e000017945 */ /* 0x000fe80003800200 */
[----:B------:R-:W-:Y:S05]  /*8660*/  @P4 BRA `(.L_x_2399) ;  /* 0x0000000000704947 */ /* 0x000fea0003800000 */
[--C-:B------:R-:W-:Y:S01]  /*8670*/  FADD.FTZ R15, R15, -R33.reuse ;  /* 0x800000210f0f7221 */ /* 0x100fe20000010000 */
[----:B01----:R-:W-:Y:S01]  /*8680*/  FADD.FTZ R3, R14, -R33 ;  /* 0x800000210e037221 */ /* 0x003fe20000010000 */
[----:B------:R-:W0:Y:S01]  /*8690*/  LDCU.64 UR8, c[0x0][0x3e0] ;  /* 0x00007c00ff0877ac */ /* 0x000e220008000a00 */
[----:B--23--:R-:W-:Y:S01]  /*86a0*/  MOV R4, R120 ;  /* 0x0000007800047202 */ /* 0x00cfe20000000f00 */
        /* <DEDUP_REMOVED lines=24> */
.L_x_2399:
[----:B------:R-:W-:Y:S05]  /*8830*/  BSYNC.RECONVERGENT B1 ;  /* 0x0000000000017941 */ /* 0x000fea0003800200 */
.L_x_2398:
[----:B------:R-:W-:Y:S04]  /*8840*/  BSSY.RECONVERGENT B1, `(.L_x_2400) ;  /* 0x000001e000017945 */ /* 0x000fe80003800200 */
[----:B------:R-:W-:Y:S05]  /*8850*/  @P2 BRA `(.L_x_2401) ;  /* 0x0000000000702947 */ /* 0x000fea0003800000 */
[--C-:B------:R-:W-:Y:S01]  /*8860*/  FADD.FTZ R17, R17, -R33.reuse ;  /* 0x8000002111117221 */ /* 0x100fe20000010000 */
[----:B01--4-:R-:W-:Y:S01]  /*8870*/  FADD.FTZ R3, R16, -R33 ;  /* 0x8000002110037221 */ /* 0x013fe20000010000 */
        /* <DEDUP_REMOVED lines=26> */
.L_x_2401:
[----:B------:R-:W-:Y:S05]  /*8a20*/  BSYNC.RECONVERGENT B1 ;  /* 0x0000000000017941 */ /* 0x000fea0003800200 */
.L_x_2400:
        /* <DEDUP_REMOVED lines=30> */
.L_x_2403:
[----:B------:R-:W-:Y:S05]  /*8c10*/  BSYNC.RECONVERGENT B1 ;  /* 0x0000000000017941 */ /* 0x000fea0003800200 */
.L_x_2402:
[----:B------:R-:W-:Y:S01]  /*8c20*/  ISETP.GE.U32.AND P5, PT, R7, UR4, PT ;  /* 0x0000000407007c0c */ /* 0x000fe2000bfa6070 */
[----:B------:R-:W-:Y:S01]  /*8c30*/  BSSY.RECONVERGENT B1, `(.L_x_2404) ;  /* 0x0000031000017945 */ /* 0x000fe20003800200 */
[----:B01--4-:R-:W-:Y:S02]  /*8c40*/  SHF.R.S32.HI R3, RZ, 0x1f, R7 ;  /* 0x0000001fff037819 */ /* 0x013fe40000011407 */
[C---:B------:R-:W-:Y:S02]  /*8c50*/  IADD3 R0, PT, PT, R34.reuse, 0xe0, RZ ;  /* 0x000000e022007810 */ /* 0x040fe40007ffe0ff */
        /* <DEDUP_REMOVED lines=9> */
[----:B--23--:R-:W-:Y:S02]  /*8cf0*/  SHF.R.S32.HI R9, RZ, 0x1f, R6 ;  /* 0x0000001fff097819 */ /* 0x00cfe40000011406 */
        /* <DEDUP_REMOVED lines=36> */
.L_x_2405:
[----:B------:R-:W-:Y:S05]  /*8f40*/  BSYNC.RECONVERGENT B1 ;  /* 0x0000000000017941 */ /* 0x000fea0003800200 */
.L_x_2404:
[----:B------:R-:W-:Y:S04]  /*8f50*/  BSSY.RECONVERGENT B1, `(.L_x_2406) ;  /* 0x000001e000017945 */ /* 0x000fe80003800200 */
[----:B------:R-:W-:Y:S05]  /*8f60*/  @P2 BRA `(.L_x_2407) ;  /* 0x0000000000702947 */ /* 0x000fea0003800000 */
[--C-:B------:R-:W-:Y:S01]  /*8f70*/  FADD.FTZ R23, R23, -R33.reuse ;  /* 0x8000002117177221 */ /* 0x100fe20000010000 */
[----:B------:R-:W-:Y:S01]  /*8f80*/  FADD.FTZ R3, R22, -R33 ;  /* 0x8000002116037221 */ /* 0x000fe20000010000 */
[----:B------:R-:W1:Y:S02]  /*8f90*/  LDCU.64 UR8, c[0x0][0x3e0] ;  /* 0x00007c00ff0877ac */ /* 0x000e640008000a00 */
[-C--:B------:R-:W-:Y:S01]  /*8fa0*/  FMUL.FTZ R23, R23, R32.reuse ;  /* 0x0000002017177220 */ /* 0x080fe20000410000 */
[----:B------:R-:W-:Y:S01]  /*8fb0*/  FMUL.FTZ R3, R3, R32 ;  /* 0x0000002003037220 */ /* 0x000fe20000410000 */
[----:B------:R-:W2:Y:S02]  /*8fc0*/  LDCU.64 UR10, c[0x0][0x380] ;  /* 0x00007000ff0a77ac */ /* 0x000ea40008000a00 */
[----:B------:R-:W-:Y:S01]  /*8fd0*/  FFMA.FTZ R23, R42, R23, R45 ;  /* 0x000000172a177223 */ /* 0x000fe2000001002d */
[----:B------:R-:W-:Y:S01]  /*8fe0*/  FFMA.FTZ R14, R43, R3, R44 ;  /* 0x000000032b0e7223 */ /* 0x000fe2000001002c */
[----:B------:R-:W-:-:S02]  /*8ff0*/  MOV R3, R123 ;  /* 0x0000007b00037202 */ /* 0x000fc40000000f00 */
[----:B------:R-:W-:Y:S01]  /*9000*/  FMUL.FTZ R2, R23, -1.4426950216293334961 ;  /* 0xbfb8aa3b17027820 */ /* 0x000fe20000410000 */
[----:B0-----:R-:W-:-:S05]  /*9010*/  FMUL.FTZ R5, R14, -1.4426950216293334961 ;  /* 0xbfb8aa3b0e057820 */ /* 0x001fca0000410000 */
[----:B------:R-:W0:Y:S01]  /*9020*/  MUFU.EX2 R2, R2 ;  /* 0x0000000200027308 */ /* 0x000e220000000800 */
[----:B-1----:R-:W-:-:S03]  /*9030*/  IMAD R12, R12, UR8, RZ ;  /* 0x000000080c0c7c24 */ /* 0x002fc6000f8e02ff */
[----:B------:R-:W1:Y:S01]  /*9040*/  MUFU.EX2 R5, R5 ;  /* 0x0000000500057308 */ /* 0x000e620000000800 */
[----:B0-----:R-:W-:Y:S01]  /*9050*/  FADD.FTZ R4, R2, 1 ;  /* 0x3f80000002047421 */ /* 0x001fe20000010000 */
[----:B------:R-:W-:Y:S01]  /*9060*/  MOV R2, R120 ;  /* 0x0000007800027202 */ /* 0x000fe20000000f00 */
[----:B-1----:R-:W-:-:S04]  /*9070*/  FADD.FTZ R13, R5, 1 ;  /* 0x3f800000050d7421 */ /* 0x002fc80000010000 */
[----:B------:R-:W0:Y:S01]  /*9080*/  MUFU.RCP R4, R4 ;  /* 0x0000000400047308 */ /* 0x000e220000001000 */
[----:B------:R-:W-:-:S04]  /*9090*/  IMAD.WIDE.U32 R2, R29, UR8, R2 ;  /* 0x000000081d027c25 */ /* 0x000fc8000f8e0002 */
[----:B------:R-:W-:-:S03]  /*90a0*/  IMAD R29, R29, UR9, R12 ;  /* 0x000000091d1d7c24 */ /* 0x000fc6000f8e020c */
[----:B------:R-:W1:Y:S02]  /*90b0*/  MUFU.RCP R13, R13 ;  /* 0x0000000d000d7308 */ /* 0x000e640000001000 */
[----:B------:R-:W-:Y:S01]  /*90c0*/  IADD3 R29, PT, PT, R3, R29, RZ ;  /* 0x0000001d031d7210 */ /* 0x000fe20007ffe0ff */
[----:B0-----:R-:W-:Y:S01]  /*90d0*/  FMUL.FTZ R7, R23, R4 ;  /* 0x0000000417077220 */ /* 0x001fe20000410000 */
[----:B--2---:R-:W-:-:S04]  /*90e0*/  LEA R4, P2, R2, UR10, 0x1 ;  /* 0x0000000a02047c11 */ /* 0x004fc8000f8408ff */
[----:B------:R-:W-:Y:S01]  /*90f0*/  LEA.HI.X R5, R2, UR11, R29, 0x1, P2 ;  /* 0x0000000b02057c11 */ /* 0x000fe200090f0c1d */
[----:B-1----:R-:W-:-:S05]  /*9100*/  FMUL.FTZ R12, R14, R13 ;  /* 0x0000000d0e0c7220 */ /* 0x002fca0000410000 */
[----:B------:R-:W-:-:S05]  /*9110*/  F2FP.BF16.F32.PACK_AB R7, R12, R7 ;  /* 0x000000070c07723e */ /* 0x000fca00000010ff */
[----:B------:R1:W-:Y:S02]  /*9120*/  STG.E desc[UR6][R4.64], R7 ;  /* 0x0000000704007986 */ /* 0x0003e4000c101906 */
.L_x_2407:
[----:B------:R-:W-:Y:S05]  /*9130*/  BSYNC.RECONVERGENT B1 ;  /* 0x0000000000017941 */ /* 0x000fea0003800200 */
.L_x_2406:
[----:B------:R-:W-:Y:S04]  /*9140*/  BSSY.RECONVERGENT B1, `(.L_x_2408) ;  /* 0x000001e000017945 */ /* 0x000fe80003800200 */
[----:B------:R-:W-:Y:S05]  /*9150*/  @P1 BRA `(.L_x_2409) ;  /* 0x0000000000701947 */ /* 0x000fea0003800000 */
[--C-:B------:R-:W-:Y:S01]  /*9160*/  FADD.FTZ R25, R25, -R33.reuse ;  /* 0x8000002119197221 */ /* 0x100fe20000010000 */
[----:B------:R-:W-:Y:S01]  /*9170*/  FADD.FTZ R3, R24, -R33 ;  /* 0x8000002118037221 */ /* 0x000fe20000010000 */
[----:B------:R-:W2:Y:S01]  /*9180*/  LDCU.64 UR8, c[0x0][0x3e0] ;  /* 0x00007c00ff0877ac */ /* 0x000ea20008000a00 */
[----:B01----:R-:W-:Y:S01]  /*9190*/  MOV R4, R120 ;  /* 0x0000007800047202 */ /* 0x003fe20000000f00 */
        /* <DEDUP_REMOVED lines=24> */
.L_x_2409:
[----:B------:R-:W-:Y:S05]  /*9320*/  BSYNC.RECONVERGENT B1 ;  /* 0x0000000000017941 */ /* 0x000fea0003800200 */
.L_x_2408:
[----:B------:R-:W-:Y:S04]  /*9330*/  BSSY.RECONVERGENT B1, `(.L_x_2410) ;  /* 0x000001e000017945 */ /* 0x000fe80003800200 */
[----:B------:R-:W-:Y:S05]  /*9340*/  @P6 BRA `(.L_x_2411) ;  /* 0x0000000000706947 */ /* 0x000fea0003800000 */
[--C-:B------:R-:W-:Y:S01]  /*9350*/  FADD.FTZ R27, R27, -R33.reuse ;  /* 0x800000211b1b7221 */ /* 0x100fe20000010000 */
[----:B--2---:R-:W-:Y:S01]  /*9360*/  FADD.FTZ R3, R26, -R33 ;  /* 0x800000211a037221 */ /* 0x004fe20000010000 */
[----:B------:R-:W2:Y:S02]  /*9370*/  LDCU.64 UR8, c[0x0][0x3e0] ;  /* 0x00007c00ff0877ac */ /* 0x000ea40008000a00 */
[-C--:B------:R-:W-:Y:S01]  /*9380*/  FMUL.FTZ R27, R27, R32.reuse ;  /* 0x000000201b1b7220 */ /* 0x080fe20000410000 */
[----:B------:R-:W-:Y:S01]  /*9390*/  FMUL.FTZ R3, R3, R32 ;  /* 0x0000002003037220 */ /* 0x000fe20000410000 */
[----:B------:R-:W3:Y:S02]  /*93a0*/  LDCU.64 UR10, c[0x0][0x380] ;  /* 0x00007000ff0a77ac */ /* 0x000ee40008000a00 */
[----:B------:R-:W-:Y:S01]  /*93b0*/  FFMA.FTZ R27, R42, R27, R45 ;  /* 0x0000001b2a1b7223 */ /* 0x000fe2000001002d */
[----:B------:R-:W-:Y:S01]  /*93c0*/  FFMA.FTZ R13, R43, R3, R44 ;  /* 0x000000032b0d7223 */ /* 0x000fe2000001002c */
[----:B------:R-:W-:-:S02]  /*93d0*/  MOV R3, R123 ;  /* 0x0000007b00037202 */ /* 0x000fc40000000f00 */
[----:B------:R-:W-:Y:S01]  /*93e0*/  FMUL.FTZ R2, R27, -1.4426950216293334961 ;  /* 0xbfb8aa3b1b027820 */ /* 0x000fe20000410000 */
[----:B01----:R-:W-:-:S05]  /*93f0*/  FMUL.FTZ R5, R13, -1.4426950216293334961 ;  /* 0xbfb8aa3b0d057820 */ /* 0x003fca0000410000 */
[----:B------:R-:W0:Y:S01]  /*9400*/  MUFU.EX2 R2, R2 ;  /* 0x0000000200027308 */ /* 0x000e220000000800 */
[----:B--2---:R-:W-:-:S03]  /*9410*/  IMAD R118, R118, UR8, RZ ;  /* 0x0000000876767c24 */ /* 0x004fc6000f8e02ff */
        /* <DEDUP_REMOVED lines=10> */
[----:B---3--:R-:W-:-:S04]  /*94c0*/  LEA R4, P1, R2, UR10, 0x1 ;  /* 0x0000000a02047c11 */ /* 0x008fc8000f8208ff */
[----:B------:R-:W-:Y:S01]  /*94d0*/  LEA.HI.X R5, R2, UR11, R39, 0x1, P1 ;  /* 0x0000000b02057c11 */ /* 0x000fe200088f0c27 */
[----:B-1----:R-:W-:-:S05]  /*94e0*/  FMUL.FTZ R14, R13, R12 ;  /* 0x0000000c0d0e7220 */ /* 0x002fca0000410000 */
[----:B------:R-:W-:-:S05]  /*94f0*/  F2FP.BF16.F32.PACK_AB R7, R14, R7 ;  /* 0x000000070e07723e */ /* 0x000fca00000010ff */
[----:B------:R3:W-:Y:S02]  /*9500*/  STG.E desc[UR6][R4.64], R7 ;  /* 0x0000000704007986 */ /* 0x0007e4000c101906 */
.L_x_2411:
[----:B------:R-:W-:Y:S05]  /*9510*/  BSYNC.RECONVERGENT B1 ;  /* 0x0000000000017941 */ /* 0x000fea0003800200 */
.L_x_2410:
[----:B------:R-:W-:Y:S04]  /*9520*/  BSSY.RECONVERGENT B1, `(.L_x_2412) ;  /* 0x000001e000017945 */ /* 0x000fe80003800200 */
[----:B------:R-:W-:Y:S05]  /*9530*/  @P3 BRA `(.L_x_2413) ;  /* 0x0000000000703947 */ /* 0x000fea0003800000 */
[--C-:B--2---:R-:W-:Y:S01]  /*9540*/  FADD.FTZ R3, R48, -R33.reuse ;  /* 0x8000002130037221 */ /* 0x104fe20000010000 */
[----:B------:R-:W-:Y:S01]  /*9550*/  FADD.FTZ R49, R49, -R33 ;  /* 0x8000002131317221 */ /* 0x000fe20000010000 */
[----:B------:R-:W2:Y:S02]  /*9560*/  LDCU.64 UR8, c[0x0][0x3e0] ;  /* 0x00007c00ff0877ac */ /* 0x000ea40008000a00 */
[-C--:B------:R-:W-:Y:S01]  /*9570*/  FMUL.FTZ R3, R3, R32.reuse ;  /* 0x0000002003037220 */ /* 0x080fe20000410000 */
[----:B------:R-:W-:Y:S01]  /*9580*/  FMUL.FTZ R49, R49, R32 ;  /* 0x0000002031317220 */ /* 0x000fe20000410000 */
[----:B------:R-:W4:Y:S02]  /*9590*/  LDCU.64 UR10, c[0x0][0x380] ;  /* 0x00007000ff0a77ac */ /* 0x000f240008000a00 */
[----:B------:R-:W-:Y:S01]  /*95a0*/  FFMA.FTZ R13, R42, R3, R45 ;  /* 0x000000032a0d7223 */ /* 0x000fe2000001002d */
[----:B------:R-:W-:Y:S01]  /*95b0*/  FFMA.FTZ R12, R43, R49, R44 ;  /* 0x000000312b0c7223 */ /* 0x000fe2000001002c */
[----:B------:R-:W-:-:S02]  /*95c0*/  MOV R3, R123 ;  /* 0x0000007b00037202 */ /* 0x000fc40000000f00 */
[----:B------:R-:W-:Y:S01]  /*95d0*/  FMUL.FTZ R2, R13, -1.4426950216293334961 ;  /* 0xbfb8aa3b0d027820 */ /* 0x000fe20000410000 */
[----:B01-3--:R-:W-:-:S05]  /*95e0*/  FMUL.FTZ R5, R12, -1.4426950216293334961 ;  /* 0xbfb8aa3b0c057820 */ /* 0x00bfca0000410000 */
[----:B------:R-:W0:Y:S01]  /*95f0*/  MUFU.EX2 R2, R2 ;  /* 0x0000000200027308 */ /* 0x000e220000000800 */
[----:B--2---:R-:W-:-:S03]  /*9600*/  IMAD R15, R8, UR8, RZ ;  /* 0x00000008080f7c24 */ /* 0x004fc6000f8e02ff */
[----:B------:R-:W1:Y:S01]  /*9610*/  MUFU.EX2 R5, R5 ;  /* 0x0000000500057308 */ /* 0x000e620000000800 */
[----:B------:R-:W-:Y:S02]  /*9620*/  IMAD R15, R0, UR9, R15 ;  /* 0x00000009000f7c24 */ /* 0x000fe4000f8e020f */
[----:B0-----:R-:W-:Y:S01]  /*9630*/  FADD.FTZ R4, R2, 1 ;  /* 0x3f80000002047421 */ /* 0x001fe20000010000 */
[----:B------:R-:W-:Y:S01]  /*9640*/  MOV R2, R120 ;  /* 0x0000007800027202 */ /* 0x000fe20000000f00 */
[----:B-1----:R-:W-:-:S04]  /*9650*/  FADD.FTZ R7, R5, 1 ;  /* 0x3f80000005077421 */ /* 0x002fc80000010000 */
[----:B------:R-:W0:Y:S01]  /*9660*/  MUFU.RCP R4, R4 ;  /* 0x0000000400047308 */ /* 0x000e220000001000 */
[----:B------:R-:W-:-:S05]  /*9670*/  IMAD.WIDE.U32 R2, R0, UR8, R2 ;  /* 0x0000000800027c25 */ /* 0x000fca000f8e0002 */
[----:B------:R-:W-:Y:S02]  /*9680*/  IADD3 R15, PT, PT, R3, R15, RZ ;  /* 0x0000000f030f7210 */ /* 0x000fe40007ffe0ff */
[----:B------:R-:W1:Y:S01]  /*9690*/  MUFU.RCP R7, R7 ;  /* 0x0000000700077308 */ /* 0x000e620000001000 */
[----:B0-----:R-:W-:Y:S01]  /*96a0*/  FMUL.FTZ R0, R13, R4 ;  /* 0x000000040d007220 */ /* 0x001fe20000410000 */
[----:B----4-:R-:W-:-:S04]  /*96b0*/  LEA R4, P1, R2, UR10, 0x1 ;  /* 0x0000000a02047c11 */ /* 0x010fc8000f8208ff */
[----:B------:R-:W-:Y:S01]  /*96c0*/  LEA.HI.X R5, R2, UR11, R15, 0x1, P1 ;  /* 0x0000000b02057c11 */ /* 0x000fe200088f0c0f */
[----:B-1----:R-:W-:-:S05]  /*96d0*/  FMUL.FTZ R13, R12, R7 ;  /* 0x000000070c0d7220 */ /* 0x002fca0000410000 */
[----:B------:R-:W-:-:S05]  /*96e0*/  F2FP.BF16.F32.PACK_AB R13, R13, R0 ;  /* 0x000000000d0d723e */ /* 0x000fca00000010ff */
[----:B------:R4:W-:Y:S02]  /*96f0*/  STG.E desc[UR6][R4.64], R13 ;  /* 0x0000000d04007986 */ /* 0x0009e4000c101906 */
.L_x_2413:
[----:B------:R-:W-:Y:S05]  /*9700*/  BSYNC.RECONVERGENT B1 ;  /* 0x0000000000017941 */ /* 0x000fea0003800200 */
.L_x_2412:
[----:B------:R-:W-:Y:S04]  /*9710*/  BSSY.RECONVERGENT B1, `(.L_x_2414) ;  /* 0x000001e000017945 */ /* 0x000fe80003800200 */
[----:B------:R-:W-:Y:S05]  /*9720*/  @P4 BRA `(.L_x_2415) ;  /* 0x0000000000704947 */ /* 0x000fea0003800000 */
[--C-:B------:R-:W-:Y:S01]  /*9730*/  FADD.FTZ R51, R51, -R33.reuse ;  /* 0x8000002133337221 */ /* 0x100fe20000010000 */
[----:B--2---:R-:W-:Y:S01]  /*9740*/  FADD.FTZ R3, R50, -R33 ;  /* 0x8000002132037221 */ /* 0x004fe20000010000 */
[----:B------:R-:W2:Y:S01]  /*9750*/  LDCU.64 UR8, c[0x0][0x3e0] ;  /* 0x00007c00ff0877ac */ /* 0x000ea20008000a00 */
[----:B------:R-:W-:Y:S01]  /*9760*/  MOV R2, R120 ;  /* 0x0000007800027202 */ /* 0x000fe20000000f00 */
[-C--:B------:R-:W-:Y:S01]  /*9770*/  FMUL.FTZ R51, R51, R32.reuse ;  /* 0x0000002033337220 */ /* 0x080fe20000410000 */
[----:B------:R-:W-:Y:S01]  /*9780*/  FMUL.FTZ R3, R3, R32 ;  /* 0x0000002003037220 */ /* 0x000fe20000410000 */
[----:B------:R-:W5:Y:S02]  /*9790*/  LDCU.64 UR10, c[0x0][0x380] ;  /* 0x00007000ff0a77ac */ /* 0x000f640008000a00 */
[----:B------:R-:W-:Y:S01]  /*97a0*/  FFMA.FTZ R51, R42, R51, R45 ;  /* 0x000000332a337223 */ /* 0x000fe2000001002d */
[----:B------:R-:W-:Y:S01]  /*97b0*/  FFMA.FTZ R8, R43, R3, R44 ;  /* 0x000000032b087223 */ /* 0x000fe2000001002c */
[----:B------:R-:W-:-:S02]  /*97c0*/  MOV R3, R123 ;  /* 0x0000007b00037202 */ /* 0x000fc40000000f00 */
[----:B------:R-:W-:Y:S01]  /*97d0*/  FMUL.FTZ R0, R51, -1.4426950216293334961 ;  /* 0xbfb8aa3b33007820 */ /* 0x000fe20000410000 */
[----:B01-34-:R-:W-:-:S05]  /*97e0*/  FMUL.FTZ R5, R8, -1.4426950216293334961 ;  /* 0xbfb8aa3b08057820 */ /* 0x01bfca0000410000 */
[----:B------:R-:W0:Y:S01]  /*97f0*/  MUFU.EX2 R0, R0 ;  /* 0x0000000000007308 */ /* 0x000e220000000800 */
[----:B--2---:R-:W-:-:S03]  /*9800*/  IMAD R9, R9, UR8, RZ ;  /* 0x0000000809097c24 */ /* 0x004fc6000f8e02ff */
[----:B------:R-:W1:Y:S01]  /*9810*/  MUFU.EX2 R5, R5 ;  /* 0x0000000500057308 */ /* 0x000e620000000800 */
[----:B------:R-:W-:-:S04]  /*9820*/  IMAD.WIDE.U32 R2, R6, UR8, R2 ;  /* 0x0000000806027c25 */ /* 0x000fc8000f8e0002 */
[----:B------:R-:W-:Y:S02]  /*9830*/  IMAD R13, R6, UR9, R9 ;  /* 0x00000009060d7c24 */ /* 0x000fe4000f8e0209 */
[----:B0-----:R-:W-:-:S03]  /*9840*/  FADD.FTZ R4, R0, 1 ;  /* 0x3f80000000047421 */ /* 0x001fc60000010000 */
[----:B------:R-:W-:Y:S01]  /*9850*/  IADD3 R13, PT, PT, R3, R13, RZ ;  /* 0x0000000d030d7210 */ /* 0x000fe20007ffe0ff */
[----:B-1----:R-:W-:Y:S02]  /*9860*/  FADD.FTZ R7, R5, 1 ;  /* 0x3f80000005077421 */ /* 0x002fe40000010000 */
[----:B------:R-:W0:Y:S08]  /*9870*/  MUFU.RCP R4, R4 ;  /* 0x0000000400047308 */ /* 0x000e300000001000 */
[----:B------:R-:W1:Y:S01]  /*9880*/  MUFU.RCP R7, R7 ;  /* 0x0000000700077308 */ /* 0x000e620000001000 */
[----:B0-----:R-:W-:Y:S01]  /*9890*/  FMUL.FTZ R0, R51, R4 ;  /* 0x0000000433007220 */ /* 0x001fe20000410000 */
[----:B-----5:R-:W-:-:S04]  /*98a0*/  LEA R4, P1, R2, UR10, 0x1 ;  /* 0x0000000a02047c11 */ /* 0x020fc8000f8208ff */
[----:B------:R-:W-:Y:S01]  /*98b0*/  LEA.HI.X R5, R2, UR11, R13, 0x1, P1 ;  /* 0x0000000b02057c11 */ /* 0x000fe200088f0c0d */
[----:B-1----:R-:W-:-:S05]  /*98c0*/  FMUL.FTZ R9, R8, R7 ;  /* 0x0000000708097220 */ /* 0x002fca0000410000 */
[----:B------:R-:W-:-:S05]  /*98d0*/  F2FP.BF16.F32.PACK_AB R9, R9, R0 ;  /* 0x000000000909723e */ /* 0x000fca00000010ff */
[----:B------:R0:W-:Y:S02]  /*98e0*/  STG.E desc[UR6][R4.64], R9 ;  /* 0x0000000904007986 */ /* 0x0001e4000c101906 */
.L_x_2415:
[----:B------:R-:W-:Y:S05]  /*98f0*/  BSYNC.RECONVERGENT B1 ;  /* 0x0000000000017941 */ /* 0x000fea0003800200 */
.L_x_2414:
[----:B------:R-:W-:Y:S01]  /*9900*/  ISETP.GE.U32.AND P3, PT, R10, UR4, PT ;  /* 0x000000040a007c0c */ /* 0x000fe2000bf66070 */
[----:B------:R-:W-:Y:S01]  /*9910*/  BSSY.RECONVERGENT B1, `(.L_x_2416) ;  /* 0x000002c000017945 */ /* 0x000fe20003800200 */
[----:B--2---:R-:W-:Y:S02]  /*9920*/  SHF.R.S32.HI R3, RZ, 0x1f, R10 ;  /* 0x0000001fff037819 */ /* 0x004fe4000001140a */
[C---:B0-----:R-:W-:Y:S02]  /*9930*/  IADD3 R9, PT, PT, R34.reuse, 0x120, RZ ;  /* 0x0000012022097810 */ /* 0x041fe40007ffe0ff */
[----:B------:R-:W-:Y:S02]  /*9940*/  ISETP.GE.AND.EX P3, PT, R3, UR5, PT, P3 ;  /* 0x0000000503007c0c */ /* 0x000fe4000bf66330 */
[----:B-1-3--:R-:W-:Y:S02]  /*9950*/  IADD3 R7, PT, PT, R34, 0x150, RZ ;  /* 0x0000015022077810 */ /* 0x00afe40007ffe0ff */
        /* <DEDUP_REMOVED lines=11> */
[--C-:B------:R-:W-:Y:S01]  /*9a10*/  FADD.FTZ R53, R53, -R33.reuse ;  /* 0x8000002135357221 */ /* 0x100fe20000010000 */
[----:B----4-:R-:W-:Y:S01]  /*9a20*/  FADD.FTZ R5, R52, -R33 ;  /* 0x8000002134057221 */ /* 0x010fe20000010000 */
        /* <DEDUP_REMOVED lines=26> */
.L_x_2417:
[----:B------:R-:W-:Y:S05]  /*9bd0*/  BSYNC.RECONVERGENT B1 ;  /* 0x0000000000017941 */ /* 0x000fea0003800200 */
.L_x_2416:
        /* <DEDUP_REMOVED lines=9> */
[----:B0---4-:R-:W-:Y:S01]  /*9c70*/  FFMA.FTZ R13, R43, R3, R44 ;  /* 0x000000032b0d7223 */ /* 0x011fe2000001002c */
[----:B------:R-:W-:-:S02]  /*9c80*/  MOV R3, R123 ;  /* 0x0000007b00037202 */ /* 0x000fc40000000f00 */
[----:B------:R-:W-:Y:S01]  /*9c90*/  FMUL.FTZ R2, R55, -1.4426950216293334961 ;  /* 0xbfb8aa3b37027820 */ /* 0x000fe20000410000 */
[----:B------:R-:W-:-:S05]  /*9ca0*/  FMUL.FTZ R5, R13, -1.4426950216293334961 ;  /* 0xbfb8aa3b0d057820 */ /* 0x000fca0000410000 */
[----:B------:R-:W0:Y:S01]  /*9cb0*/  MUFU.EX2 R2, R2 ;  /* 0x0000000200027308 */ /* 0x000e220000000800 */
[----:B-1----:R-:W-:-:S03]  /*9cc0*/  IMAD R6, R6, UR8, RZ ;  /* 0x0000000806067c24 */ /* 0x002fc6000f8e02ff */
        /* <DEDUP_REMOVED lines=10> */
[----:B--2---:R-:W-:-:S04]  /*9d70*/  LEA R4, P1, R2, UR10, 0x1 ;  /* 0x0000000a02047c11 */ /* 0x004fc8000f8208ff */
[----:B------:R-:W-:Y:S01]  /*9d80*/  LEA.HI.X R5, R2, UR11, R15, 0x1, P1 ;  /* 0x0000000b02057c11 */ /* 0x000fe200088f0c0f */
[----:B-1----:R-:W-:-:S05]  /*9d90*/  FMUL.FTZ R11, R13, R8 ;  /* 0x000000080d0b7220 */ /* 0x002fca0000410000 */
[----:B------:R-:W-:-:S05]  /*9da0*/  F2FP.BF16.F32.PACK_AB R11, R11, R6 ;  /* 0x000000060b0b723e */ /* 0x000fca00000010ff */
[----:B------:R1:W-:Y:S02]  /*9db0*/  STG.E desc[UR6][R4.64], R11 ;  /* 0x0000000b04007986 */ /* 0x0003e4000c101906 */
.L_x_2419:
[----:B------:R-:W-:Y:S05]  /*9dc0*/  BSYNC.RECONVERGENT B1 ;  /* 0x0000000000017941 */ /* 0x000fea0003800200 */
.L_x_2418:
[----:B------:R-:W-:Y:S04]  /*9dd0*/  BSSY.RECONVERGENT B1, `(.L_x_2420) ;  /* 0x000001e000017945 */ /* 0x000fe80003800200 */
[----:B------:R-:W-:Y:S05]  /*9de0*/  @P4 BRA `(.L_x_2421) ;  /* 0x0000000000704947 */ /* 0x000fea0003800000 */
[--C-:B------:R-:W-:Y:S01]  /*9df0*/  FADD.FTZ R3, R56, -R33.reuse ;  /* 0x8000002138037221 */ /* 0x100fe20000010000 */
[----:B------:R-:W-:Y:S01]  /*9e00*/  FADD.FTZ R57, R57, -R33 ;  /* 0x8000002139397221 */ /* 0x000fe20000010000 */
[----:B------:R-:W2:Y:S01]  /*9e10*/  LDCU.64 UR8, c[0x0][0x3e0] ;  /* 0x00007c00ff0877ac */ /* 0x000ea20008000a00 */
[----:B01--4-:R-:W-:Y:S01]  /*9e20*/  MOV R4, R120 ;  /* 0x0000007800047202 */ /* 0x013fe20000000f00 */
        /* <DEDUP_REMOVED lines=24> */
.L_x_2421:
[----:B------:R-:W-:Y:S05]  /*9fb0*/  BSYNC.RECONVERGENT B1 ;  /* 0x0000000000017941 */ /* 0x000fea0003800200 */
.L_x_2420:
        /* <DEDUP_REMOVED lines=8> */
[----:B------:R-:W3:Y:S02]  /*a040*/  LDCU.64 UR10, c[0x0][0x380] ;  /* 0x00007000ff0a77ac */ /* 0x000ee40008000a00 */
[----:B------:R-:W-:Y:S01]  /*a050*/  FFMA.FTZ R59, R42, R59, R45 ;  /* 0x0000003b2a3b7223 */ /* 0x000fe2000001002d */
[----:B------:R-:W-:Y:S01]  /*a060*/  FFMA.FTZ R9, R43, R3, R44 ;  /* 0x000000032b097223 */ /* 0x000fe2000001002c */
[----:B------:R-:W-:-:S02]  /*a070*/  MOV R3, R123 ;  /* 0x0000007b00037202 */ /* 0x000fc40000000f00 */
[----:B------:R-:W-:Y:S01]  /*a080*/  FMUL.FTZ R0, R59, -1.4426950216293334961 ;  /* 0xbfb8aa3b3b007820 */ /* 0x000fe20000410000 */
[----:B01--4-:R-:W-:-:S05]  /*a090*/  FMUL.FTZ R5, R9, -1.4426950216293334961 ;  /* 0xbfb8aa3b09057820 */ /* 0x013fca0000410000 */
        /* <DEDUP_REMOVED lines=11> */
[----:B---3--:R-:W-:-:S04]  /*a150*/  LEA R4, P1, R2, UR10, 0x1 ;  /* 0x0000000a02047c11 */ /* 0x008fc8000f8208ff */
[----:B------:R-:W-:Y:S01]  /*a160*/  LEA.HI.X R5, R2, UR11, R47, 0x1, P1 ;  /* 0x0000000b02057c11 */ /* 0x000fe200088f0c2f */
[----:B-1----:R-:W-:-:S05]  /*a170*/  FMUL.FTZ R9, R9, R6 ;  /* 0x0000000609097220 */ /* 0x002fca0000410000 */
[----:B------:R-:W-:-:S05]  /*a180*/  F2FP.BF16.F32.PACK_AB R9, R9, R0 ;  /* 0x000000000909723e */ /* 0x000fca00000010ff */
[----:B------:R3:W-:Y:S02]  /*a190*/  STG.E desc[UR6][R4.64], R9 ;  /* 0x0000000904007986 */ /* 0x0007e4000c101906 */
.L_x_2423:
[----:B------:R-:W-:Y:S05]  /*a1a0*/  BSYNC.RECONVERGENT B1 ;  /* 0x0000000000017941 */ /* 0x000fea0003800200 */
.L_x_2422:
[----:B------:R-:W-:Y:S01]  /*a1b0*/  ISETP.GE.AND.EX P5, PT, R91, UR5, PT, P5 ;  /* 0x000000055b007c0c */ /* 0x000fe2000bfa6350 */
[----:B------:R-:W-:Y:S01]  /*a1c0*/  BSSY.RECONVERGENT B1, `(.L_x_2424) ;  /* 0x000002a000017945 */ /* 0x000fe20003800200 */
[----:B------:R-:W-:Y:S02]  /*a1d0*/  ISETP.GE.U32.AND P1, PT, R110, UR4, PT ;  /* 0x000000046e007c0c */ /* 0x000fe4000bf26070 */
[----:B------:R-:W-:Y:S02]  /*a1e0*/  ISETP.GE.U32.AND P2, PT, R109, UR4, PT ;  /* 0x000000046d007c0c */ /* 0x000fe4000bf46070 */
[----:B0---4-:R-:W-:Y:S02]  /*a1f0*/  SHF.R.S32.HI R13, RZ, 0x1f, R7 ;  /* 0x0000001fff0d7819 */ /* 0x011fe40000011407 */
        /* <DEDUP_REMOVED lines=10> */
[--C-:B------:R-:W-:Y:S01]  /*a2a0*/  FADD.FTZ R61, R61, -R33.reuse ;  /* 0x800000213d3d7221 */ /* 0x100fe20000010000 */
[----:B--2---:R-:W-:Y:S01]  /*a2b0*/  FADD.FTZ R3, R60, -R33 ;  /* 0x800000213c037221 */ /* 0x004fe20000010000 */
[----:B------:R-:W0:Y:S01]  /*a2c0*/  LDCU.64 UR8, c[0x0][0x3e0] ;  /* 0x00007c00ff0877ac */ /* 0x000e220008000a00 */
[----:B-1-3--:R-:W-:Y:S01]  /*a2d0*/  MOV R4, R120 ;  /* 0x0000007800047202 */ /* 0x00afe20000000f00 */
        /* <DEDUP_REMOVED lines=13> */
[----:B--2---:R-:W-:Y:S01]  /*a3b0*/  FADD.FTZ R3, R2, 1 ;  /* 0x3f80000002037421 */ /* 0x004fe20000010000 */
[----:B-1----:R-:W-:Y:S02]  /*a3c0*/  LEA R2, P5, R4, UR10, 0x1 ;  /* 0x0000000a04027c11 */ /* 0x002fe4000f8a08ff */
        /* <DEDUP_REMOVED lines=9> */
.L_x_2425:
[----:B------:R-:W-:Y:S05]  /*a460*/  BSYNC.RECONVERGENT B1 ;  /* 0x0000000000017941 */ /* 0x000fea0003800200 */
.L_x_2424:
[----:B------:R-:W-:Y:S04]  /*a470*/  BSSY.RECONVERGENT B1, `(.L_x_2426) ;  /* 0x000001e000017945 */ /* 0x000fe80003800200 */
[----:B------:R-:W-:Y:S05]  /*a480*/  @P6 BRA `(.L_x_2427) ;  /* 0x0000000000706947 */ /* 0x000fea0003800000 */
[--C-:B0-2---:R-:W-:Y:S01]  /*a490*/  FADD.FTZ R3, R62, -R33.reuse ;  /* 0x800000213e037221 */ /* 0x105fe20000010000 */
[----:B------:R-:W-:Y:S01]  /*a4a0*/  FADD.FTZ R63, R63, -R33 ;  /* 0x800000213f3f7221 */ /* 0x000fe20000010000 */
        /* <DEDUP_REMOVED lines=26> */
.L_x_2427:
[----:B------:R-:W-:Y:S05]  /*a650*/  BSYNC.RECONVERGENT B1 ;  /* 0x0000000000017941 */ /* 0x000fea0003800200 */
.L_x_2426:
[----:B------:R-:W-:Y:S04]  /*a660*/  BSSY.RECONVERGENT B1, `(.L_x_2428) ;  /* 0x000001e000017945 */ /* 0x000fe80003800200 */
[----:B------:R-:W-:Y:S05]  /*a670*/  @P1 BRA `(.L_x_2429) ;  /* 0x0000000000701947 */ /* 0x000fea0003800000 */
[--C-:B0-2-4-:R-:W-:Y:S01]  /*a680*/  FADD.FTZ R3, R64, -R33.reuse ;  /* 0x8000002140037221 */ /* 0x115fe20000010000 */
        /* <DEDUP_REMOVED lines=27> */
.L_x_2429:
[----:B------:R-:W-:Y:S05]  /*a840*/  BSYNC.RECONVERGENT B1 ;  /* 0x0000000000017941 */ /* 0x000fea0003800200 */
.L_x_2428:
[----:B------:R-:W-:Y:S04]  /*a850*/  BSSY.RECONVERGENT B1, `(.L_x_2430) ;  /* 0x000001e000017945 */ /* 0x000fe80003800200 */
[----:B------:R-:W-:Y:S05]  /*a860*/  @P2 BRA `(.L_x_2431) ;  /* 0x0000000000702947 */ /* 0x000fea0003800000 */
[--C-:B0-2-4-:R-:W-:Y:S01]  /*a870*/  FADD.FTZ R3, R66, -R33.reuse ;  /* 0x8000002142037221 */ /* 0x115fe20000010000 */
[----:B------:R-:W-:Y:S01]  /*a880*/  FADD.FTZ R67, R67, -R33 ;  /* 0x8000002143437221 */ /* 0x000fe20000010000 */
[----:B------:R-:W0:Y:S02]  /*a890*/  LDCU.64 UR8, c[0x0][0x3e0] ;  /* 0x00007c00ff0877ac */ /* 0x000e240008000a00 */
[-C--:B------:R-:W-:Y:S01]  /*a8a0*/  FMUL.FTZ R3, R3, R32.reuse ;  /* 0x0000002003037220 */ /* 0x080fe20000410000 */
[----:B------:R-:W-:Y:S01]  /*a8b0*/  FMUL.FTZ R67, R67, R32 ;  /* 0x0000002043437220 */ /* 0x000fe20000410000 */
[----:B------:R-:W2:Y:S02]  /*a8c0*/  LDCU.64 UR10, c[0x0][0x380] ;  /* 0x00007000ff0a77ac */ /* 0x000ea40008000a00 */
[----:B---3--:R-:W-:Y:S01]  /*a8d0*/  FFMA.FTZ R9, R42, R3, R45 ;  /* 0x000000032a097223 */ /* 0x008fe2000001002d */
[----:B------:R-:W-:Y:S01]  /*a8e0*/  FFMA.FTZ R8, R43, R67, R44 ;  /* 0x000000432b087223 */ /* 0x000fe2000001002c */
[----:B------:R-:W-:-:S02]  /*a8f0*/  MOV R3, R123 ;  /* 0x0000007b00037202 */ /* 0x000fc40000000f00 */
[----:B------:R-:W-:Y:S01]  /*a900*/  FMUL.FTZ R2, R9, -1.4426950216293334961 ;  /* 0xbfb8aa3b09027820 */ /* 0x000fe20000410000 */
[----:B-1----:R-:W-:-:S05]  /*a910*/  FMUL.FTZ R5, R8, -1.4426950216293334961 ;  /* 0xbfb8aa3b08057820 */ /* 0x002fca0000410000 */
[----:B------:R-:W1:Y:S01]  /*a920*/  MUFU.EX2 R2, R2 ;  /* 0x0000000200027308 */ /* 0x000e620000000800 */
[----:B0-----:R-:W-:-:S03]  /*a930*/  IMAD R6, R89, UR8, RZ ;  /* 0x0000000859067c24 */ /* 0x001fc6000f8e02ff */
[----:B------:R-:W0:Y:S01]  /*a940*/  MUFU.EX2 R5, R5 ;  /* 0x0000000500057308 */ /* 0x000e220000000800 */
[----:B------:R-:W-:Y:S02]  /*a950*/  IMAD R11, R109, UR9, R6 ;  /* 0x000000096d0b7c24 */ /* 0x000fe4000f8e0206 */
[----:B-1----:R-:W-:Y:S01]  /*a960*/  FADD.FTZ R4, R2, 1 ;  /* 0x3f80000002047421 */ /* 0x002fe20000010000 */
[----:B------:R-:W-:Y:S01]  /*a970*/  MOV R2, R120 ;  /* 0x0000007800027202 */ /* 0x000fe20000000f00 */
[----:B0-----:R-:W-:-:S04]  /*a980*/  FADD.FTZ R7, R5, 1 ;  /* 0x3f80000005077421 */ /* 0x001fc80000010000 */
        /* <DEDUP_REMOVED lines=10> */
.L_x_2431:
[----:B------:R-:W-:Y:S05]  /*aa30*/  BSYNC.RECONVERGENT B1 ;  /* 0x0000000000017941 */ /* 0x000fea0003800200 */
.L_x_2430:
        /* <DEDUP_REMOVED lines=30> */
.L_x_2433:
[----:B------:R-:W-:Y:S05]  /*ac20*/  BSYNC.RECONVERGENT B1 ;  /* 0x0000000000017941 */ /* 0x000fea0003800200 */
.L_x_2432:
        /* <DEDUP_REMOVED lines=30> */
.L_x_2435:
[----:B------:R-:W-:Y:S05]  /*ae10*/  BSYNC.RECONVERGENT B1 ;  /* 0x0000000000017941 */ /* 0x000fea0003800200 */
.L_x_2434:
[----:B------:R-:W-:Y:S01]  /*ae20*/  ISETP.GE.U32.AND P5, PT, R107, UR4, PT ;  /* 0x000000046b007c0c */ /* 0x000fe2000bfa6070 */
[----:B------:R-:W-:Y:S01]  /*ae30*/  BSSY.RECONVERGENT B1, `(.L_x_2436) ;  /* 0x000002c000017945 */ /* 0x000fe20003800200 */
[----:B01-3--:R-:W-:Y:S02]  /*ae40*/  SHF.R.S32.HI R5, RZ, 0x1f, R35 ;  /* 0x0000001fff057819 */ /* 0x00bfe40000011423 */
        /* <DEDUP_REMOVED lines=14> */
[--C-:B------:R-:W-:Y:S01]  /*af30*/  FADD.FTZ R73, R73, -R33.reuse ;  /* 0x8000002149497221 */ /* 0x100fe20000010000 */
[----:B--2-4-:R-:W-:Y:S01]  /*af40*/  FADD.FTZ R3, R72, -R33 ;  /* 0x8000002148037221 */ /* 0x014fe20000010000 */
        /* <DEDUP_REMOVED lines=26> */
.L_x_2437:
[----:B------:R-:W-:Y:S05]  /*b0f0*/  BSYNC.RECONVERGENT B1 ;  /* 0x0000000000017941 */ /* 0x000fea0003800200 */
.L_x_2436:
[----:B------:R-:W-:Y:S04]  /*b100*/  BSSY.RECONVERGENT B1, `(.L_x_2438) ;  /* 0x000001e000017945 */ /* 0x000fe80003800200 */
[----:B------:R-:W-:Y:S05]  /*b110*/  @P2 BRA `(.L_x_2439) ;  /* 0x0000000000702947 */ /* 0x000fea0003800000 */
[--C-:B------:R-:W-:Y:S01]  /*b120*/  FADD.FTZ R75, R75, -R33.reuse ;  /* 0x800000214b4b7221 */ /* 0x100fe20000010000 */
[----:B--2-4-:R-:W-:Y:S01]  /*b130*/  FADD.FTZ R3, R74, -R33 ;  /* 0x800000214a037221 */ /* 0x014fe20000010000 */
        /* <DEDUP_REMOVED lines=26> */
.L_x_2439:
[----:B------:R-:W-:Y:S05]  /*b2e0*/  BSYNC.RECONVERGENT B1 ;  /* 0x0000000000017941 */ /* 0x000fea0003800200 */
.L_x_2438:
[----:B------:R-:W-:Y:S04]  /*b2f0*/  BSSY.RECONVERGENT B1, `(.L_x_2440) ;  /* 0x000001e000017945 */ /* 0x000fe80003800200 */
[----:B------:R-:W-:Y:S05]  /*b300*/  @P1 BRA `(.L_x_2441) ;  /* 0x0000000000701947 */ /* 0x000fea0003800000 */
[--C-:B--2-4-:R-:W-:Y:S01]  /*b310*/  FADD.FTZ R3, R76, -R33.reuse ;  /* 0x800000214c037221 */ /* 0x114fe20000010000 */
[----:B------:R-:W-:Y:S01]  /*b320*/  FADD.FTZ R77, R77, -R33 ;  /* 0x800000214d4d7221 */ /* 0x000fe20000010000 */
        /* <DEDUP_REMOVED lines=26> */
.L_x_2441:
[----:B------:R-:W-:Y:S05]  /*b4d0*/  BSYNC.RECONVERGENT B1 ;  /* 0x0000000000017941 */ /* 0x000fea0003800200 */
.L_x_2440:
[----:B------:R-:W-:Y:S04]  /*b4e0*/  BSSY.RECONVERGENT B1, `(.L_x_2442) ;  /* 0x000001e000017945 */ /* 0x000fe80003800200 */
[----:B------:R-:W-:Y:S05]  /*b4f0*/  @P6 BRA `(.L_x_2443) ;  /* 0x0000000000706947 */ /* 0x000fea0003800000 */
[--C-:B------:R-:W-:Y:S01]  /*b500*/  FADD.FTZ R79, R79, -R33.reuse ;  /* 0x800000214f4f7221 */ /* 0x100fe20000010000 */
[----:B--2-4-:R-:W-:Y:S01]  /*b510*/  FADD.FTZ R3, R78, -R33 ;  /* 0x800000214e037221 */ /* 0x014fe20000010000 */
[----:B------:R-:W2:Y:S01]  /*b520*/  LDCU.64 UR8, c[0x0][0x3e0] ;  /* 0x00007c00ff0877ac */ /* 0x000ea20008000a00 */
[----:B------:R-:W-:Y:S01]  /*b530*/  MOV R2, R120 ;  /* 0x0000007800027202 */ /* 0x000fe20000000f00 */
[-C--:B------:R-:W-:Y:S01]  /*b540*/  FMUL.FTZ R79, R79, R32.reuse ;  /* 0x000000204f4f7220 */ /* 0x080fe20000410000 */
[----:B------:R-:W-:Y:S01]  /*b550*/  FMUL.FTZ R3, R3, R32 ;  /* 0x0000002003037220 */ /* 0x000fe20000410000 */
[----:B------:R-:W4:Y:S02]  /*b560*/  LDCU.64 UR10, c[0x0][0x380] ;  /* 0x00007000ff0a77ac */ /* 0x000f240008000a00 */
[----:B------:R-:W-:Y:S01]  /*b570*/  FFMA.FTZ R79, R42, R79, R45 ;  /* 0x0000004f2a4f7223 */ /* 0x000fe2000001002d */
[----:B01----:R-:W-:Y:S01]  /*b580*/  FFMA.FTZ R9, R43, R3, R44 ;  /* 0x000000032b097223 */ /* 0x003fe2000001002c */
[----:B------:R-:W-:-:S02]  /*b590*/  MOV R3, R123 ;  /* 0x0000007b00037202 */ /* 0x000fc40000000f00 */
[----:B------:R-:W-:Y:S01]  /*b5a0*/  FMUL.FTZ R0, R79, -1.4426950216293334961 ;  /* 0xbfb8aa3b4f007820 */ /* 0x000fe20000410000 */
[----:B---3--:R-:W-:-:S05]  /*b5b0*/  FMUL.FTZ R7, R9, -1.4426950216293334961 ;  /* 0xbfb8aa3b09077820 */ /* 0x008fca0000410000 */
        /* <DEDUP_REMOVED lines=11> */
[----:B----4-:R-:W-:-:S04]  /*b670*/  LEA R6, P1, R2, UR10, 0x1 ;  /* 0x0000000a02067c11 */ /* 0x010fc8000f8208ff */
[----:B------:R-:W-:Y:S01]  /*b680*/  LEA.HI.X R7, R2, UR11, R35, 0x1, P1 ;  /* 0x0000000b02077c11 */ /* 0x000fe200088f0c23 */
[----:B-1----:R-:W-:-:S05]  /*b690*/  FMUL.FTZ R5, R9, R8 ;  /* 0x0000000809057220 */ /* 0x002fca0000410000 */
[----:B------:R-:W-:-:S05]  /*b6a0*/  F2FP.BF16.F32.PACK_AB R5, R5, R0 ;  /* 0x000000000505723e */ /* 0x000fca00000010ff */
[----:B------:R0:W-:Y:S02]  /*b6b0*/  STG.E desc[UR6][R6.64], R5 ;  /* 0x0000000506007986 */ /* 0x0001e4000c101906 */
.L_x_2443:
[----:B------:R-:W-:Y:S05]  /*b6c0*/  BSYNC.RECONVERGENT B1 ;  /* 0x0000000000017941 */ /* 0x000fea0003800200 */
.L_x_2442:
        /* <DEDUP_REMOVED lines=17> */
[----:B------:R-:W-:-:S04]  /*b7e0*/  IMAD.WIDE.U32 R2, R34, UR8, R2 ;  /* 0x0000000822027c25 */ /* 0x000fc8000f8e0002 */
[----:B------:R-:W-:Y:S01]  /*b7f0*/  IMAD R11, R34, UR9, R9 ;  /* 0x00000009220b7c24 */ /* 0x000fe2000f8e0209 */
[----:B----4-:R-:W-:Y:S01]  /*b800*/  LEA R4, P1, R2, UR10, 0x1 ;  /* 0x0000000a02047c11 */ /* 0x010fe2000f8208ff */
[----:B0-----:R-:W-:-:S03]  /*b810*/  FADD.FTZ R5, R0, 1 ;  /* 0x3f80000000057421 */ /* 0x001fc60000010000 */
[----:B------:R-:W-:Y:S01]  /*b820*/  IADD3 R11, PT, PT, R3, R11, RZ ;  /* 0x0000000b030b7210 */ /* 0x000fe20007ffe0ff */
[----:B-1----:R-:W-:Y:S02]  /*b830*/  FADD.FTZ R7, R6, 1 ;  /* 0x3f80000006077421 */ /* 0x002fe40000010000 */
[----:B------:R-:W0:Y:S08]  /*b840*/  MUFU.RCP R5, R5 ;  /* 0x0000000500057308 */ /* 0x000e300000001000 */
[----:B------:R-:W1:Y:S01]  /*b850*/  MUFU.RCP R7, R7 ;  /* 0x0000000700077308 */ /* 0x000e620000001000 */
[----:B0-----:R-:W-:Y:S01]  /*b860*/  FMUL.FTZ R0, R8, R5 ;  /* 0x0000000508007220 */ /* 0x001fe20000410000 */
[----:B------:R-:W-:Y:S01]  /*b870*/  LEA.HI.X R5, R2, UR11, R11, 0x1, P1 ;  /* 0x0000000b02057c11 */ /* 0x000fe200088f0c0b */
[----:B-1----:R-:W-:-:S05]  /*b880*/  FMUL.FTZ R9, R10, R7 ;  /* 0x000000070a097220 */ /* 0x002fca0000410000 */
[----:B------:R-:W-:-:S05]  /*b890*/  F2FP.BF16.F32.PACK_AB R9, R9, R0 ;  /* 0x000000000909723e */ /* 0x000fca00000010ff */
[----:B------:R0:W-:Y:S02]  /*b8a0*/  STG.E desc[UR6][R4.64], R9 ;  /* 0x0000000904007986 */ /* 0x0001e4000c101906 */
.L_x_2445:
[----:B------:R-:W-:Y:S05]  /*b8b0*/  BSYNC.RECONVERGENT B1 ;  /* 0x0000000000017941 */ /* 0x000fea0003800200 */
.L_x_2444:
[----:B------:R-:W-:Y:S05]  /*b8c0*/  @P4 BRA `(.L_x_2383) ;  /* 0x00000000006c4947 */ /* 0x000fea0003800000 */
[--C-:B------:R-:W-:Y:S01]  /*b8d0*/  FADD.FTZ R83, R83, -R33.reuse ;  /* 0x8000002153537221 */ /* 0x100fe20000010000 */
[----:B------:R-:W-:Y:S01]  /*b8e0*/  FADD.FTZ R33, R82, -R33 ;  /* 0x8000002152217221 */ /* 0x000fe20000010000 */
[----:B------:R-:W0:Y:S01]  /*b8f0*/  LDCU.64 UR4, c[0x0][0x3e0] ;  /* 0x00007c00ff0477ac */ /* 0x000e220008000a00 */
[----:B------:R-:W-:Y:S01]  /*b900*/  MOV R121, R123 ;  /* 0x0000007b00797202 */ /* 0x000fe20000000f00 */
[-C--:B------:R-:W-:Y:S01]  /*b910*/  FMUL.FTZ R83, R83, R32.reuse ;  /* 0x0000002053537220 */ /* 0x080fe20000410000 */
[----:B------:R-:W-:Y:S01]  /*b920*/  FMUL.FTZ R33, R33, R32 ;  /* 0x0000002021217220 */ /* 0x000fe20000410000 */
[----:B------:R-:W5:Y:S02]  /*b930*/  LDCU.64 UR8, c[0x0][0x380] ;  /* 0x00007000ff0877ac */ /* 0x000f640008000a00 */
[----:B------:R-:W-:Y:S01]  /*b940*/  FFMA.FTZ R83, R42, R83, R45 ;  /* 0x000000532a537223 */ /* 0x000fe2000001002d */
[----:B------:R-:W-:-:S03]  /*b950*/  FFMA.FTZ R33, R43, R33, R44 ;  /* 0x000000212b217223 */ /* 0x000fc6000001002c */
[----:B------:R-:W-:Y:S01]  /*b960*/  FMUL.FTZ R0, R83, -1.4426950216293334961 ;  /* 0xbfb8aa3b53007820 */ /* 0x000fe20000410000 */
[----:B--2-4-:R-:W-:-:S05]  /*b970*/  FMUL.FTZ R3, R33, -1.4426950216293334961 ;  /* 0xbfb8aa3b21037820 */ /* 0x014fca0000410000 */
[----:B------:R-:W2:Y:S01]  /*b980*/  MUFU.EX2 R0, R0 ;  /* 0x0000000000007308 */ /* 0x000ea20000000800 */
[----:B01-3--:R-:W-:-:S03]  /*b990*/  IMAD R6, R85, UR4, RZ ;  /* 0x0000000455067c24 */ /* 0x00bfc6000f8e02ff */
[----:B------:R-:W0:Y:S01]  /*b9a0*/  MUFU.EX2 R3, R3 ;  /* 0x0000000300037308 */ /* 0x000e220000000800 */
[----:B------:R-:W-:-:S04]  /*b9b0*/  IMAD.WIDE.U32 R120, R105, UR4, R120 ;  /* 0x0000000469787c25 */ /* 0x000fc8000f8e0078 */
[----:B------:R-:W-:Y:S02]  /*b9c0*/  IMAD R7, R105, UR5, R6 ;  /* 0x0000000569077c24 */ /* 0x000fe4000f8e0206 */
[----:B--2---:R-:W-:-:S03]  /*b9d0*/  FADD.FTZ R2, R0, 1 ;  /* 0x3f80000000027421 */ /* 0x004fc60000010000 */
[----:B------:R-:W-:Y:S01]  /*b9e0*/  IADD3 R7, PT, PT, R121, R7, RZ ;  /* 0x0000000779077210 */ /* 0x000fe20007ffe0ff */
[----:B0-----:R-:W-:Y:S02]  /*b9f0*/  FADD.FTZ R4, R3, 1 ;  /* 0x3f80000003047421 */ /* 0x001fe40000010000 */
        /* <DEDUP_REMOVED lines=8> */
.L_x_2383:
[----:B------:R-:W-:Y:S05]  /*ba80*/  BSYNC.RECONVERGENT B0 ;  /* 0x0000000000007941 */ /* 0x000fea0003800200 */
.L_x_2319:
        /* <DEDUP_REMOVED lines=8> */
.L_x_2447:
        /* <DEDUP_REMOVED lines=15> */
.L_x_4536:


//--------------------- .text._Z35group_norm_nhwc_fwd_one_pass_kernelI11Bf16IOFp16WLi64ELi56ELi448EEv26Group_norm_nhwc_fwd_params --------------------------
	.section	.text._Z35group_norm_nhwc_fwd_one_pass_kernelI11Bf16IOFp16WLi64ELi56ELi448EEv26Group_norm_nhwc_fwd_params,"ax",@progbits
	.align	128
        .global         _Z35group_norm_nhwc_fwd_one_pass_kernelI11Bf16IOFp16WLi64ELi56ELi448EEv26Group_norm_nhwc_fwd_params
        .type           _Z35group_norm_nhwc_fwd_one_pass_kernelI11Bf16IOFp16WLi64ELi56ELi448EEv26Group_norm_nhwc_fwd_params,@function
        .size           _Z35group_norm_nhwc_fwd_one_pass_kernelI11Bf16IOFp16WLi64ELi56ELi448EEv26Group_norm_nhwc_fwd_params,(.L_x_4537 - _Z35group_norm_nhwc_fwd_one_pass_kernelI11Bf16IOFp16WLi64ELi56ELi448EEv26Group_norm_nhwc_fwd_params)
        .other          _Z35group_norm_nhwc_fwd_one_pass_kernelI11Bf16IOFp16WLi64ELi56ELi448EEv26Group_norm_nhwc_fwd_params,@"STO_CUDA_ENTRY STV_DEFAULT"
_Z35group_norm_nhwc_fwd_one_pass_kernelI11Bf16IOFp16WLi64ELi56ELi448EEv26Group_norm_nhwc_fwd_params:
.text._Z35group_norm_nhwc_fwd_one_pass_kernelI11Bf16IOFp16WLi64ELi56ELi448EEv26Group_norm_nhwc_fwd_params:
        /* <DEDUP_REMOVED lines=25> */
.L_x_2475:
[----:B0-23--:R-:W0:Y:S01]  /*0190*/  LDC R2, c[0x0][0x3f8] ;  /* 0x0000fe00ff027b82 */ /* 0x00de220000000800 */
[----:B------:R-:W-:Y:S01]  /*01a0*/  IABS R8, UR7 ;  /* 0x0000000700087c13 */ /* 0x000fe20008000000 */
[----:B-1----:R-:W1:Y:S01]  /*01b0*/  LDCU.64 UR8, c[0x0][0x3e8] ;  /* 0x00007d00ff0877ac */ /* 0x002e620008000a00 */
[----:B------:R-:W-:Y:S02]  /*01c0*/  IADD3 R29, PT, PT, R23, 0x10, RZ ;  /* 0x00000010171d7810 */ /* 0x000fe40007ffe0ff */
[----:B------:R-:W-:Y:S01]  /*01d0*/  SHF.R.S32.HI R15, RZ, 0x1f, R23 ;  /* 0x0000001fff0f7819 */ /* 0x000fe20000011417 */
[----:B------:R-:W2:Y:S01]  /*01e0*/  LDCU.64 UR10, c[0x0][0x3f0] ;  /* 0x00007e00ff0a77ac */ /* 0x000ea20008000a00 */
[----:B------:R-:W-:Y:S02]  /*01f0*/  SHF.R.S32.HI R17, RZ, 0x1f, R29 ;  /* 0x0000001fff117819 */ /* 0x000fe4000001141d */
[----:B0-----:R-:W-:Y:S02]  /*0200*/  IABS R3, R2 ;  /* 0x0000000200037213 */ /* 0x001fe40000000000 */
[----:B------:R-:W-:-:S02]  /*0210*/  ISETP.NE.AND P3, PT, R2, RZ, PT ;  /* 0x000000ff0200720c */ /* 0x000fc40003f65270 */
[----:B------:R-:W0:Y:S08]  /*0220*/  I2F.RP R0, R3 ;  /* 0x0000000300007306 */ /* 0x000e300000209400 */
[----:B0-----:R-:W0:Y:S02]  /*0230*/  MUFU.RCP R0, R0 ;  /* 0x0000000000007308 */ /* 0x001e240000001000 */
[----:B0-----:R-:W-:-:S06]  /*0240*/  IADD3 R6, PT, PT, R0, 0xffffffe, RZ ;  /* 0x0ffffffe00067810 */ /* 0x001fcc0007ffe0ff */
[----:B------:R0:W3:Y:S02]  /*0250*/  F2I.FTZ.U32.TRUNC.NTZ R7, R6 ;  /* 0x0000000600077305 */ /* 0x0000e4000021f000 */
[----:B0-----:R-:W-:Y:S01]  /*0260*/  HFMA2 R6, -RZ, RZ, 0, 0 ;  /* 0x00000000ff067431 */ /* 0x001fe200000001ff */
[----:B---3--:R-:W-:-:S05]  /*0270*/  IADD3 R4, PT, PT, RZ, -R7, RZ ;  /* 0x80000007ff047210 */ /* 0x008fca0007ffe0ff */
[----:B------:R-:W-:Y:S02]  /*0280*/  IMAD R5, R4, R3, RZ ;  /* 0x0000000304057224 */ /* 0x000fe400078e02ff */
[----:B------:R-:W0:Y:S02]  /*0290*/  S2R R4, SR_TID.X ;  /* 0x0000000000047919 */ /* 0x000e240000002100 */
[----:B------:R-:W-:-:S06]  /*02a0*/  IMAD.HI.U32 R7, R7, R5, R6 ;  /* 0x0000000507077227 */ /* 0x000fcc00078e0006 */
[----:B------:R-:W-:-:S04]  /*02b0*/  IMAD.HI.U32 R13, R7, R8, RZ ;  /* 0x00000008070d7227 */ /* 0x000fc800078e00ff */
[----:B------:R-:W-:-:S04]  /*02c0*/  IMAD.MOV R0, RZ, RZ, -R13 ;  /* 0x000000ffff007224 */ /* 0x000fc800078e0a0d */
[----:B------:R-:W-:-:S05]  /*02d0*/  IMAD R0, R3, R0, R8 ;  /* 0x0000000003007224 */ /* 0x000fca00078e0208 */
[----:B------:R-:W-:Y:S02]  /*02e0*/  ISETP.GT.U32.AND P2, PT, R3, R0, PT ;  /* 0x000000000300720c */ /* 0x000fe40003f44070 */
[----:B0-----:R-:W-:-:S11]  /*02f0*/  LOP3.LUT R5, R4, 0xffff, RZ, 0xc0, !PT ;  /* 0x0000ffff04057812 */ /* 0x001fd600078ec0ff */
[-C--:B------:R-:W-:Y:S02]  /*0300*/  @!P2 IADD3 R0, PT, PT, R0, -R3.reuse, RZ ;  /* 0x800000030000a210 */ /* 0x080fe40007ffe0ff */
[----:B------:R-:W-:Y:S01]  /*0310*/  @!P2 IADD3 R13, PT, PT, R13, 0x1, RZ ;  /* 0x000000010d0da810 */ /* 0x000fe20007ffe0ff */
[----:B------:R-:W-:Y:S01]  /*0320*/  IMAD R5, R5, 0x925, RZ ;  /* 0x0000092505057824 */ /* 0x000fe200078e02ff */
[----:B------:R-:W-:Y:S02]  /*0330*/  ISETP.GE.U32.AND P1, PT, R0, R3, PT ;  /* 0x000000030000720c */ /* 0x000fe40003f26070 */
[----:B------:R-:W-:Y:S02]  /*0340*/  LOP3.LUT R0, R2, UR7, RZ, 0x3c, !PT ;  /* 0x0000000702007c12 */ /* 0x000fe4000f8e3cff */
[----:B------:R-:W-:Y:S02]  /*0350*/  SHF.R.U32.HI R5, RZ, 0x10, R5 ;  /* 0x00000010ff057819 */ /* 0x000fe40000011605 */
[----:B------:R-:W-:-:S02]  /*0360*/  ISETP.GE.AND P4, PT, R0, RZ, PT ;  /* 0x000000ff0000720c */ /* 0x000fc40003f86270 */
[----:B------:R-:W-:Y:S02]  /*0370*/  PRMT R0, R5, 0x9910, RZ ;  /* 0x0000991005007816 */ /* 0x000fe400000000ff */
[----:B-1----:R-:W-:-:S03]  /*0380*/  ISETP.GE.U32.AND P2, PT, R23, UR8, PT ;  /* 0x0000000817007c0c */ /* 0x002fc6000bf46070 */
[----:B------:R-:W-:Y:S01]  /*0390*/  IMAD R0, R0, 0x1c, RZ ;  /* 0x0000001c00007824 */ /* 0x000fe200078e02ff */
[----:B------:R-:W-:Y:S02]  /*03a0*/  @P1 IADD3 R13, PT, PT, R13, 0x1, RZ ;  /* 0x000000010d0d1810 */ /* 0x000fe40007ffe0ff */
[----:B------:R-:W-:Y:S02]  /*03b0*/  ISETP.GE.U32.AND P1, PT, R29, UR8, PT ;  /* 0x000000081d007c0c */ /* 0x000fe4000bf26070 */
[----:B------:R-:W-:Y:S01]  /*03c0*/  ISETP.GE.AND.EX P2, PT, R15, UR9, PT, P2 ;  /* 0x000000090f007c0c */ /* 0x000fe2000bf46320 */
[----:B------:R-:W-:Y:S01]  /*03d0*/  @!P4 IMAD.MOV R13, RZ, RZ, -R13 ;  /* 0x000000ffff0dc224 */ /* 0x000fe200078e0a0d */
[----:B------:R-:W-:Y:S02]  /*03e0*/  IADD3 R0, PT, PT, RZ, -R0, RZ ;  /* 0x80000000ff007210 */ /* 0x000fe40007ffe0ff */
[----:B------:R-:W-:Y:S02]  /*03f0*/  ISETP.GE.AND.EX P1, PT, R17, UR9, PT, P1 ;  /* 0x0000000911007c0c */ /* 0x000fe4000bf26310 */
[----:B------:R-:W-:-:S02]  /*0400*/  @!P3 LOP3.LUT R13, RZ, R2, RZ, 0x33, !PT ;  /* 0x00000002ff0db212 */ /* 0x000fc400078e33ff */
[----:B------:R-:W-:Y:S02]  /*0410*/  PRMT R5, R0, 0x7710, RZ ;  /* 0x0000771000057816 */ /* 0x000fe400000000ff */
[----:B------:R-:W-:Y:S02]  /*0420*/  IADD3 R3, PT, PT, -R13, RZ, RZ ;  /* 0x000000ff0d037210 */ /* 0x000fe40007ffe1ff */
[----:B------:R-:W-:Y:S01]  /*0430*/  IADD3 R5, PT, PT, R5, R4, RZ ;  /* 0x0000000405057210 */ /* 0x000fe20007ffe0ff */
[----:B------:R-:W0:Y:S01]  /*0440*/  @!P2 LDC.64 R8, c[0x0][0x3e0] ;  /* 0x0000f800ff08ab82 */ /* 0x000e220000000a00 */
[----:B------:R-:W-:Y:S01]  /*0450*/  IADD3 R0, PT, PT, R23, 0x20, RZ ;  /* 0x0000002017007810 */ /* 0x000fe20007ffe0ff */
[----:B------:R-:W-:Y:S01]  /*0460*/  IMAD R20, R2, R3, UR7 ;  /* 0x0000000702147e24 */ /* 0x000fe2000f8e0203 */
[----:B------:R-:W-:Y:S01]  /*0470*/  SHF.R.S32.HI R3, RZ, 0x1f, R13 ;  /* 0x0000001fff037819 */ /* 0x000fe2000001140d */
[----:B------:R-:W-:Y:S01]  /*0480*/  IMAD.SHL.U32 R5, R5, 0x2, RZ ;  /* 0x0000000205057824 */ /* 0x000fe200078e00ff */
[----:B------:R-:W-:Y:S01]  /*0490*/  ISETP.GE.U32.AND P3, PT, R0, UR8, PT ;  /* 0x0000000800007c0c */ /* 0x000fe2000bf66070 */
[----:B------:R-:W-:Y:S01]  /*04a0*/  IMAD R20, R20, 0x38, RZ ;  /* 0x0000003814147824 */ /* 0x000fe200078e02ff */
[----:B------:R-:W-:Y:S01]  /*04b0*/  IADD3 R2, PT, PT, R23, 0x30, RZ ;  /* 0x0000003017027810 */ /* 0x000fe20007ffe0ff */
[----:B------:R-:W1:Y:S01]  /*04c0*/  @!P1 LDC.64 R6, c[0x0][0x3e0] ;  /* 0x0000f800ff069b82 */ /* 0x000e620000000a00 */
[----:B------:R-:W-:Y:S01]  /*04d0*/  LOP3.LUT R25, R5, 0xffff, RZ, 0xc0, !PT ;  /* 0x0000ffff05197812 */ /* 0x000fe200078ec0ff */
[----:B--2---:R-:W-:Y:S01]  /*04e0*/  IMAD R12, R3, UR10, RZ ;  /* 0x0000000a030c7c24 */ /* 0x004fe2000f8e02ff */
[----:B------:R-:W-:-:S02]  /*04f0*/  SHF.R.S32.HI R5, RZ, 0x1f, R0 ;  /* 0x0000001fff057819 */ /* 0x000fc40000011400 */
[C---:B------:R-:W-:Y:S01]  /*0500*/  IADD3 R24, P4, PT, R20.reuse, R25, RZ ;  /* 0x0000001914187210 */ /* 0x040fe20007f9e0ff */
[----:B------:R-:W-:Y:S01]  /*0510*/  IMAD R27, R13, UR11, R12 ;  /* 0x0000000b0d1b7c24 */ /* 0x000fe2000f8e020c */
[----:B------:R-:W-:Y:S01]  /*0520*/  ISETP.GE.AND.EX P3, PT, R5, UR9, PT, P3 ;  /* 0x0000000905007c0c */ /* 0x000fe2000bf66330 */
[----:B------:R-:W2:Y:S01]  /*0530*/  @!P2 LDC.64 R10, c[0x0][0x390] ;  /* 0x0000e400ff0aab82 */ /* 0x000ea20000000a00 */
[----:B------:R-:W-:Y:S02]  /*0540*/  LEA.HI.X.SX32 R25, R20, RZ, 0x1, P4 ;  /* 0x000000ff14197211 */ /* 0x000fe400020f0eff */
[----:B------:R-:W-:Y:S02]  /*0550*/  ISETP.GE.U32.AND P4, PT, R2, UR8, PT ;  /* 0x0000000802007c0c */ /* 0x000fe4000bf86070 */
[----:B------:R-:W-:Y:S01]  /*0560*/  SHF.R.S32.HI R3, RZ, 0x1f, R2 ;  /* 0x0000001fff037819 */ /* 0x000fe20000011402 */
[----:B------:R-:W-:Y:S02]  /*0570*/  IMAD.WIDE.U32 R24, R13, UR10, R24 ;  /* 0x0000000a0d187c25 */ /* 0x000fe4000f8e0018 */
[----:B------:R-:W3:Y:S01]  /*0580*/  @!P1 LDC.64 R12, c[0x0][0x390] ;  /* 0x0000e400ff0c9b82 */ /* 0x000ee20000000a00 */
[----:B------:R-:W-:Y:S01]  /*0590*/  ISETP.GE.AND.EX P4, PT, R3, UR9, PT, P4 ;  /* 0x0000000903007c0c */ /* 0x000fe2000bf86340 */
[----:B0-----:R-:W-:Y:S01]  /*05a0*/  @!P2 IMAD R16, R15, R8, RZ ;  /* 0x000000080f10a224 */ /* 0x001fe200078e02ff */
[----:B------:R-:W-:-:S02]  /*05b0*/  IADD3 R27, PT, PT, R25, R27, RZ ;  /* 0x0000001b191b7210 */ /* 0x000fc40007ffe0ff */
[----:B------:R-:W-:-:S03]  /*05c0*/  @!P2 MOV R26, R24 ;  /* 0x00000018001aa202 */ /* 0x000fc60000000f00 */
[----:B------:R-:W0:Y:S01]  /*05d0*/  @!P3 LDC.64 R14, c[0x0][0x3e0] ;  /* 0x0000f800ff0ebb82 */ /* 0x000e220000000a00 */
[----:B-1----:R-:W-:Y:S02]  /*05e0*/  @!P1 IMAD R18, R17, R6, RZ ;  /* 0x0000000611129224 */ /* 0x002fe400078e02ff */
[----:B------:R-:W-:Y:S02]  /*05f0*/  @!P2 IMAD R17, R23, R9, R16 ;  /* 0x000000091711a224 */ /* 0x000fe400078e0210 */
[----:B------:R-:W-:Y:S01]  /*0600*/  @!P1 IMAD R21, R29, R7, R18 ;  /* 0x000000071d159224 */ /* 0x000fe200078e0212 */
[----:B------:R-:W-:Y:S01]  /*0610*/  @!P1 MOV R18, R24 ;  /* 0x0000001800129202 */ /* 0x000fe20000000f00 */
[----:B------:R-:W-:-:S04]  /*0620*/  @!P2 IMAD.WIDE.U32 R8, R23, R8, R26 ;  /* 0x000000081708a225 */ /* 0x000fc800078e001a */
[----:B------:R-:W-:Y:S01]  /*0630*/  @!P1 IMAD.MOV.U32 R19, RZ, RZ, R27 ;  /* 0x000000ffff139224 */ /* 0x000fe200078e001b */
[----:B------:R-:W-:Y:S02]  /*0640*/  @!P2 IADD3 R17, PT, PT, R9, R17, RZ ;  /* 0x000000110911a210 */ /* 0x000fe40007ffe0ff */
[C---:B--2---:R-:W-:Y:S01]  /*0650*/  @!P2 LEA R16, P5, R8.reuse, R10, 0x1 ;  /* 0x0000000a0810a211 */ /* 0x044fe200078a08ff */
[----:B------:R-:W-:Y:S02]  /*0660*/  @!P1 IMAD.WIDE.U32 R18, R29, R6, R18 ;  /* 0x000000061d129225 */ /* 0x000fe400078e0012 */
[----:B------:R-:W1:Y:S01]  /*0670*/  @!P4 LDC.64 R6, c[0x0][0x3e0] ;  /* 0x0000f800ff06cb82 */ /* 0x000e620000000a00 */
[----:B------:R-:W-:Y:S02]  /*0680*/  @!P2 LEA.HI.X R17, R8, R11, R17, 0x1, P5 ;  /* 0x0000000b0811a211 */ /* 0x000fe400028f0c11 */
[----:B------:R-:W-:Y:S01]  /*0690*/  @!P1 IADD3 R21, PT, PT, R19, R21, RZ ;  /* 0x0000001513159210 */ /* 0x000fe20007ffe0ff */
[----:B------:R-:W-:Y:S01]  /*06a0*/  @!P3 IMAD.MOV.U32 R19, RZ, RZ, R27 ;  /* 0x000000ffff13b224 */ /* 0x000fe200078e001b */
[----:B---3--:R-:W-:Y:S01]  /*06b0*/  @!P1 LEA R12, P5, R18, R12, 0x1 ;  /* 0x0000000c120c9211 */ /* 0x008fe200078a08ff */
[----:B0-----:R-:W-:-:S02]  /*06c0*/  @!P3 IMAD R5, R5, R14, RZ ;  /* 0x0000000e0505b224 */ /* 0x001fc400078e02ff */
[----:B------:R-:W0:Y:S01]  /*06d0*/  @!P3 LDC.64 R8, c[0x0][0x390] ;  /* 0x0000e400ff08bb82 */ /* 0x000e220000000a00 */
[----:B------:R-:W-:Y:S01]  /*06e0*/  @!P1 LEA.HI.X R13, R18, R13, R21, 0x1, P5 ;  /* 0x0000000d120d9211 */ /* 0x000fe200028f0c15 */
[----:B------:R-:W-:Y:S01]  /*06f0*/  HFMA2 R21, -RZ, RZ, 0, 0 ;  /* 0x00000000ff157431 */ /* 0x000fe200000001ff */
[----:B------:R-:W-:Y:S01]  /*0700*/  @!P3 MOV R18, R24 ;  /* 0x000000180012b202 */ /* 0x000fe20000000f00 */
[----:B------:R-:W-:-:S04]  /*0710*/  @!P3 IMAD R15, R0, R15, R5 ;  /* 0x0000000f000fb224 */ /* 0x000fc800078e0205 */
[----:B------:R-:W2:Y:S01]  /*0720*/  @!P4 LDC.64 R10, c[0x0][0x390] ;  /* 0x0000e400ff0acb82 */ /* 0x000ea20000000a00 */
[----:B------:R-:W-:-:S04]  /*0730*/  @!P3 IMAD.WIDE.U32 R18, R0, R14, R18 ;  /* 0x0000000e0012b225 */ /* 0x000fc800078e0012 */
[----:B------:R-:W-:Y:S01]  /*0740*/  HFMA2 R0, -RZ, RZ, 0, 0 ;  /* 0x00000000ff007431 */ /* 0x000fe200000001ff */
[----:B------:R-:W3:Y:S05]  /*0750*/  @!P2 LDG.E R21, desc[UR14][R16.64] ;  /* 0x0000000e1015a981 */ /* 0x000eea000c1e1900 */
[----:B------:R5:W4:Y:S01]  /*0760*/  @!P1 LDG.E R0, desc[UR14][R12.64] ;  /* 0x0000000e0c009981 */ /* 0x000b22000c1e1900 */
[----:B-1----:R-:W-:Y:S01]  /*0770*/  @!P4 IMAD R3, R3, R6, RZ ;  /* 0x000000060303c224 */ /* 0x002fe200078e02ff */
[----:B------:R-:W-:-:S03]  /*0780*/  @!P3 IADD3 R15, PT, PT, R19, R15, RZ ;  /* 0x0000000f130fb210 */ /* 0x000fc60007ffe0ff */
[----:B------:R-:W-:Y:S01]  /*0790*/  @!P4 IMAD R7, R2, R7, R3 ;  /* 0x000000070207c224 */ /* 0x000fe200078e0203 */
[----:B-----5:R-:W-:Y:S02]  /*07a0*/  @!P4 MOV R12, R24 ;  /* 0x00000018000cc202 */ /* 0x020fe40000000f00 */
[----:B------:R-:W-:Y:S02]  /*07b0*/  @!P4 MOV R13, R27 ;  /* 0x0000001b000dc202 */ /* 0x000fe40000000f00 */
[----:B0-----:R-:W-:Y:S01]  /*07c0*/  @!P3 LEA R8, P2, R18, R8, 0x1 ;  /* 0x000000081208b211 */ /* 0x001fe200078408ff */
[----:B------:R-:W-:-:S03]  /*07d0*/  @!P4 IMAD.WIDE.U32 R2, R2, R6, R12 ;  /* 0x000000060202c225 */ /* 0x000fc600078e000c */
[----:B------:R-:W-:Y:S01]  /*07e0*/  @!P3 LEA.HI.X R9, R18, R9, R15, 0x1, P2 ;  /* 0x000000091209b211 */ /* 0x000fe200010f0c0f */
[----:B------:R-:W-:Y:S01]  /*07f0*/  IMAD.MOV.U32 R5, RZ, RZ, RZ ;  /* 0x000000ffff057224 */ /* 0x000fe200078e00ff */
[----:B------:R-:W-:Y:S02]  /*0800*/  @!P4 IADD3 R3, PT, PT, R3, R7, RZ ;  /* 0x000000070303c210 */ /* 0x000fe40007ffe0ff */
[C---:B--2---:R-:W-:Y:S01]  /*0810*/  @!P4 LEA R10, P2, R2.reuse, R10, 0x1 ;  /* 0x0000000a020ac211 */ /* 0x044fe200078408ff */
[----:B------:R-:W-:Y:S02]  /*0820*/  HFMA2 R17, -RZ, RZ, 0, 0 ;  /* 0x00000000ff117431 */ /* 0x000fe400000001ff */
[----:B------:R-:W2:Y:S01]  /*0830*/  @!P3 LDG.E R5, desc[UR14][R8.64] ;  /* 0x0000000e0805b981 */ /* 0x000ea2000c1e1900 */
[----:B------:R-:W-:-:S05]  /*0840*/  @!P4 LEA.HI.X R11, R2, R11, R3, 0x1, P2 ;  /* 0x0000000b020bc211 */ /* 0x000fca00010f0c03 */
[----:B------:R0:W5:Y:S02]  /*0850*/  @!P4 LDG.E R17, desc[UR14][R10.64] ;  /* 0x0000000e0a11c981 */ /* 0x000164000c1e1900 */
[----:B0-----:R-:W0:Y:S02]  /*0860*/  S2R R11, SR_LANEID ;  /* 0x00000000000b7919 */ /* 0x001e240000000000 */
[C---:B0-----:R-:W-:Y:S02]  /*0870*/  ISETP.GT.AND P2, PT, R11.reuse, 0x1e, PT ;  /* 0x0000001e0b00780c */ /* 0x041fe40003f44270 */
[----:B------:R-:W-:Y:S01]  /*0880*/  ISETP.GT.AND P3, PT, R11, 0xf, PT ;  /* 0x0000000f0b00780c */ /* 0x000fe20003f64270 */
[----:B------:R-:W-:Y:S01]  /*0890*/  BSSY.RECONVERGENT B0, `(.L_x_2448) ;  /* 0x0000043000007945 */ /* 0x000fe20003800200 */
[C---:B---3--:R-:W-:Y:S02]  /*08a0*/  PRMT R18, R21.reuse, 0x7632, R18 ;  /* 0x0000763215127816 */ /* 0x048fe40000000012 */
[----:B------:R-:W-:-:S02]  /*08b0*/  SHF.L.U32 R21, R21, 0x10, RZ ;  /* 0x0000001015157819 */ /* 0x000fc400000006ff */
[----:B------:R-:W-:Y:S02]  /*08c0*/  SHF.L.U32 R18, R18, 0x10, RZ ;  /* 0x0000001012127819 */ /* 0x000fe400000006ff */
[C---:B----4-:R-:W-:Y:S01]  /*08d0*/  PRMT R2, R0.reuse, 0x7632, R2 ;  /* 0x0000763200027816 */ /* 0x050fe20000000002 */
        /* <DEDUP_REMOVED lines=13> */
[----:B-----5:R-:W-:Y:S01]  /*09b0*/  PRMT R16, R17, 0x7632, R16 ;  /* 0x0000763211107816 */ /* 0x020fe20000000010 */
        /* <DEDUP_REMOVED lines=48> */
.L_x_2449:
[----:B------:R-:W-:Y:S05]  /*0cc0*/  BSYNC.RECONVERGENT B0 ;  /* 0x0000000000007941 */ /* 0x000fea0003800200 */
.L_x_2448:
        /* <DEDUP_REMOVED lines=41> */
.L_x_2451:
[----:B------:R-:W-:Y:S05]  /*0f60*/  BSYNC.RECONVERGENT B0 ;  /* 0x0000000000007941 */ /* 0x000fea0003800200 */
.L_x_2450:
        /* <DEDUP_REMOVED lines=31> */
.L_x_2454:
[----:B---3--:R-:W3:Y:S04]  /*1160*/  LDG.E.STRONG.GPU R4, desc[UR14][R8.64] ;  /* 0x0000000e08047981 */ /* 0x008ee8000c1ef900 */
[----:B---3--:R-:W-:Y:S01]  /*1170*/  CCTL.IVALL ;  /* 0x00000000ff00798f */ /* 0x008fe20002000000 */
[----:B------:R-:W-:Y:S05]  /*1180*/  YIELD ;  /* 0x0000000000007946 */ /* 0x000fea0003800000 */
[----:B------:R-:W-:-:S13]  /*1190*/  ISETP.NE.AND P2, PT, R4, R11, PT ;  /* 0x0000000b0400720c */ /* 0x000fda0003f45270 */
[----:B------:R-:W-:Y:S05]  /*11a0*/  @P2 BRA `(.L_x_2454) ;  /* 0xfffffffc00ec2947 */ /* 0x000fea000383ffff */
.L_x_2453:
        /* <DEDUP_REMOVED lines=15> */
.L_x_2456:
        /* <DEDUP_REMOVED lines=91> */
.L_x_2455:
        /* <DEDUP_REMOVED lines=52> */
.L_x_2457:
        /* <DEDUP_REMOVED lines=28> */
.L_x_2458:
        /* <DEDUP_REMOVED lines=13> */
.L_x_2459:
[----:B------:R-:W-:Y:S05]  /*1e20*/  BSYNC.RECONVERGENT B0 ;  /* 0x0000000000007941 */ /* 0x000fea0003800200 */
.L_x_2452:
[----:B--2---:R-:W2:Y:S01]  /*1e30*/  S2R R12, SR_TID.X ;  /* 0x00000000000c7919 */ /* 0x004ea20000002100 */
[----:B------:R-:W4:Y:S01]  /*1e40*/  S2UR UR8, SR_CgaCtaId ;  /* 0x00000000000879c3 */ /* 0x000f220000008800 */
[----:B------:R-:W5:Y:S01]  /*1e50*/  LDCU UR9, c[0x0][0x414] ;  /* 0x00008280ff0977ac */ /* 0x000f620008000800 */
[----:B------:R-:W-:Y:S01]  /*1e60*/  MOV R29, UR7 ;  /* 0x00000007001d7c02 */ /* 0x000fe20008000f00 */
        /* <DEDUP_REMOVED lines=19> */
[----:B------:R-:W-:-:S04]  /*1fa0*/  IMAD.IADD R15, R20, 0x1, R15 ;  /* 0x00000001140f7824 */ /* 0x000fc800078e020f */
        /* <DEDUP_REMOVED lines=20> */
[----:B--2---:R-:W-:Y:S02]  /*20f0*/  HADD2.F32 R13, -RZ, R28.H0_H0 ;  /* 0x2000001cff0d7230 */ /* 0x004fe40000004100 */
[----:B---3--:R-:W-:Y:S02]  /*2100*/  HADD2.F32 R10, -RZ, R20.H0_H0 ;  /* 0x20000014ff0a7230 */ /* 0x008fe40000004100 */
[----:B----4-:R-:W-:Y:S02]  /*2110*/  HADD2.F32 R11, -RZ, R29.H0_H0 ;  /* 0x2000001dff0b7230 */ /* 0x010fe40000004100 */
[----:B-----5:R-:W-:Y:S01]  /*2120*/  HADD2.F32 R12, -RZ, R14.H0_H0 ;  /* 0x2000000eff0c7230 */ /* 0x020fe20000004100 */
        /* <DEDUP_REMOVED lines=28> */
.L_x_2463:
[----:B------:R-:W-:Y:S05]  /*22f0*/  BSYNC.RECONVERGENT B1 ;  /* 0x0000000000017941 */ /* 0x000fea0003800200 */
.L_x_2462:
        /* <DEDUP_REMOVED lines=29> */
.L_x_2465:
[----:B------:R-:W-:Y:S05]  /*24d0*/  BSYNC.RECONVERGENT B1 ;  /* 0x0000000000017941 */ /* 0x000fea0003800200 */
.L_x_2464:
[----:B------:R-:W-:Y:S04]  /*24e0*/  BSSY.RECONVERGENT B1, `(.L_x_2466) ;  /* 0x0000014000017945 */ /* 0x000fe80003800200 */
[----:B------:R-:W-:Y:S05]  /*24f0*/  @P2 BRA `(.L_x_2467) ;  /* 0x0000000000482947 */ /* 0x000fea0003800000 */
[----:B------:R-:W1:Y:S01]  /*2500*/  LDCU.64 UR8, c[0x0][0x3e0] ;  /* 0x00007c00ff0877ac */ /* 0x000e620008000a00 */
[--C-:B------:R-:W-:Y:S01]  /*2510*/  FADD.FTZ R6, R2, -R4.reuse ;  /* 0x8000000402067221 */ /* 0x100fe20000010000 */
[----:B------:R-:W-:Y:S01]  /*2520*/  FADD.FTZ R0, R3, -R4 ;  /* 0x8000000403007221 */ /* 0x000fe20000010000 */
[----:B------:R-:W-:Y:S01]  /*2530*/  MOV R2, R24 ;  /* 0x0000001800027202 */ /* 0x000fe20000000f00 */
[----:B------:R-:W2:Y:S01]  /*2540*/  LDCU.64 UR12, c[0x0][0x380] ;  /* 0x00007000ff0c77ac */ /* 0x000ea20008000a00 */
[----:B------:R-:W-:Y:S02]  /*2550*/  IMAD.MOV.U32 R3, RZ, RZ, R27 ;  /* 0x000000ffff037224 */ /* 0x000fe400078e001b */
        /* <DEDUP_REMOVED lines=12> */
.L_x_2467:
[----:B------:R-:W-:Y:S05]  /*2620*/  BSYNC.RECONVERGENT B1 ;  /* 0x0000000000017941 */ /* 0x000fea0003800200 */
.L_x_2466:
        /* <DEDUP_REMOVED lines=14> */
[----:B---3--:R-:W-:-:S04]  /*2710*/  LEA R2, P1, R24, UR10, 0x1 ;  /* 0x0000000a18027c11 */ /* 0x008fc8000f8208ff */
[----:B------:R-:W-:-:S04]  /*2720*/  IADD3 R15, PT, PT, R25, R15, RZ ;  /* 0x0000000f190f7210 */ /* 0x000fc80007ffe0ff */
[----:B-1----:R-:W-:-:S05]  /*2730*/  LEA.HI.X R3, R24, UR11, R15, 0x1, P1 ;  /* 0x0000000b18037c11 */ /* 0x002fca00088f0c0f */
[----:B------:R2:W-:Y:S01]  /*2740*/  STG.E desc[UR14][R2.64], R5 ;  /* 0x0000000502007986 */ /* 0x0005e2000c10190e */
[----:B------:R-:W-:Y:S05]  /*2750*/  BRA `(.L_x_2468) ;  /* 0x00000008001c7947 */ /* 0x000fea0003800000 */
.L_x_2461:
        /* <DEDUP_REMOVED lines=32> */
[----:B0-----:R-:W-:Y:S02]  /*2960*/  IMAD R9, R6, UR10, RZ ;  /* 0x0000000a06097c24 */ /* 0x001fe4000f8e02ff */
[----:B------:R-:W-:Y:S02]  /*2970*/  IMAD.MOV.U32 R6, RZ, RZ, R24 ;  /* 0x000000ffff067224 */ /* 0x000fe400078e0018 */
        /* <DEDUP_REMOVED lines=8> */
.L_x_2470:
[----:B------:R-:W-:Y:S05]  /*2a00*/  BSYNC.RECONVERGENT B1 ;  /* 0x0000000000017941 */ /* 0x000fea0003800200 */
.L_x_2469:
        /* <DEDUP_REMOVED lines=24> */
[----:B------:R-:W-:-:S04]  /*2b90*/  IMAD.WIDE.U32 R8, R29, UR10, R8 ;  /* 0x0000000a1d087c25 */ /* 0x000fc8000f8e0008 */
[----:B------:R-:W-:Y:S02]  /*2ba0*/  IMAD.IADD R21, R9, 0x1, R21 ;  /* 0x0000000109157824 */ /* 0x000fe400078e0215 */
[----:B0-----:R-:W-:Y:S01]  /*2bb0*/  FMUL.FTZ R0, R7, R0 ;  /* 0x0000000007007220 */ /* 0x001fe20000410000 */
[----:B-1----:R-:W-:Y:S01]  /*2bc0*/  FMUL.FTZ R29, R6, R19 ;  /* 0x00000013061d7220 */ /* 0x002fe20000410000 */
[----:B--2---:R-:W-:-:S04]  /*2bd0*/  LEA R6, P1, R8, UR12, 0x1 ;  /* 0x0000000c08067c11 */ /* 0x004fc8000f8208ff */
[----:B------:R-:W-:Y:S02]  /*2be0*/  LEA.HI.X R7, R8, UR13, R21, 0x1, P1 ;  /* 0x0000000d08077c11 */ /* 0x000fe400088f0c15 */
[----:B------:R-:W-:-:S05]  /*2bf0*/  F2FP.BF16.F32.PACK_AB R29, R29, R0 ;  /* 0x000000001d1d723e */ /* 0x000fca00000010ff */
[----:B------:R1:W-:Y:S02]  /*2c00*/  STG.E desc[UR14][R6.64], R29 ;  /* 0x0000001d06007986 */ /* 0x0003e4000c10190e */
.L_x_2472:
[----:B------:R-:W-:Y:S05]  /*2c10*/  BSYNC.RECONVERGENT B1 ;  /* 0x0000000000017941 */ /* 0x000fea0003800200 */
.L_x_2471:
        /* <DEDUP_REMOVED lines=30> */
.L_x_2474:
[----:B------:R-:W-:Y:S05]  /*2e00*/  BSYNC.RECONVERGENT B1 ;  /* 0x0000000000017941 */ /* 0x000fea0003800200 */
.L_x_2473:
        /* <DEDUP_REMOVED lines=28> */
.L_x_2468:
[----:B------:R-:W-:Y:S05]  /*2fd0*/  BSYNC.RECONVERGENT B0 ;  /* 0x0000000000007941 */ /* 0x000fea0003800200 */
.L_x_2460:
        /* <DEDUP_REMOVED lines=8> */
.L_x_2476:
        /* <DEDUP_REMOVED lines=10> */
.L_x_4537:


//--------------------- .text._Z35group_norm_nhwc_fwd_one_pass_kernelI11Bf16IOFp16WLi128ELi56ELi448EEv26Group_norm_nhwc_fwd_params --------------------------
	.section	.text._Z35group_norm_nhwc_fwd_one_pass_kernelI11Bf16IOFp16WLi128ELi56ELi448EEv26Group_norm_nhwc_fwd_params,"ax",@progbits
	.align	128
        .global         _Z35group_norm_nhwc_fwd_one_pass_kernelI11Bf16IOFp16WLi128ELi56ELi448EEv26Group_norm_nhwc_fwd_params
        .type           _Z35group_norm_nhwc_fwd_one_pass_kernelI11Bf16IOFp16WLi128ELi56ELi448EEv26Group_norm_nhwc_fwd_params,@function
        .size           _Z35group_norm_nhwc_fwd_one_pass_kernelI11Bf16IOFp16WLi128ELi56ELi448EEv26Group_norm_nhwc_fwd_params,(.L_x_4538 - _Z35group_norm_nhwc_fwd_one_pass_kernelI11Bf16IOFp16WLi128ELi56ELi448EEv26Group_norm_nhwc_fwd_params)
        .other          _Z35group_norm_nhwc_fwd_one_pass_kernelI11Bf16IOFp16WLi128ELi56ELi448EEv26Group_norm_nhwc_fwd_params,@"STO_CUDA_ENTRY STV_DEFAULT"
_Z35group_norm_nhwc_fwd_one_pass_kernelI11Bf16IOFp16WLi128ELi56ELi448EEv26Group_norm_nhwc_fwd_params:
.text._Z35group_norm_nhwc_fwd_one_pass_kernelI11Bf16IOFp16WLi128ELi56ELi448EEv26Group_norm_nhwc_fwd_params:
        /* <DEDUP_REMOVED lines=41> */
.L_x_2520:
        /* <DEDUP_REMOVED lines=256> */
.L_x_2478:
[----:B------:R-:W-:Y:S05]  /*1290*/  BSYNC.RECONVERGENT B0 ;  /* 0x0000000000007941 */ /* 0x000fea0003800200 */
.L_x_2477:
        /* <DEDUP_REMOVED lines=39> */
.L_x_2480:
[----:B------:R-:W-:Y:S05]  /*1510*/  BSYNC.RECONVERGENT B0 ;  /* 0x0000000000007941 */ /* 0x000fea0003800200 */
.L_x_2479:
        /* <DEDUP_REMOVED lines=26> */
.L_x_2483:
[----:B---3--:R-:W3:Y:S04]  /*16c0*/  LDG.E.STRONG.GPU R18, desc[UR6][R16.64] ;  /* 0x0000000610127981 */ /* 0x008ee8000c1ef900 */
[----:B---3--:R-:W-:Y:S01]  /*16d0*/  CCTL.IVALL ;  /* 0x00000000ff00798f */ /* 0x008fe20002000000 */
[----:B------:R-:W-:Y:S05]  /*16e0*/  YIELD ;  /* 0x0000000000007946 */ /* 0x000fea0003800000 */
[----:B------:R-:W-:-:S13]  /*16f0*/  ISETP.NE.AND P1, PT, R18, R23, PT ;  /* 0x000000171200720c */ /* 0x000fda0003f25270 */
[----:B------:R-:W-:Y:S05]  /*1700*/  @P1 BRA `(.L_x_2483) ;  /* 0xfffffffc00ec1947 */ /* 0x000fea000383ffff */
.L_x_2482:
        /* <DEDUP_REMOVED lines=14> */
.L_x_2485:
        /* <DEDUP_REMOVED lines=62> */
.L_x_2484:
        /* <DEDUP_REMOVED lines=36> */
.L_x_2486:
        /* <DEDUP_REMOVED lines=18> */
.L_x_2487:
        /* <DEDUP_REMOVED lines=9> */
.L_x_2488:
[----:B------:R-:W-:Y:S05]  /*1fc0*/  BSYNC.RECONVERGENT B0 ;  /* 0x0000000000007941 */ /* 0x000fea0003800200 */
.L_x_2481:
        /* <DEDUP_REMOVED lines=38> */
[----:B0-----:R-:W-:Y:S02]  /*2230*/  HADD2.F32 R24, -RZ, R30.H0_H0 ;  /* 0x2000001eff187230 */ /* 0x001fe40000004100 */
[----:B---3--:R-:W-:Y:S02]  /*2240*/  HADD2.F32 R25, -RZ, R31.H0_H0 ;  /* 0x2000001fff197230 */ /* 0x008fe40000004100 */
[----:B-----5:R-:W-:Y:S02]  /*2250*/  HADD2.F32 R27, -RZ, R53.H0_H0 ;  /* 0x20000035ff1b7230 */ /* 0x020fe40000004100 */
[----:B------:R-:W-:Y:S01]  /*2260*/  HADD2.F32 R26, -RZ, R55.H0_H0 ;  /* 0x20000037ff1a7230 */ /* 0x000fe20000004100 */
        /* <DEDUP_REMOVED lines=28> */
.L_x_2492:
[----:B------:R-:W-:Y:S05]  /*2430*/  BSYNC.RECONVERGENT B1 ;  /* 0x0000000000017941 */ /* 0x000fea0003800200 */
.L_x_2491:
        /* <DEDUP_REMOVED lines=20> */
.L_x_2494:
[----:B------:R-:W-:Y:S05]  /*2580*/  BSYNC.RECONVERGENT B1 ;  /* 0x0000000000017941 */ /* 0x000fea0003800200 */
.L_x_2493:
        /* <DEDUP_REMOVED lines=30> */
.L_x_2496:
[----:B------:R-:W-:Y:S05]  /*2770*/  BSYNC.RECONVERGENT B1 ;  /* 0x0000000000017941 */ /* 0x000fea0003800200 */
.L_x_2495:
        /* <DEDUP_REMOVED lines=20> */
.L_x_2498:
[----:B------:R-:W-:Y:S05]  /*28c0*/  BSYNC.RECONVERGENT B1 ;  /* 0x0000000000017941 */ /* 0x000fea0003800200 */
.L_x_2497:
        /* <DEDUP_REMOVED lines=20> */
.L_x_2500:
[----:B------:R-:W-:Y:S05]  /*2a10*/  BSYNC.RECONVERGENT B1 ;  /* 0x0000000000017941 */ /* 0x000fea0003800200 */
.L_x_2499:
        /* <DEDUP_REMOVED lines=20> */
.L_x_2502:
[----:B------:R-:W-:Y:S05]  /*2b60*/  BSYNC.RECONVERGENT B1 ;  /* 0x0000000000017941 */ /* 0x000fea0003800200 */
.L_x_2501:
        /* <DEDUP_REMOVED lines=20> */
.L_x_2504:
[----:B------:R-:W-:Y:S05]  /*2cb0*/  BSYNC.RECONVERGENT B1 ;  /* 0x0000000000017941 */ /* 0x000fea0003800200 */
.L_x_2503:
        /* <DEDUP_REMOVED lines=19> */
.L_x_2490:
        /* <DEDUP_REMOVED lines=37> */
.L_x_2507:
[----:B------:R-:W-:Y:S05]  /*3040*/  BSYNC.RECONVERGENT B1 ;  /* 0x0000000000017941 */ /* 0x000fea0003800200 */
.L_x_2506:
        /* <DEDUP_REMOVED lines=30> */
.L_x_2509:
[----:B------:R-:W-:Y:S05]  /*3230*/  BSYNC.RECONVERGENT B1 ;  /* 0x0000000000017941 */ /* 0x000fea0003800200 */
.L_x_2508:
        /* <DEDUP_REMOVED lines=40> */
.L_x_2511:
[----:B------:R-:W-:Y:S05]  /*34c0*/  BSYNC.RECONVERGENT B1 ;  /* 0x0000000000017941 */ /* 0x000fea0003800200 */
.L_x_2510:
        /* <DEDUP_REMOVED lines=30> */
.L_x_2513:
[----:B------:R-:W-:Y:S05]  /*36b0*/  BSYNC.RECONVERGENT B1 ;  /* 0x0000000000017941 */ /* 0x000fea0003800200 */
.L_x_2512:
        /* <DEDUP_REMOVED lines=30> */
.L_x_2515:
[----:B------:R-:W-:Y:S05]  /*38a0*/  BSYNC.RECONVERGENT B1 ;  /* 0x0000000000017941 */ /* 0x000fea0003800200 */
.L_x_2514:
        /* <DEDUP_REMOVED lines=30> */
.L_x_2517:
[----:B------:R-:W-:Y:S05]  /*3a90*/  BSYNC.RECONVERGENT B1 ;  /* 0x0000000000017941 */ /* 0x000fea0003800200 */
.L_x_2516:
        /* <DEDUP_REMOVED lines=30> */
.L_x_2519:
[----:B------:R-:W-:Y:S05]  /*3c80*/  BSYNC.RECONVERGENT B1 ;  /* 0x0000000000017941 */ /* 0x000fea0003800200 */
.L_x_2518:
        /* <DEDUP_REMOVED lines=28> */
.L_x_2505:
[----:B------:R-:W-:Y:S05]  /*3e50*/  BSYNC.RECONVERGENT B0 ;  /* 0x0000000000007941 */ /* 0x000fea0003800200 */
.L_x_2489:
        /* <DEDUP_REMOVED lines=8> */
.L_x_2521:
        /* <DEDUP_REMOVED lines=10> */
.L_x_4538:


//--------------------- .text._Z35group_norm_nhwc_fwd_one_pass_kernelI11Bf16IOFp16WLi256ELi56ELi448EEv26Group_norm_nhwc_fwd_params --------------------------
	.section	.text._Z35group_norm_nhwc_fwd_one_pass_kernelI11Bf16IOFp16WLi256ELi56ELi448EEv26Group_norm_nhwc_fwd_params,"ax",@progbits
	.align	128
        .global         _Z35group_norm_nhwc_fwd_one_pass_kernelI11Bf16IOFp16WLi256ELi56ELi448EEv26Group_norm_nhwc_fwd_params
        .type           _Z35group_norm_nhwc_fwd_one_pass_kernelI11Bf16IOFp16WLi256ELi56ELi448EEv26Group_norm_nhwc_fwd_params,@function
        .size           _Z35group_norm_nhwc_fwd_one_pass_kernelI11Bf16IOFp16WLi256ELi56ELi448EEv26Group_norm_nhwc_fwd_params,(.L_x_4539 - _Z35group_norm_nhwc_fwd_one_pass_kernelI11Bf16IOFp16WLi256ELi56ELi448EEv26Group_norm_nhwc_fwd_params)
        .other          _Z35group_norm_nhwc_fwd_one_pass_kernelI11Bf16IOFp16WLi256ELi56ELi448EEv26Group_norm_nhwc_fwd_params,@"STO_CUDA_ENTRY STV_DEFAULT"
_Z35group_norm_nhwc_fwd_one_pass_kernelI11Bf16IOFp16WLi256ELi56ELi448EEv26Group_norm_nhwc_fwd_params:
.text._Z35group_norm_nhwc_fwd_one_pass_kernelI11Bf16IOFp16WLi256ELi56ELi448EEv26Group_norm_nhwc_fwd_params:
        /* <DEDUP_REMOVED lines=61> */
.L_x_2597:
        /* <DEDUP_REMOVED lines=426> */
.L_x_2523:
[----:B------:R-:W-:Y:S05]  /*1e70*/  BSYNC.RECONVERGENT B0 ;  /* 0x0000000000007941 */ /* 0x000fea0003800200 */
.L_x_2522:
        /* <DEDUP_REMOVED lines=41> */
.L_x_2525:
[----:B------:R-:W-:Y:S05]  /*2110*/  BSYNC.RECONVERGENT B0 ;  /* 0x0000000000007941 */ /* 0x000fea0003800200 */
.L_x_2524:
        /* <DEDUP_REMOVED lines=24> */
.L_x_2528:
[----:B----4-:R-:W3:Y:S04]  /*22a0*/  LDG.E.STRONG.GPU R38, desc[UR6][R36.64] ;  /* 0x0000000624267981 */ /* 0x010ee8000c1ef900 */
[----:B---3--:R-:W-:Y:S01]  /*22b0*/  CCTL.IVALL ;  /* 0x00000000ff00798f */ /* 0x008fe20002000000 */
[----:B------:R-:W-:Y:S05]  /*22c0*/  YIELD ;  /* 0x0000000000007946 */ /* 0x000fea0003800000 */
[----:B------:R-:W-:-:S13]  /*22d0*/  ISETP.NE.AND P1, PT, R38, R43, PT ;  /* 0x0000002b2600720c */ /* 0x000fda0003f25270 */
[----:B------:R-:W-:Y:S05]  /*22e0*/  @P1 BRA `(.L_x_2528) ;  /* 0xfffffffc00ec1947 */ /* 0x000fea000383ffff */
.L_x_2527:
        /* <DEDUP_REMOVED lines=15> */
.L_x_2530:
        /* <DEDUP_REMOVED lines=60> */
.L_x_2529:
        /* <DEDUP_REMOVED lines=35> */
.L_x_2531:
        /* <DEDUP_REMOVED lines=18> */
.L_x_2532:
        /* <DEDUP_REMOVED lines=9> */
.L_x_2533:
[----:B------:R-:W-:Y:S05]  /*2b80*/  BSYNC.RECONVERGENT B0 ;  /* 0x0000000000007941 */ /* 0x000fea0003800200 */
.L_x_2526:
        /* <DEDUP_REMOVED lines=33> */
[----:B--2---:R-:W-:Y:S02]  /*2da0*/  HADD2.F32 R41, -RZ, R47.H0_H0 ;  /* 0x2000002fff297230 */ /* 0x004fe40000004100 */
[----:B---3--:R-:W-:Y:S02]  /*2db0*/  HADD2.F32 R42, -RZ, R48.H0_H0 ;  /* 0x20000030ff2a7230 */ /* 0x008fe40000004100 */
[----:B----4-:R-:W-:Y:S02]  /*2dc0*/  HADD2.F32 R44, -RZ, R49.H0_H0 ;  /* 0x20000031ff2c7230 */ /* 0x010fe40000004100 */
[----:B-----5:R-:W-:Y:S01]  /*2dd0*/  HADD2.F32 R43, -RZ, R50.H0_H0 ;  /* 0x20000032ff2b7230 */ /* 0x020fe20000004100 */
        /* <DEDUP_REMOVED lines=28> */
.L_x_2537:
[----:B------:R-:W-:Y:S05]  /*2fa0*/  BSYNC.RECONVERGENT B1 ;  /* 0x0000000000017941 */ /* 0x000fea0003800200 */
.L_x_2536:
        /* <DEDUP_REMOVED lines=20> */
.L_x_2539:
[----:B------:R-:W-:Y:S05]  /*30f0*/  BSYNC.RECONVERGENT B1 ;  /* 0x0000000000017941 */ /* 0x000fea0003800200 */
.L_x_2538:
        /* <DEDUP_REMOVED lines=28> */
.L_x_2541:
[----:B------:R-:W-:Y:S05]  /*32c0*/  BSYNC.RECONVERGENT B1 ;  /* 0x0000000000017941 */ /* 0x000fea0003800200 */
.L_x_2540:
        /* <DEDUP_REMOVED lines=20> */
.L_x_2543:
[----:B------:R-:W-:Y:S05]  /*3410*/  BSYNC.RECONVERGENT B1 ;  /* 0x0000000000017941 */ /* 0x000fea0003800200 */
.L_x_2542:
        /* <DEDUP_REMOVED lines=20> */
.L_x_2545:
[----:B------:R-:W-:Y:S05]  /*3560*/  BSYNC.RECONVERGENT B1 ;  /* 0x0000000000017941 */ /* 0x000fea0003800200 */
.L_x_2544:
        /* <DEDUP_REMOVED lines=20> */
.L_x_2547:
[----:B------:R-:W-:Y:S05]  /*36b0*/  BSYNC.RECONVERGENT B1 ;  /* 0x0000000000017941 */ /* 0x000fea0003800200 */
.L_x_2546:
        /* <DEDUP_REMOVED lines=28> */
.L_x_2549:
[----:B------:R-:W-:Y:S05]  /*3880*/  BSYNC.RECONVERGENT B1 ;  /* 0x0000000000017941 */ /* 0x000fea0003800200 */
.L_x_2548:
        /* <DEDUP_REMOVED lines=20> */
.L_x_2551:
[----:B------:R-:W-:Y:S05]  /*39d0*/  BSYNC.RECONVERGENT B1 ;  /* 0x0000000000017941 */ /* 0x000fea0003800200 */
.L_x_2550:
        /* <DEDUP_REMOVED lines=20> */
.L_x_2553:
[----:B------:R-:W-:Y:S05]  /*3b20*/  BSYNC.RECONVERGENT B1 ;  /* 0x0000000000017941 */ /* 0x000fea0003800200 */
.L_x_2552:
        /* <DEDUP_REMOVED lines=20> */
.L_x_2555:
[----:B------:R-:W-:Y:S05]  /*3c70*/  BSYNC.RECONVERGENT B1 ;  /* 0x0000000000017941 */ /* 0x000fea0003800200 */
.L_x_2554:
        /* <DEDUP_REMOVED lines=30> */
.L_x_2557:
[----:B------:R-:W-:Y:S05]  /*3e60*/  BSYNC.RECONVERGENT B1 ;  /* 0x0000000000017941 */ /* 0x000fea0003800200 */
.L_x_2556:
        /* <DEDUP_REMOVED lines=20> */
.L_x_2559:
[----:B------:R-:W-:Y:S05]  /*3fb0*/  BSYNC.RECONVERGENT B1 ;  /* 0x0000000000017941 */ /* 0x000fea0003800200 */
.L_x_2558:
        /* <DEDUP_REMOVED lines=20> */
.L_x_2561:
[----:B------:R-:W-:Y:S05]  /*4100*/  BSYNC.RECONVERGENT B1 ;  /* 0x0000000000017941 */ /* 0x000fea0003800200 */
.L_x_2560:
        /* <DEDUP_REMOVED lines=20> */
.L_x_2563:
[----:B------:R-:W-:Y:S05]  /*4250*/  BSYNC.RECONVERGENT B1 ;  /* 0x0000000000017941 */ /* 0x000fea0003800200 */
.L_x_2562:
        /* <DEDUP_REMOVED lines=20> */
.L_x_2565:
[----:B------:R-:W-:Y:S05]  /*43a0*/  BSYNC.RECONVERGENT B1 ;  /* 0x0000000000017941 */ /* 0x000fea0003800200 */
.L_x_2564:
        /* <DEDUP_REMOVED lines=19> */
.L_x_2535:
        /* <DEDUP_REMOVED lines=35> */
.L_x_2568:
[----:B------:R-:W-:Y:S05]  /*4710*/  BSYNC.RECONVERGENT B1 ;  /* 0x0000000000017941 */ /* 0x000fea0003800200 */
.L_x_2567:
        /* <DEDUP_REMOVED lines=30> */
.L_x_2570:
[----:B------:R-:W-:Y:S05]  /*4900*/  BSYNC.RECONVERGENT B1 ;  /* 0x0000000000017941 */ /* 0x000fea0003800200 */
.L_x_2569:
        /* <DEDUP_REMOVED lines=38> */
.L_x_2572:
[----:B------:R-:W-:Y:S05]  /*4b70*/  BSYNC.RECONVERGENT B1 ;  /* 0x0000000000017941 */ /* 0x000fea0003800200 */
.L_x_2571:
        /* <DEDUP_REMOVED lines=30> */
.L_x_2574:
[----:B------:R-:W-:Y:S05]  /*4d60*/  BSYNC.RECONVERGENT B1 ;  /* 0x0000000000017941 */ /* 0x000fea0003800200 */
.L_x_2573:
        /* <DEDUP_REMOVED lines=30> */
.L_x_2576:
[----:B------:R-:W-:Y:S05]  /*4f50*/  BSYNC.RECONVERGENT B1 ;  /* 0x0000000000017941 */ /* 0x000fea0003800200 */
.L_x_2575:
        /* <DEDUP_REMOVED lines=30> */
.L_x_2578:
[----:B------:R-:W-:Y:S05]  /*5140*/  BSYNC.RECONVERGENT B1 ;  /* 0x0000000000017941 */ /* 0x000fea0003800200 */
.L_x_2577:
        /* <DEDUP_REMOVED lines=38> */
.L_x_2580:
[----:B------:R-:W-:Y:S05]  /*53b0*/  BSYNC.RECONVERGENT B1 ;  /* 0x0000000000017941 */ /* 0x000fea0003800200 */
.L_x_2579:
        /* <DEDUP_REMOVED lines=30> */
.L_x_2582:
[----:B------:R-:W-:Y:S05]  /*55a0*/  BSYNC.RECONVERGENT B1 ;  /* 0x0000000000017941 */ /* 0x000fea0003800200 */
.L_x_2581:
        /* <DEDUP_REMOVED lines=30> */
.L_x_2584:
[----:B------:R-:W-:Y:S05]  /*5790*/  BSYNC.RECONVERGENT B1 ;  /* 0x0000000000017941 */ /* 0x000fea0003800200 */
.L_x_2583:
        /* <DEDUP_REMOVED lines=30> */
.L_x_2586:
[----:B------:R-:W-:Y:S05]  /*5980*/  BSYNC.RECONVERGENT B1 ;  /* 0x0000000000017941 */ /* 0x000fea0003800200 */
.L_x_2585:
        /* <DEDUP_REMOVED lines=40> */
.L_x_2588:
[----:B------:R-:W-:Y:S05]  /*5c10*/  BSYNC.RECONVERGENT B1 ;  /* 0x0000000000017941 */ /* 0x000fea0003800200 */
.L_x_2587:
        /* <DEDUP_REMOVED lines=30> */
.L_x_2590:
[----:B------:R-:W-:Y:S05]  /*5e00*/  BSYNC.RECONVERGENT B1 ;  /* 0x0000000000017941 */ /* 0x000fea0003800200 */
.L_x_2589:
        /* <DEDUP_REMOVED lines=30> */
.L_x_2592:
[----:B------:R-:W-:Y:S05]  /*5ff0*/  BSYNC.RECONVERGENT B1 ;  /* 0x0000000000017941 */ /* 0x000fea0003800200 */
.L_x_2591:
        /* <DEDUP_REMOVED lines=30> */
.L_x_2594:
[----:B------:R-:W-:Y:S05]  /*61e0*/  BSYNC.RECONVERGENT B1 ;  /* 0x0000000000017941 */ /* 0x000fea0003800200 */
.L_x_2593:
        /* <DEDUP_REMOVED lines=30> */
.L_x_2596:
[----:B------:R-:W-:Y:S05]  /*63d0*/  BSYNC.RECONVERGENT B1 ;  /* 0x0000000000017941 */ /* 0x000fea0003800200 */
.L_x_2595:
        /* <DEDUP_REMOVED lines=28> */
.L_x_2566:
[----:B------:R-:W-:Y:S05]  /*65a0*/  BSYNC.RECONVERGENT B0 ;  /* 0x0000000000007941 */ /* 0x000fea0003800200 */
.L_x_2534:
        /* <DEDUP_REMOVED lines=8> */
.L_x_2598:
        /* <DEDUP_REMOVED lines=13> */
.L_x_4539:


//--------------------- .text._Z35group_norm_nhwc_fwd_one_pass_kernelI11Bf16IOFp16WLi512ELi56ELi448EEv26Group_norm_nhwc_fwd_params --------------------------
	.section	.text._Z35group_norm_nhwc_fwd_one_pass_kernelI11Bf16IOFp16WLi512ELi56ELi448EEv26Group_norm_nhwc_fwd_params,"ax",@progbits
	.align	128
        .global         _Z35group_norm_nhwc_fwd_one_pass_kernelI11Bf16IOFp16WLi512ELi56ELi448EEv26Group_norm_nhwc_fwd_params
        .type           _Z35group_norm_nhwc_fwd_one_pass_kernelI11Bf16IOFp16WLi512ELi56ELi448EEv26Group_norm_nhwc_fwd_params,@function
        .size           _Z35group_norm_nhwc_fwd_one_pass_kernelI11Bf16IOFp16WLi512ELi56ELi448EEv26Group_norm_nhwc_fwd_params,(.L_x_4540 - _Z35group_norm_nhwc_fwd_one_pass_kernelI11Bf16IOFp16WLi512ELi56ELi448EEv26Group_norm_nhwc_fwd_params)
        .other          _Z35group_norm_nhwc_fwd_one_pass_kernelI11Bf16IOFp16WLi512ELi56ELi448EEv26Group_norm_nhwc_fwd_params,@"STO_CUDA_ENTRY STV_DEFAULT"
_Z35group_norm_nhwc_fwd_one_pass_kernelI11Bf16IOFp16WLi512ELi56ELi448EEv26Group_norm_nhwc_fwd_params:
.text._Z35group_norm_nhwc_fwd_one_pass_kernelI11Bf16IOFp16WLi512ELi56ELi448EEv26Group_norm_nhwc_fwd_params:
        /* <DEDUP_REMOVED lines=53> */
.L_x_2738:
        /* <DEDUP_REMOVED lines=817> */
.L_x_2600:
[----:B------:R-:W-:Y:S05]  /*3660*/  BSYNC.RECONVERGENT B0 ;  /* 0x0000000000007941 */ /* 0x000fea0003800200 */
.L_x_2599:
        /* <DEDUP_REMOVED lines=39> */
.L_x_2602:
[----:B------:R-:W-:Y:S05]  /*38e0*/  BSYNC.RECONVERGENT B0 ;  /* 0x0000000000007941 */ /* 0x000fea0003800200 */
.L_x_2601:
        /* <DEDUP_REMOVED lines=27> */
.L_x_2605:
[----:B------:R-:W2:Y:S04]  /*3aa0*/  LDG.E.STRONG.GPU R30, desc[UR6][R28.64] ;  /* 0x000000061c1e7981 */ /* 0x000ea8000c1ef900 */
[----:B--2---:R-:W-:Y:S01]  /*3ab0*/  CCTL.IVALL ;  /* 0x00000000ff00798f */ /* 0x004fe20002000000 */
[----:B------:R-:W-:Y:S05]  /*3ac0*/  YIELD ;  /* 0x0000000000007946 */ /* 0x000fea0003800000 */
[----:B------:R-:W-:-:S13]  /*3ad0*/  ISETP.NE.AND P1, PT, R30, R35, PT ;  /* 0x000000231e00720c */ /* 0x000fda0003f25270 */
[----:B------:R-:W-:Y:S05]  /*3ae0*/  @P1 BRA `(.L_x_2605) ;  /* 0xfffffffc00ec1947 */ /* 0x000fea000383ffff */
.L_x_2604:
        /* <DEDUP_REMOVED lines=16> */
.L_x_2607:
        /* <DEDUP_REMOVED lines=62> */
.L_x_2606:
        /* <DEDUP_REMOVED lines=38> */
.L_x_2608:
        /* <DEDUP_REMOVED lines=19> */
.L_x_2609:
        /* <DEDUP_REMOVED lines=9> */
.L_x_2610:
[----:B------:R-:W-:Y:S05]  /*43f0*/  BSYNC.RECONVERGENT B0 ;  /* 0x0000000000007941 */ /* 0x000fea0003800200 */
.L_x_2603:
        /* <DEDUP_REMOVED lines=44> */
[----:B------:R-:W-:Y:S01]  /*46c0*/  SHF.R.S32.HI R41, RZ, 0x1f, R36 ;  /* 0x0000001fff297819 */ /* 0x000fe20000011424 */
[----:B--2---:R-:W-:Y:S02]  /*46d0*/  HADD2.F32 R42, -RZ, R42.H0_H0 ;  /* 0x2000002aff2a7230 */ /* 0x004fe40000004100 */
[----:B---3--:R-:W-:Y:S02]  /*46e0*/  HADD2.F32 R43, -RZ, R43.H0_H0 ;  /* 0x2000002bff2b7230 */ /* 0x008fe40000004100 */
[----:B-----5:R-:W-:Y:S02]  /*46f0*/  HADD2.F32 R45, -RZ, R45.H0_H0 ;  /* 0x2000002dff2d7230 */ /* 0x020fe40000004100 */
[----:B------:R-:W-:Y:S01]  /*4700*/  HADD2.F32 R44, -RZ, R44.H0_H0 ;  /* 0x2000002cff2c7230 */ /* 0x000fe20000004100 */
        /* <DEDUP_REMOVED lines=29> */
.L_x_2614:
[----:B------:R-:W-:Y:S05]  /*48e0*/  BSYNC.RECONVERGENT B1 ;  /* 0x0000000000017941 */ /* 0x000fea0003800200 */
.L_x_2613:
        /* <DEDUP_REMOVED lines=20> */
.L_x_2616:
[----:B------:R-:W-:Y:S05]  /*4a30*/  BSYNC.RECONVERGENT B1 ;  /* 0x0000000000017941 */ /* 0x000fea0003800200 */
.L_x_2615:
        /* <DEDUP_REMOVED lines=26> */
.L_x_2618:
[----:B------:R-:W-:Y:S05]  /*4be0*/  BSYNC.RECONVERGENT B1 ;  /* 0x0000000000017941 */ /* 0x000fea0003800200 */
.L_x_2617:
        /* <DEDUP_REMOVED lines=22> */
.L_x_2620:
[----:B------:R-:W-:Y:S05]  /*4d50*/  BSYNC.RECONVERGENT B1 ;  /* 0x0000000000017941 */ /* 0x000fea0003800200 */
.L_x_2619:
        /* <DEDUP_REMOVED lines=34> */
.L_x_2622:
[----:B------:R-:W-:Y:S05]  /*4f80*/  BSYNC.RECONVERGENT B1 ;  /* 0x0000000000017941 */ /* 0x000fea0003800200 */
.L_x_2621:
        /* <DEDUP_REMOVED lines=22> */
.L_x_2624:
[----:B------:R-:W-:Y:S05]  /*50f0*/  BSYNC.RECONVERGENT B1 ;  /* 0x0000000000017941 */ /* 0x000fea0003800200 */
.L_x_2623:
        /* <DEDUP_REMOVED lines=20> */
.L_x_2626:
[----:B------:R-:W-:Y:S05]  /*5240*/  BSYNC.RECONVERGENT B1 ;  /* 0x0000000000017941 */ /* 0x000fea0003800200 */
.L_x_2625:
        /* <DEDUP_REMOVED lines=20> */
.L_x_2628:
[----:B------:R-:W-:Y:S05]  /*5390*/  BSYNC.RECONVERGENT B1 ;  /* 0x0000000000017941 */ /* 0x000fea0003800200 */
.L_x_2627:
        /* <DEDUP_REMOVED lines=20> */
.L_x_2630:
[----:B------:R-:W-:Y:S05]  /*54e0*/  BSYNC.RECONVERGENT B1 ;  /* 0x0000000000017941 */ /* 0x000fea0003800200 */
.L_x_2629:
        /* <DEDUP_REMOVED lines=20> */
.L_x_2632:
[----:B------:R-:W-:Y:S05]  /*5630*/  BSYNC.RECONVERGENT B1 ;  /* 0x0000000000017941 */ /* 0x000fea0003800200 */
.L_x_2631:
        /* <DEDUP_REMOVED lines=40> */
.L_x_2634:
[----:B------:R-:W-:Y:S05]  /*58c0*/  BSYNC.RECONVERGENT B1 ;  /* 0x0000000000017941 */ /* 0x000fea0003800200 */
.L_x_2633:
        /* <DEDUP_REMOVED lines=20> */
.L_x_2636:
[----:B------:R-:W-:Y:S05]  /*5a10*/  BSYNC.RECONVERGENT B1 ;  /* 0x0000000000017941 */ /* 0x000fea0003800200 */
.L_x_2635:
        /* <DEDUP_REMOVED lines=20> */
.L_x_2638:
[----:B------:R-:W-:Y:S05]  /*5b60*/  BSYNC.RECONVERGENT B1 ;  /* 0x0000000000017941 */ /* 0x000fea0003800200 */
.L_x_2637:
        /* <DEDUP_REMOVED lines=20> */
.L_x_2640:
[----:B------:R-:W-:Y:S05]  /*5cb0*/  BSYNC.RECONVERGENT B1 ;  /* 0x0000000000017941 */ /* 0x000fea0003800200 */
.L_x_2639:
        /* <DEDUP_REMOVED lines=20> */
.L_x_2642:
[----:B------:R-:W-:Y:S05]  /*5e00*/  BSYNC.RECONVERGENT B1 ;  /* 0x0000000000017941 */ /* 0x000fea0003800200 */
.L_x_2641:
        /* <DEDUP_REMOVED lines=20> */
.L_x_2644:
[----:B------:R-:W-:Y:S05]  /*5f50*/  BSYNC.RECONVERGENT B1 ;  /* 0x0000000000017941 */ /* 0x000fea0003800200 */
.L_x_2643:
        /* <DEDUP_REMOVED lines=35> */
.L_x_2646:
[----:B------:R-:W-:Y:S05]  /*6190*/  BSYNC.RECONVERGENT B1 ;  /* 0x0000000000017941 */ /* 0x000fea0003800200 */
.L_x_2645:
        /* <DEDUP_REMOVED lines=20> */
.L_x_2648:
[----:B------:R-:W-:Y:S05]  /*62e0*/  BSYNC.RECONVERGENT B1 ;  /* 0x0000000000017941 */ /* 0x000fea0003800200 */
.L_x_2647:
        /* <DEDUP_REMOVED lines=20> */
.L_x_2650:
[----:B------:R-:W-:Y:S05]  /*6430*/  BSYNC.RECONVERGENT B1 ;  /* 0x0000000000017941 */ /* 0x000fea0003800200 */
.L_x_2649:
        /* <DEDUP_REMOVED lines=20> */
.L_x_2652:
[----:B------:R-:W-:Y:S05]  /*6580*/  BSYNC.RECONVERGENT B1 ;  /* 0x0000000000017941 */ /* 0x000fea0003800200 */
.L_x_2651:
        /* <DEDUP_REMOVED lines=33> */
.L_x_2654:
[----:B------:R-:W-:Y:S05]  /*67a0*/  BSYNC.RECONVERGENT B1 ;  /* 0x0000000000017941 */ /* 0x000fea0003800200 */
.L_x_2653:
        /* <DEDUP_REMOVED lines=20> */
.L_x_2656:
[----:B------:R-:W-:Y:S05]  /*68f0*/  BSYNC.RECONVERGENT B1 ;  /* 0x0000000000017941 */ /* 0x000fea0003800200 */
.L_x_2655:
        /* <DEDUP_REMOVED lines=20> */
.L_x_2658:
[----:B------:R-:W-:Y:S05]  /*6a40*/  BSYNC.RECONVERGENT B1 ;  /* 0x0000000000017941 */ /* 0x000fea0003800200 */
.L_x_2657:
        /* <DEDUP_REMOVED lines=20> */
.L_x_2660:
[----:B------:R-:W-:Y:S05]  /*6b90*/  BSYNC.RECONVERGENT B1 ;  /* 0x0000000000017941 */ /* 0x000fea0003800200 */
.L_x_2659:
        /* <DEDUP_REMOVED lines=20> */
.L_x_2662:
[----:B------:R-:W-:Y:S05]  /*6ce0*/  BSYNC.RECONVERGENT B1 ;  /* 0x0000000000017941 */ /* 0x000fea0003800200 */
.L_x_2661:
        /* <DEDUP_REMOVED lines=20> */
.L_x_2664:
[----:B------:R-:W-:Y:S05]  /*6e30*/  BSYNC.RECONVERGENT B1 ;  /* 0x0000000000017941 */ /* 0x000fea0003800200 */
.L_x_2663:
        /* <DEDUP_REMOVED lines=34> */
.L_x_2666:
[----:B------:R-:W-:Y:S05]  /*7060*/  BSYNC.RECONVERGENT B1 ;  /* 0x0000000000017941 */ /* 0x000fea0003800200 */
.L_x_2665:
        /* <DEDUP_REMOVED lines=20> */
.L_x_2668:
[----:B------:R-:W-:Y:S05]  /*71b0*/  BSYNC.RECONVERGENT B1 ;  /* 0x0000000000017941 */ /* 0x000fea0003800200 */
.L_x_2667:
        /* <DEDUP_REMOVED lines=20> */
.L_x_2670:
[----:B------:R-:W-:Y:S05]  /*7300*/  BSYNC.RECONVERGENT B1 ;  /* 0x0000000000017941 */ /* 0x000fea0003800200 */
.L_x_2669:
        /* <DEDUP_REMOVED lines=20> */
.L_x_2672:
[----:B------:R-:W-:Y:S05]  /*7450*/  BSYNC.RECONVERGENT B1 ;  /* 0x0000000000017941 */ /* 0x000fea0003800200 */
.L_x_2671:
        /* <DEDUP_REMOVED lines=20> */
.L_x_2674:
[----:B------:R-:W-:Y:S05]  /*75a0*/  BSYNC.RECONVERGENT B1 ;  /* 0x0000000000017941 */ /* 0x000fea0003800200 */
.L_x_2673:
        /* <DEDUP_REMOVED lines=19> */
.L_x_2612:
        /* <DEDUP_REMOVED lines=38> */
.L_x_2677:
[----:B------:R-:W-:Y:S05]  /*7940*/  BSYNC.RECONVERGENT B1 ;  /* 0x0000000000017941 */ /* 0x000fea0003800200 */
.L_x_2676:
        /* <DEDUP_REMOVED lines=30> */
.L_x_2679:
[----:B------:R-:W-:Y:S05]  /*7b30*/  BSYNC.RECONVERGENT B1 ;  /* 0x0000000000017941 */ /* 0x000fea0003800200 */
.L_x_2678:
        /* <DEDUP_REMOVED lines=36> */
.L_x_2681:
[----:B------:R-:W-:Y:S05]  /*7d80*/  BSYNC.RECONVERGENT B1 ;  /* 0x0000000000017941 */ /* 0x000fea0003800200 */
.L_x_2680:
        /* <DEDUP_REMOVED lines=32> */
.L_x_2683:
[----:B------:R-:W-:Y:S05]  /*7f90*/  BSYNC.RECONVERGENT B1 ;  /* 0x0000000000017941 */ /* 0x000fea0003800200 */
.L_x_2682:
        /* <DEDUP_REMOVED lines=44> */
.L_x_2685:
[----:B------:R-:W-:Y:S05]  /*8260*/  BSYNC.RECONVERGENT B1 ;  /* 0x0000000000017941 */ /* 0x000fea0003800200 */
.L_x_2684:
        /* <DEDUP_REMOVED lines=30> */
.L_x_2687:
[----:B------:R-:W-:Y:S05]  /*8450*/  BSYNC.RECONVERGENT B1 ;  /* 0x0000000000017941 */ /* 0x000fea0003800200 */
.L_x_2686:
        /* <DEDUP_REMOVED lines=30> */
.L_x_2689:
[----:B------:R-:W-:Y:S05]  /*8640*/  BSYNC.RECONVERGENT B1 ;  /* 0x0000000000017941 */ /* 0x000fea0003800200 */
.L_x_2688:
        /* <DEDUP_REMOVED lines=30> */
.L_x_2691:
[----:B------:R-:W-:Y:S05]  /*8830*/  BSYNC.RECONVERGENT B1 ;  /* 0x0000000000017941 */ /* 0x000fea0003800200 */
.L_x_2690:
        /* <DEDUP_REMOVED lines=30> */
.L_x_2693:
[----:B------:R-:W-:Y:S05]  /*8a20*/  BSYNC.RECONVERGENT B1 ;  /* 0x0000000000017941 */ /* 0x000fea0003800200 */
.L_x_2692:
        /* <DEDUP_REMOVED lines=30> */
.L_x_2695:
[----:B------:R-:W-:Y:S05]  /*8c10*/  BSYNC.RECONVERGENT B1 ;  /* 0x0000000000017941 */ /* 0x000fea0003800200 */
.L_x_2694:
        /* <DEDUP_REMOVED lines=50> */
.L_x_2697:
[----:B------:R-:W-:Y:S05]  /*8f40*/  BSYNC.RECONVERGENT B1 ;  /* 0x0000000000017941 */ /* 0x000fea0003800200 */
.L_x_2696:
        /* <DEDUP_REMOVED lines=30> */
.L_x_2699:
[----:B------:R-:W-:Y:S05]  /*9130*/  BSYNC.RECONVERGENT B1 ;  /* 0x0000000000017941 */ /* 0x000fea0003800200 */
.L_x_2698:
        /* <DEDUP_REMOVED lines=30> */
.L_x_2701:
[----:B------:R-:W-:Y:S05]  /*9320*/  BSYNC.RECONVERGENT B1 ;  /* 0x0000000000017941 */ /* 0x000fea0003800200 */
.L_x_2700:
        /* <DEDUP_REMOVED lines=30> */
.L_x_2703:
[----:B------:R-:W-:Y:S05]  /*9510*/  BSYNC.RECONVERGENT B1 ;  /* 0x0000000000017941 */ /* 0x000fea0003800200 */
.L_x_2702:
        /* <DEDUP_REMOVED lines=30> */
.L_x_2705:
[----:B------:R-:W-:Y:S05]  /*9700*/  BSYNC.RECONVERGENT B1 ;  /* 0x0000000000017941 */ /* 0x000fea0003800200 */
.L_x_2704:
        /* <DEDUP_REMOVED lines=30> */
.L_x_2707:
[----:B------:R-:W-:Y:S05]  /*98f0*/  BSYNC.RECONVERGENT B1 ;  /* 0x0000000000017941 */ /* 0x000fea0003800200 */
.L_x_2706:
        /* <DEDUP_REMOVED lines=45> */
.L_x_2709:
[----:B------:R-:W-:Y:S05]  /*9bd0*/  BSYNC.RECONVERGENT B1 ;  /* 0x0000000000017941 */ /* 0x000fea0003800200 */
.L_x_2708:
        /* <DEDUP_REMOVED lines=30> */
.L_x_2711:
[----:B------:R-:W-:Y:S05]  /*9dc0*/  BSYNC.RECONVERGENT B1 ;  /* 0x0000000000017941 */ /* 0x000fea0003800200 */
.L_x_2710:
        /* <DEDUP_REMOVED lines=30> */
.L_x_2713:
[----:B------:R-:W-:Y:S05]  /*9fb0*/  BSYNC.RECONVERGENT B1 ;  /* 0x0000000000017941 */ /* 0x000fea0003800200 */
.L_x_2712:
        /* <DEDUP_REMOVED lines=30> */
.L_x_2715:
[----:B------:R-:W-:Y:S05]  /*a1a0*/  BSYNC.RECONVERGENT B1 ;  /* 0x0000000000017941 */ /* 0x000fea0003800200 */
.L_x_2714:
        /* <DEDUP_REMOVED lines=43> */
.L_x_2717:
[----:B------:R-:W-:Y:S05]  /*a460*/  BSYNC.RECONVERGENT B1 ;  /* 0x0000000000017941 */ /* 0x000fea0003800200 */
.L_x_2716:
        /* <DEDUP_REMOVED lines=30> */
.L_x_2719:
[----:B------:R-:W-:Y:S05]  /*a650*/  BSYNC.RECONVERGENT B1 ;  /* 0x0000000000017941 */ /* 0x000fea0003800200 */
.L_x_2718:
        /* <DEDUP_REMOVED lines=30> */
.L_x_2721:
[----:B------:R-:W-:Y:S05]  /*a840*/  BSYNC.RECONVERGENT B1 ;  /* 0x0000000000017941 */ /* 0x000fea0003800200 */
.L_x_2720:
        /* <DEDUP_REMOVED lines=30> */
.L_x_2723:
[----:B------:R-:W-:Y:S05]  /*aa30*/  BSYNC.RECONVERGENT B1 ;  /* 0x0000000000017941 */ /* 0x000fea0003800200 */
.L_x_2722:
        /* <DEDUP_REMOVED lines=30> */
.L_x_2725:
[----:B------:R-:W-:Y:S05]  /*ac20*/  BSYNC.RECONVERGENT B1 ;  /* 0x0000000000017941 */ /* 0x000fea0003800200 */
.L_x_2724:
        /* <DEDUP_REMOVED lines=30> */
.L_x_2727:
[----:B------:R-:W-:Y:S05]  /*ae10*/  BSYNC.RECONVERGENT B1 ;  /* 0x0000000000017941 */ /* 0x000fea0003800200 */
.L_x_2726:
        /* <DEDUP_REMOVED lines=45> */
.L_x_2729:
[----:B------:R-:W-:Y:S05]  /*b0f0*/  BSYNC.RECONVERGENT B1 ;  /* 0x0000000000017941 */ /* 0x000fea0003800200 */
.L_x_2728:
        /* <DEDUP_REMOVED lines=30> */
.L_x_2731:
[----:B------:R-:W-:Y:S05]  /*b2e0*/  BSYNC.RECONVERGENT B1 ;  /* 0x0000000000017941 */ /* 0x000fea0003800200 */
.L_x_2730:
        /* <DEDUP_REMOVED lines=30> */
.L_x_2733:
[----:B------:R-:W-:Y:S05]  /*b4d0*/  BSYNC.RECONVERGENT B1 ;  /* 0x0000000000017941 */ /* 0x000fea0003800200 */
.L_x_2732:
        /* <DEDUP_REMOVED lines=30> */
.L_x_2735:
[----:B------:R-:W-:Y:S05]  /*b6c0*/  BSYNC.RECONVERGENT B1 ;  /* 0x0000000000017941 */ /* 0x000fea0003800200 */
.L_x_2734:
        /* <DEDUP_REMOVED lines=30> */
.L_x_2737:
[----:B------:R-:W-:Y:S05]  /*b8b0*/  BSYNC.RECONVERGENT B1 ;  /* 0x0000000000017941 */ /* 0x000fea0003800200 */
.L_x_2736:
        /* <DEDUP_REMOVED lines=28> */
.L_x_2675:
[----:B------:R-:W-:Y:S05]  /*ba80*/  BSYNC.RECONVERGENT B0 ;  /* 0x0000000000007941 */ /* 0x000fea0003800200 */
.L_x_2611:
        /* <DEDUP_REMOVED lines=8> */
.L_x_2739:
        /* <DEDUP_REMOVED lines=15> */
.L_x_4540:


//--------------------- .text._Z35group_norm_nhwc_fwd_one_pass_kernelI11Fp16IOFp32WLi64ELi56ELi448EEv26Group_norm_nhwc_fwd_params --------------------------
	.section	.text._Z35group_norm_nhwc_fwd_one_pass_kernelI11Fp16IOFp32WLi64ELi56ELi448EEv26Group_norm_nhwc_fwd_params,"ax",@progbits
	.align	128
        .global         _Z35group_norm_nhwc_fwd_one_pass_kernelI11Fp16IOFp32WLi64ELi56ELi448EEv26Group_norm_nhwc_fwd_params
        .type           _Z35group_norm_nhwc_fwd_one_pass_kernelI11Fp16IOFp32WLi64ELi56ELi448EEv26Group_norm_nhwc_fwd_params,@function
        .size           _Z35group_norm_nhwc_fwd_one_pass_kernelI11Fp16IOFp32WLi64ELi56ELi448EEv26Group_norm_nhwc_fwd_params,(.L_x_4541 - _Z35group_norm_nhwc_fwd_one_pass_kernelI11Fp16IOFp32WLi64ELi56ELi448EEv26Group_norm_nhwc_fwd_params)
        .other          _Z35group_norm_nhwc_fwd_one_pass_kernelI11Fp16IOFp32WLi64ELi56ELi448EEv26Group_norm_nhwc_fwd_params,@"STO_CUDA_ENTRY STV_DEFAULT"
_Z35group_norm_nhwc_fwd_one_pass_kernelI11Fp16IOFp32WLi64ELi56ELi448EEv26Group_norm_nhwc_fwd_params:
.text._Z35group_norm_nhwc_fwd_one_pass_kernelI11Fp16IOFp32WLi64ELi56ELi448EEv26Group_norm_nhwc_fwd_params:
        /* <DEDUP_REMOVED lines=25> */
.L_x_2767:
[----:B---34-:R-:W0:Y:S01]  /*0190*/  LDC R2, c[0x0][0x3f8] ;  /* 0x0000fe00ff027b82 */ /* 0x018e220000000800 */
[----:B-----5:R-:W-:Y:S01]  /*01a0*/  IABS R8, UR7 ;  /* 0x0000000700087c13 */ /* 0x020fe20008000000 */
[----:B-1----:R-:W1:Y:S01]  /*01b0*/  LDCU.64 UR8, c[0x0][0x3e8] ;  /* 0x00007d00ff0877ac */ /* 0x002e620008000a00 */
[----:B--2---:R-:W-:Y:S02]  /*01c0*/  IADD3 R29, PT, PT, R23, 0x10, RZ ;  /* 0x00000010171d7810 */ /* 0x004fe40007ffe0ff */
        /* <DEDUP_REMOVED lines=20> */
[----:B------:R-:W-:Y:S02]  /*0310*/  IMAD R5, R5, 0x925, RZ ;  /* 0x0000092505057824 */ /* 0x000fe400078e02ff */
[----:B------:R-:W-:Y:S01]  /*0320*/  @!P2 VIADD R13, R13, 0x1 ;  /* 0x000000010d0da836 */ /* 0x000fe20000000000 */
        /* <DEDUP_REMOVED lines=14> */
[----:B------:R-:W-:Y:S01]  /*0410*/  PRMT R5, R0, 0x7710, RZ ;  /* 0x0000771000057816 */ /* 0x000fe200000000ff */
[----:B------:R-:W-:Y:S01]  /*0420*/  VIADD R0, R23, 0x20 ;  /* 0x0000002017007836 */ /* 0x000fe20000000000 */
[----:B------:R-:W-:Y:S01]  /*0430*/  IADD3 R3, PT, PT, -R13, RZ, RZ ;  /* 0x000000ff0d037210 */ /* 0x000fe20007ffe1ff */
[----:B------:R-:W0:Y:S01]  /*0440*/  @!P2 LDC.64 R8, c[0x0][0x3e0] ;  /* 0x0000f800ff08ab82 */ /* 0x000e220000000a00 */
[----:B------:R-:W-:Y:S02]  /*0450*/  IADD3 R5, PT, PT, R5, R4, RZ ;  /* 0x0000000405057210 */ /* 0x000fe40007ffe0ff */
[----:B------:R-:W-:Y:S01]  /*0460*/  ISETP.GE.U32.AND P3, PT, R0, UR8, PT ;  /* 0x0000000800007c0c */ /* 0x000fe2000bf66070 */
[----:B------:R-:W-:Y:S01]  /*0470*/  IMAD R20, R2, R3, UR7 ;  /* 0x0000000702147e24 */ /* 0x000fe2000f8e0203 */
[----:B------:R-:W-:-:S02]  /*0480*/  SHF.L.U32 R5, R5, 0x1, RZ ;  /* 0x0000000105057819 */ /* 0x000fc400000006ff */
[----:B------:R-:W-:Y:S01]  /*0490*/  SHF.R.S32.HI R3, RZ, 0x1f, R13 ;  /* 0x0000001fff037819 */ /* 0x000fe2000001140d */
[----:B------:R-:W1:Y:S01]  /*04a0*/  @!P1 LDC.64 R6, c[0x0][0x3e0] ;  /* 0x0000f800ff069b82 */ /* 0x000e620000000a00 */
[----:B------:R-:W-:Y:S01]  /*04b0*/  IMAD R20, R20, 0x38, RZ ;  /* 0x0000003814147824 */ /* 0x000fe200078e02ff */
[----:B------:R-:W-:Y:S02]  /*04c0*/  LOP3.LUT R25, R5, 0xffff, RZ, 0xc0, !PT ;  /* 0x0000ffff05197812 */ /* 0x000fe400078ec0ff */
[----:B------:R-:W-:Y:S01]  /*04d0*/  SHF.R.S32.HI R5, RZ, 0x1f, R0 ;  /* 0x0000001fff057819 */ /* 0x000fe20000011400 */
[----:B--2---:R-:W-:Y:S01]  /*04e0*/  IMAD R12, R3, UR10, RZ ;  /* 0x0000000a030c7c24 */ /* 0x004fe2000f8e02ff */
[C---:B------:R-:W-:Y:S02]  /*04f0*/  IADD3 R24, P4, PT, R20.reuse, R25, RZ ;  /* 0x0000001914187210 */ /* 0x040fe40007f9e0ff */
[----:B------:R-:W-:Y:S01]  /*0500*/  ISETP.GE.AND.EX P3, PT, R5, UR9, PT, P3 ;  /* 0x0000000905007c0c */ /* 0x000fe2000bf66330 */
[----:B------:R-:W2:Y:S01]  /*0510*/  @!P2 LDC.64 R10, c[0x0][0x390] ;  /* 0x0000e400ff0aab82 */ /* 0x000ea20000000a00 */
[----:B------:R-:W-:Y:S01]  /*0520*/  LEA.HI.X.SX32 R25, R20, RZ, 0x1, P4 ;  /* 0x000000ff14197211 */ /* 0x000fe200020f0eff */
[----:B------:R-:W-:Y:S01]  /*0530*/  IMAD R27, R13, UR11, R12 ;  /* 0x0000000b0d1b7c24 */ /* 0x000fe2000f8e020c */
[----:B------:R-:W-:Y:S01]  /*0540*/  IADD3 R2, PT, PT, R23, 0x30, RZ ;  /* 0x0000003017027810 */ /* 0x000fe20007ffe0ff */
[----:B------:R-:W-:-:S03]  /*0550*/  IMAD.WIDE.U32 R24, R13, UR10, R24 ;  /* 0x0000000a0d187c25 */ /* 0x000fc6000f8e0018 */
[----:B------:R-:W-:Y:S01]  /*0560*/  ISETP.GE.U32.AND P4, PT, R2, UR8, PT ;  /* 0x0000000802007c0c */ /* 0x000fe2000bf86070 */
[----:B------:R-:W3:Y:S01]  /*0570*/  @!P1 LDC.64 R12, c[0x0][0x390] ;  /* 0x0000e400ff0c9b82 */ /* 0x000ee20000000a00 */
[----:B------:R-:W-:Y:S01]  /*0580*/  SHF.R.S32.HI R3, RZ, 0x1f, R2 ;  /* 0x0000001fff037819 */ /* 0x000fe20000011402 */
[----:B0-----:R-:W-:Y:S01]  /*0590*/  @!P2 IMAD R16, R15, R8, RZ ;  /* 0x000000080f10a224 */ /* 0x001fe200078e02ff */
[----:B------:R-:W-:Y:S02]  /*05a0*/  IADD3 R27, PT, PT, R25, R27, RZ ;  /* 0x0000001b191b7210 */ /* 0x000fe40007ffe0ff */
[----:B------:R-:W-:Y:S01]  /*05b0*/  ISETP.GE.AND.EX P4, PT, R3, UR9, PT, P4 ;  /* 0x0000000903007c0c */ /* 0x000fe2000bf86340 */
[----:B-1----:R-:W-:Y:S02]  /*05c0*/  @!P1 IMAD R18, R17, R6, RZ ;  /* 0x0000000611129224 */ /* 0x002fe400078e02ff */
[----:B------:R-:W0:Y:S01]  /*05d0*/  @!P3 LDC.64 R14, c[0x0][0x3e0] ;  /* 0x0000f800ff0ebb82 */ /* 0x000e220000000a00 */
[-C--:B------:R-:W-:Y:S01]  /*05e0*/  @!P2 MOV R26, R24.reuse ;  /* 0x00000018001aa202 */ /* 0x080fe20000000f00 */
[----:B------:R-:W-:Y:S01]  /*05f0*/  @!P2 IMAD R17, R23, R9, R16 ;  /* 0x000000091711a224 */ /* 0x000fe200078e0210 */
[----:B------:R-:W-:Y:S01]  /*0600*/  @!P1 MOV R19, R27 ;  /* 0x0000001b00139202 */ /* 0x000fe20000000f00 */
[----:B------:R-:W-:Y:S01]  /*0610*/  @!P1 IMAD R21, R29, R7, R18 ;  /* 0x000000071d159224 */ /* 0x000fe200078e0212 */
[----:B------:R-:W-:Y:S01]  /*0620*/  @!P1 MOV R18, R24 ;  /* 0x0000001800129202 */ /* 0x000fe20000000f00 */
[----:B------:R-:W-:-:S04]  /*0630*/  @!P2 IMAD.WIDE.U32 R8, R23, R8, R26 ;  /* 0x000000081708a225 */ /* 0x000fc800078e001a */
[----:B------:R-:W-:Y:S01]  /*0640*/  @!P1 IMAD.WIDE.U32 R18, R29, R6, R18 ;  /* 0x000000061d129225 */ /* 0x000fe200078e0012 */
[C---:B--2---:R-:W-:Y:S01]  /*0650*/  @!P2 LEA R16, P5, R8.reuse, R10, 0x1 ;  /* 0x0000000a0810a211 */ /* 0x044fe200078a08ff */
[----:B------:R-:W1:Y:S02]  /*0660*/  @!P4 LDC.64 R6, c[0x0][0x3e0] ;  /* 0x0000f800ff06cb82 */ /* 0x000e640000000a00 */
[----:B------:R-:W-:Y:S01]  /*0670*/  @!P2 IMAD.IADD R17, R9, 0x1, R17 ;  /* 0x000000010911a824 */ /* 0x000fe200078e0211 */
[----:B------:R-:W-:Y:S02]  /*0680*/  @!P1 IADD3 R21, PT, PT, R19, R21, RZ ;  /* 0x0000001513159210 */ /* 0x000fe40007ffe0ff */
[----:B------:R-:W-:Y:S02]  /*0690*/  @!P3 MOV R19, R27 ;  /* 0x0000001b0013b202 */ /* 0x000fe40000000f00 */
[----:B------:R-:W-:Y:S02]  /*06a0*/  @!P2 LEA.HI.X R17, R8, R11, R17, 0x1, P5 ;  /* 0x0000000b0811a211 */ /* 0x000fe400028f0c11 */
[----:B------:R-:W2:Y:S01]  /*06b0*/  @!P3 LDC.64 R8, c[0x0][0x390] ;  /* 0x0000e400ff08bb82 */ /* 0x000ea20000000a00 */
[----:B---3--:R-:W-:Y:S01]  /*06c0*/  @!P1 LEA R12, P5, R18, R12, 0x1 ;  /* 0x0000000c120c9211 */ /* 0x008fe200078a08ff */
[----:B0-----:R-:W-:-:S03]  /*06d0*/  @!P3 IMAD R5, R5, R14, RZ ;  /* 0x0000000e0505b224 */ /* 0x001fc600078e02ff */
[----:B------:R-:W-:Y:S02]  /*06e0*/  @!P1 LEA.HI.X R13, R18, R13, R21, 0x1, P5 ;  /* 0x0000000d120d9211 */ /* 0x000fe400028f0c15 */
[----:B------:R-:W-:Y:S01]  /*06f0*/  @!P3 MOV R18, R24 ;  /* 0x000000180012b202 */ /* 0x000fe20000000f00 */
[----:B------:R-:W0:Y:S01]  /*0700*/  @!P4 LDC.64 R10, c[0x0][0x390] ;  /* 0x0000e400ff0acb82 */ /* 0x000e220000000a00 */
[C---:B------:R-:W-:Y:S02]  /*0710*/  @!P3 IMAD R15, R0.reuse, R15, R5 ;  /* 0x0000000f000fb224 */ /* 0x040fe400078e0205 */
[----:B------:R-:W-:Y:S02]  /*0720*/  HFMA2 R5, -RZ, RZ, 0, 0 ;  /* 0x00000000ff057431 */ /* 0x000fe400000001ff */
[----:B------:R-:W-:-:S04]  /*0730*/  @!P3 IMAD.WIDE.U32 R18, R0, R14, R18 ;  /* 0x0000000e0012b225 */ /* 0x000fc800078e0012 */
[----:B------:R-:W-:Y:S02]  /*0740*/  HFMA2 R0, -RZ, RZ, 0, 0 ;  /* 0x00000000ff007431 */ /* 0x000fe400000001ff */
[----:B-1----:R-:W-:Y:S01]  /*0750*/  @!P4 IMAD R3, R3, R6, RZ ;  /* 0x000000060303c224 */ /* 0x002fe200078e02ff */
[----:B------:R-:W3:Y:S04]  /*0760*/  @!P2 LDG.E R5, desc[UR14][R16.64] ;  /* 0x0000000e1005a981 */ /* 0x000ee8000c1e1900 */
[----:B------:R1:W5:Y:S01]  /*0770*/  @!P1 LDG.E R0, desc[UR14][R12.64] ;  /* 0x0000000e0c009981 */ /* 0x000362000c1e1900 */
[----:B------:R-:W-:Y:S01]  /*0780*/  @!P4 IMAD R7, R2, R7, R3 ;  /* 0x000000070207c224 */ /* 0x000fe200078e0203 */
[----:B------:R-:W-:Y:S02]  /*0790*/  @!P3 IADD3 R15, PT, PT, R19, R15, RZ ;  /* 0x0000000f130fb210 */ /* 0x000fe40007ffe0ff */
[----:B--2---:R-:W-:-:S04]  /*07a0*/  @!P3 LEA R8, P2, R18, R8, 0x1 ;  /* 0x000000081208b211 */ /* 0x004fc800078408ff */
[----:B------:R-:W-:Y:S02]  /*07b0*/  @!P3 LEA.HI.X R9, R18, R9, R15, 0x1, P2 ;  /* 0x000000091209b211 */ /* 0x000fe400010f0c0f */
[----:B-1----:R-:W-:Y:S01]  /*07c0*/  @!P4 MOV R13, R27 ;  /* 0x0000001b000dc202 */ /* 0x002fe20000000f00 */
[----:B------:R-:W-:-:S04]  /*07d0*/  @!P4 IMAD.MOV.U32 R12, RZ, RZ, R24 ;  /* 0x000000ffff0cc224 */ /* 0x000fc800078e0018 */
[----:B------:R-:W-:-:S04]  /*07e0*/  @!P4 IMAD.WIDE.U32 R2, R2, R6, R12 ;  /* 0x000000060202c225 */ /* 0x000fc800078e000c */
[----:B------:R-:W-:Y:S01]  /*07f0*/  HFMA2 R6, -RZ, RZ, 0, 0 ;  /* 0x00000000ff067431 */ /* 0x000fe200000001ff */
[----:B------:R-:W-:Y:S02]  /*0800*/  MOV R17, RZ ;  /* 0x000000ff00117202 */ /* 0x000fe40000000f00 */
[----:B------:R-:W-:Y:S02]  /*0810*/  @!P4 IADD3 R3, PT, PT, R3, R7, RZ ;  /* 0x000000070303c210 */ /* 0x000fe40007ffe0ff */
[C---:B0-----:R-:W-:Y:S01]  /*0820*/  @!P4 LEA R10, P2, R2.reuse, R10, 0x1 ;  /* 0x0000000a020ac211 */ /* 0x041fe200078408ff */
[----:B------:R-:W2:Y:S03]  /*0830*/  @!P3 LDG.E R6, desc[UR14][R8.64] ;  /* 0x0000000e0806b981 */ /* 0x000ea6000c1e1900 */
[----:B------:R-:W-:-:S05]  /*0840*/  @!P4 LEA.HI.X R11, R2, R11, R3, 0x1, P2 ;  /* 0x0000000b020bc211 */ /* 0x000fca00010f0c03 */
[----:B------:R0:W4:Y:S01]  /*0850*/  @!P4 LDG.E R17, desc[UR14][R10.64] ;  /* 0x0000000e0a11c981 */ /* 0x000122000c1e1900 */
[----:B------:R-:W-:Y:S01]  /*0860*/  BSSY.RECONVERGENT B0, `(.L_x_2740) ;  /* 0x0000042000007945 */ /* 0x000fe20003800200 */
[----:B0-----:R-:W0:Y:S02]  /*0870*/  S2R R11, SR_LANEID ;  /* 0x00000000000b7919 */ /* 0x001e240000000000 */
[C---:B0-----:R-:W-:Y:S02]  /*0880*/  ISETP.GT.AND P2, PT, R11.reuse, 0x1e, PT ;  /* 0x0000001e0b00780c */ /* 0x041fe40003f44270 */
[----:B------:R-:W-:Y:S01]  /*0890*/  ISETP.GT.AND P3, PT, R11, 0xf, PT ;  /* 0x0000000f0b00780c */ /* 0x000fe20003f64270 */
[--C-:B---3--:R-:W-:Y:S02]  /*08a0*/  HADD2.F32 R21, -RZ, R5.reuse.H0_H0 ;  /* 0x20000005ff157230 */ /* 0x108fe40000004100 */
[----:B------:R-:W-:Y:S02]  /*08b0*/  HADD2.F32 R18, -RZ, R5.H1_H1 ;  /* 0x30000005ff127230 */ /* 0x000fe40000004100 */
[----:B-----5:R-:W-:-:S02]  /*08c0*/  HADD2.F32 R19, -RZ, R0.H0_H0 ;  /* 0x20000000ff137230 */ /* 0x020fc40000004100 */
[----:B------:R-:W-:Y:S02]  /*08d0*/  HADD2.F32 R0, -RZ, R0.H1_H1 ;  /* 0x30000000ff007230 */ /* 0x000fe40000004100 */
[----:B------:R-:W-:Y:S01]  /*08e0*/  FADD.FTZ R2, R21, R18 ;  /* 0x0000001215027221 */ /* 0x000fe20000010000 */
[----:B------:R-:W-:Y:S02]  /*08f0*/  FMUL.FTZ R12, R18, R18 ;  /* 0x00000012120c7220 */ /* 0x000fe40000410000 */
[----:B------:R-:W-:Y:S01]  /*0900*/  FADD.FTZ R14, R19, R0 ;  /* 0x00000000130e7221 */ /* 0x000fe20000010000 */
[----:B------:R-:W-:Y:S01]  /*0910*/  FADD.FTZ R3, RZ, R2 ;  /* 0x00000002ff037221 */ /* 0x000fe20000010000 */
[----:B------:R-:W-:Y:S01]  /*0920*/  FMUL.FTZ R8, R0, R0 ;  /* 0x0000000000087220 */ /* 0x000fe20000410000 */
[----:B------:R-:W-:Y:S02]  /*0930*/  FFMA.FTZ R12, R21, R21, R12 ;  /* 0x00000015150c7223 */ /* 0x000fe4000001000c */
[----:B------:R-:W-:Y:S01]  /*0940*/  FADD.FTZ R14, R3, R14 ;  /* 0x0000000e030e7221 */ /* 0x000fe20000010000 */
[----:B------:R-:W-:Y:S01]  /*0950*/  FFMA.FTZ R5, R19, R19, R8 ;  /* 0x0000001313057223 */ /* 0x000fe20000010008 */
[----:B------:R-:W-:-:S04]  /*0960*/  FADD.FTZ R12, RZ, R12 ;  /* 0x0000000cff0c7221 */ /* 0x000fc80000010000 */
[----:B------:R-:W-:Y:S01]  /*0970*/  FADD.FTZ R5, R12, R5 ;  /* 0x000000050c057221 */ /* 0x000fe20000010000 */
[--C-:B--2---:R-:W-:Y:S02]  /*0980*/  HADD2.F32 R2, -RZ, R6.reuse.H1_H1 ;  /* 0x30000006ff027230 */ /* 0x104fe40000004100 */
[----:B------:R-:W-:-:S03]  /*0990*/  HADD2.F32 R3, -RZ, R6.H0_H0 ;  /* 0x20000006ff037230 */ /* 0x000fc60000004100 */
[----:B------:R-:W-:Y:S02]  /*09a0*/  FMUL.FTZ R6, R2, R2 ;  /* 0x0000000202067220 */ /* 0x000fe40000410000 */
[C---:B------:R-:W-:Y:S01]  /*09b0*/  FADD.FTZ R7, R3.reuse, R2 ;  /* 0x0000000203077221 */ /* 0x040fe20000010000 */
[--C-:B----4-:R-:W-:Y:S02]  /*09c0*/  HADD2.F32 R16, -RZ, R17.reuse.H1_H1 ;  /* 0x30000011ff107230 */ /* 0x110fe40000004100 */
[----:B------:R-:W-:Y:S01]  /*09d0*/  FFMA.FTZ R6, R3, R3, R6 ;  /* 0x0000000303067223 */ /* 0x000fe20000010006 */
[----:B------:R-:W-:Y:S02]  /*09e0*/  HADD2.F32 R17, -RZ, R17.H0_H0 ;  /* 0x20000011ff117230 */ /* 0x000fe40000004100 */
[----:B------:R-:W-:Y:S01]  /*09f0*/  FADD.FTZ R7, R14, R7 ;  /* 0x000000070e077221 */ /* 0x000fe20000010000 */
[----:B------:R-:W-:Y:S01]  /*0a00*/  FMUL.FTZ R10, R16, R16 ;  /* 0x00000010100a7220 */ /* 0x000fe20000410000 */
[----:B------:R-:W-:Y:S01]  /*0a10*/  FADD.FTZ R6, R5, R6 ;  /* 0x0000000605067221 */ /* 0x000fe20000010000 */
[----:B------:R-:W-:-:S02]  /*0a20*/  FADD.FTZ R8, R17, R16 ;  /* 0x0000001011087221 */ /* 0x000fc40000010000 */
[----:B------:R-:W-:Y:S02]  /*0a30*/  FFMA.FTZ R9, R17, R17, R10 ;  /* 0x0000001111097223 */ /* 0x000fe4000001000a */
[----:B------:R-:W-:Y:S02]  /*0a40*/  FADD.FTZ R5, R7, R8 ;  /* 0x0000000807057221 */ /* 0x000fe40000010000 */
[----:B------:R-:W-:-:S03]  /*0a50*/  FADD.FTZ R8, R6, R9 ;  /* 0x0000000906087221 */ /* 0x000fc60000010000 */
[----:B------:R-:W0:Y:S04]  /*0a60*/  SHFL.DOWN PT, R6, R5, 0x1, 0x1f ;  /* 0x08201f0005067f89 */ /* 0x000e2800000e0000 */
[----:B------:R-:W1:Y:S01]  /*0a70*/  SHFL.DOWN PT, R7, R8, 0x1, 0x1f ;  /* 0x08201f0008077f89 */ /* 0x000e6200000e0000 */
        /* <DEDUP_REMOVED lines=32> */
.L_x_2741:
[----:B------:R-:W-:Y:S05]  /*0c80*/  BSYNC.RECONVERGENT B0 ;  /* 0x0000000000007941 */ /* 0x000fea0003800200 */
.L_x_2740:
        /* <DEDUP_REMOVED lines=41> */
.L_x_2743:
[----:B------:R-:W-:Y:S05]  /*0f20*/  BSYNC.RECONVERGENT B0 ;  /* 0x0000000000007941 */ /* 0x000fea0003800200 */
.L_x_2742:
        /* <DEDUP_REMOVED lines=17> */
[----:B------:R-:W-:Y:S01]  /*1040*/  IMAD.U32 R5, RZ, RZ, UR11 ;  /* 0x0000000bff057e24 */ /* 0x000fe2000f8e00ff */
[----:B------:R-:W-:Y:S01]  /*1050*/  UIMAD.WIDE.U32 UR8, UR8, 0x8, UR16 ;  /* 0x00000008080878a5 */ /* 0x000fe2000f8e0010 */
[----:B------:R-:W-:-:S03]  /*1060*/  SEL R11, R22, RZ, !P2 ;  /* 0x000000ff160b7207 */ /* 0x000fc60005000000 */
[----:B-1----:R-:W-:Y:S02]  /*1070*/  MOV R13, UR5 ;  /* 0x00000005000d7c02 */ /* 0x002fe40008000f00 */
[----:B------:R-:W-:Y:S02]  /*1080*/  ISETP.NE.AND P2, PT, R11, -0x1, PT ;  /* 0xffffffff0b00780c */ /* 0x000fe40003f45270 */
[----:B------:R-:W-:Y:S01]  /*1090*/  MOV R4, UR8 ;  /* 0x0000000800047c02 */ /* 0x000fe20008000f00 */
        /* <DEDUP_REMOVED lines=8> */
.L_x_2746:
[----:B---3--:R-:W3:Y:S04]  /*1120*/  LDG.E.STRONG.GPU R4, desc[UR14][R8.64] ;  /* 0x0000000e08047981 */ /* 0x008ee8000c1ef900 */
[----:B---3--:R-:W-:Y:S01]  /*1130*/  CCTL.IVALL ;  /* 0x00000000ff00798f */ /* 0x008fe20002000000 */
[----:B------:R-:W-:Y:S05]  /*1140*/  YIELD ;  /* 0x0000000000007946 */ /* 0x000fea0003800000 */
[----:B------:R-:W-:-:S13]  /*1150*/  ISETP.NE.AND P2, PT, R4, R11, PT ;  /* 0x0000000b0400720c */ /* 0x000fda0003f45270 */
[----:B------:R-:W-:Y:S05]  /*1160*/  @P2 BRA `(.L_x_2746) ;  /* 0xfffffffc00ec2947 */ /* 0x000fea000383ffff */
.L_x_2745:
        /* <DEDUP_REMOVED lines=15> */
.L_x_2748:
        /* <DEDUP_REMOVED lines=23> */
[----:B------:R-:W-:Y:S02]  /*13d0*/  MOV R10, UR26 ;  /* 0x0000001a000a7c02 */ /* 0x000fe40008000f00 */
[----:B------:R-:W-:Y:S02]  /*13e0*/  MOV R11, UR27 ;  /* 0x0000001b000b7c02 */ /* 0x000fe40008000f00 */
[----:B------:R-:W3:Y:S01]  /*13f0*/  @!P4 LDG.E.64 R8, desc[UR14][R8.64] ;  /* 0x0000000e0808c981 */ /* 0x000ee2000c1e1b00 */
[----:B--2---:R-:W-:Y:S01]  /*1400*/  MOV R12, UR24 ;  /* 0x00000018000c7c02 */ /* 0x004fe20008000f00 */
[----:B-1----:R-:W-:-:S02]  /*1410*/  IMAD.U32 R13, RZ, RZ, UR25 ;  /* 0x00000019ff0d7e24 */ /* 0x002fc4000f8e00ff */
[----:B------:R-:W2:Y:S04]  /*1420*/  @!P6 LDG.E.64 R10, desc[UR14][R10.64] ;  /* 0x0000000e0a0ae981 */ /* 0x000ea8000c1e1b00 */
[----:B------:R-:W4:Y:S01]  /*1430*/  @!P5 LDG.E.64 R12, desc[UR14][R12.64] ;  /* 0x0000000e0c0cd981 */ /* 0x000f22000c1e1b00 */
[----:B------:R-:W-:Y:S02]  /*1440*/  UIADD3 UR23, UPT, UPT, UR5, 0x4, URZ ;  /* 0x0000000405177890 */ /* 0x000fe4000fffe0ff */
[----:B------:R-:W-:Y:S01]  /*1450*/  UIADD3 UR24, UPT, UPT, UR5, 0x6, URZ ;  /* 0x0000000605187890 */ /* 0x000fe2000fffe0ff */
[----:B0-----:R-:W-:-:S03]  /*1460*/  @!P2 FADD.FTZ R6, R6, R4 ;  /* 0x000000040606a221 */ /* 0x001fc60000010000 */
[----:B------:R-:W-:Y:S01]  /*1470*/  MOV R4, UR23 ;  /* 0x0000001700047c02 */ /* 0x000fe20008000f00 */
[----:B------:R-:W-:Y:S01]  /*1480*/  UIADD3 UR23, UPT, UPT, UR5, 0x5, URZ ;  /* 0x0000000505177890 */ /* 0x000fe2000fffe0ff */
[----:B------:R-:W-:Y:S01]  /*1490*/  @!P2 FADD.FTZ R7, R7, R5 ;  /* 0x000000050707a221 */ /* 0x000fe20000010000 */
[----:B------:R-:W-:Y:S02]  /*14a0*/  MOV R5, UR24 ;  /* 0x0000001800057c02 */ /* 0x000fe40008000f00 */
[----:B------:R-:W-:Y:S02]  /*14b0*/  ISETP.EQ.OR P2, PT, R4, UR18, P3 ;  /* 0x0000001204007c0c */ /* 0x000fe40009f42670 */
[----:B------:R-:W-:Y:S01]  /*14c0*/  MOV R4, UR23 ;  /* 0x0000001700047c02 */ /* 0x000fe20008000f00 */
[----:B------:R-:W-:Y:S01]  /*14d0*/  UIADD3 UR23, UPT, UPT, UR5, 0x7, URZ ;  /* 0x0000000705177890 */ /* 0x000fe2000fffe0ff */
[----:B---3--:R-:W-:Y:S01]  /*14e0*/  @!P4 FADD.FTZ R6, R6, R8 ;  /* 0x000000080606c221 */ /* 0x008fe20000010000 */
[----:B------:R-:W-:Y:S01]  /*14f0*/  @!P4 FADD.FTZ R7, R7, R9 ;  /* 0x000000090707c221 */ /* 0x000fe20000010000 */
[----:B------:R-:W-:-:S02]  /*1500*/  ISETP.EQ.OR P4, PT, R4, UR18, P3 ;  /* 0x0000001204007c0c */ /* 0x000fc40009f82670 */
        /* <DEDUP_REMOVED lines=48> */
.L_x_2747:
[----:B------:R-:W-:-:S13]  /*1810*/  LOP3.LUT P2, RZ, R22, 0x7, RZ, 0xc0, !PT ;  /* 0x0000000716ff7812 */ /* 0x000fda000784c0ff */
[----:B------:R-:W-:Y:S05]  /*1820*/  @!P2 BRA `(.L_x_2744) ;  /* 0x000000040070a947 */ /* 0x000fea0003800000 */
[----:B---3--:R-:W-:-:S04]  /*1830*/  LOP3.LUT R4, R22, 0x7, RZ, 0xc0, !PT ;  /* 0x0000000716047812 */ /* 0x008fc800078ec0ff */
[----:B------:R-:W-:-:S04]  /*1840*/  IADD3 R4, PT, PT, R4, -0x1, RZ ;  /* 0xffffffff04047810 */ /* 0x000fc80007ffe0ff */
[----:B------:R-:W-:-:S13]  /*1850*/  ISETP.GE.U32.AND P2, PT, R4, 0x3, PT ;  /* 0x000000030400780c */ /* 0x000fda0003f46070 */
[----:B------:R-:W-:Y:S05]  /*1860*/  @!P2 BRA `(.L_x_2749) ;  /* 0x0000000000b8a947 */ /* 0x000fea0003800000 */
[----:B------:R-:W-:Y:S02]  /*1870*/  UIADD3 UR10, UPT, UPT, UR5, 0x1, URZ ;  /* 0x00000001050a7890 */ /* 0x000fe4000fffe0ff */
[----:B------:R-:W-:Y:S01]  /*1880*/  IMAD.U32 R4, RZ, RZ, UR5 ;  /* 0x00000005ff047e24 */ /* 0x000fe2000f8e00ff */
[----:B------:R-:W-:Y:S02]  /*1890*/  UIADD3 UR12, UPT, UPT, UR5, 0x2, URZ ;  /* 0x00000002050c7890 */ /* 0x000fe4000fffe0ff */
[----:B------:R-:W-:Y:S02]  /*18a0*/  UIADD3 UR13, UPT, UPT, UR5, 0x3, URZ ;  /* 0x00000003050d7890 */ /* 0x000fe4000fffe0ff */
        /* <DEDUP_REMOVED lines=14> */
[----:B------:R-:W-:Y:S01]  /*1990*/  MOV R4, UR8 ;  /* 0x0000000800047c02 */ /* 0x000fe20008000f00 */
[----:B------:R-:W-:Y:S01]  /*19a0*/  @!UP0 UIMAD UR12, UR12, UR19, UR6 ;  /* 0x000000130c0c82a4 */ /* 0x000fe2000f8e0206 */
[----:B------:R-:W-:Y:S01]  /*19b0*/  MOV R5, UR9 ;  /* 0x0000000900057c02 */ /* 0x000fe20008000f00 */
[----:B------:R-:W-:Y:S02]  /*19c0*/  @!UP1 UIMAD.WIDE.U32 UR10, UR10, 0x8, UR16 ;  /* 0x000000080a0a98a5 */ /* 0x000fe4000f8e0010 */
[----:B------:R-:W-:Y:S02]  /*19d0*/  @!UP2 UIMAD UR13, UR13, UR19, UR6 ;  /* 0x000000130d0da2a4 */ /* 0x000fe4000f8e0206 */
[----:B------:R-:W-:Y:S01]  /*19e0*/  @!UP0 UIMAD.WIDE.U32 UR8, UR12, 0x8, UR16 ;  /* 0x000000080c0888a5 */ /* 0x000fe2000f8e0010 */
[----:B------:R-:W0:Y:S01]  /*19f0*/  @!P2 LDG.E.64 R4, desc[UR14][R4.64] ;  /* 0x0000000e0404a981 */ /* 0x000e22000c1e1b00 */
[----:B------:R-:W-:Y:S01]  /*1a00*/  MOV R8, UR10 ;  /* 0x0000000a00087c02 */ /* 0x000fe20008000f00 */
[----:B------:R-:W-:Y:S01]  /*1a10*/  IMAD.U32 R9, RZ, RZ, UR11 ;  /* 0x0000000bff097e24 */ /* 0x000fe2000f8e00ff */
[----:B------:R-:W-:-:S02]  /*1a20*/  @!UP2 UIMAD.WIDE.U32 UR10, UR13, 0x8, UR16 ;  /* 0x000000080d0aa8a5 */ /* 0x000fc4000f8e0010 */
[----:B------:R-:W-:Y:S02]  /*1a30*/  MOV R10, UR8 ;  /* 0x00000008000a7c02 */ /* 0x000fe40008000f00 */
[----:B------:R-:W-:Y:S01]  /*1a40*/  MOV R11, UR9 ;  /* 0x00000009000b7c02 */ /* 0x000fe20008000f00 */
[----:B------:R-:W3:Y:S01]  /*1a50*/  @!P4 LDG.E.64 R8, desc[UR14][R8.64] ;  /* 0x0000000e0808c981 */ /* 0x000ee2000c1e1b00 */
[----:B--2---:R-:W-:Y:S02]  /*1a60*/  MOV R12, UR10 ;  /* 0x0000000a000c7c02 */ /* 0x004fe40008000f00 */
[----:B-1----:R-:W-:Y:S02]  /*1a70*/  MOV R13, UR11 ;  /* 0x0000000b000d7c02 */ /* 0x002fe40008000f00 */
[----:B------:R-:W2:Y:S04]  /*1a80*/  @!P5 LDG.E.64 R10, desc[UR14][R10.64] ;  /* 0x0000000e0a0ad981 */ /* 0x000ea8000c1e1b00 */
        /* <DEDUP_REMOVED lines=12> */
.L_x_2749:
        /* <DEDUP_REMOVED lines=18> */
[----:B------:R-:W0:Y:S01]  /*1c70*/  @!P4 LDG.E.64 R4, desc[UR14][R4.64] ;  /* 0x0000000e0404c981 */ /* 0x000e22000c1e1b00 */
[----:B------:R-:W-:-:S06]  /*1c80*/  MOV R9, UR9 ;  /* 0x0000000900097c02 */ /* 0x000fcc0008000f00 */
[----:B------:R-:W3:Y:S01]  /*1c90*/  @!P2 LDG.E.64 R8, desc[UR14][R8.64] ;  /* 0x0000000e0808a981 */ /* 0x000ee2000c1e1b00 */
[----:B------:R-:W-:-:S05]  /*1ca0*/  MOV R10, UR5 ;  /* 0x00000005000a7c02 */ /* 0x000fca0008000f00 */
[----:B------:R-:W-:-:S05]  /*1cb0*/  VIADD R10, R10, 0x2 ;  /* 0x000000020a0a7836 */ /* 0x000fca0000000000 */
[----:B------:R-:W-:Y:S01]  /*1cc0*/  R2UR UR5, R10 ;  /* 0x000000000a0572ca */ /* 0x000fe200000e0000 */
[----:B0-----:R-:W-:Y:S01]  /*1cd0*/  @!P4 FADD.FTZ R6, R6, R4 ;  /* 0x000000040606c221 */ /* 0x001fe20000010000 */
[----:B------:R-:W-:-:S03]  /*1ce0*/  @!P4 FADD.FTZ R7, R7, R5 ;  /* 0x000000050707c221 */ /* 0x000fc60000010000 */
[----:B---3--:R-:W-:Y:S01]  /*1cf0*/  @!P2 FADD.FTZ R6, R6, R8 ;  /* 0x000000080606a221 */ /* 0x008fe20000010000 */
[----:B------:R-:W-:-:S09]  /*1d00*/  @!P2 FADD.FTZ R7, R7, R9 ;  /* 0x000000090707a221 */ /* 0x000fd20000010000 */
.L_x_2750:
        /* <DEDUP_REMOVED lines=8> */
[----:B------:R-:W-:-:S05]  /*1d90*/  MOV R4, UR8 ;  /* 0x0000000800047c02 */ /* 0x000fca0008000f00 */
[----:B------:R-:W-:-:S06]  /*1da0*/  IMAD.WIDE.U32 R4, R4, R5, UR16 ;  /* 0x0000001004047e25 */ /* 0x000fcc000f8e0005 */
[----:B------:R-:W0:Y:S02]  /*1db0*/  LDG.E.64 R4, desc[UR14][R4.64] ;  /* 0x0000000e04047981 */ /* 0x000e24000c1e1b00 */
[----:B0-----:R-:W-:Y:S01]  /*1dc0*/  FADD.FTZ R6, R6, R4 ;  /* 0x0000000406067221 */ /* 0x001fe20000010000 */
[----:B------:R-:W-:-:S07]  /*1dd0*/  FADD.FTZ R7, R7, R5 ;  /* 0x0000000507077221 */ /* 0x000fce0000010000 */
.L_x_2751:
[----:B------:R-:W-:Y:S05]  /*1de0*/  BSYNC.RECONVERGENT B0 ;  /* 0x0000000000007941 */ /* 0x000fea0003800200 */
.L_x_2744:
[----:B------:R-:W4:Y:S01]  /*1df0*/  S2R R10, SR_TID.X ;  /* 0x00000000000a7919 */ /* 0x000f220000002100 */
[----:B------:R-:W0:Y:S01]  /*1e00*/  S2UR UR8, SR_CgaCtaId ;  /* 0x00000000000879c3 */ /* 0x000e220000008800 */
[----:B------:R-:W1:Y:S01]  /*1e10*/  LDCU UR9, c[0x0][0x414] ;  /* 0x00008280ff0977ac */ /* 0x000e620008000800 */
[----:B------:R-:W-:Y:S01]  /*1e20*/  IMAD.U32 R15, RZ, RZ, UR7 ;  /* 0x00000007ff0f7e24 */ /* 0x000fe2000f8e00ff */
        /* <DEDUP_REMOVED lines=19> */
[----:B------:R-:W-:-:S04]  /*1f60*/  LOP3.LUT R13, R11, 0xffff, RZ, 0xc0, !PT ;  /* 0x0000ffff0b0d7812 */ /* 0x000fc800078ec0ff */
[----:B------:R-:W-:-:S05]  /*1f70*/  IADD3 R13, PT, PT, R20, R13, RZ ;  /* 0x0000000d140d7210 */ /* 0x000fca0007ffe0ff */
        /* <DEDUP_REMOVED lines=42> */
[----:B------:R-:W-:Y:S02]  /*2220*/  F2FP.F16.F32.PACK_AB R7, R21, R18 ;  /* 0x000000121507723e */ /* 0x000fe400000000ff */
[----:B------:R-:W-:-:S05]  /*2230*/  LEA.HI.X R11, R6, UR9, R11, 0x1, P1 ;  /* 0x00000009060b7c11 */ /* 0x000fca00088f0c0b */
[----:B------:R0:W-:Y:S02]  /*2240*/  STG.E desc[UR14][R10.64], R7 ;  /* 0x000000070a007986 */ /* 0x0001e4000c10190e */
.L_x_2755:
[----:B------:R-:W-:Y:S05]  /*2250*/  BSYNC.RECONVERGENT B1 ;  /* 0x0000000000017941 */ /* 0x000fea0003800200 */
.L_x_2754:
        /* <DEDUP_REMOVED lines=29> */
.L_x_2757:
[----:B------:R-:W-:Y:S05]  /*2430*/  BSYNC.RECONVERGENT B1 ;  /* 0x0000000000017941 */ /* 0x000fea0003800200 */
.L_x_2756:
        /* <DEDUP_REMOVED lines=17> */
[----:B------:R-:W-:Y:S02]  /*2550*/  F2FP.F16.F32.PACK_AB R3, R11, R0 ;  /* 0x000000000b03723e */ /* 0x000fe400000000ff */
[----:B------:R-:W-:-:S05]  /*2560*/  LEA.HI.X R7, R2, UR13, R21, 0x1, P1 ;  /* 0x0000000d02077c11 */ /* 0x000fca00088f0c15 */
[----:B------:R2:W-:Y:S02]  /*2570*/  STG.E desc[UR14][R6.64], R3 ;  /* 0x0000000306007986 */ /* 0x0005e4000c10190e */
.L_x_2759:
[----:B------:R-:W-:Y:S05]  /*2580*/  BSYNC.RECONVERGENT B1 ;  /* 0x0000000000017941 */ /* 0x000fea0003800200 */
.L_x_2758:
[----:B------:R-:W-:Y:S05]  /*2590*/  @P3 BRA `(.L_x_2760) ;  /* 0x0000000800643947 */ /* 0x000fea0003800000 */
[----:B------:R-:W3:Y:S01]  /*25a0*/  LDCU.64 UR8, c[0x0][0x3e0] ;  /* 0x00007c00ff0877ac */ /* 0x000ee20008000a00 */
[--C-:B------:R-:W-:Y:S01]  /*25b0*/  FADD.FTZ R0, R17, -R12.reuse ;  /* 0x8000000c11007221 */ /* 0x100fe20000010000 */
[----:B------:R-:W-:Y:S02]  /*25c0*/  IMAD.MOV.U32 R25, RZ, RZ, R27 ;  /* 0x000000ffff197224 */ /* 0x000fe400078e001b */
[----:B------:R-:W-:Y:S01]  /*25d0*/  FADD.FTZ R12, R16, -R12 ;  /* 0x8000000c100c7221 */ /* 0x000fe20000010000 */
[----:B------:R-:W4:Y:S01]  /*25e0*/  LDCU.64 UR10, c[0x0][0x380] ;  /* 0x00007000ff0a77ac */ /* 0x000f220008000a00 */
[-C--:B-12---:R-:W-:Y:S02]  /*25f0*/  FMUL.FTZ R3, R0, R13.reuse ;  /* 0x0000000d00037220 */ /* 0x086fe40000410000 */
[----:B------:R-:W-:Y:S02]  /*2600*/  FMUL.FTZ R12, R12, R13 ;  /* 0x0000000d0c0c7220 */ /* 0x000fe40000410000 */
[----:B-----5:R-:W-:-:S02]  /*2610*/  FFMA.FTZ R4, R4, R3, R8 ;  /* 0x0000000304047223 */ /* 0x020fc40000010008 */
[----:B------:R-:W-:-:S05]  /*2620*/  FFMA.FTZ R5, R5, R12, R9 ;  /* 0x0000000c05057223 */ /* 0x000fca0000010009 */
[----:B------:R-:W-:Y:S01]  /*2630*/  F2FP.F16.F32.PACK_AB R5, R5, R4 ;  /* 0x000000040505723e */ /* 0x000fe200000000ff */
[----:B---3--:R-:W-:Y:S02]  /*2640*/  IMAD R18, R18, UR8, RZ ;  /* 0x0000000812127c24 */ /* 0x008fe4000f8e02ff */
[----:B------:R-:W-:-:S04]  /*2650*/  IMAD.WIDE.U32 R24, R15, UR8, R24 ;  /* 0x000000080f187c25 */ /* 0x000fc8000f8e0018 */
[----:B------:R-:W-:Y:S01]  /*2660*/  IMAD R15, R15, UR9, R18 ;  /* 0x000000090f0f7c24 */ /* 0x000fe2000f8e0212 */
[----:B----4-:R-:W-:-:S04]  /*2670*/  LEA R2, P1, R24, UR10, 0x1 ;  /* 0x0000000a18027c11 */ /* 0x010fc8000f8208ff */
[----:B------:R-:W-:-:S04]  /*2680*/  IADD3 R15, PT, PT, R25, R15, RZ ;  /* 0x0000000f190f7210 */ /* 0x000fc80007ffe0ff */
[----:B------:R-:W-:-:S05]  /*2690*/  LEA.HI.X R3, R24, UR11, R15, 0x1, P1 ;  /* 0x0000000b18037c11 */ /* 0x000fca00088f0c0f */
[----:B------:R3:W-:Y:S01]  /*26a0*/  STG.E desc[UR14][R2.64], R5 ;  /* 0x0000000502007986 */ /* 0x0007e2000c10190e */
[----:B------:R-:W-:Y:S05]  /*26b0*/  BRA `(.L_x_2760) ;  /* 0x00000008001c7947 */ /* 0x000fea0003800000 */
.L_x_2753:
        /* <DEDUP_REMOVED lines=39> */
[----:B------:R-:W-:Y:S02]  /*2930*/  F2FP.F16.F32.PACK_AB R21, R21, R18 ;  /* 0x000000121515723e */ /* 0x000fe400000000ff */
[----:B------:R-:W-:-:S05]  /*2940*/  LEA.HI.X R11, R6, UR13, R11, 0x1, P4 ;  /* 0x0000000d060b7c11 */ /* 0x000fca000a0f0c0b */
[----:B------:R0:W-:Y:S04]  /*2950*/  STG.E desc[UR14][R10.64], R21 ;  /* 0x000000150a007986 */ /* 0x0001e8000c10190e */
.L_x_2762:
[----:B------:R-:W-:Y:S05]  /*2960*/  BSYNC.RECONVERGENT B1 ;  /* 0x0000000000017941 */ /* 0x000fea0003800200 */
.L_x_2761:
        /* <DEDUP_REMOVED lines=21> */
[----:B------:R-:W-:Y:S02]  /*2ac0*/  IMAD R21, R29, UR11, R10 ;  /* 0x0000000b1d157c24 */ /* 0x000fe4000f8e020a */
[----:B------:R-:W-:-:S05]  /*2ad0*/  IMAD.MOV.U32 R10, RZ, RZ, R24 ;  /* 0x000000ffff0a7224 */ /* 0x000fca00078e0018 */
[----:B------:R-:W2:Y:S01]  /*2ae0*/  MUFU.RCP R0, R18 ;  /* 0x0000001200007308 */ /* 0x000ea20000001000 */
[----:B------:R-:W-:-:S05]  /*2af0*/  IMAD.WIDE.U32 R10, R29, UR10, R10 ;  /* 0x0000000a1d0a7c25 */ /* 0x000fca000f8e000a */
[----:B------:R-:W-:Y:S01]  /*2b00*/  IADD3 R21, PT, PT, R11, R21, RZ ;  /* 0x000000150b157210 */ /* 0x000fe20007ffe0ff */
[----:B0-----:R-:W-:Y:S01]  /*2b10*/  FMUL.FTZ R29, R6, R19 ;  /* 0x00000013061d7220 */ /* 0x001fe20000410000 */
[----:B-1----:R-:W-:Y:S01]  /*2b20*/  LEA R6, P1, R10, UR12, 0x1 ;  /* 0x0000000c0a067c11 */ /* 0x002fe2000f8208ff */
[----:B--2---:R-:W-:-:S03]  /*2b30*/  FMUL.FTZ R0, R7, R0 ;  /* 0x0000000007007220 */ /* 0x004fc60000410000 */
[----:B------:R-:W-:Y:S02]  /*2b40*/  LEA.HI.X R7, R10, UR13, R21, 0x1, P1 ;  /* 0x0000000d0a077c11 */ /* 0x000fe400088f0c15 */
[----:B------:R-:W-:-:S05]  /*2b50*/  F2FP.F16.F32.PACK_AB R29, R29, R0 ;  /* 0x000000001d1d723e */ /* 0x000fca00000000ff */
[----:B------:R2:W-:Y:S02]  /*2b60*/  STG.E desc[UR14][R6.64], R29 ;  /* 0x0000001d06007986 */ /* 0x0005e4000c10190e */
.L_x_2764:
[----:B------:R-:W-:Y:S05]  /*2b70*/  BSYNC.RECONVERGENT B1 ;  /* 0x0000000000017941 */ /* 0x000fea0003800200 */
.L_x_2763:
        /* <DEDUP_REMOVED lines=18> */
[----:B------:R-:W-:Y:S01]  /*2ca0*/  MOV R2, R24 ;  /* 0x0000001800027202 */ /* 0x000fe20000000f00 */
[----:B--2---:R-:W-:-:S04]  /*2cb0*/  FADD.FTZ R11, R10, 1 ;  /* 0x3f8000000a0b7421 */ /* 0x004fc80000010000 */
        /* <DEDUP_REMOVED lines=8> */
[----:B------:R-:W-:-:S05]  /*2d40*/  F2FP.F16.F32.PACK_AB R19, R19, R10 ;  /* 0x0000000a1313723e */ /* 0x000fca00000000ff */
[----:B------:R3:W-:Y:S02]  /*2d50*/  STG.E desc[UR14][R6.64], R19 ;  /* 0x0000001306007986 */ /* 0x0007e4000c10190e */
.L_x_2766:
[----:B------:R-:W-:Y:S05]  /*2d60*/  BSYNC.RECONVERGENT B1 ;  /* 0x0000000000017941 */ /* 0x000fea0003800200 */
.L_x_2765:
        /* <DEDUP_REMOVED lines=26> */
[----:B------:R-:W-:-:S05]  /*2f10*/  F2FP.F16.F32.PACK_AB R5, R5, R0 ;  /* 0x000000000505723e */ /* 0x000fca00000000ff */
[----:B------:R4:W-:Y:S02]  /*2f20*/  STG.E desc[UR14][R2.64], R5 ;  /* 0x0000000502007986 */ /* 0x0009e4000c10190e */
.L_x_2760:
[----:B------:R-:W-:Y:S05]  /*2f30*/  BSYNC.RECONVERGENT B0 ;  /* 0x0000000000007941 */ /* 0x000fea0003800200 */
.L_x_2752:
        /* <DEDUP_REMOVED lines=8> */
.L_x_2768:
        /* <DEDUP_REMOVED lines=12> */
.L_x_4541:


//--------------------- .text._Z35group_norm_nhwc_fwd_one_pass_kernelI11Fp16IOFp32WLi128ELi56ELi448EEv26Group_norm_nhwc_fwd_params --------------------------
	.section	.text._Z35group_norm_nhwc_fwd_one_pass_kernelI11Fp16IOFp32WLi128ELi56ELi448EEv26Group_norm_nhwc_fwd_params,"ax",@progbits
	.align	128
        .global         _Z35group_norm_nhwc_fwd_one_pass_kernelI11Fp16IOFp32WLi128ELi56ELi448EEv26Group_norm_nhwc_fwd_params
        .type           _Z35group_norm_nhwc_fwd_one_pass_kernelI11Fp16IOFp32WLi128ELi56ELi448EEv26Group_norm_nhwc_fwd_params,@function
        .size           _Z35group_norm_nhwc_fwd_one_pass_kernelI11Fp16IOFp32WLi128ELi56ELi448EEv26Group_norm_nhwc_fwd_params,(.L_x_4542 - _Z35group_norm_nhwc_fwd_one_pass_kernelI11Fp16IOFp32WLi128ELi56ELi448EEv26Group_norm_nhwc_fwd_params)
        .other          _Z35group_norm_nhwc_fwd_one_pass_kernelI11Fp16IOFp32WLi128ELi56ELi448EEv26Group_norm_nhwc_fwd_params,@"STO_CUDA_ENTRY STV_DEFAULT"
_Z35group_norm_nhwc_fwd_one_pass_kernelI11Fp16IOFp32WLi128ELi56ELi448EEv26Group_norm_nhwc_fwd_params:
.text._Z35group_norm_nhwc_fwd_one_pass_kernelI11Fp16IOFp32WLi128ELi56ELi448EEv26Group_norm_nhwc_fwd_params:
        /* <DEDUP_REMOVED lines=41> */
.L_x_2812:
[----:B0-234-:R-:W0:Y:S01]  /*0290*/  LDC R23, c[0x0][0x3f8] ;  /* 0x0000fe00ff177b82 */ /* 0x01de220000000800 */
[----:B------:R-:W1:Y:S01]  /*02a0*/  LDCU UR8, c[0x0][0x404] ;  /* 0x00008080ff0877ac */ /* 0x000e620008000800 */
[----:B------:R-:W-:Y:S01]  /*02b0*/  LOP3.LUT R56, R10, 0xffff, RZ, 0xc0, !PT ;  /* 0x0000ffff0a387812 */ /* 0x000fe200078ec0ff */
[----:B------:R-:W2:Y:S01]  /*02c0*/  LDCU.64 UR4, c[0x0][0x3e8] ;  /* 0x00007d00ff0477ac */ /* 0x000ea20008000a00 */
[----:B-1----:R-:W-:Y:S01]  /*02d0*/  IMAD R37, R3, UR8, R54 ;  /* 0x0000000803257c24 */ /* 0x002fe2000f8e0236 */
[----:B------:R-:W1:Y:S01]  /*02e0*/  LDCU.64 UR8, c[0x0][0x3f0] ;  /* 0x00007e00ff0877ac */ /* 0x000e620008000a00 */
[----:B--2---:R-:W-:Y:S02]  /*02f0*/  ISETP.GE.U32.AND P6, PT, R48, UR4, PT ;  /* 0x0000000430007c0c */ /* 0x004fe4000bfc6070 */
[----:B0----5:R-:W-:Y:S02]  /*0300*/  IABS R19, R23 ;  /* 0x0000001700137213 */ /* 0x021fe40000000000 */
[----:B------:R-:W-:-:S02]  /*0310*/  ISETP.GE.U32.AND P4, PT, R37, UR4, PT ;  /* 0x0000000425007c0c */ /* 0x000fc4000bf86070 */
[----:B------:R-:W0:Y:S01]  /*0320*/  I2F.RP R12, R19 ;  /* 0x00000013000c7306 */ /* 0x000e220000209400 */
[----:B------:R-:W-:Y:S02]  /*0330*/  SHF.R.S32.HI R25, RZ, 0x1f, R37 ;  /* 0x0000001fff197819 */ /* 0x000fe40000011425 */
[----:B------:R-:W-:Y:S02]  /*0340*/  IADD3 R27, PT, PT, R37, 0x20, RZ ;  /* 0x00000020251b7810 */ /* 0x000fe40007ffe0ff */
[----:B------:R-:W-:Y:S02]  /*0350*/  ISETP.GE.AND.EX P4, PT, R25, UR5, PT, P4 ;  /* 0x0000000519007c0c */ /* 0x000fe4000bf86340 */
[----:B------:R-:W-:Y:S01]  /*0360*/  SHF.R.S32.HI R29, RZ, 0x1f, R27 ;  /* 0x0000001fff1d7819 */ /* 0x000fe2000001141b */
        /* <DEDUP_REMOVED lines=44> */
[----:B------:R-:W-:-:S05]  /*0630*/  @!P4 MOV R58, R56 ;  /* 0x00000038003ac202 */ /* 0x000fca0000000f00 */
[----:B------:R-:W-:-:S03]  /*0640*/  @!P4 IMAD.WIDE.U32 R24, R37, R16, R58 ;  /* 0x000000102518c225 */ /* 0x000fc600078e003a */
[----:B------:R-:W3:Y:S01]  /*0650*/  @!P1 LDC.64 R16, c[0x0][0x3e0] ;  /* 0x0000f800ff109b82 */ /* 0x000ee20000000a00 */
[----:B-1----:R-:W-:Y:S01]  /*0660*/  @!P3 IMAD R14, R29, R22, RZ ;  /* 0x000000161d0eb224 */ /* 0x002fe200078e02ff */
[----:B------:R-:W-:Y:S02]  /*0670*/  @!P4 IADD3 R12, PT, PT, R25, R31, RZ ;  /* 0x0000001f190cc210 */ /* 0x000fe40007ffe0ff */
[C---:B0-----:R-:W-:Y:S01]  /*0680*/  @!P4 LEA R20, P5, R24.reuse, R20, 0x1 ;  /* 0x000000141814c211 */ /* 0x041fe200078a08ff */
[----:B------:R-:W-:Y:S01]  /*0690*/  @!P3 IMAD R29, R27, R23, R14 ;  /* 0x000000171b1db224 */ /* 0x000fe200078e020e */
[----:B------:R-:W-:Y:S02]  /*06a0*/  @!P3 MOV R25, R59 ;  /* 0x0000003b0019b202 */ /* 0x000fe40000000f00 */
[----:B------:R-:W-:Y:S02]  /*06b0*/  @!P4 LEA.HI.X R21, R24, R21, R12, 0x1, P5 ;  /* 0x000000151815c211 */ /* 0x000fe400028f0c0c */
[----:B------:R-:W-:-:S02]  /*06c0*/  @!P3 MOV R24, R56 ;  /* 0x000000380018b202 */ /* 0x000fc40000000f00 */
[----:B------:R-:W-:Y:S02]  /*06d0*/  MOV R14, RZ ;  /* 0x000000ff000e7202 */ /* 0x000fe40000000f00 */
[----:B------:R-:W-:Y:S01]  /*06e0*/  ISETP.GE.U32.AND P5, PT, R46, UR4, PT ;  /* 0x000000042e007c0c */ /* 0x000fe2000bfa6070 */
[----:B------:R-:W-:Y:S02]  /*06f0*/  @!P3 IMAD.WIDE.U32 R22, R27, R22, R24 ;  /* 0x000000161b16b225 */ /* 0x000fe400078e0018 */
[----:B------:R-:W0:Y:S01]  /*0700*/  @!P2 LDC.64 R24, c[0x0][0x3e0] ;  /* 0x0000f800ff18ab82 */ /* 0x000e220000000a00 */
[----:B------:R1:W4:Y:S01]  /*0710*/  @!P4 LDG.E R14, desc[UR6][R20.64] ;  /* 0x00000006140ec981 */ /* 0x000322000c1e1900 */
[----:B------:R-:W-:-:S06]  /*0720*/  ISETP.GE.AND.EX P4, PT, R13, UR5, PT, P6 ;  /* 0x000000050d007c0c */ /* 0x000fcc000bf86360 */
[----:B------:R-:W5:Y:S01]  /*0730*/  @!P1 LDC.64 R26, c[0x0][0x390] ;  /* 0x0000e400ff1a9b82 */ /* 0x000f620000000a00 */
[----:B------:R-:W-:Y:S02]  /*0740*/  ISETP.GE.AND.EX P5, PT, R15, UR5, PT, P5 ;  /* 0x000000050f007c0c */ /* 0x000fe4000bfa6350 */
[----:B------:R-:W-:Y:S01]  /*0750*/  @!P3 IADD3 R12, PT, PT, R23, R29, RZ ;  /* 0x0000001d170cb210 */ /* 0x000fe20007ffe0ff */
[----:B---3--:R-:W-:Y:S01]  /*0760*/  @!P1 IMAD R23, R9, R16, RZ ;  /* 0x0000001009179224 */ /* 0x008fe200078e02ff */
[----:B-1----:R-:W-:Y:S02]  /*0770*/  @!P1 MOV R20, R56 ;  /* 0x0000003800149202 */ /* 0x002fe40000000f00 */
[----:B------:R-:W-:Y:S02]  /*0780*/  @!P1 MOV R21, R59 ;  /* 0x0000003b00159202 */ /* 0x000fe40000000f00 */
[----:B--2---:R-:W-:Y:S01]  /*0790*/  @!P3 LEA R18, P6, R22, R18, 0x1 ;  /* 0x000000121612b211 */ /* 0x004fe200078c08ff */
[C---:B------:R-:W-:Y:S01]  /*07a0*/  @!P1 IMAD R37, R52.reuse, R17, R23 ;  /* 0x0000001134259224 */ /* 0x040fe200078e0217 */
[----:B------:R-:W-:Y:S01]  /*07b0*/  MOV R41, RZ ;  /* 0x000000ff00297202 */ /* 0x000fe20000000f00 */
[----:B------:R-:W-:Y:S01]  /*07c0*/  @!P1 IMAD.WIDE.U32 R16, R52, R16, R20 ;  /* 0x0000001034109225 */ /* 0x000fe200078e0014 */
[----:B------:R-:W-:Y:S01]  /*07d0*/  @!P3 LEA.HI.X R19, R22, R19, R12, 0x1, P6 ;  /* 0x000000131613b211 */ /* 0x000fe200030f0c0c */
[----:B------:R-:W1:Y:S03]  /*07e0*/  @!P4 LDC.64 R28, c[0x0][0x3e0] ;  /* 0x0000f800ff1ccb82 */ /* 0x000e660000000a00 */
[----:B------:R-:W-:Y:S01]  /*07f0*/  @!P1 IADD3 R12, PT, PT, R17, R37, RZ ;  /* 0x00000025110c9210 */ /* 0x000fe20007ffe0ff */
[----:B0-----:R-:W-:Y:S01]  /*0800*/  @!P2 IMAD R17, R11, R24, RZ ;  /* 0x000000180b11a224 */ /* 0x001fe200078e02ff */
[----:B------:R0:W2:Y:S03]  /*0810*/  @!P3 LDG.E R41, desc[UR6][R18.64] ;  /* 0x000000061229b981 */ /* 0x0000a6000c1e1900 */
[----:B------:R-:W3:Y:S01]  /*0820*/  @!P2 LDC.64 R22, c[0x0][0x390] ;  /* 0x0000e400ff16ab82 */ /* 0x000ee20000000a00 */
[----:B------:R-:W-:-:S02]  /*0830*/  ISETP.GE.U32.AND P3, PT, R44, UR4, PT ;  /* 0x000000042c007c0c */ /* 0x000fc4000bf66070 */
[----:B-----5:R-:W-:Y:S01]  /*0840*/  @!P1 LEA R26, P6, R16, R26, 0x1 ;  /* 0x0000001a101a9211 */ /* 0x020fe200078c08ff */
[----:B------:R-:W-:-:S04]  /*0850*/  @!P2 IMAD R37, R50, R25, R17 ;  /* 0x000000193225a224 */ /* 0x000fc800078e0211 */
[----:B------:R-:W5:Y:S01]  /*0860*/  @!P5 LDC.64 R30, c[0x0][0x3e0] ;  /* 0x0000f800ff1edb82 */ /* 0x000f620000000a00 */
[----:B------:R-:W-:Y:S02]  /*0870*/  @!P1 LEA.HI.X R27, R16, R27, R12, 0x1, P6 ;  /* 0x0000001b101b9211 */ /* 0x000fe400030f0c0c */
[----:B------:R-:W-:Y:S02]  /*0880*/  ISETP.GE.AND.EX P3, PT, R33, UR5, PT, P3 ;  /* 0x0000000521007c0c */ /* 0x000fe4000bf66330 */
[----:B------:R-:W-:-:S03]  /*0890*/  ISETP.GE.U32.AND P6, PT, R7, UR4, PT ;  /* 0x0000000407007c0c */ /* 0x000fc6000bfc6070 */
[----:B------:R-:W5:Y:S01]  /*08a0*/  @!P4 LDC.64 R16, c[0x0][0x390] ;  /* 0x0000e400ff10cb82 */ /* 0x000f620000000a00 */
[----:B0-----:R-:W-:Y:S02]  /*08b0*/  @!P2 MOV R18, R56 ;  /* 0x000000380012a202 */ /* 0x001fe40000000f00 */
[----:B------:R-:W-:Y:S02]  /*08c0*/  @!P2 MOV R19, R59 ;  /* 0x0000003b0013a202 */ /* 0x000fe40000000f00 */
[----:B------:R-:W-:Y:S02]  /*08d0*/  ISETP.GE.AND.EX P6, PT, R35, UR5, PT, P6 ;  /* 0x0000000523007c0c */ /* 0x000fe4000bfc6360 */
[----:B------:R-:W-:Y:S01]  /*08e0*/  MOV R39, RZ ;  /* 0x000000ff00277202 */ /* 0x000fe20000000f00 */
[----:B------:R-:W-:Y:S01]  /*08f0*/  @!P2 IMAD.WIDE.U32 R24, R50, R24, R18 ;  /* 0x000000183218a225 */ /* 0x000fe200078e0012 */
[----:B------:R-:W0:Y:S03]  /*0900*/  @!P3 LDC.64 R20, c[0x0][0x3e0] ;  /* 0x0000f800ff14bb82 */ /* 0x000e260000000a00 */
[----:B-1----:R-:W-:Y:S01]  /*0910*/  @!P4 IMAD R32, R13, R28, RZ ;  /* 0x0000001c0d20c224 */ /* 0x002fe200078e02ff */
[----:B------:R1:W2:Y:S01]  /*0920*/  @!P1 LDG.E R39, desc[UR6][R26.64] ;  /* 0x000000061a279981 */ /* 0x0002a2000c1e1900 */
[----:B------:R-:W-:-:S02]  /*0930*/  @!P2 IADD3 R12, PT, PT, R25, R37, RZ ;  /* 0x00000025190ca210 */ /* 0x000fc40007ffe0ff */
[----:B---3--:R-:W-:Y:S01]  /*0940*/  @!P2 LEA R22, P1, R24, R22, 0x1 ;  /* 0x000000161816a211 */ /* 0x008fe200078208ff */
[----:B------:R-:W3:Y:S01]  /*0950*/  @!P5 LDC.64 R18, c[0x0][0x390] ;  /* 0x0000e400ff12db82 */ /* 0x000ee20000000a00 */
[----:B------:R-:W-:Y:S01]  /*0960*/  @!P4 IMAD R45, R48, R29, R32 ;  /* 0x0000001d302dc224 */ /* 0x000fe200078e0220 */
[----:B-1----:R-:W-:Y:S02]  /*0970*/  @!P4 MOV R26, R56 ;  /* 0x00000038001ac202 */ /* 0x002fe40000000f00 */
[----:B------:R-:W-:Y:S02]  /*0980*/  @!P4 MOV R27, R59 ;  /* 0x0000003b001bc202 */ /* 0x000fe40000000f00 */
[----:B------:R-:W-:Y:S01]  /*0990*/  @!P2 LEA.HI.X R23, R24, R23, R12, 0x1, P1 ;  /* 0x000000171817a211 */ /* 0x000fe200008f0c0c */
[----:B-----5:R-:W-:Y:S01]  /*09a0*/  @!P5 IMAD R12, R15, R30, RZ ;  /* 0x0000001e0f0cd224 */ /* 0x020fe200078e02ff */
[----:B------:R-:W1:Y:S01]  /*09b0*/  @!P6 LDC.64 R24, c[0x0][0x3e0] ;  /* 0x0000f800ff18eb82 */ /* 0x000e620000000a00 */
[----:B------:R-:W-:Y:S01]  /*09c0*/  @!P4 IMAD.WIDE.U32 R28, R48, R28, R26 ;  /* 0x0000001c301cc225 */ /* 0x000fe200078e001a */
[----:B------:R-:W-:-:S03]  /*09d0*/  @!P5 MOV R36, R56 ;  /* 0x000000380024d202 */ /* 0x000fc60000000f00 */
[----:B------:R-:W-:Y:S01]  /*09e0*/  @!P5 IMAD R47, R46, R31, R12 ;  /* 0x0000001f2e2fd224 */ /* 0x000fe200078e020c */
[----:B------:R-:W-:Y:S02]  /*09f0*/  @!P4 IADD3 R12, PT, PT, R29, R45, RZ ;  /* 0x0000002d1d0cc210 */ /* 0x000fe40007ffe0ff */
[----:B------:R-:W5:Y:S01]  /*0a00*/  @!P3 LDC.64 R26, c[0x0][0x390] ;  /* 0x0000e400ff1abb82 */ /* 0x000f620000000a00 */
[C---:B------:R-:W-:Y:S02]  /*0a10*/  @!P4 LEA R16, P1, R28.reuse, R16, 0x1 ;  /* 0x000000101c10c211 */ /* 0x040fe400078208ff */
[----:B------:R-:W-:Y:S02]  /*0a20*/  @!P5 MOV R37, R59 ;  /* 0x0000003b0025d202 */ /* 0x000fe40000000f00 */
[----:B------:R-:W-:Y:S02]  /*0a30*/  @!P4 LEA.HI.X R17, R28, R17, R12, 0x1, P1 ;  /* 0x000000111c11c211 */ /* 0x000fe400008f0c0c */
[----:B------:R-:W-:Y:S01]  /*0a40*/  MOV R45, RZ ;  /* 0x000000ff002d7202 */ /* 0x000fe20000000f00 */
[----:B------:R-:W5:Y:S01]  /*0a50*/  @!P6 LDC.64 R28, c[0x0][0x390] ;  /* 0x0000e400ff1ceb82 */ /* 0x000f620000000a00 */
[----:B------:R-:W-:Y:S01]  /*0a60*/  @!P5 IMAD.WIDE.U32 R30, R46, R30, R36 ;  /* 0x0000001e2e1ed225 */ /* 0x000fe200078e0024 */
[----:B------:R-:W-:-:S03]  /*0a70*/  MOV R43, RZ ;  /* 0x000000ff002b7202 */ /* 0x000fc60000000f00 */
[----:B------:R3:W2:Y:S01]  /*0a80*/  @!P4 LDG.E R45, desc[UR6][R16.64] ;  /* 0x00000006102dc981 */ /* 0x0006a2000c1e1900 */
[----:B------:R-:W-:Y:S01]  /*0a90*/  @!P5 IADD3 R12, PT, PT, R31, R47, RZ ;  /* 0x0000002f1f0cd210 */ /* 0x000fe20007ffe0ff */
[----:B0-----:R-:W-:Y:S01]  /*0aa0*/  @!P3 IMAD R31, R33, R20, RZ ;  /* 0x00000014211fb224 */ /* 0x001fe200078e02ff */
[----:B---3--:R-:W-:Y:S01]  /*0ab0*/  @!P5 LEA R18, P1, R30, R18, 0x1 ;  /* 0x000000121e12d211 */ /* 0x008fe200078208ff */
[----:B------:R-:W3:Y:S02]  /*0ac0*/  @!P2 LDG.E R43, desc[UR6][R22.64] ;  /* 0x00000006162ba981 */ /* 0x000ee4000c1e1900 */
[----:B------:R-:W-:Y:S01]  /*0ad0*/  @!P3 IMAD R31, R44, R21, R31 ;  /* 0x000000152c1fb224 */ /* 0x000fe200078e021f */
[----:B------:R-:W-:Y:S02]  /*0ae0*/  @!P3 MOV R16, R56 ;  /* 0x000000380010b202 */ /* 0x000fe40000000f00 */
[----:B------:R-:W-:Y:S02]  /*0af0*/  @!P3 MOV R17, R59 ;  /* 0x0000003b0011b202 */ /* 0x000fe40000000f00 */
[----:B------:R-:W-:Y:S01]  /*0b00*/  @!P5 LEA.HI.X R19, R30, R19, R12, 0x1, P1 ;  /* 0x000000131e13d211 */ /* 0x000fe200008f0c0c */
[----:B-1----:R-:W-:-:S02]  /*0b10*/  @!P6 IMAD R12, R35, R24, RZ ;  /* 0x00000018230ce224 */ /* 0x002fc400078e02ff */
[----:B------:R-:W-:Y:S01]  /*0b20*/  @!P3 IMAD.WIDE.U32 R20, R44, R20, R16 ;  /* 0x000000142c14b225 */ /* 0x000fe200078e0010 */
[----:B------:R-:W-:Y:S02]  /*0b30*/  @!P6 MOV R16, R56 ;  /* 0x000000380010e202 */ /* 0x000fe40000000f00 */
[----:B------:R-:W-:Y:S01]  /*0b40*/  @!P6 MOV R17, R59 ;  /* 0x0000003b0011e202 */ /* 0x000fe20000000f00 */
[----:B------:R-:W-:Y:S01]  /*0b50*/  @!P6 IMAD R25, R7, R25, R12 ;  /* 0x000000190719e224 */ /* 0x000fe200078e020c */
[----:B------:R-:W-:Y:S02]  /*0b60*/  MOV R47, RZ ;  /* 0x000000ff002f7202 */ /* 0x000fe40000000f00 */
[----:B------:R-:W-:Y:S01]  /*0b70*/  @!P3 IADD3 R12, PT, PT, R21, R31, RZ ;  /* 0x0000001f150cb210 */ /* 0x000fe20007ffe0ff */
[----:B------:R-:W-:Y:S01]  /*0b80*/  @!P6 IMAD.WIDE.U32 R16, R7, R24, R16 ;  /* 0x000000180710e225 */ /* 0x000fe200078e0010 */
[C---:B-----5:R-:W-:Y:S02]  /*0b90*/  @!P3 LEA R26, P1, R20.reuse, R26, 0x1 ;  /* 0x0000001a141ab211 */ /* 0x060fe400078208ff */
[----:B------:R-:W-:Y:S01]  /*0ba0*/  MOV R49, RZ ;  /* 0x000000ff00317202 */ /* 0x000fe20000000f00 */
[----:B------:R0:W5:Y:S01]  /*0bb0*/  @!P5 LDG.E R47, desc[UR6][R18.64] ;  /* 0x00000006122fd981 */ /* 0x000162000c1e1900 */
[----:B------:R-:W-:-:S02]  /*0bc0*/  @!P3 LEA.HI.X R27, R20, R27, R12, 0x1, P1 ;  /* 0x0000001b141bb211 */ /* 0x000fc400008f0c0c */
[----:B------:R-:W-:Y:S02]  /*0bd0*/  @!P6 IADD3 R12, PT, PT, R17, R25, RZ ;  /* 0x00000019110ce210 */ /* 0x000fe40007ffe0ff */
[C---:B------:R-:W-:Y:S01]  /*0be0*/  @!P6 LEA R28, P1, R16.reuse, R28, 0x1 ;  /* 0x0000001c101ce211 */ /* 0x040fe200078208ff */
[----:B------:R-:W5:Y:S01]  /*0bf0*/  @!P3 LDG.E R49, desc[UR6][R26.64] ;  /* 0x000000061a31b981 */ /* 0x000f62000c1e1900 */
[----:B------:R-:W-:Y:S02]  /*0c00*/  MOV R51, RZ ;  /* 0x000000ff00337202 */ /* 0x000fe40000000f00 */
[----:B------:R-:W-:-:S05]  /*0c10*/  @!P6 LEA.HI.X R29, R16, R29, R12, 0x1, P1 ;  /* 0x0000001d101de211 */ /* 0x000fca00008f0c0c */
[----:B------:R-:W5:Y:S01]  /*0c20*/  @!P6 LDG.E R51, desc[UR6][R28.64] ;  /* 0x000000061c33e981 */ /* 0x000f62000c1e1900 */
[----:B------:R-:W-:Y:S01]  /*0c30*/  ISETP.GT.AND P1, PT, R4, 0x1e, PT ;  /* 0x0000001e0400780c */ /* 0x000fe20003f24270 */
[--C-:B----4-:R-:W-:Y:S02]  /*0c40*/  HADD2.F32 R37, -RZ, R14.reuse.H1_H1 ;  /* 0x3000000eff257230 */ /* 0x110fe40000004100 */
[----:B------:R-:W-:-:S03]  /*0c50*/  HADD2.F32 R12, -RZ, R14.H0_H0 ;  /* 0x2000000eff0c7230 */ /* 0x000fc60000004100 */
[----:B------:R-:W-:Y:S02]  /*0c60*/  FMUL.FTZ R17, R37, R37 ;  /* 0x0000002525117220 */ /* 0x000fe40000410000 */
[C---:B------:R-:W-:Y:S02]  /*0c70*/  FADD.FTZ R16, R12.reuse, R37 ;  /* 0x000000250c107221 */ /* 0x040fe40000010000 */
[----:B------:R-:W-:Y:S02]  /*0c80*/  FFMA.FTZ R17, R12, R12, R17 ;  /* 0x0000000c0c117223 */ /* 0x000fe40000010011 */
[----:B------:R-:W-:Y:S02]  /*0c90*/  FADD.FTZ R16, RZ, R16 ;  /* 0x00000010ff107221 */ /* 0x000fe40000010000 */
[----:B------:R-:W-:Y:S01]  /*0ca0*/  FADD.FTZ R17, RZ, R17 ;  /* 0x00000011ff117221 */ /* 0x000fe20000010000 */
[--C-:B--2---:R-:W-:Y:S02]  /*0cb0*/  HADD2.F32 R32, -RZ, R41.reuse.H1_H1 ;  /* 0x30000029ff207230 */ /* 0x104fe40000004100 */
[----:B------:R-:W-:-:S03]  /*0cc0*/  HADD2.F32 R41, -RZ, R41.H0_H0 ;  /* 0x20000029ff297230 */ /* 0x000fc60000004100 */
[----:B------:R-:W-:-:S04]  /*0cd0*/  FMUL.FTZ R20, R32, R32 ;  /* 0x0000002020147220 */ /* 0x000fc80000410000 */
[----:B------:R-:W-:Y:S01]  /*0ce0*/  FFMA.FTZ R20, R41, R41, R20 ;  /* 0x0000002929147223 */ /* 0x000fe20000010014 */
[--C-:B------:R-:W-:Y:S02]  /*0cf0*/  HADD2.F32 R14, -RZ, R39.reuse.H0_H0 ;  /* 0x20000027ff0e7230 */ /* 0x100fe40000004100 */
[----:B------:R-:W-:-:S05]  /*0d00*/  HADD2.F32 R39, -RZ, R39.H1_H1 ;  /* 0x30000027ff277230 */ /* 0x000fca0000004100 */
[----:B------:R-:W-:Y:S01]  /*0d10*/  FMUL.FTZ R21, R39, R39 ;  /* 0x0000002727157220 */ /* 0x000fe20000410000 */
[----:B0-----:R-:W-:-:S03]  /*0d20*/  FADD.FTZ R19, R14, R39 ;  /* 0x000000270e137221 */ /* 0x001fc60000010000 */
[----:B------:R-:W-:Y:S01]  /*0d30*/  FFMA.FTZ R18, R14, R14, R21 ;  /* 0x0000000e0e127223 */ /* 0x000fe20000010015 */
[----:B------:R-:W-:Y:S01]  /*0d40*/  FADD.FTZ R16, R16, R19 ;  /* 0x0000001310107221 */ /* 0x000fe20000010000 */
[----:B------:R-:W-:Y:S02]  /*0d50*/  FADD.FTZ R19, R41, R32 ;  /* 0x0000002029137221 */ /* 0x000fe40000010000 */
[----:B------:R-:W-:Y:S02]  /*0d60*/  FADD.FTZ R17, R17, R18 ;  /* 0x0000001211117221 */ /* 0x000fe40000010000 */
[----:B------:R-:W-:Y:S02]  /*0d70*/  FADD.FTZ R16, R16, R19 ;  /* 0x0000001310107221 */ /* 0x000fe40000010000 */
[----:B------:R-:W-:Y:S01]  /*0d80*/  FADD.FTZ R17, R17, R20 ;  /* 0x0000001411117221 */ /* 0x000fe20000010000 */
[--C-:B---3--:R-:W-:Y:S02]  /*0d90*/  HADD2.F32 R34, -RZ, R43.reuse.H1_H1 ;  /* 0x3000002bff227230 */ /* 0x108fe40000004100 */
[----:B------:R-:W-:-:S03]  /*0da0*/  HADD2.F32 R43, -RZ, R43.H0_H0 ;  /* 0x2000002bff2b7230 */ /* 0x000fc60000004100 */
[----:B------:R-:W-:Y:S01]  /*0db0*/  FMUL.FTZ R18, R34, R34 ;  /* 0x0000002222127220 */ /* 0x000fe20000410000 */
[--C-:B------:R-:W-:Y:S02]  /*0dc0*/  HADD2.F32 R36, -RZ, R45.reuse.H1_H1 ;  /* 0x3000002dff247230 */ /* 0x100fe40000004100 */
[C---:B------:R-:W-:Y:S01]  /*0dd0*/  FADD.FTZ R19, R43.reuse, R34 ;  /* 0x000000222b137221 */ /* 0x040fe20000010000 */
[----:B------:R-:W-:Y:S01]  /*0de0*/  FFMA.FTZ R18, R43, R43, R18 ;  /* 0x0000002b2b127223 */ /* 0x000fe20000010012 */
[----:B------:R-:W-:Y:S02]  /*0df0*/  HADD2.F32 R45, -RZ, R45.H0_H0 ;  /* 0x2000002dff2d7230 */ /* 0x000fe40000004100 */
[----:B------:R-:W-:Y:S01]  /*0e00*/  FADD.FTZ R16, R16, R19 ;  /* 0x0000001310107221 */ /* 0x000fe20000010000 */
[----:B------:R-:W-:Y:S01]  /*0e10*/  FADD.FTZ R17, R17, R18 ;  /* 0x0000001211117221 */ /* 0x000fe20000010000 */
[----:B------:R-:W-:Y:S01]  /*0e20*/  FMUL.FTZ R18, R36, R36 ;  /* 0x0000002424127220 */ /* 0x000fe20000410000 */
[----:B------:R-:W-:-:S03]  /*0e30*/  FADD.FTZ R19, R45, R36 ;  /* 0x000000242d137221 */ /* 0x000fc60000010000 */
[----:B------:R-:W-:Y:S01]  /*0e40*/  FFMA.FTZ R18, R45, R45, R18 ;  /* 0x0000002d2d127223 */ /* 0x000fe20000010012 */
[--C-:B-----5:R-:W-:Y:S02]  /*0e50*/  HADD2.F32 R38, -RZ, R47.reuse.H1_H1 ;  /* 0x3000002fff267230 */ /* 0x120fe40000004100 */
[----:B------:R-:W-:Y:S02]  /*0e60*/  HADD2.F32 R47, -RZ, R47.H0_H0 ;  /* 0x2000002fff2f7230 */ /* 0x000fe40000004100 */
[----:B------:R-:W-:Y:S01]  /*0e70*/  FADD.FTZ R16, R16, R19 ;  /* 0x0000001310107221 */ /* 0x000fe20000010000 */
[----:B------:R-:W-:Y:S01]  /*0e80*/  FMUL.FTZ R20, R38, R38 ;  /* 0x0000002626147220 */ /* 0x000fe20000410000 */
[--C-:B------:R-:W-:Y:S02]  /*0e90*/  HADD2.F32 R40, -RZ, R49.reuse.H1_H1 ;  /* 0x30000031ff287230 */ /* 0x100fe40000004100 */
[----:B------:R-:W-:Y:S01]  /*0ea0*/  FADD.FTZ R19, R47, R38 ;  /* 0x000000262f137221 */ /* 0x000fe20000010000 */
[----:B------:R-:W-:-:S02]  /*0eb0*/  HADD2.F32 R49, -RZ, R49.H0_H0 ;  /* 0x20000031ff317230 */ /* 0x000fc40000004100 */
[----:B------:R-:W-:Y:S01]  /*0ec0*/  FADD.FTZ R17, R17, R18 ;  /* 0x0000001211117221 */ /* 0x000fe20000010000 */
[----:B------:R-:W-:Y:S01]  /*0ed0*/  FFMA.FTZ R20, R47, R47, R20 ;  /* 0x0000002f2f147223 */ /* 0x000fe20000010014 */
[----:B------:R-:W-:Y:S01]  /*0ee0*/  FMUL.FTZ R18, R40, R40 ;  /* 0x0000002828127220 */ /* 0x000fe20000410000 */
[--C-:B------:R-:W-:Y:S02]  /*0ef0*/  HADD2.F32 R42, -RZ, R51.reuse.H1_H1 ;  /* 0x30000033ff2a7230 */ /* 0x100fe40000004100 */
[----:B------:R-:W-:Y:S01]  /*0f00*/  FADD.FTZ R16, R16, R19 ;  /* 0x0000001310107221 */ /* 0x000fe20000010000 */
[----:B------:R-:W-:Y:S01]  /*0f10*/  FADD.FTZ R17, R17, R20 ;  /* 0x0000001411117221 */ /* 0x000fe20000010000 */
[----:B------:R-:W-:Y:S02]  /*0f20*/  HADD2.F32 R51, -RZ, R51.H0_H0 ;  /* 0x20000033ff337230 */ /* 0x000fe40000004100 */
        /* <DEDUP_REMOVED lines=46> */
.L_x_2770:
[----:B------:R-:W-:Y:S05]  /*1210*/  BSYNC.RECONVERGENT B0 ;  /* 0x0000000000007941 */ /* 0x000fea0003800200 */
.L_x_2769:
        /* <DEDUP_REMOVED lines=39> */
.L_x_2772:
[----:B------:R-:W-:Y:S05]  /*1490*/  BSYNC.RECONVERGENT B0 ;  /* 0x0000000000007941 */ /* 0x000fea0003800200 */
.L_x_2771:
        /* <DEDUP_REMOVED lines=26> */
.L_x_2775:
[----:B---3--:R-:W2:Y:S04]  /*1640*/  LDG.E.STRONG.GPU R18, desc[UR6][R16.64] ;  /* 0x0000000610127981 */ /* 0x008ea8000c1ef900 */
[----:B--2---:R-:W-:Y:S01]  /*1650*/  CCTL.IVALL ;  /* 0x00000000ff00798f */ /* 0x004fe20002000000 */
[----:B------:R-:W-:Y:S05]  /*1660*/  YIELD ;  /* 0x0000000000007946 */ /* 0x000fea0003800000 */
[----:B------:R-:W-:-:S13]  /*1670*/  ISETP.NE.AND P1, PT, R18, R23, PT ;  /* 0x000000171200720c */ /* 0x000fda0003f25270 */
[----:B------:R-:W-:Y:S05]  /*1680*/  @P1 BRA `(.L_x_2775) ;  /* 0xfffffffc00ec1947 */ /* 0x000fea000383ffff */
.L_x_2774:
        /* <DEDUP_REMOVED lines=14> */
.L_x_2777:
        /* <DEDUP_REMOVED lines=62> */
.L_x_2776:
        /* <DEDUP_REMOVED lines=36> */
.L_x_2778:
        /* <DEDUP_REMOVED lines=18> */
.L_x_2779:
        /* <DEDUP_REMOVED lines=9> */
.L_x_2780:
[----:B------:R-:W-:Y:S05]  /*1f40*/  BSYNC.RECONVERGENT B0 ;  /* 0x0000000000007941 */ /* 0x000fea0003800200 */
.L_x_2773:
        /* <DEDUP_REMOVED lines=61> */
[----:B------:R-:W-:Y:S02]  /*2320*/  F2FP.F16.F32.PACK_AB R21, R12, R27 ;  /* 0x0000001b0c15723e */ /* 0x000fe400000000ff */
[----:B------:R-:W-:-:S05]  /*2330*/  LEA.HI.X R23, R20, UR5, R29, 0x1, P2 ;  /* 0x0000000514177c11 */ /* 0x000fca00090f0c1d */
[----:B------:R2:W-:Y:S02]  /*2340*/  STG.E desc[UR6][R22.64], R21 ;  /* 0x0000001516007986 */ /* 0x0005e4000c101906 */
.L_x_2784:
[----:B------:R-:W-:Y:S05]  /*2350*/  BSYNC.RECONVERGENT B1 ;  /* 0x0000000000017941 */ /* 0x000fea0003800200 */
.L_x_2783:
        /* <DEDUP_REMOVED lines=17> */
[----:B------:R-:W-:Y:S02]  /*2470*/  F2FP.F16.F32.PACK_AB R21, R27, R14 ;  /* 0x0000000e1b15723e */ /* 0x000fe400000000ff */
[----:B------:R-:W-:-:S05]  /*2480*/  LEA.HI.X R23, R20, UR11, R29, 0x1, P2 ;  /* 0x0000000b14177c11 */ /* 0x000fca00090f0c1d */
[----:B------:R3:W-:Y:S02]  /*2490*/  STG.E desc[UR6][R22.64], R21 ;  /* 0x0000001516007986 */ /* 0x0007e4000c101906 */
.L_x_2786:
[----:B------:R-:W-:Y:S05]  /*24a0*/  BSYNC.RECONVERGENT B1 ;  /* 0x0000000000017941 */ /* 0x000fea0003800200 */
.L_x_2785:
        /* <DEDUP_REMOVED lines=27> */
[----:B------:R-:W-:Y:S02]  /*2660*/  F2FP.F16.F32.PACK_AB R21, R12, R41 ;  /* 0x000000290c15723e */ /* 0x000fe400000000ff */
[----:B------:R-:W-:-:S05]  /*2670*/  LEA.HI.X R23, R20, UR11, R25, 0x1, P5 ;  /* 0x0000000b14177c11 */ /* 0x000fca000a8f0c19 */
[----:B------:R4:W-:Y:S02]  /*2680*/  STG.E desc[UR6][R22.64], R21 ;  /* 0x0000001516007986 */ /* 0x0009e4000c101906 */
.L_x_2788:
[----:B------:R-:W-:Y:S05]  /*2690*/  BSYNC.RECONVERGENT B1 ;  /* 0x0000000000017941 */ /* 0x000fea0003800200 */
.L_x_2787:
        /* <DEDUP_REMOVED lines=17> */
[----:B------:R-:W-:Y:S02]  /*27b0*/  F2FP.F16.F32.PACK_AB R21, R12, R43 ;  /* 0x0000002b0c15723e */ /* 0x000fe400000000ff */
[----:B------:R-:W-:-:S05]  /*27c0*/  LEA.HI.X R23, R20, UR11, R25, 0x1, P1 ;  /* 0x0000000b14177c11 */ /* 0x000fca00088f0c19 */
[----:B------:R0:W-:Y:S02]  /*27d0*/  STG.E desc[UR6][R22.64], R21 ;  /* 0x0000001516007986 */ /* 0x0001e4000c101906 */
.L_x_2790:
[----:B------:R-:W-:Y:S05]  /*27e0*/  BSYNC.RECONVERGENT B1 ;  /* 0x0000000000017941 */ /* 0x000fea0003800200 */
.L_x_2789:
        /* <DEDUP_REMOVED lines=17> */
[----:B------:R-:W-:Y:S02]  /*2900*/  F2FP.F16.F32.PACK_AB R21, R12, R45 ;  /* 0x0000002d0c15723e */ /* 0x000fe400000000ff */
[----:B------:R-:W-:-:S05]  /*2910*/  LEA.HI.X R23, R20, UR11, R25, 0x1, P1 ;  /* 0x0000000b14177c11 */ /* 0x000fca00088f0c19 */
[----:B------:R0:W-:Y:S02]  /*2920*/  STG.E desc[UR6][R22.64], R21 ;  /* 0x0000001516007986 */ /* 0x0001e4000c101906 */
.L_x_2792:
[----:B------:R-:W-:Y:S05]  /*2930*/  BSYNC.RECONVERGENT B1 ;  /* 0x0000000000017941 */ /* 0x000fea0003800200 */
.L_x_2791:
        /* <DEDUP_REMOVED lines=20> */
.L_x_2794:
[----:B------:R-:W-:Y:S05]  /*2a80*/  BSYNC.RECONVERGENT B1 ;  /* 0x0000000000017941 */ /* 0x000fea0003800200 */
.L_x_2793:
        /* <DEDUP_REMOVED lines=20> */
.L_x_2796:
[----:B------:R-:W-:Y:S05]  /*2bd0*/  BSYNC.RECONVERGENT B1 ;  /* 0x0000000000017941 */ /* 0x000fea0003800200 */
.L_x_2795:
        /* <DEDUP_REMOVED lines=10> */
[----:B------:R-:W-:Y:S01]  /*2c80*/  F2FP.F16.F32.PACK_AB R19, R24, R51 ;  /* 0x000000331813723e */ /* 0x000fe200000000ff */
        /* <DEDUP_REMOVED lines=8> */
.L_x_2782:
        /* <DEDUP_REMOVED lines=35> */
[----:B------:R-:W-:-:S05]  /*2f40*/  F2FP.F16.F32.PACK_AB R27, R27, R12 ;  /* 0x0000000c1b1b723e */ /* 0x000fca00000000ff */
[----:B------:R2:W-:Y:S02]  /*2f50*/  STG.E desc[UR6][R20.64], R27 ;  /* 0x0000001b14007986 */ /* 0x0005e4000c101906 */
.L_x_2799:
[----:B------:R-:W-:Y:S05]  /*2f60*/  BSYNC.RECONVERGENT B1 ;  /* 0x0000000000017941 */ /* 0x000fea0003800200 */
.L_x_2798:
        /* <DEDUP_REMOVED lines=28> */
[----:B------:R-:W-:-:S05]  /*3130*/  F2FP.F16.F32.PACK_AB R29, R29, R12 ;  /* 0x0000000c1d1d723e */ /* 0x000fca00000000ff */
[----:B------:R3:W-:Y:S02]  /*3140*/  STG.E desc[UR6][R20.64], R29 ;  /* 0x0000001d14007986 */ /* 0x0007e4000c101906 */
.L_x_2801:
[----:B------:R-:W-:Y:S05]  /*3150*/  BSYNC.RECONVERGENT B1 ;  /* 0x0000000000017941 */ /* 0x000fea0003800200 */
.L_x_2800:
        /* <DEDUP_REMOVED lines=38> */
[----:B------:R-:W-:-:S05]  /*33c0*/  F2FP.F16.F32.PACK_AB R25, R25, R12 ;  /* 0x0000000c1919723e */ /* 0x000fca00000000ff */
[----:B------:R4:W-:Y:S02]  /*33d0*/  STG.E desc[UR6][R22.64], R25 ;  /* 0x0000001916007986 */ /* 0x0009e4000c101906 */
.L_x_2803:
[----:B------:R-:W-:Y:S05]  /*33e0*/  BSYNC.RECONVERGENT B1 ;  /* 0x0000000000017941 */ /* 0x000fea0003800200 */
.L_x_2802:
        /* <DEDUP_REMOVED lines=30> */
.L_x_2805:
[----:B------:R-:W-:Y:S05]  /*35d0*/  BSYNC.RECONVERGENT B1 ;  /* 0x0000000000017941 */ /* 0x000fea0003800200 */
.L_x_2804:
[----:B------:R-:W-:Y:S04]  /*35e0*/  BSSY.RECONVERGENT B1, `(.L_x_2806) ;  /* 0x000001e000017945 */ /* 0x000fe80003800200 */
[----:B------:R-:W-:Y:S05]  /*35f0*/  @P6 BRA `(.L_x_2807) ;  /* 0x0000000000706947 */ /* 0x000fea0003800000 */
[--C-:B------:R-:W-:Y:S01]  /*3600*/  FADD.FTZ R45, R45, -R30.reuse ;  /* 0x8000001e2d2d7221 */ /* 0x100fe20000010000 */
[----:B0-23--:R-:W-:Y:S01]  /*3610*/  FADD.FTZ R21, R36, -R30 ;  /* 0x8000001e24157221 */ /* 0x00dfe20000010000 */
        /* <DEDUP_REMOVED lines=19> */
[----:B------:R-:W0:Y:S03]  /*3750*/  MUFU.RCP R14, R14 ;  /* 0x0000000e000e7308 */ /* 0x000e260000001000 */
[----:B------:R-:W-:-:S05]  /*3760*/  LEA.HI.X R21, R22, UR11, R21, 0x1, P1 ;  /* 0x0000000b16157c11 */ /* 0x000fca00088f0c15 */
[----:B------:R-:W1:Y:S01]  /*3770*/  MUFU.RCP R25, R25 ;  /* 0x0000001900197308 */ /* 0x000e620000001000 */
[----:B0-----:R-:W-:Y:S01]  /*3780*/  FMUL.FTZ R12, R45, R14 ;  /* 0x0000000e2d0c7220 */ /* 0x001fe20000410000 */
[----:B-1----:R-:W-:-:S05]  /*3790*/  FMUL.FTZ R27, R26, R25 ;  /* 0x000000191a1b7220 */ /* 0x002fca0000410000 */
[----:B------:R-:W-:-:S05]  /*37a0*/  F2FP.F16.F32.PACK_AB R27, R27, R12 ;  /* 0x0000000c1b1b723e */ /* 0x000fca00000000ff */
[----:B------:R0:W-:Y:S02]  /*37b0*/  STG.E desc[UR6][R20.64], R27 ;  /* 0x0000001b14007986 */ /* 0x0001e4000c101906 */
.L_x_2807:
[----:B------:R-:W-:Y:S05]  /*37c0*/  BSYNC.RECONVERGENT B1 ;  /* 0x0000000000017941 */ /* 0x000fea0003800200 */
.L_x_2806:
        /* <DEDUP_REMOVED lines=28> */
[----:B------:R-:W-:-:S05]  /*3990*/  F2FP.F16.F32.PACK_AB R27, R27, R12 ;  /* 0x0000000c1b1b723e */ /* 0x000fca00000000ff */
[----:B------:R0:W-:Y:S02]  /*39a0*/  STG.E desc[UR6][R22.64], R27 ;  /* 0x0000001b16007986 */ /* 0x0001e4000c101906 */
.L_x_2809:
[----:B------:R-:W-:Y:S05]  /*39b0*/  BSYNC.RECONVERGENT B1 ;  /* 0x0000000000017941 */ /* 0x000fea0003800200 */
.L_x_2808:
        /* <DEDUP_REMOVED lines=30> */
.L_x_2811:
[----:B------:R-:W-:Y:S05]  /*3ba0*/  BSYNC.RECONVERGENT B1 ;  /* 0x0000000000017941 */ /* 0x000fea0003800200 */
.L_x_2810:
        /* <DEDUP_REMOVED lines=28> */
.L_x_2797:
[----:B------:R-:W-:Y:S05]  /*3d70*/  BSYNC.RECONVERGENT B0 ;  /* 0x0000000000007941 */ /* 0x000fea0003800200 */
.L_x_2781:
        /* <DEDUP_REMOVED lines=8> */
.L_x_2813:
        /* <DEDUP_REMOVED lines=16> */
.L_x_4542:


//--------------------- .text._Z35group_norm_nhwc_fwd_one_pass_kernelI11Fp16IOFp32WLi256ELi56ELi448EEv26Group_norm_nhwc_fwd_params --------------------------
	.section	.text._Z35group_norm_nhwc_fwd_one_pass_kernelI11Fp16IOFp32WLi256ELi56ELi448EEv26Group_norm_nhwc_fwd_params,"ax",@progbits
	.align	128
        .global         _Z35group_norm_nhwc_fwd_one_pass_kernelI11Fp16IOFp32WLi256ELi56ELi448EEv26Group_norm_nhwc_fwd_params
        .type           _Z35group_norm_nhwc_fwd_one_pass_kernelI11Fp16IOFp32WLi256ELi56ELi448EEv26Group_norm_nhwc_fwd_params,@function
        .size           _Z35group_norm_nhwc_fwd_one_pass_kernelI11Fp16IOFp32WLi256ELi56ELi448EEv26Group_norm_nhwc_fwd_params,(.L_x_4543 - _Z35group_norm_nhwc_fwd_one_pass_kernelI11Fp16IOFp32WLi256ELi56ELi448EEv26Group_norm_nhwc_fwd_params)
        .other          _Z35group_norm_nhwc_fwd_one_pass_kernelI11Fp16IOFp32WLi256ELi56ELi448EEv26Group_norm_nhwc_fwd_params,@"STO_CUDA_ENTRY STV_DEFAULT"
_Z35group_norm_nhwc_fwd_one_pass_kernelI11Fp16IOFp32WLi256ELi56ELi448EEv26Group_norm_nhwc_fwd_params:
.text._Z35group_norm_nhwc_fwd_one_pass_kernelI11Fp16IOFp32WLi256ELi56ELi448EEv26Group_norm_nhwc_fwd_params:
        /* <DEDUP_REMOVED lines=61> */
.L_x_2889:
[----:B01-34-:R-:W0:Y:S01]  /*03d0*/  LDC R43, c[0x0][0x3f8] ;  /* 0x0000fe00ff2b7b82 */ /* 0x01be220000000800 */
[----:B------:R-:W1:Y:S01]  /*03e0*/  LDCU.64 UR4, c[0x0][0x3e8] ;  /* 0x00007d00ff0477ac */ /* 0x000e620008000a00 */
[----:B------:R-:W-:Y:S02]  /*03f0*/  LOP3.LUT R103, R14, 0xffff, RZ, 0xc0, !PT ;  /* 0x0000ffff0e677812 */ /* 0x000fe400078ec0ff */
[----:B------:R-:W-:Y:S01]  /*0400*/  MOV R69, RZ ;  /* 0x000000ff00457202 */ /* 0x000fe20000000f00 */
[----:B------:R-:W2:Y:S01]  /*0410*/  LDCU.64 UR8, c[0x0][0x3f0] ;  /* 0x00007e00ff0877ac */ /* 0x000ea20008000a00 */
[----:B-1----:R-:W-:-:S04]  /*0420*/  ISETP.GE.U32.AND P5, PT, R92, UR4, PT ;  /* 0x000000045c007c0c */ /* 0x002fc8000bfa6070 */
[----:B------:R-:W-:Y:S02]  /*0430*/  ISETP.GE.AND.EX P5, PT, R15, UR5, PT, P5 ;  /* 0x000000050f007c0c */ /* 0x000fe4000bfa6350 */
[----:B0----5:R-:W-:Y:S02]  /*0440*/  IABS R39, R43 ;  /* 0x0000002b00277213 */ /* 0x021fe40000000000 */
[----:B------:R-:W-:Y:S02]  /*0450*/  ISETP.NE.AND P3, PT, R43, RZ, PT ;  /* 0x000000ff2b00720c */ /* 0x000fe40003f65270 */
[----:B------:R-:W0:Y:S08]  /*0460*/  I2F.RP R16, R39 ;  /* 0x0000002700107306 */ /* 0x000e300000209400 */
[----:B0-----:R-:W0:Y:S02]  /*0470*/  MUFU.RCP R16, R16 ;  /* 0x0000001000107308 */ /* 0x001e240000001000 */
[----:B0-----:R-:W-:-:S06]  /*0480*/  IADD3 R36, PT, PT, R16, 0xffffffe, RZ ;  /* 0x0ffffffe10247810 */ /* 0x001fcc0007ffe0ff */
        /* <DEDUP_REMOVED lines=13> */
[----:B------:R-:W-:Y:S01]  /*0560*/  LOP3.LUT R16, R8, R43, RZ, 0x3c, !PT ;  /* 0x0000002b08107212 */ /* 0x000fe200078e3cff */
[----:B------:R-:W0:Y:S01]  /*0570*/  @!P5 LDC.64 R38, c[0x0][0x3e0] ;  /* 0x0000f800ff26db82 */ /* 0x000e220000000a00 */
[----:B------:R-:W-:Y:S02]  /*0580*/  ISETP.GE.U32.AND P2, PT, R94, UR4, PT ;  /* 0x000000045e007c0c */ /* 0x000fe4000bf46070 */
[----:B------:R-:W-:-:S02]  /*0590*/  ISETP.GE.AND P4, PT, R16, RZ, PT ;  /* 0x000000ff1000720c */ /* 0x000fc40003f86270 */
[----:B------:R-:W-:-:S05]  /*05a0*/  ISETP.GE.AND.EX P2, PT, R13, UR5, PT, P2 ;  /* 0x000000050d007c0c */ /* 0x000fca000bf46320 */
[----:B------:R-:W-:Y:S02]  /*05b0*/  @P1 IADD3 R37, PT, PT, R37, 0x1, RZ ;  /* 0x0000000125251810 */ /* 0x000fe40007ffe0ff */
[----:B------:R-:W-:Y:S02]  /*05c0*/  ISETP.GE.U32.AND P1, PT, R90, UR4, PT ;  /* 0x000000045a007c0c */ /* 0x000fe4000bf26070 */
[----:B------:R-:W-:Y:S02]  /*05d0*/  MOV R41, R37 ;  /* 0x0000002500297202 */ /* 0x000fe40000000f00 */
[----:B------:R-:W-:Y:S02]  /*05e0*/  ISETP.GE.AND.EX P1, PT, R17, UR5, PT, P1 ;  /* 0x0000000511007c0c */ /* 0x000fe4000bf26310 */
[----:B------:R-:W-:Y:S01]  /*05f0*/  @!P4 IADD3 R41, PT, PT, -R41, RZ, RZ ;  /* 0x000000ff2929c210 */ /* 0x000fe20007ffe1ff */
[----:B------:R-:W1:Y:S01]  /*0600*/  @!P2 LDC.64 R46, c[0x0][0x3e0] ;  /* 0x0000f800ff2eab82 */ /* 0x000e620000000a00 */
[----:B------:R-:W-:-:S02]  /*0610*/  @!P3 LOP3.LUT R41, RZ, R43, RZ, 0x33, !PT ;  /* 0x0000002bff29b212 */ /* 0x000fc400078e33ff */
[----:B------:R-:W-:Y:S02]  /*0620*/  ISETP.GE.U32.AND P4, PT, R86, UR4, PT ;  /* 0x0000000456007c0c */ /* 0x000fe4000bf86070 */
[----:B------:R-:W-:Y:S02]  /*0630*/  IADD3 R37, PT, PT, -R41, RZ, RZ ;  /* 0x000000ff29257210 */ /* 0x000fe40007ffe1ff */
[----:B------:R-:W-:Y:S02]  /*0640*/  SHF.R.S32.HI R16, RZ, 0x1f, R41 ;  /* 0x0000001fff107819 */ /* 0x000fe40000011429 */
[----:B------:R-:W-:Y:S01]  /*0650*/  ISETP.GE.AND.EX P4, PT, R21, UR5, PT, P4 ;  /* 0x0000000515007c0c */ /* 0x000fe2000bf86340 */
[----:B------:R-:W-:Y:S02]  /*0660*/  IMAD R98, R43, R37, R8 ;  /* 0x000000252b627224 */ /* 0x000fe400078e0208 */
[----:B------:R-:W3:Y:S01]  /*0670*/  @!P2 LDC.64 R36, c[0x0][0x390] ;  /* 0x0000e400ff24ab82 */ /* 0x000ee20000000a00 */
[----:B--2---:R-:W-:-:S02]  /*0680*/  IMAD R16, R16, UR8, RZ ;  /* 0x0000000810107c24 */ /* 0x004fc4000f8e02ff */
[----:B------:R-:W-:Y:S02]  /*0690*/  IMAD R98, R98, 0x38, RZ ;  /* 0x0000003862627824 */ /* 0x000fe400078e02ff */
[----:B------:R-:W-:-:S03]  /*06a0*/  IMAD R101, R41, UR9, R16 ;  /* 0x0000000929657c24 */ /* 0x000fc6000f8e0210 */
[C---:B------:R-:W-:Y:S01]  /*06b0*/  IADD3 R102, P3, PT, R98.reuse, R103, RZ ;  /* 0x0000006762667210 */ /* 0x040fe20007f7e0ff */
[----:B------:R-:W2:Y:S03]  /*06c0*/  @!P5 LDC.64 R42, c[0x0][0x390] ;  /* 0x0000e400ff2adb82 */ /* 0x000ea60000000a00 */
[----:B------:R-:W-:Y:S01]  /*06d0*/  LEA.HI.X.SX32 R103, R98, RZ, 0x1, P3 ;  /* 0x000000ff62677211 */ /* 0x000fe200018f0eff */
[----:B-1----:R-:W-:Y:S01]  /*06e0*/  @!P2 IMAD R16, R13, R46, RZ ;  /* 0x0000002e0d10a224 */ /* 0x002fe200078e02ff */
[----:B------:R-:W-:Y:S01]  /*06f0*/  ISETP.GE.U32.AND P3, PT, R88, UR4, PT ;  /* 0x0000000458007c0c */ /* 0x000fe2000bf66070 */
[----:B------:R-:W-:-:S03]  /*0700*/  IMAD.WIDE.U32 R102, R41, UR8, R102 ;  /* 0x0000000829667c25 */ /* 0x000fc6000f8e0066 */
[----:B------:R-:W-:Y:S01]  /*0710*/  ISETP.GE.AND.EX P3, PT, R19, UR5, PT, P3 ;  /* 0x0000000513007c0c */ /* 0x000fe2000bf66330 */
[----:B------:R-:W1:Y:S01]  /*0720*/  @!P1 LDC.64 R40, c[0x0][0x3e0] ;  /* 0x0000f800ff289b82 */ /* 0x000e620000000a00 */
[----:B------:R-:W-:Y:S01]  /*0730*/  @!P2 IMAD R47, R94, R47, R16 ;  /* 0x0000002f5e2fa224 */ /* 0x000fe200078e0210 */
[----:B------:R-:W-:Y:S01]  /*0740*/  IADD3 R101, PT, PT, R103, R101, RZ ;  /* 0x0000006567657210 */ /* 0x000fe20007ffe0ff */
[----:B0-----:R-:W-:Y:S01]  /*0750*/  @!P5 IMAD R16, R15, R38, RZ ;  /* 0x000000260f10d224 */ /* 0x001fe200078e02ff */
[-C--:B------:R-:W-:Y:S02]  /*0760*/  @!P2 MOV R100, R102.reuse ;  /* 0x000000660064a202 */ /* 0x080fe40000000f00 */
[----:B------:R-:W-:Y:S01]  /*0770*/  @!P5 MOV R50, R102 ;  /* 0x000000660032d202 */ /* 0x000fe20000000f00 */
[----:B------:R-:W-:Y:S01]  /*0780*/  @!P5 IMAD R53, R92, R39, R16 ;  /* 0x000000275c35d224 */ /* 0x000fe200078e0210 */
[----:B------:R-:W-:Y:S01]  /*0790*/  @!P5 MOV R51, R101 ;  /* 0x000000650033d202 */ /* 0x000fe20000000f00 */
[----:B------:R-:W-:-:S04]  /*07a0*/  @!P2 IMAD.WIDE.U32 R44, R94, R46, R100 ;  /* 0x0000002e5e2ca225 */ /* 0x000fc800078e0064 */
[----:B------:R-:W-:Y:S01]  /*07b0*/  @!P5 IMAD.WIDE.U32 R50, R92, R38, R50 ;  /* 0x000000265c32d225 */ /* 0x000fe200078e0032 */
[----:B------:R-:W-:Y:S01]  /*07c0*/  @!P2 IADD3 R16, PT, PT, R45, R47, RZ ;  /* 0x0000002f2d10a210 */ /* 0x000fe20007ffe0ff */
[----:B------:R-:W0:Y:S01]  /*07d0*/  @!P3 LDC.64 R38, c[0x0][0x3e0] ;  /* 0x0000f800ff26bb82 */ /* 0x000e220000000a00 */
[----:B---3--:R-:W-:-:S04]  /*07e0*/  @!P2 LEA R48, P6, R44, R36, 0x1 ;  /* 0x000000242c30a211 */ /* 0x008fc800078c08ff */
[----:B------:R-:W-:Y:S02]  /*07f0*/  @!P2 LEA.HI.X R49, R44, R37, R16, 0x1, P6 ;  /* 0x000000252c31a211 */ /* 0x000fe400030f0c10 */
[----:B------:R-:W-:Y:S01]  /*0800*/  @!P5 IADD3 R16, PT, PT, R51, R53, RZ ;  /* 0x000000353310d210 */ /* 0x000fe20007ffe0ff */
[----:B------:R-:W3:Y:S01]  /*0810*/  @!P1 LDC.64 R46, c[0x0][0x390] ;  /* 0x0000e400ff2e9b82 */ /* 0x000ee20000000a00 */
[C---:B--2---:R-:W-:Y:S01]  /*0820*/  @!P5 LEA R42, P6, R50.reuse, R42, 0x1 ;  /* 0x0000002a322ad211 */ /* 0x044fe200078c08ff */
[----:B-1----:R-:W-:Y:S01]  /*0830*/  @!P1 IMAD R18, R17, R40, RZ ;  /* 0x0000002811129224 */ /* 0x002fe200078e02ff */
[----:B------:R-:W-:Y:S01]  /*0840*/  MOV R71, RZ ;  /* 0x000000ff00477202 */ /* 0x000fe20000000f00 */
[----:B------:R-:W2:Y:S01]  /*0850*/  @!P2 LDG.E R69, desc[UR6][R48.64] ;  /* 0x000000063045a981 */ /* 0x000ea2000c1e1900 */
[----:B------:R-:W-:-:S03]  /*0860*/  @!P5 LEA.HI.X R43, R50, R43, R16, 0x1, P6 ;  /* 0x0000002b322bd211 */ /* 0x000fc600030f0c10 */
[----:B------:R-:W1:Y:S01]  /*0870*/  @!P4 LDC.64 R36, c[0x0][0x3e0] ;  /* 0x0000f800ff24cb82 */ /* 0x000e620000000a00 */
[----:B------:R-:W-:Y:S02]  /*0880*/  @!P1 MOV R50, R102 ;  /* 0x0000006600329202 */ /* 0x000fe40000000f00 */
[----:B------:R-:W-:Y:S01]  /*0890*/  @!P1 MOV R51, R101 ;  /* 0x0000006500339202 */ /* 0x000fe20000000f00 */
[----:B------:R-:W-:Y:S01]  /*08a0*/  @!P1 IMAD R53, R90, R41, R18 ;  /* 0x000000295a359224 */ /* 0x000fe200078e0212 */
[----:B------:R-:W-:Y:S01]  /*08b0*/  ISETP.GE.U32.AND P6, PT, R84, UR4, PT ;  /* 0x0000000454007c0c */ /* 0x000fe2000bfc6070 */
[----:B------:R4:W5:Y:S02]  /*08c0*/  @!P5 LDG.E R71, desc[UR6][R42.64] ;  /* 0x000000062a47d981 */ /* 0x000964000c1e1900 */
[----:B------:R-:W1:Y:S01]  /*08d0*/  @!P3 LDC.64 R44, c[0x0][0x390] ;  /* 0x0000e400ff2cbb82 */ /* 0x000e620000000a00 */
[----:B------:R-:W-:Y:S01]  /*08e0*/  @!P1 IMAD.WIDE.U32 R50, R90, R40, R50 ;  /* 0x000000285a329225 */ /* 0x000fe200078e0032 */
[----:B------:R-:W-:-:S02]  /*08f0*/  ISETP.GE.AND.EX P5, PT, R23, UR5, PT, P6 ;  /* 0x0000000517007c0c */ /* 0x000fc4000bfa6360 */
[----:B------:R-:W-:Y:S02]  /*0900*/  ISETP.GE.U32.AND P2, PT, R82, UR4, PT ;  /* 0x0000000452007c0c */ /* 0x000fe4000bf46070 */
[----:B------:R-:W-:Y:S02]  /*0910*/  @!P1 IADD3 R16, PT, PT, R51, R53, RZ ;  /* 0x0000003533109210 */ /* 0x000fe40007ffe0ff */
[C---:B---3--:R-:W-:Y:S01]  /*0920*/  @!P1 LEA R46, P6, R50.reuse, R46, 0x1 ;  /* 0x0000002e322e9211 */ /* 0x048fe200078c08ff */
[----:B------:R-:W3:Y:S01]  /*0930*/  @!P4 LDC.64 R40, c[0x0][0x390] ;  /* 0x0000e400ff28cb82 */ /* 0x000ee20000000a00 */
[----:B------:R-:W-:Y:S02]  /*0940*/  ISETP.GE.AND.EX P2, PT, R25, UR5, PT, P2 ;  /* 0x0000000519007c0c */ /* 0x000fe4000bf46320 */
[----:B------:R-:W-:Y:S01]  /*0950*/  @!P1 LEA.HI.X R47, R50, R47, R16, 0x1, P6 ;  /* 0x0000002f322f9211 */ /* 0x000fe200030f0c10 */
[----:B0-----:R-:W-:Y:S01]  /*0960*/  @!P3 IMAD R18, R19, R38, RZ ;  /* 0x000000261312b224 */ /* 0x001fe200078e02ff */
[----:B------:R-:W-:-:S02]  /*0970*/  @!P3 MOV R50, R102 ;  /* 0x000000660032b202 */ /* 0x000fc40000000f00 */
[----:B------:R-:W-:Y:S01]  /*0980*/  @!P3 MOV R51, R101 ;  /* 0x000000650033b202 */ /* 0x000fe20000000f00 */
[----:B----4-:R-:W0:Y:S01]  /*0990*/  @!P5 LDC.64 R42, c[0x0][0x3e0] ;  /* 0x0000f800ff2adb82 */ /* 0x010e220000000a00 */
[C---:B------:R-:W-:Y:S02]  /*09a0*/  @!P3 IMAD R49, R88.reuse, R39, R18 ;  /* 0x000000275831b224 */ /* 0x040fe400078e0212 */
[----:B-1----:R-:W-:Y:S02]  /*09b0*/  @!P4 IMAD R16, R21, R36, RZ ;  /* 0x000000241510c224 */ /* 0x002fe400078e02ff */
[----:B------:R-:W-:Y:S01]  /*09c0*/  @!P3 IMAD.WIDE.U32 R50, R88, R38, R50 ;  /* 0x000000265832b225 */ /* 0x000fe200078e0032 */
[----:B------:R-:W-:Y:S02]  /*09d0*/  MOV R73, RZ ;  /* 0x000000ff00497202 */ /* 0x000fe40000000f00 */
[----:B------:R-:W1:Y:S01]  /*09e0*/  @!P2 LDC.64 R38, c[0x0][0x3e0] ;  /* 0x0000f800ff26ab82 */ /* 0x000e620000000a00 */
[----:B------:R-:W-:Y:S01]  /*09f0*/  @!P4 IMAD R55, R86, R37, R16 ;  /* 0x000000255637c224 */ /* 0x000fe200078e0210 */
[----:B------:R-:W-:-:S02]  /*0a00*/  @!P3 IADD3 R16, PT, PT, R51, R49, RZ ;  /* 0x000000313310b210 */ /* 0x000fc40007ffe0ff */
[C---:B------:R-:W-:Y:S01]  /*0a10*/  @!P3 LEA R48, P6, R50.reuse, R44, 0x1 ;  /* 0x0000002c3230b211 */ /* 0x040fe200078c08ff */
[----:B------:R4:W5:Y:S01]  /*0a20*/  @!P1 LDG.E R73, desc[UR6][R46.64] ;  /* 0x000000062e499981 */ /* 0x000962000c1e1900 */
[----:B------:R-:W-:Y:S02]  /*0a30*/  @!P4 MOV R52, R102 ;  /* 0x000000660034c202 */ /* 0x000fe40000000f00 */
[----:B------:R-:W-:Y:S02]  /*0a40*/  @!P4 MOV R53, R101 ;  /* 0x000000650035c202 */ /* 0x000fe40000000f00 */
[----:B------:R-:W-:Y:S02]  /*0a50*/  MOV R75, RZ ;  /* 0x000000ff004b7202 */ /* 0x000fe40000000f00 */
[----:B------:R-:W-:Y:S01]  /*0a60*/  @!P3 LEA.HI.X R49, R50, R45, R16, 0x1, P6 ;  /* 0x0000002d3231b211 */ /* 0x000fe200030f0c10 */
[----:B------:R-:W-:Y:S01]  /*0a70*/  @!P4 IMAD.WIDE.U32 R36, R86, R36, R52 ;  /* 0x000000245624c225 */ /* 0x000fe200078e0034 */
[----:B------:R-:W1:Y:S01]  /*0a80*/  @!P5 LDC.64 R44, c[0x0][0x390] ;  /* 0x0000e400ff2cdb82 */ /* 0x000e620000000a00 */
[----:B------:R-:W-:-:S02]  /*0a90*/  ISETP.GE.U32.AND P1, PT, R80, UR4, PT ;  /* 0x0000000450007c0c */ /* 0x000fc4000bf26070 */
[----:B------:R-:W5:Y:S01]  /*0aa0*/  @!P3 LDG.E R75, desc[UR6][R48.64] ;  /* 0x00000006304bb981 */ /* 0x000f62000c1e1900 */
[----:B------:R-:W-:Y:S02]  /*0ab0*/  ISETP.GE.U32.AND P3, PT, R96, UR4, PT ;  /* 0x0000000460007c0c */ /* 0x000fe4000bf66070 */
[----:B------:R-:W-:Y:S02]  /*0ac0*/  ISETP.GE.AND.EX P1, PT, R27, UR5, PT, P1 ;  /* 0x000000051b007c0c */ /* 0x000fe4000bf26310 */
[----:B------:R-:W-:Y:S01]  /*0ad0*/  @!P4 IADD3 R16, PT, PT, R37, R55, RZ ;  /* 0x000000372510c210 */ /* 0x000fe20007ffe0ff */
[----:B----4-:R-:W4:Y:S01]  /*0ae0*/  @!P2 LDC.64 R46, c[0x0][0x390] ;  /* 0x0000e400ff2eab82 */ /* 0x010f220000000a00 */
[----:B---3--:R-:W-:Y:S02]  /*0af0*/  @!P4 LEA R40, P6, R36, R40, 0x1 ;  /* 0x000000282428c211 */ /* 0x008fe400078c08ff */
[----:B------:R-:W-:Y:S02]  /*0b00*/  MOV R77, RZ ;  /* 0x000000ff004d7202 */ /* 0x000fe40000000f00 */
[----:B------:R-:W-:-:S02]  /*0b10*/  ISETP.GE.AND.EX P3, PT, R9, UR5, PT, P3 ;  /* 0x0000000509007c0c */ /* 0x000fc4000bf66330 */
[----:B------:R-:W-:Y:S01]  /*0b20*/  @!P4 LEA.HI.X R41, R36, R41, R16, 0x1, P6 ;  /* 0x000000292429c211 */ /* 0x000fe200030f0c10 */
[----:B0-----:R-:W-:Y:S01]  /*0b30*/  @!P5 IMAD R16, R23, R42, RZ ;  /* 0x0000002a1710d224 */ /* 0x001fe200078e02ff */
[----:B------:R-:W-:Y:S02]  /*0b40*/  @!P5 MOV R50, R102 ;  /* 0x000000660032d202 */ /* 0x000fe40000000f00 */
[----:B------:R-:W-:Y:S01]  /*0b50*/  @!P5 MOV R51, R101 ;  /* 0x000000650033d202 */ /* 0x000fe20000000f00 */
[----:B------:R0:W3:Y:S01]  /*0b60*/  @!P4 LDG.E R77, desc[UR6][R40.64] ;  /* 0x00000006284dc981 */ /* 0x0000e2000c1e1900 */
[----:B------:R-:W-:Y:S01]  /*0b70*/  ISETP.GE.U32.AND P4, PT, R78, UR4, PT ;  /* 0x000000044e007c0c */ /* 0x000fe2000bf86070 */
[C---:B------:R-:W-:Y:S02]  /*0b80*/  @!P5 IMAD R53, R84.reuse, R43, R16 ;  /* 0x0000002b5435d224 */ /* 0x040fe400078e0210 */
[----:B------:R-:W-:Y:S02]  /*0b90*/  @!P5 IMAD.WIDE.U32 R50, R84, R42, R50 ;  /* 0x0000002a5432d225 */ /* 0x000fe400078e0032 */
[----:B------:R-:W4:Y:S01]  /*0ba0*/  @!P1 LDC.64 R42, c[0x0][0x3e0] ;  /* 0x0000f800ff2a9b82 */ /* 0x000f220000000a00 */
[----:B------:R-:W-:Y:S01]  /*0bb0*/  ISETP.GE.AND.EX P4, PT, R29, UR5, PT, P4 ;  /* 0x000000051d007c0c */ /* 0x000fe2000bf86340 */
[----:B-1----:R-:W-:Y:S01]  /*0bc0*/  @!P2 IMAD R16, R25, R38, RZ ;  /* 0x000000261910a224 */ /* 0x002fe200078e02ff */
[----:B0-----:R-:W-:-:S02]  /*0bd0*/  @!P2 MOV R40, R102 ;  /* 0x000000660028a202 */ /* 0x001fc40000000f00 */
[----:B------:R-:W-:-:S03]  /*0be0*/  @!P2 MOV R41, R101 ;  /* 0x000000650029a202 */ /* 0x000fc60000000f00 */
[----:B------:R-:W0:Y:S01]  /*0bf0*/  @!P3 LDC.64 R36, c[0x0][0x3e0] ;  /* 0x0000f800ff24bb82 */ /* 0x000e220000000a00 */
[C---:B------:R-:W-:Y:S01]  /*0c00*/  @!P2 IMAD R55, R82.reuse, R39, R16 ;  /* 0x000000275237a224 */ /* 0x040fe200078e0210 */
[----:B------:R-:W-:Y:S01]  /*0c10*/  @!P5 IADD3 R16, PT, PT, R51, R53, RZ ;  /* 0x000000353310d210 */ /* 0x000fe20007ffe0ff */
[----:B------:R-:W-:Y:S01]  /*0c20*/  @!P2 IMAD.WIDE.U32 R38, R82, R38, R40 ;  /* 0x000000265226a225 */ /* 0x000fe200078e0028 */
[C---:B------:R-:W-:Y:S02]  /*0c30*/  @!P5 LEA R48, P6, R50.reuse, R44, 0x1 ;  /* 0x0000002c3230d211 */ /* 0x040fe400078c08ff */
[----:B------:R-:W-:Y:S02]  /*0c40*/  MOV R79, RZ ;  /* 0x000000ff004f7202 */ /* 0x000fe40000000f00 */
[----:B------:R-:W1:Y:S01]  /*0c50*/  @!P1 LDC.64 R40, c[0x0][0x390] ;  /* 0x0000e400ff289b82 */ /* 0x000e620000000a00 */
[----:B------:R-:W-:Y:S02]  /*0c60*/  @!P5 LEA.HI.X R49, R50, R45, R16, 0x1, P6 ;  /* 0x0000002d3231d211 */ /* 0x000fe400030f0c10 */
[----:B------:R-:W-:-:S02]  /*0c70*/  @!P2 IADD3 R16, PT, PT, R39, R55, RZ ;  /* 0x000000372710a210 */ /* 0x000fc40007ffe0ff */
[----:B----4-:R-:W-:Y:S01]  /*0c80*/  @!P2 LEA R50, P6, R38, R46, 0x1 ;  /* 0x0000002e2632a211 */ /* 0x010fe200078c08ff */
[----:B------:R4:W3:Y:S02]  /*0c90*/  @!P5 LDG.E R79, desc[UR6][R48.64] ;  /* 0x00000006304fd981 */ /* 0x0008e4000c1e1900 */
[----:B------:R-:W1:Y:S01]  /*0ca0*/  @!P4 LDC.64 R44, c[0x0][0x3e0] ;  /* 0x0000f800ff2ccb82 */ /* 0x000e620000000a00 */
[----:B------:R-:W-:Y:S02]  /*0cb0*/  ISETP.GE.U32.AND P5, PT, R76, UR4, PT ;  /* 0x000000044c007c0c */ /* 0x000fe4000bfa6070 */
[----:B------:R-:W-:Y:S02]  /*0cc0*/  @!P2 LEA.HI.X R51, R38, R47, R16, 0x1, P6 ;  /* 0x0000002f2633a211 */ /* 0x000fe400030f0c10 */
[----:B------:R-:W-:-:S03]  /*0cd0*/  ISETP.GE.AND.EX P5, PT, R31, UR5, PT, P5 ;  /* 0x000000051f007c0c */ /* 0x000fc6000bfa6350 */
[----:B------:R-:W1:Y:S01]  /*0ce0*/  @!P3 LDC.64 R46, c[0x0][0x390] ;  /* 0x0000e400ff2ebb82 */ /* 0x000e620000000a00 */
[----:B----4-:R-:W-:Y:S01]  /*0cf0*/  @!P1 MOV R48, R102 ;  /* 0x0000006600309202 */ /* 0x010fe20000000f00 */
[----:B------:R-:W-:Y:S01]  /*0d00*/  @!P1 IMAD R18, R27, R42, RZ ;  /* 0x0000002a1b129224 */ /* 0x000fe200078e02ff */
[----:B------:R-:W-:Y:S02]  /*0d10*/  @!P1 MOV R49, R101 ;  /* 0x0000006500319202 */ /* 0x000fe40000000f00 */
[----:B------:R-:W-:Y:S01]  /*0d20*/  MOV R81, RZ ;  /* 0x000000ff00517202 */ /* 0x000fe20000000f00 */
[----:B0-----:R-:W-:Y:S02]  /*0d30*/  @!P3 IMAD R16, R9, R36, RZ ;  /* 0x000000240910b224 */ /* 0x001fe400078e02ff */
[C---:B------:R-:W-:Y:S02]  /*0d40*/  @!P1 IMAD R55, R80.reuse, R43, R18 ;  /* 0x0000002b50379224 */ /* 0x040fe400078e0212 */
[----:B------:R-:W-:Y:S01]  /*0d50*/  @!P1 IMAD.WIDE.U32 R48, R80, R42, R48 ;  /* 0x0000002a50309225 */ /* 0x000fe200078e0030 */
[----:B------:R0:W4:Y:S01]  /*0d60*/  @!P2 LDG.E R81, desc[UR6][R50.64] ;  /* 0x000000063251a981 */ /* 0x000122000c1e1900 */
[----:B------:R-:W-:Y:S01]  /*0d70*/  ISETP.GE.U32.AND P2, PT, R74, UR4, PT ;  /* 0x000000044a007c0c */ /* 0x000fe2000bf46070 */
[----:B------:R-:W0:Y:S01]  /*0d80*/  @!P4 LDC.64 R42, c[0x0][0x390] ;  /* 0x0000e400ff2acb82 */ /* 0x000e220000000a00 */
[----:B------:R-:W-:Y:S01]  /*0d90*/  @!P3 IMAD R53, R96, R37, R16 ;  /* 0x000000256035b224 */ /* 0x000fe200078e0210 */
[----:B------:R-:W-:-:S02]  /*0da0*/  @!P1 IADD3 R16, PT, PT, R49, R55, RZ ;  /* 0x0000003731109210 */ /* 0x000fc40007ffe0ff */
[C---:B-1----:R-:W-:Y:S02]  /*0db0*/  @!P1 LEA R40, P6, R48.reuse, R40, 0x1 ;  /* 0x0000002830289211 */ /* 0x042fe400078c08ff */
[----:B------:R-:W-:Y:S02]  /*0dc0*/  ISETP.GE.AND.EX P2, PT, R33, UR5, PT, P2 ;  /* 0x0000000521007c0c */ /* 0x000fe4000bf46320 */
[----:B------:R-:W1:Y:S01]  /*0dd0*/  @!P5 LDC.64 R38, c[0x0][0x3e0] ;  /* 0x0000f800ff26db82 */ /* 0x000e620000000a00 */
[----:B0-----:R-:W-:Y:S02]  /*0de0*/  @!P3 MOV R50, R102 ;  /* 0x000000660032b202 */ /* 0x001fe40000000f00 */
[----:B------:R-:W-:Y:S02]  /*0df0*/  @!P3 MOV R51, R101 ;  /* 0x000000650033b202 */ /* 0x000fe40000000f00 */
[----:B------:R-:W-:Y:S01]  /*0e00*/  @!P1 LEA.HI.X R41, R48, R41, R16, 0x1, P6 ;  /* 0x0000002930299211 */ /* 0x000fe200030f0c10 */
[----:B------:R-:W-:Y:S01]  /*0e10*/  @!P4 IMAD R18, R29, R44, RZ ;  /* 0x0000002c1d12c224 */ /* 0x000fe200078e02ff */
[----:B------:R-:W-:Y:S01]  /*0e20*/  @!P4 MOV R48, R102 ;  /* 0x000000660030c202 */ /* 0x000fe20000000f00 */
[----:B------:R-:W-:Y:S01]  /*0e30*/  @!P3 IMAD.WIDE.U32 R36, R96, R36, R50 ;  /* 0x000000246024b225 */ /* 0x000fe200078e0032 */
[----:B------:R-:W-:-:S03]  /*0e40*/  @!P4 MOV R49, R101 ;  /* 0x000000650031c202 */ /* 0x000fc60000000f00 */
[C---:B------:R-:W-:Y:S01]  /*0e50*/  @!P4 IMAD R51, R78.reuse, R45, R18 ;  /* 0x0000002d4e33c224 */ /* 0x040fe200078e0212 */
[----:B------:R-:W-:Y:S01]  /*0e60*/  @!P3 IADD3 R16, PT, PT, R37, R53, RZ ;  /* 0x000000352510b210 */ /* 0x000fe20007ffe0ff */
[----:B------:R-:W-:Y:S01]  /*0e70*/  @!P4 IMAD.WIDE.U32 R48, R78, R44, R48 ;  /* 0x0000002c4e30c225 */ /* 0x000fe200078e0030 */
[C---:B------:R-:W-:Y:S01]  /*0e80*/  @!P3 LEA R46, P6, R36.reuse, R46, 0x1 ;  /* 0x0000002e242eb211 */ /* 0x040fe200078c08ff */
[----:B------:R-:W0:Y:S03]  /*0e90*/  @!P5 LDC.64 R44, c[0x0][0x390] ;  /* 0x0000e400ff2cdb82 */ /* 0x000e260000000a00 */
[----:B------:R-:W-:Y:S02]  /*0ea0*/  @!P3 LEA.HI.X R47, R36, R47, R16, 0x1, P6 ;  /* 0x0000002f242fb211 */ /* 0x000fe400030f0c10 */
[----:B------:R-:W-:-:S03]  /*0eb0*/  MOV R83, RZ ;  /* 0x000000ff00537202 */ /* 0x000fc60000000f00 */
[----:B------:R-:W0:Y:S01]  /*0ec0*/  @!P2 LDC.64 R36, c[0x0][0x3e0] ;  /* 0x0000f800ff24ab82 */ /* 0x000e220000000a00 */
[----:B------:R-:W-:Y:S01]  /*0ed0*/  @!P4 IADD3 R16, PT, PT, R49, R51, RZ ;  /* 0x000000333110c210 */ /* 0x000fe20007ffe0ff */
[----:B-1----:R-:W-:Y:S01]  /*0ee0*/  @!P5 IMAD R18, R31, R38, RZ ;  /* 0x000000261f12d224 */ /* 0x002fe200078e02ff */
[----:B------:R-:W-:Y:S01]  /*0ef0*/  @!P4 LEA R42, P6, R48, R42, 0x1 ;  /* 0x0000002a302ac211 */ /* 0x000fe200078c08ff */
[----:B------:R1:W4:Y:S01]  /*0f00*/  @!P1 LDG.E R83, desc[UR6][R40.64] ;  /* 0x0000000628539981 */ /* 0x000322000c1e1900 */
[----:B------:R-:W-:Y:S02]  /*0f10*/  ISETP.GE.U32.AND P1, PT, R72, UR4, PT ;  /* 0x0000000448007c0c */ /* 0x000fe4000bf26070 */
[----:B------:R-:W-:Y:S01]  /*0f20*/  MOV R85, RZ ;  /* 0x000000ff00557202 */ /* 0x000fe20000000f00 */
[----:B------:R-:W2:Y:S01]  /*0f30*/  @!P2 LDC.64 R50, c[0x0][0x390] ;  /* 0x0000e400ff32ab82 */ /* 0x000ea20000000a00 */
[----:B------:R-:W-:Y:S01]  /*0f40*/  @!P4 LEA.HI.X R43, R48, R43, R16, 0x1, P6 ;  /* 0x0000002b302bc211 */ /* 0x000fe200030f0c10 */
[----:B------:R-:W-:Y:S01]  /*0f50*/  @!P5 IMAD R49, R76, R39, R18 ;  /* 0x000000274c31d224 */ /* 0x000fe200078e0212 */
[----:B-1----:R-:W-:-:S03]  /*0f60*/  @!P5 MOV R40, R102 ;  /* 0x000000660028d202 */ /* 0x002fc60000000f00 */
[----:B------:R-:W4:Y:S01]  /*0f70*/  @!P4 LDG.E R85, desc[UR6][R42.64] ;  /* 0x000000062a55c981 */ /* 0x000f22000c1e1900 */
[----:B------:R-:W-:Y:S02]  /*0f80*/  @!P5 MOV R41, R101 ;  /* 0x000000650029d202 */ /* 0x000fe40000000f00 */
[----:B------:R-:W-:Y:S02]  /*0f90*/  ISETP.GE.U32.AND P6, PT, R10, UR4, PT ;  /* 0x000000040a007c0c */ /* 0x000fe4000bfc6070 */
[----:B------:R-:W-:Y:S01]  /*0fa0*/  ISETP.GE.AND.EX P1, PT, R35, UR5, PT, P1 ;  /* 0x0000000523007c0c */ /* 0x000fe2000bf26310 */
[----:B------:R-:W-:Y:S01]  /*0fb0*/  @!P5 IMAD.WIDE.U32 R38, R76, R38, R40 ;  /* 0x000000264c26d225 */ /* 0x000fe200078e0028 */
[----:B------:R-:W-:Y:S02]  /*0fc0*/  MOV R67, RZ ;  /* 0x000000ff00437202 */ /* 0x000fe40000000f00 */
[----:B------:R-:W-:Y:S02]  /*0fd0*/  ISETP.GE.AND.EX P4, PT, R61, UR5, PT, P6 ;  /* 0x000000053d007c0c */ /* 0x000fe4000bf86360 */
[----:B------:R-:W-:-:S02]  /*0fe0*/  @!P5 IADD3 R16, PT, PT, R39, R49, RZ ;  /* 0x000000312710d210 */ /* 0x000fc40007ffe0ff */
[C---:B0-----:R-:W-:Y:S01]  /*0ff0*/  @!P5 LEA R40, P6, R38.reuse, R44, 0x1 ;  /* 0x0000002c2628d211 */ /* 0x041fe200078c08ff */
[----:B------:R0:W3:Y:S01]  /*1000*/  @!P3 LDG.E R67, desc[UR6][R46.64] ;  /* 0x000000062e43b981 */ /* 0x0000e2000c1e1900 */
[----:B------:R-:W-:Y:S01]  /*1010*/  @!P2 IMAD R18, R33, R36, RZ ;  /* 0x000000242112a224 */ /* 0x000fe200078e02ff */
[----:B------:R-:W-:Y:S02]  /*1020*/  @!P2 MOV R39, R101 ;  /* 0x000000650027a202 */ /* 0x000fe40000000f00 */
[----:B------:R-:W-:Y:S01]  /*1030*/  @!P5 LEA.HI.X R41, R38, R45, R16, 0x1, P6 ;  /* 0x0000002d2629d211 */ /* 0x000fe200030f0c10 */
[----:B------:R-:W1:Y:S01]  /*1040*/  @!P1 LDC.64 R48, c[0x0][0x3e0] ;  /* 0x0000f800ff309b82 */ /* 0x000e620000000a00 */
[----:B------:R-:W-:Y:S01]  /*1050*/  @!P2 MOV R38, R102 ;  /* 0x000000660026a202 */ /* 0x000fe20000000f00 */
[----:B------:R-:W-:Y:S01]  /*1060*/  @!P2 IMAD R45, R74, R37, R18 ;  /* 0x000000254a2da224 */ /* 0x000fe200078e0212 */
[----:B------:R-:W-:-:S03]  /*1070*/  MOV R87, RZ ;  /* 0x000000ff00577202 */ /* 0x000fc60000000f00 */
[----:B------:R-:W-:Y:S02]  /*1080*/  @!P2 IMAD.WIDE.U32 R36, R74, R36, R38 ;  /* 0x000000244a24a225 */ /* 0x000fe400078e0026 */
[----:B0-----:R-:W0:Y:S01]  /*1090*/  @!P4 LDC.64 R46, c[0x0][0x3e0] ;  /* 0x0000f800ff2ecb82 */ /* 0x001e220000000a00 */
[----:B------:R1:W4:Y:S01]  /*10a0*/  @!P5 LDG.E R87, desc[UR6][R40.64] ;  /* 0x000000062857d981 */ /* 0x000322000c1e1900 */
[----:B------:R-:W-:Y:S02]  /*10b0*/  ISETP.GE.U32.AND P5, PT, R11, UR4, PT ;  /* 0x000000040b007c0c */ /* 0x000fe4000bfa6070 */
[----:B------:R-:W-:Y:S02]  /*10c0*/  @!P2 IADD3 R16, PT, PT, R37, R45, RZ ;  /* 0x0000002d2510a210 */ /* 0x000fe40007ffe0ff */
[----:B--2---:R-:W-:Y:S02]  /*10d0*/  @!P2 LEA R50, P6, R36, R50, 0x1 ;  /* 0x000000322432a211 */ /* 0x004fe400078c08ff */
[----:B------:R-:W2:Y:S01]  /*10e0*/  @!P1 LDC.64 R44, c[0x0][0x390] ;  /* 0x0000e400ff2c9b82 */ /* 0x000ea20000000a00 */
[----:B------:R-:W-:-:S02]  /*10f0*/  ISETP.GE.AND.EX P5, PT, R63, UR5, PT, P5 ;  /* 0x000000053f007c0c */ /* 0x000fc4000bfa6350 */
[----:B------:R-:W-:Y:S02]  /*1100*/  @!P2 LEA.HI.X R51, R36, R51, R16, 0x1, P6 ;  /* 0x000000332433a211 */ /* 0x000fe400030f0c10 */
[----:B------:R-:W-:-:S03]  /*1110*/  ISETP.GE.U32.AND P6, PT, R12, UR4, PT ;  /* 0x000000040c007c0c */ /* 0x000fc6000bfc6070 */
[----:B------:R-:W2:Y:S01]  /*1120*/  @!P4 LDC.64 R38, c[0x0][0x390] ;  /* 0x0000e400ff26cb82 */ /* 0x000ea20000000a00 */
[----:B------:R-:W-:Y:S01]  /*1130*/  ISETP.GE.AND.EX P6, PT, R65, UR5, PT, P6 ;  /* 0x0000000541007c0c */ /* 0x000fe2000bfc6360 */
[----:B-1----:R-:W-:Y:S01]  /*1140*/  @!P1 IMAD R16, R35, R48, RZ ;  /* 0x0000003023109224 */ /* 0x002fe200078e02ff */
[----:B------:R-:W-:Y:S02]  /*1150*/  @!P1 MOV R42, R102 ;  /* 0x00000066002a9202 */ /* 0x000fe40000000f00 */
[----:B------:R-:W-:-:S03]  /*1160*/  @!P1 MOV R43, R101 ;  /* 0x00000065002b9202 */ /* 0x000fc60000000f00 */
[----:B------:R-:W1:Y:S01]  /*1170*/  @!P5 LDC.64 R40, c[0x0][0x3e0] ;  /* 0x0000f800ff28db82 */ /* 0x000e620000000a00 */
[----:B------:R-:W-:Y:S01]  /*1180*/  MOV R89, RZ ;  /* 0x000000ff00597202 */ /* 0x000fe20000000f00 */
[C---:B------:R-:W-:Y:S02]  /*1190*/  @!P1 IMAD R53, R72.reuse, R49, R16 ;  /* 0x0000003148359224 */ /* 0x040fe400078e0210 */
[----:B0-----:R-:W-:Y:S02]  /*11a0*/  @!P4 IMAD R16, R61, R46, RZ ;  /* 0x0000002e3d10c224 */ /* 0x001fe400078e02ff */
[----:B------:R-:W-:Y:S01]  /*11b0*/  @!P1 IMAD.WIDE.U32 R48, R72, R48, R42 ;  /* 0x0000003048309225 */ /* 0x000fe200078e002a */
[----:B------:R0:W4:Y:S01]  /*11c0*/  @!P2 LDG.E R89, desc[UR6][R50.64] ;  /* 0x000000063259a981 */ /* 0x000122000c1e1900 */
[----:B------:R-:W1:Y:S02]  /*11d0*/  @!P6 LDC.64 R36, c[0x0][0x3e0] ;  /* 0x0000f800ff24eb82 */ /* 0x000e640000000a00 */
[----:B------:R-:W-:Y:S01]  /*11e0*/  @!P4 IMAD R55, R10, R47, R16 ;  /* 0x0000002f0a37c224 */ /* 0x000fe200078e0210 */
[----:B------:R-:W-:-:S02]  /*11f0*/  @!P1 IADD3 R16, PT, PT, R49, R53, RZ ;  /* 0x0000003531109210 */ /* 0x000fc40007ffe0ff */
[----:B--2---:R-:W-:-:S03]  /*1200*/  @!P1 LEA R44, P2, R48, R44, 0x1 ;  /* 0x0000002c302c9211 */ /* 0x004fc600078408ff */
[----:B------:R-:W2:Y:S01]  /*1210*/  @!P5 LDC.64 R42, c[0x0][0x390] ;  /* 0x0000e400ff2adb82 */ /* 0x000ea20000000a00 */
[----:B0-----:R-:W-:Y:S02]  /*1220*/  @!P4 MOV R50, R102 ;  /* 0x000000660032c202 */ /* 0x001fe40000000f00 */
[----:B------:R-:W-:Y:S02]  /*1230*/  @!P4 MOV R51, R101 ;  /* 0x000000650033c202 */ /* 0x000fe40000000f00 */
[----:B------:R-:W-:Y:S01]  /*1240*/  @!P1 LEA.HI.X R45, R48, R45, R16, 0x1, P2 ;  /* 0x0000002d302d9211 */ /* 0x000fe200010f0c10 */
[----:B------:R-:W-:Y:S02]  /*1250*/  @!P4 IMAD.WIDE.U32 R46, R10, R46, R50 ;  /* 0x0000002e0a2ec225 */ /* 0x000fe400078e0032 */
[----:B------:R-:W0:Y:S01]  /*1260*/  @!P6 LDC.64 R48, c[0x0][0x390] ;  /* 0x0000e400ff30eb82 */ /* 0x000e220000000a00 */
[----:B------:R-:W-:Y:S02]  /*1270*/  MOV R91, RZ ;  /* 0x000000ff005b7202 */ /* 0x000fe40000000f00 */
[----:B------:R-:W-:-:S02]  /*1280*/  @!P4 IADD3 R16, PT, PT, R47, R55, RZ ;  /* 0x000000372f10c210 */ /* 0x000fc40007ffe0ff */
[C---:B------:R-:W-:Y:S02]  /*1290*/  @!P4 LEA R38, P2, R46.reuse, R38, 0x1 ;  /* 0x000000262e26c211 */ /* 0x040fe400078408ff */
[----:B------:R1:W4:Y:S01]  /*12a0*/  @!P1 LDG.E R91, desc[UR6][R44.64] ;  /* 0x000000062c5b9981 */ /* 0x000322000c1e1900 */
[----:B------:R-:W-:Y:S01]  /*12b0*/  MOV R93, RZ ;  /* 0x000000ff005d7202 */ /* 0x000fe20000000f00 */
[----:B-1----:R-:W-:Y:S01]  /*12c0*/  @!P5 IMAD R18, R63, R40, RZ ;  /* 0x000000283f12d224 */ /* 0x002fe200078e02ff */
[----:B------:R-:W-:Y:S01]  /*12d0*/  @!P4 LEA.HI.X R39, R46, R39, R16, 0x1, P2 ;  /* 0x000000272e27c211 */ /* 0x000fe200010f0c10 */
[----:B------:R-:W-:Y:S02]  /*12e0*/  @!P6 IMAD R16, R65, R36, RZ ;  /* 0x000000244110e224 */ /* 0x000fe400078e02ff */
[----:B------:R-:W-:Y:S02]  /*12f0*/  @!P5 IMAD R47, R11, R41, R18 ;  /* 0x000000290b2fd224 */ /* 0x000fe400078e0212 */
[----:B------:R1:W4:Y:S01]  /*1300*/  @!P4 LDG.E R93, desc[UR6][R38.64] ;  /* 0x00000006265dc981 */ /* 0x000322000c1e1900 */
[----:B------:R-:W-:-:S02]  /*1310*/  @!P5 MOV R44, R102 ;  /* 0x00000066002cd202 */ /* 0x000fc40000000f00 */
[----:B------:R-:W-:Y:S01]  /*1320*/  @!P5 MOV R45, R101 ;  /* 0x00000065002dd202 */ /* 0x000fe20000000f00 */
[----:B------:R-:W-:Y:S02]  /*1330*/  @!P6 IMAD R51, R12, R37, R16 ;  /* 0x000000250c33e224 */ /* 0x000fe400078e0210 */
[----:B------:R-:W-:Y:S01]  /*1340*/  @!P5 IMAD.WIDE.U32 R40, R11, R40, R44 ;  /* 0x000000280b28d225 */ /* 0x000fe200078e002c */
[----:B-1----:R-:W-:Y:S02]  /*1350*/  @!P6 MOV R38, R102 ;  /* 0x000000660026e202 */ /* 0x002fe40000000f00 */
[----:B------:R-:W-:Y:S02]  /*1360*/  @!P6 MOV R39, R101 ;  /* 0x000000650027e202 */ /* 0x000fe40000000f00 */
[----:B------:R-:W-:Y:S02]  /*1370*/  @!P5 IADD3 R16, PT, PT, R41, R47, RZ ;  /* 0x0000002f2910d210 */ /* 0x000fe40007ffe0ff */
[----:B--2---:R-:W-:Y:S01]  /*1380*/  @!P5 LEA R42, P1, R40, R42, 0x1 ;  /* 0x0000002a282ad211 */ /* 0x004fe200078208ff */
[----:B------:R-:W-:Y:S01]  /*1390*/  @!P6 IMAD.WIDE.U32 R36, R12, R36, R38 ;  /* 0x000000240c24e225 */ /* 0x000fe200078e0026 */
[----:B------:R-:W-:-:S02]  /*13a0*/  MOV R95, RZ ;  /* 0x000000ff005f7202 */ /* 0x000fc40000000f00 */
[----:B------:R-:W-:Y:S02]  /*13b0*/  @!P5 LEA.HI.X R43, R40, R43, R16, 0x1, P1 ;  /* 0x0000002b282bd211 */ /* 0x000fe400008f0c10 */
[----:B------:R-:W-:Y:S02]  /*13c0*/  @!P6 IADD3 R16, PT, PT, R37, R51, RZ ;  /* 0x000000332510e210 */ /* 0x000fe40007ffe0ff */
[C---:B0-----:R-:W-:Y:S01]  /*13d0*/  @!P6 LEA R48, P1, R36.reuse, R48, 0x1 ;  /* 0x000000302430e211 */ /* 0x041fe200078208ff */
[----:B------:R-:W2:Y:S01]  /*13e0*/  @!P5 LDG.E R95, desc[UR6][R42.64] ;  /* 0x000000062a5fd981 */ /* 0x000ea2000c1e1900 */
[----:B------:R-:W-:Y:S02]  /*13f0*/  MOV R97, RZ ;  /* 0x000000ff00617202 */ /* 0x000fe40000000f00 */
[----:B------:R-:W-:-:S05]  /*1400*/  @!P6 LEA.HI.X R49, R36, R49, R16, 0x1, P1 ;  /* 0x000000312431e211 */ /* 0x000fca00008f0c10 */
[----:B------:R-:W2:Y:S01]  /*1410*/  @!P6 LDG.E R97, desc[UR6][R48.64] ;  /* 0x000000063061e981 */ /* 0x000ea2000c1e1900 */
[--C-:B------:R-:W-:Y:S02]  /*1420*/  HADD2.F32 R18, -RZ, R69.reuse.H0_H0 ;  /* 0x20000045ff127230 */ /* 0x100fe40000004100 */
[----:B------:R-:W-:-:S05]  /*1430*/  HADD2.F32 R69, -RZ, R69.H1_H1 ;  /* 0x30000045ff457230 */ /* 0x000fca0000004100 */
[C---:B------:R-:W-:Y:S01]  /*1440*/  FADD.FTZ R39, R18.reuse, R69 ;  /* 0x0000004512277221 */ /* 0x040fe20000010000 */
[----:B------:R-:W-:Y:S01]  /*1450*/  FMUL.FTZ R41, R69, R69 ;  /* 0x0000004545297220 */ /* 0x000fe20000410000 */
[--C-:B-----5:R-:W-:Y:S02]  /*1460*/  HADD2.F32 R20, -RZ, R71.reuse.H0_H0 ;  /* 0x20000047ff147230 */ /* 0x120fe40000004100 */
[----:B------:R-:W-:Y:S02]  /*1470*/  HADD2.F32 R71, -RZ, R71.H1_H1 ;  /* 0x30000047ff477230 */ /* 0x000fe40000004100 */
[----:B------:R-:W-:-:S03]  /*1480*/  FFMA.FTZ R24, R18, R18, R41 ;  /* 0x0000001212187223 */ /* 0x000fc60000010029 */
[----:B------:R-:W-:Y:S01]  /*1490*/  FADD.FTZ R26, R20, R71 ;  /* 0x00000047141a7221 */ /* 0x000fe20000010000 */
[----:B------:R-:W-:-:S04]  /*14a0*/  FMUL.FTZ R41, R71, R71 ;  /* 0x0000004747297220 */ /* 0x000fc80000410000 */
[----:B------:R-:W-:Y:S01]  /*14b0*/  FFMA.FTZ R28, R20, R20, R41 ;  /* 0x00000014141c7223 */ /* 0x000fe20000010029 */
[----:B------:R-:W-:Y:S01]  /*14c0*/  ISETP.GT.AND P1, PT, R4, 0x1e, PT ;  /* 0x0000001e0400780c */ /* 0x000fe20003f24270 */
[--C-:B---3--:R-:W-:Y:S02]  /*14d0*/  HADD2.F32 R16, -RZ, R67.reuse.H0_H0 ;  /* 0x20000043ff107230 */ /* 0x108fe40000004100 */
[----:B------:R-:W-:-:S05]  /*14e0*/  HADD2.F32 R67, -RZ, R67.H1_H1 ;  /* 0x30000043ff437230 */ /* 0x000fca0000004100 */
[----:B------:R-:W-:Y:S01]  /*14f0*/  FADD.FTZ R22, R16, R67 ;  /* 0x0000004310167221 */ /* 0x000fe20000010000 */
[----:B------:R-:W-:-:S03]  /*1500*/  FMUL.FTZ R37, R67, R67 ;  /* 0x0000004343257220 */ /* 0x000fc60000410000 */
[----:B------:R-:W-:Y:S01]  /*1510*/  FADD.FTZ R22, RZ, R22 ;  /* 0x00000016ff167221 */ /* 0x000fe20000010000 */
[----:B------:R-:W-:-:S03]  /*1520*/  FFMA.FTZ R37, R16, R16, R37 ;  /* 0x0000001010257223 */ /* 0x000fc60000010025 */
[----:B------:R-:W-:Y:S01]  /*1530*/  FADD.FTZ R39, R22, R39 ;  /* 0x0000002716277221 */ /* 0x000fe20000010000 */
[--C-:B------:R-:W-:Y:S02]  /*1540*/  HADD2.F32 R22, -RZ, R73.reuse.H0_H0 ;  /* 0x20000049ff167230 */ /* 0x100fe40000004100 */
[----:B------:R-:W-:Y:S01]  /*1550*/  FADD.FTZ R37, RZ, R37 ;  /* 0x00000025ff257221 */ /* 0x000fe20000010000 */
[----:B------:R-:W-:Y:S02]  /*1560*/  HADD2.F32 R73, -RZ, R73.H1_H1 ;  /* 0x30000049ff497230 */ /* 0x000fe40000004100 */
[----:B------:R-:W-:Y:S01]  /*1570*/  FADD.FTZ R26, R39, R26 ;  /* 0x0000001a271a7221 */ /* 0x000fe20000010000 */
[----:B------:R-:W-:Y:S01]  /*1580*/  FADD.FTZ R37, R37, R24 ;  /* 0x0000001825257221 */ /* 0x000fe20000010000 */
[--C-:B------:R-:W-:Y:S02]  /*1590*/  HADD2.F32 R24, -RZ, R75.reuse.H0_H0 ;  /* 0x2000004bff187230 */ /* 0x100fe40000004100 */
[----:B------:R-:W-:Y:S01]  /*15a0*/  FADD.FTZ R39, R22, R73 ;  /* 0x0000004916277221 */ /* 0x000fe20000010000 */
[----:B------:R-:W-:-:S02]  /*15b0*/  HADD2.F32 R75, -RZ, R75.H1_H1 ;  /* 0x3000004bff4b7230 */ /* 0x000fc40000004100 */
[----:B------:R-:W-:Y:S01]  /*15c0*/  FMUL.FTZ R41, R73, R73 ;  /* 0x0000004949297220 */ /* 0x000fe20000410000 */
[----:B------:R-:W-:Y:S01]  /*15d0*/  FADD.FTZ R28, R37, R28 ;  /* 0x0000001c251c7221 */ /* 0x000fe20000010000 */
[----:B------:R-:W-:Y:S01]  /*15e0*/  FADD.FTZ R39, R26, R39 ;  /* 0x000000271a277221 */ /* 0x000fe20000010000 */
[--C-:B------:R-:W-:Y:S02]  /*15f0*/  HADD2.F32 R26, -RZ, R77.reuse.H0_H0 ;  /* 0x2000004dff1a7230 */ /* 0x100fe40000004100 */
[----:B------:R-:W-:Y:S01]  /*1600*/  FFMA.FTZ R41, R22, R22, R41 ;  /* 0x0000001616297223 */ /* 0x000fe20000010029 */
[----:B------:R-:W-:Y:S02]  /*1610*/  HADD2.F32 R77, -RZ, R77.H1_H1 ;  /* 0x3000004dff4d7230 */ /* 0x000fe40000004100 */
[----:B------:R-:W-:Y:S01]  /*1620*/  FMUL.FTZ R37, R75, R75 ;  /* 0x0000004b4b257220 */ /* 0x000fe20000410000 */
[----:B------:R-:W-:Y:S01]  /*1630*/  FADD.FTZ R30, R24, R75 ;  /* 0x0000004b181e7221 */ /* 0x000fe20000010000 */
[----:B------:R-:W-:Y:S01]  /*1640*/  FADD.FTZ R41, R28, R41 ;  /* 0x000000291c297221 */ /* 0x000fe20000010000 */
[----:B------:R-:W-:-:S02]  /*1650*/  HADD2.F32 R28, -RZ, R79.H0_H0 ;  /* 0x2000004fff1c7230 */ /* 0x000fc40000004100 */
[----:B------:R-:W-:Y:S01]  /*1660*/  FFMA.FTZ R32, R24, R24, R37 ;  /* 0x0000001818207223 */ /* 0x000fe20000010025 */
[----:B------:R-:W-:Y:S01]  /*1670*/  FADD.FTZ R30, R39, R30 ;  /* 0x0000001e271e7221 */ /* 0x000fe20000010000 */
[----:B------:R-:W-:Y:S01]  /*1680*/  FADD.FTZ R37, R26, R77 ;  /* 0x0000004d1a257221 */ /* 0x000fe20000010000 */
[----:B------:R-:W-:Y:S02]  /*1690*/  HADD2.F32 R79, -RZ, R79.H1_H1 ;  /* 0x3000004fff4f7230 */ /* 0x000fe40000004100 */
[----:B------:R-:W-:Y:S01]  /*16a0*/  FMUL.FTZ R39, R77, R77 ;  /* 0x0000004d4d277220 */ /* 0x000fe20000410000 */
[----:B------:R-:W-:Y:S01]  /*16b0*/  FADD.FTZ R37, R30, R37 ;  /* 0x000000251e257221 */ /* 0x000fe20000010000 */
[--C-:B----4-:R-:W-:Y:S02]  /*16c0*/  HADD2.F32 R30, -RZ, R81.reuse.H0_H0 ;  /* 0x20000051ff1e7230 */ /* 0x110fe40000004100 */
[----:B------:R-:W-:Y:S01]  /*16d0*/  FADD.FTZ R34, R28, R79 ;  /* 0x0000004f1c227221 */ /* 0x000fe20000010000 */
[----:B------:R-:W-:-:S02]  /*16e0*/  HADD2.F32 R81, -RZ, R81.H1_H1 ;  /* 0x30000051ff517230 */ /* 0x000fc40000004100 */
[----:B------:R-:W-:Y:S01]  /*16f0*/  FADD.FTZ R32, R41, R32 ;  /* 0x0000002029207221 */ /* 0x000fe20000010000 */
[----:B------:R-:W-:Y:S01]  /*1700*/  FFMA.FTZ R39, R26, R26, R39 ;  /* 0x0000001a1a277223 */ /* 0x000fe20000010027 */
[----:B------:R-:W-:Y:S01]  /*1710*/  FMUL.FTZ R41, R79, R79 ;  /* 0x0000004f4f297220 */ /* 0x000fe20000410000 */
[----:B------:R-:W-:Y:S01]  /*1720*/  FADD.FTZ R34, R37, R34 ;  /* 0x0000002225227221 */ /* 0x000fe20000010000 */
[----:B------:R-:W-:Y:S01]  /*1730*/  FADD.FTZ R37, R30, R81 ;  /* 0x000000511e257221 */ /* 0x000fe20000010000 */
[----:B------:R-:W-:Y:S01]  /*1740*/  FADD.FTZ R39, R32, R39 ;  /* 0x0000002720277221 */ /* 0x000fe20000010000 */
[--C-:B------:R-:W-:Y:S02]  /*1750*/  HADD2.F32 R32, -RZ, R83.reuse.H0_H0 ;  /* 0x20000053ff207230 */ /* 0x100fe40000004100 */
[----:B------:R-:W-:Y:S01]  /*1760*/  FFMA.FTZ R36, R28, R28, R41 ;  /* 0x0000001c1c247223 */ /* 0x000fe20000010029 */
[----:B------:R-:W-:Y:S02]  /*1770*/  HADD2.F32 R83, -RZ, R83.H1_H1 ;  /* 0x30000053ff537230 */ /* 0x000fe40000004100 */
[----:B------:R-:W-:Y:S01]  /*1780*/  FMUL.FTZ R41, R81, R81 ;  /* 0x0000005151297220 */ /* 0x000fe20000410000 */
[----:B------:R-:W-:Y:S01]  /*1790*/  FADD.FTZ R37, R34, R37 ;  /* 0x0000002522257221 */ /* 0x000fe20000010000 */
[----:B------:R-:W-:-:S02]  /*17a0*/  HADD2.F32 R34, -RZ, R85.H0_H0 ;  /* 0x20000055ff227230 */ /* 0x000fc40000004100 */
[----:B------:R-:W-:Y:S01]  /*17b0*/  FADD.FTZ R36, R39, R36 ;  /* 0x0000002427247221 */ /* 0x000fe20000010000 */
[----:B------:R-:W-:Y:S01]  /*17c0*/  FFMA.FTZ R41, R30, R30, R41 ;  /* 0x0000001e1e297223 */ /* 0x000fe20000010029 */
[----:B------:R-:W-:Y:S02]  /*17d0*/  HADD2.F32 R85, -RZ, R85.H1_H1 ;  /* 0x30000055ff557230 */ /* 0x000fe40000004100 */
[----:B------:R-:W-:Y:S01]  /*17e0*/  FMUL.FTZ R39, R83, R83 ;  /* 0x0000005353277220 */ /* 0x000fe20000410000 */
[----:B------:R-:W-:Y:S01]  /*17f0*/  FADD.FTZ R38, R32, R83 ;  /* 0x0000005320267221 */ /* 0x000fe20000010000 */
[----:B------:R-:W-:Y:S01]  /*1800*/  FADD.FTZ R36, R36, R41 ;  /* 0x0000002924247221 */ /* 0x000fe20000010000 */
[--C-:B------:R-:W-:Y:S02]  /*1810*/  HADD2.F32 R60, -RZ, R87.reuse.H1_H1 ;  /* 0x30000057ff3c7230 */ /* 0x100fe40000004100 */
[----:B------:R-:W-:Y:S01]  /*1820*/  FFMA.FTZ R39, R32, R32, R39 ;  /* 0x0000002020277223 */ /* 0x000fe20000010027 */
[----:B------:R-:W-:Y:S01]  /*1830*/  FMUL.FTZ R41, R85, R85 ;  /* 0x0000005555297220 */ /* 0x000fe20000410000 */
[----:B------:R-:W-:Y:S01]  /*1840*/  FADD.FTZ R37, R37, R38 ;  /* 0x0000002625257221 */ /* 0x000fe20000010000 */
[----:B------:R-:W-:Y:S01]  /*1850*/  FADD.FTZ R38, R34, R85 ;  /* 0x0000005522267221 */ /* 0x000fe20000010000 */
[----:B------:R-:W-:-:S02]  /*1860*/  HADD2.F32 R87, -RZ, R87.H0_H0 ;  /* 0x20000057ff577230 */ /* 0x000fc40000004100 */
[----:B------:R-:W-:Y:S01]  /*1870*/  FADD.FTZ R36, R36, R39 ;  /* 0x0000002724247221 */ /* 0x000fe20000010000 */
[----:B------:R-:W-:Y:S01]  /*1880*/  FFMA.FTZ R41, R34, R34, R41 ;  /* 0x0000002222297223 */ /* 0x000fe20000010029 */
[----:B------:R-:W-:Y:S01]  /*1890*/  FMUL.FTZ R40, R60, R60 ;  /* 0x0000003c3c287220 */ /* 0x000fe20000410000 */
[--C-:B------:R-:W-:Y:S02]  /*18a0*/  HADD2.F32 R62, -RZ, R89.reuse.H1_H1 ;  /* 0x30000059ff3e7230 */ /* 0x100fe40000004100 */
[----:B------:R-:W-:Y:S01]  /*18b0*/  FADD.FTZ R37, R37, R38 ;  /* 0x0000002625257221 */ /* 0x000fe20000010000 */
[C---:B------:R-:W-:Y:S01]  /*18c0*/  FADD.FTZ R38, R87.reuse, R60 ;  /* 0x0000003c57267221 */ /* 0x040fe20000010000 */
[----:B------:R-:W-:Y:S01]  /*18d0*/  FADD.FTZ R36, R36, R41 ;  /* 0x0000002924247221 */ /* 0x000fe20000010000 */
[----:B------:R-:W-:Y:S01]  /*18e0*/  FFMA.FTZ R39, R87, R87, R40 ;  /* 0x0000005757277223 */ /* 0x000fe20000010028 */
[----:B------:R-:W-:Y:S02]  /*18f0*/  HADD2.F32 R89, -RZ, R89.H0_H0 ;  /* 0x20000059ff597230 */ /* 0x000fe40000004100 */
[----:B------:R-:W-:Y:S01]  /*1900*/  FMUL.FTZ R40, R62, R62 ;  /* 0x0000003e3e287220 */ /* 0x000fe20000410000 */
[----:B------:R-:W-:-:S02]  /*1910*/  HADD2.F32 R64, -RZ, R91.H1_H1 ;  /* 0x3000005bff407230 */ /* 0x000fc40000004100 */
[----:B------:R-:W-:Y:S01]  /*1920*/  FADD.FTZ R37, R37, R38 ;  /* 0x0000002625257221 */ /* 0x000fe20000010000 */
[----:B------:R-:W-:Y:S01]  /*1930*/  FADD.FTZ R36, R36, R39 ;  /* 0x0000002724247221 */ /* 0x000fe20000010000 */
[C---:B------:R-:W-:Y:S01]  /*1940*/  FADD.FTZ R38, R89.reuse, R62 ;  /* 0x0000003e59267221 */ /* 0x040fe20000010000 */
[----:B------:R-:W-:Y:S01]  /*1950*/  FFMA.FTZ R39, R89, R89, R40 ;  /* 0x0000005959277223 */ /* 0x000fe20000010028 */
[----:B------:R-:W-:Y:S02]  /*1960*/  HADD2.F32 R91, -RZ, R91.H0_H0 ;  /* 0x2000005bff5b7230 */ /* 0x000fe40000004100 */
[----:B------:R-:W-:Y:S01]  /*1970*/  FMUL.FTZ R40, R64, R64 ;  /* 0x0000004040287220 */ /* 0x000fe20000410000 */
[--C-:B------:R-:W-:Y:S02]  /*1980*/  HADD2.F32 R66, -RZ, R93.reuse.H1_H1 ;  /* 0x3000005dff427230 */ /* 0x100fe40000004100 */
[----:B------:R-:W-:Y:S01]  /*1990*/  FADD.FTZ R37, R37, R38 ;  /* 0x0000002625257221 */ /* 0x000fe20000010000 */
[----:B------:R-:W-:Y:S01]  /*19a0*/  FADD.FTZ R36, R36, R39 ;  /* 0x0000002724247221 */ /* 0x000fe20000010000 */
[----:B------:R-:W-:Y:S01]  /*19b0*/  FADD.FTZ R38, R91, R64 ;  /* 0x000000405b267221 */ /* 0x000fe20000010000 */
[----:B------:R-:W-:-:S02]  /*19c0*/  HADD2.F32 R93, -RZ, R93.H0_H0 ;  /* 0x2000005dff5d7230 */ /* 0x000fc40000004100 */
[----:B------:R-:W-:Y:S01]  /*19d0*/  FFMA.FTZ R39, R91, R91, R40 ;  /* 0x0000005b5b277223 */ /* 0x000fe20000010028 */
[----:B------:R-:W-:Y:S01]  /*19e0*/  FMUL.FTZ R40, R66, R66 ;  /* 0x0000004242287220 */ /* 0x000fe20000410000 */
[----:B------:R-:W-:Y:S02]  /*19f0*/  FADD.FTZ R37, R37, R38 ;  /* 0x0000002625257221 */ /* 0x000fe40000010000 */
[----:B------:R-:W-:Y:S01]  /*1a00*/  FADD.FTZ R36, R36, R39 ;  /* 0x0000002724247221 */ /* 0x000fe20000010000 */
[C---:B------:R-:W-:Y:S01]  /*1a10*/  FADD.FTZ R38, R93.reuse, R66 ;  /* 0x000000425d267221 */ /* 0x040fe20000010000 */
[----:B------:R-:W-:Y:S01]  /*1a20*/  FFMA.FTZ R39, R93, R93, R40 ;  /* 0x0000005d5d277223 */ /* 0x000fe20000010028 */
[--C-:B--2---:R-:W-:Y:S02]  /*1a30*/  HADD2.F32 R68, -RZ, R95.reuse.H1_H1 ;  /* 0x3000005fff447230 */ /* 0x104fe40000004100 */
[----:B------:R-:W-:-:S03]  /*1a40*/  HADD2.F32 R95, -RZ, R95.H0_H0 ;  /* 0x2000005fff5f7230 */ /* 0x000fc60000004100 */
[----:B------:R-:W-:Y:S01]  /*1a50*/  FMUL.FTZ R40, R68, R68 ;  /* 0x0000004444287220 */ /* 0x000fe20000410000 */
[--C-:B------:R-:W-:Y:S02]  /*1a60*/  HADD2.F32 R70, -RZ, R97.reuse.H1_H1 ;  /* 0x30000061ff467230 */ /* 0x100fe40000004100 */
[----:B------:R-:W-:Y:S01]  /*1a70*/  FADD.FTZ R37, R37, R38 ;  /* 0x0000002625257221 */ /* 0x000fe20000010000 */
[----:B------:R-:W-:Y:S01]  /*1a80*/  FADD.FTZ R36, R36, R39 ;  /* 0x0000002724247221 */ /* 0x000fe20000010000 */
[----:B------:R-:W-:Y:S02]  /*1a90*/  HADD2.F32 R97, -RZ, R97.H0_H0 ;  /* 0x20000061ff617230 */ /* 0x000fe40000004100 */
[C---:B------:R-:W-:Y:S01]  /*1aa0*/  FADD.FTZ R38, R95.reuse, R68 ;  /* 0x000000445f267221 */ /* 0x040fe20000010000 */
[----:B------:R-:W-:Y:S01]  /*1ab0*/  FFMA.FTZ R39, R95, R95, R40 ;  /* 0x0000005f5f277223 */ /* 0x000fe20000010028 */
[----:B------:R-:W-:Y:S02]  /*1ac0*/  FMUL.FTZ R40, R70, R70 ;  /* 0x0000004646287220 */ /* 0x000fe40000410000 */
        /* <DEDUP_REMOVED lines=42> */
.L_x_2815:
[----:B------:R-:W-:Y:S05]  /*1d70*/  BSYNC.RECONVERGENT B0 ;  /* 0x0000000000007941 */ /* 0x000fea0003800200 */
.L_x_2814:
        /* <DEDUP_REMOVED lines=41> */
.L_x_2817:
[----:B------:R-:W-:Y:S05]  /*2010*/  BSYNC.RECONVERGENT B0 ;  /* 0x0000000000007941 */ /* 0x000fea0003800200 */
.L_x_2816:
        /* <DEDUP_REMOVED lines=24> */
.L_x_2820:
[----:B---3--:R-:W3:Y:S04]  /*21a0*/  LDG.E.STRONG.GPU R38, desc[UR6][R36.64] ;  /* 0x0000000624267981 */ /* 0x008ee8000c1ef900 */
[----:B---3--:R-:W-:Y:S01]  /*21b0*/  CCTL.IVALL ;  /* 0x00000000ff00798f */ /* 0x008fe20002000000 */
[----:B------:R-:W-:Y:S05]  /*21c0*/  YIELD ;  /* 0x0000000000007946 */ /* 0x000fea0003800000 */
[----:B------:R-:W-:-:S13]  /*21d0*/  ISETP.NE.AND P1, PT, R38, R43, PT ;  /* 0x0000002b2600720c */ /* 0x000fda0003f25270 */
[----:B------:R-:W-:Y:S05]  /*21e0*/  @P1 BRA `(.L_x_2820) ;  /* 0xfffffffc00ec1947 */ /* 0x000fea000383ffff */
.L_x_2819:
        /* <DEDUP_REMOVED lines=15> */
.L_x_2822:
        /* <DEDUP_REMOVED lines=60> */
.L_x_2821:
        /* <DEDUP_REMOVED lines=35> */
.L_x_2823:
        /* <DEDUP_REMOVED lines=18> */
.L_x_2824:
        /* <DEDUP_REMOVED lines=9> */
.L_x_2825:
[----:B------:R-:W-:Y:S05]  /*2a80*/  BSYNC.RECONVERGENT B0 ;  /* 0x0000000000007941 */ /* 0x000fea0003800200 */
.L_x_2818:
        /* <DEDUP_REMOVED lines=48> */
[----:B------:R-:W-:-:S04]  /*2d90*/  FMUL.FTZ R16, R67, R44 ;  /* 0x0000002c43107220 */ /* 0x000fc80000410000 */
[----:B-----5:R-:W-:Y:S01]  /*2da0*/  FFMA.FTZ R16, R37, R16, R39 ;  /* 0x0000001025107223 */ /* 0x020fe20000010027 */
[----:B---3--:R-:W-:Y:S02]  /*2db0*/  IMAD R45, R9, UR10, RZ ;  /* 0x0000000a092d7c24 */ /* 0x008fe4000f8e02ff */
[----:B------:R-:W-:-:S04]  /*2dc0*/  IMAD.WIDE.U32 R40, R96, UR10, R40 ;  /* 0x0000000a60287c25 */ /* 0x000fc8000f8e0028 */
[----:B------:R-:W-:Y:S02]  /*2dd0*/  IMAD R47, R96, UR11, R45 ;  /* 0x0000000b602f7c24 */ /* 0x000fe4000f8e022d */
[----:B------:R-:W-:Y:S01]  /*2de0*/  FFMA.FTZ R45, R36, R43, R38 ;  /* 0x0000002b242d7223 */ /* 0x000fe20000010026 */
[----:B--2---:R-:W-:Y:S02]  /*2df0*/  LEA R42, P1, R40, UR4, 0x1 ;  /* 0x00000004282a7c11 */ /* 0x004fe4000f8208ff */
[----:B------:R-:W-:Y:S02]  /*2e00*/  IADD3 R47, PT, PT, R41, R47, RZ ;  /* 0x0000002f292f7210 */ /* 0x000fe40007ffe0ff */
[----:B------:R-:W-:Y:S02]  /*2e10*/  F2FP.F16.F32.PACK_AB R41, R16, R45 ;  /* 0x0000002d1029723e */ /* 0x000fe400000000ff */
[----:B------:R-:W-:-:S05]  /*2e20*/  LEA.HI.X R43, R40, UR5, R47, 0x1, P1 ;  /* 0x00000005282b7c11 */ /* 0x000fca00088f0c2f */
[----:B------:R3:W-:Y:S02]  /*2e30*/  STG.E desc[UR6][R42.64], R41 ;  /* 0x000000292a007986 */ /* 0x0007e4000c101906 */
.L_x_2829:
[----:B------:R-:W-:Y:S05]  /*2e40*/  BSYNC.RECONVERGENT B1 ;  /* 0x0000000000017941 */ /* 0x000fea0003800200 */
.L_x_2828:
        /* <DEDUP_REMOVED lines=17> */
[----:B------:R-:W-:Y:S02]  /*2f60*/  F2FP.F16.F32.PACK_AB R41, R45, R18 ;  /* 0x000000122d29723e */ /* 0x000fe400000000ff */
[----:B------:R-:W-:-:S05]  /*2f70*/  LEA.HI.X R43, R40, UR11, R47, 0x1, P1 ;  /* 0x0000000b282b7c11 */ /* 0x000fca00088f0c2f */
[----:B------:R4:W-:Y:S02]  /*2f80*/  STG.E desc[UR6][R42.64], R41 ;  /* 0x000000292a007986 */ /* 0x0009e4000c101906 */
.L_x_2831:
[----:B------:R-:W-:Y:S05]  /*2f90*/  BSYNC.RECONVERGENT B1 ;  /* 0x0000000000017941 */ /* 0x000fea0003800200 */
.L_x_2830:
        /* <DEDUP_REMOVED lines=28> */
.L_x_2833:
[----:B------:R-:W-:Y:S05]  /*3160*/  BSYNC.RECONVERGENT B1 ;  /* 0x0000000000017941 */ /* 0x000fea0003800200 */
.L_x_2832:
        /* <DEDUP_REMOVED lines=17> */
[----:B------:R-:W-:Y:S02]  /*3280*/  F2FP.F16.F32.PACK_AB R41, R45, R18 ;  /* 0x000000122d29723e */ /* 0x000fe400000000ff */
[----:B------:R-:W-:-:S05]  /*3290*/  LEA.HI.X R43, R40, UR11, R47, 0x1, P5 ;  /* 0x0000000b282b7c11 */ /* 0x000fca000a8f0c2f */
[----:B------:R0:W-:Y:S02]  /*32a0*/  STG.E desc[UR6][R42.64], R41 ;  /* 0x000000292a007986 */ /* 0x0001e4000c101906 */
.L_x_2835:
[----:B------:R-:W-:Y:S05]  /*32b0*/  BSYNC.RECONVERGENT B1 ;  /* 0x0000000000017941 */ /* 0x000fea0003800200 */
.L_x_2834:
        /* <DEDUP_REMOVED lines=20> */
.L_x_2837:
[----:B------:R-:W-:Y:S05]  /*3400*/  BSYNC.RECONVERGENT B1 ;  /* 0x0000000000017941 */ /* 0x000fea0003800200 */
.L_x_2836:
        /* <DEDUP_REMOVED lines=20> */
.L_x_2839:
[----:B------:R-:W-:Y:S05]  /*3550*/  BSYNC.RECONVERGENT B1 ;  /* 0x0000000000017941 */ /* 0x000fea0003800200 */
.L_x_2838:
        /* <DEDUP_REMOVED lines=28> */
.L_x_2841:
[----:B------:R-:W-:Y:S05]  /*3720*/  BSYNC.RECONVERGENT B1 ;  /* 0x0000000000017941 */ /* 0x000fea0003800200 */
.L_x_2840:
        /* <DEDUP_REMOVED lines=20> */
.L_x_2843:
[----:B------:R-:W-:Y:S05]  /*3870*/  BSYNC.RECONVERGENT B1 ;  /* 0x0000000000017941 */ /* 0x000fea0003800200 */
.L_x_2842:
        /* <DEDUP_REMOVED lines=20> */
.L_x_2845:
[----:B------:R-:W-:Y:S05]  /*39c0*/  BSYNC.RECONVERGENT B1 ;  /* 0x0000000000017941 */ /* 0x000fea0003800200 */
.L_x_2844:
        /* <DEDUP_REMOVED lines=20> */
.L_x_2847:
[----:B------:R-:W-:Y:S05]  /*3b10*/  BSYNC.RECONVERGENT B1 ;  /* 0x0000000000017941 */ /* 0x000fea0003800200 */
.L_x_2846:
        /* <DEDUP_REMOVED lines=30> */
.L_x_2849:
[----:B------:R-:W-:Y:S05]  /*3d00*/  BSYNC.RECONVERGENT B1 ;  /* 0x0000000000017941 */ /* 0x000fea0003800200 */
.L_x_2848:
        /* <DEDUP_REMOVED lines=20> */
.L_x_2851:
[----:B------:R-:W-:Y:S05]  /*3e50*/  BSYNC.RECONVERGENT B1 ;  /* 0x0000000000017941 */ /* 0x000fea0003800200 */
.L_x_2850:
        /* <DEDUP_REMOVED lines=20> */
.L_x_2853:
[----:B------:R-:W-:Y:S05]  /*3fa0*/  BSYNC.RECONVERGENT B1 ;  /* 0x0000000000017941 */ /* 0x000fea0003800200 */
.L_x_2852:
        /* <DEDUP_REMOVED lines=20> */
.L_x_2855:
[----:B------:R-:W-:Y:S05]  /*40f0*/  BSYNC.RECONVERGENT B1 ;  /* 0x0000000000017941 */ /* 0x000fea0003800200 */
.L_x_2854:
        /* <DEDUP_REMOVED lines=20> */
.L_x_2857:
[----:B------:R-:W-:Y:S05]  /*4240*/  BSYNC.RECONVERGENT B1 ;  /* 0x0000000000017941 */ /* 0x000fea0003800200 */
.L_x_2856:
        /* <DEDUP_REMOVED lines=10> */
[----:B------:R-:W-:Y:S01]  /*42f0*/  F2FP.F16.F32.PACK_AB R39, R44, R97 ;  /* 0x000000612c27723e */ /* 0x000fe200000000ff */
        /* <DEDUP_REMOVED lines=8> */
.L_x_2827:
        /* <DEDUP_REMOVED lines=35> */
.L_x_2860:
[----:B------:R-:W-:Y:S05]  /*45b0*/  BSYNC.RECONVERGENT B1 ;  /* 0x0000000000017941 */ /* 0x000fea0003800200 */
.L_x_2859:
        /* <DEDUP_REMOVED lines=28> */
[----:B------:R-:W-:-:S05]  /*4780*/  F2FP.F16.F32.PACK_AB R47, R47, R16 ;  /* 0x000000102f2f723e */ /* 0x000fca00000000ff */
[----:B------:R4:W-:Y:S02]  /*4790*/  STG.E desc[UR6][R40.64], R47 ;  /* 0x0000002f28007986 */ /* 0x0009e4000c101906 */
.L_x_2862:
[----:B------:R-:W-:Y:S05]  /*47a0*/  BSYNC.RECONVERGENT B1 ;  /* 0x0000000000017941 */ /* 0x000fea0003800200 */
.L_x_2861:
        /* <DEDUP_REMOVED lines=36> */
[----:B------:R-:W-:-:S05]  /*49f0*/  F2FP.F16.F32.PACK_AB R47, R47, R16 ;  /* 0x000000102f2f723e */ /* 0x000fca00000000ff */
[----:B------:R1:W-:Y:S02]  /*4a00*/  STG.E desc[UR6][R40.64], R47 ;  /* 0x0000002f28007986 */ /* 0x0003e4000c101906 */
.L_x_2864:
[----:B------:R-:W-:Y:S05]  /*4a10*/  BSYNC.RECONVERGENT B1 ;  /* 0x0000000000017941 */ /* 0x000fea0003800200 */
.L_x_2863:
        /* <DEDUP_REMOVED lines=28> */
[----:B------:R-:W-:-:S05]  /*4be0*/  F2FP.F16.F32.PACK_AB R45, R45, R16 ;  /* 0x000000102d2d723e */ /* 0x000fca00000000ff */
[----:B------:R1:W-:Y:S02]  /*4bf0*/  STG.E desc[UR6][R40.64], R45 ;  /* 0x0000002d28007986 */ /* 0x0003e4000c101906 */
.L_x_2866:
[----:B------:R-:W-:Y:S05]  /*4c00*/  BSYNC.RECONVERGENT B1 ;  /* 0x0000000000017941 */ /* 0x000fea0003800200 */
.L_x_2865:
        /* <DEDUP_REMOVED lines=30> */
.L_x_2868:
[----:B------:R-:W-:Y:S05]  /*4df0*/  BSYNC.RECONVERGENT B1 ;  /* 0x0000000000017941 */ /* 0x000fea0003800200 */
.L_x_2867:
        /* <DEDUP_REMOVED lines=30> */
.L_x_2870:
[----:B------:R-:W-:Y:S05]  /*4fe0*/  BSYNC.RECONVERGENT B1 ;  /* 0x0000000000017941 */ /* 0x000fea0003800200 */
.L_x_2869:
        /* <DEDUP_REMOVED lines=38> */
.L_x_2872:
[----:B------:R-:W-:Y:S05]  /*5250*/  BSYNC.RECONVERGENT B1 ;  /* 0x0000000000017941 */ /* 0x000fea0003800200 */
.L_x_2871:
        /* <DEDUP_REMOVED lines=30> */
.L_x_2874:
[----:B------:R-:W-:Y:S05]  /*5440*/  BSYNC.RECONVERGENT B1 ;  /* 0x0000000000017941 */ /* 0x000fea0003800200 */
.L_x_2873:
        /* <DEDUP_REMOVED lines=30> */
.L_x_2876:
[----:B------:R-:W-:Y:S05]  /*5630*/  BSYNC.RECONVERGENT B1 ;  /* 0x0000000000017941 */ /* 0x000fea0003800200 */
.L_x_2875:
        /* <DEDUP_REMOVED lines=28> */
[----:B------:R-:W-:-:S05]  /*5800*/  F2FP.F16.F32.PACK_AB R45, R45, R16 ;  /* 0x000000102d2d723e */ /* 0x000fca00000000ff */
[----:B------:R1:W-:Y:S02]  /*5810*/  STG.E desc[UR6][R42.64], R45 ;  /* 0x0000002d2a007986 */ /* 0x0003e4000c101906 */
.L_x_2878:
[----:B------:R-:W-:Y:S05]  /*5820*/  BSYNC.RECONVERGENT B1 ;  /* 0x0000000000017941 */ /* 0x000fea0003800200 */
.L_x_2877:
        /* <DEDUP_REMOVED lines=38> */
[----:B------:R-:W-:-:S05]  /*5a90*/  F2FP.F16.F32.PACK_AB R45, R45, R16 ;  /* 0x000000102d2d723e */ /* 0x000fca00000000ff */
[----:B------:R1:W-:Y:S02]  /*5aa0*/  STG.E desc[UR6][R42.64], R45 ;  /* 0x0000002d2a007986 */ /* 0x0003e4000c101906 */
.L_x_2880:
[----:B------:R-:W-:Y:S05]  /*5ab0*/  BSYNC.RECONVERGENT B1 ;  /* 0x0000000000017941 */ /* 0x000fea0003800200 */
.L_x_2879:
        /* <DEDUP_REMOVED lines=30> */
.L_x_2882:
[----:B------:R-:W-:Y:S05]  /*5ca0*/  BSYNC.RECONVERGENT B1 ;  /* 0x0000000000017941 */ /* 0x000fea0003800200 */
.L_x_2881:
        /* <DEDUP_REMOVED lines=30> */
.L_x_2884:
[----:B------:R-:W-:Y:S05]  /*5e90*/  BSYNC.RECONVERGENT B1 ;  /* 0x0000000000017941 */ /* 0x000fea0003800200 */
.L_x_2883:
        /* <DEDUP_REMOVED lines=30> */
.L_x_2886:
[----:B------:R-:W-:Y:S05]  /*6080*/  BSYNC.RECONVERGENT B1 ;  /* 0x0000000000017941 */ /* 0x000fea0003800200 */
.L_x_2885:
        /* <DEDUP_REMOVED lines=30> */
.L_x_2888:
[----:B------:R-:W-:Y:S05]  /*6270*/  BSYNC.RECONVERGENT B1 ;  /* 0x0000000000017941 */ /* 0x000fea0003800200 */
.L_x_2887:
        /* <DEDUP_REMOVED lines=26> */
[----:B------:R-:W-:-:S05]  /*6420*/  F2FP.F16.F32.PACK_AB R39, R39, R16 ;  /* 0x000000102727723e */ /* 0x000fca00000000ff */
[----:B------:R1:W-:Y:S02]  /*6430*/  STG.E desc[UR6][R36.64], R39 ;  /* 0x0000002724007986 */ /* 0x0003e4000c101906 */
.L_x_2858:
[----:B------:R-:W-:Y:S05]  /*6440*/  BSYNC.RECONVERGENT B0 ;  /* 0x0000000000007941 */ /* 0x000fea0003800200 */
.L_x_2826:
        /* <DEDUP_REMOVED lines=8> */
.L_x_2890:
        /* <DEDUP_REMOVED lines=11> */
.L_x_4543:


//--------------------- .text._Z35group_norm_nhwc_fwd_one_pass_kernelI11Fp16IOFp32WLi512ELi56ELi448EEv26Group_norm_nhwc_fwd_params --------------------------
	.section	.text._Z35group_norm_nhwc_fwd_one_pass_kernelI11Fp16IOFp32WLi512ELi56ELi448EEv26Group_norm_nhwc_fwd_params,"ax",@progbits
	.align	128
        .global         _Z35group_norm_nhwc_fwd_one_pass_kernelI11Fp16IOFp32WLi512ELi56ELi448EEv26Group_norm_nhwc_fwd_params
        .type           _Z35group_norm_nhwc_fwd_one_pass_kernelI11Fp16IOFp32WLi512ELi56ELi448EEv26Group_norm_nhwc_fwd_params,@function
        .size           _Z35group_norm_nhwc_fwd_one_pass_kernelI11Fp16IOFp32WLi512ELi56ELi448EEv26Group_norm_nhwc_fwd_params,(.L_x_4544 - _Z35group_norm_nhwc_fwd_one_pass_kernelI11Fp16IOFp32WLi512ELi56ELi448EEv26Group_norm_nhwc_fwd_params)
        .other          _Z35group_norm_nhwc_fwd_one_pass_kernelI11Fp16IOFp32WLi512ELi56ELi448EEv26Group_norm_nhwc_fwd_params,@"STO_CUDA_ENTRY STV_DEFAULT"
_Z35group_norm_nhwc_fwd_one_pass_kernelI11Fp16IOFp32WLi512ELi56ELi448EEv26Group_norm_nhwc_fwd_params:
.text._Z35group_norm_nhwc_fwd_one_pass_kernelI11Fp16IOFp32WLi512ELi56ELi448EEv26Group_norm_nhwc_fwd_params:
        /* <DEDUP_REMOVED lines=53> */
.L_x_3030:
[----:B0-2---:R-:W0:Y:S01]  /*0350*/  LDC R13, c[0x0][0x3f8] ;  /* 0x0000fe00ff0d7b82 */ /* 0x005e220000000800 */
[----:B------:R-:W1:Y:S01]  /*0360*/  LDCU UR8, c[0x0][0x404] ;  /* 0x00008080ff0877ac */ /* 0x000e620008000800 */
[----:B------:R-:W-:Y:S02]  /*0370*/  LOP3.LUT R121, R104, 0xffff, RZ, 0xc0, !PT ;  /* 0x0000ffff68797812 */ /* 0x000fe400078ec0ff */
[----:B------:R-:W-:Y:S01]  /*0380*/  MOV R83, RZ ;  /* 0x000000ff00537202 */ /* 0x000fe20000000f00 */
[----:B------:R-:W2:Y:S01]  /*0390*/  LDCU.64 UR4, c[0x0][0x3e8] ;  /* 0x00007d00ff0477ac */ /* 0x000ea20008000a00 */
[----:B0--3--:R-:W-:Y:S02]  /*03a0*/  IABS R5, R13 ;  /* 0x0000000d00057213 */ /* 0x009fe40000000000 */
[----:B------:R-:W-:Y:S02]  /*03b0*/  ISETP.NE.AND P4, PT, R13, RZ, PT ;  /* 0x000000ff0d00720c */ /* 0x000fe40003f85270 */
[----:B------:R-:W0:Y:S08]  /*03c0*/  I2F.RP R0, R5 ;  /* 0x0000000500007306 */ /* 0x000e300000209400 */
[----:B0-----:R-:W0:Y:S02]  /*03d0*/  MUFU.RCP R0, R0 ;  /* 0x0000000000007308 */ /* 0x001e240000001000 */
[----:B0-----:R-:W-:-:S06]  /*03e0*/  IADD3 R2, PT, PT, R0, 0xffffffe, RZ ;  /* 0x0ffffffe00027810 */ /* 0x001fcc0007ffe0ff */
[----:B----4-:R0:W3:Y:S02]  /*03f0*/  F2I.FTZ.U32.TRUNC.NTZ R3, R2 ;  /* 0x0000000200037305 */ /* 0x0100e4000021f000 */
        /* <DEDUP_REMOVED lines=61> */
[C---:B-----5:R-:W-:Y:S01]  /*07d0*/  @!P3 IMAD R31, R15.reuse, R5, R2 ;  /* 0x000000050f1fb224 */ /* 0x060fe200078e0202 */
        /* <DEDUP_REMOVED lines=9> */
[----:B------:R-:W-:-:S07]  /*0870*/  @!P3 LEA.HI.X R13, R4, R9, R5, 0x1, P6 ;  /* 0x00000009040db211 */ /* 0x000fce00030f0c05 */
[----:B------:R-:W5:Y:S01]  /*0880*/  @!P5 LDC.64 R8, c[0x0][0x390] ;  /* 0x0000e400ff08db82 */ /* 0x000f620000000a00 */
[----:B------:R-:W-:Y:S02]  /*0890*/  CS2R R80, SRZ ;  /* 0x0000000000507805 */ /* 0x000fe4000001ff00 */
[----:B------:R-:W-:Y:S02]  /*08a0*/  ISETP.GE.U32.AND P2, PT, R29, UR4, PT ;  /* 0x000000041d007c0c */ /* 0x000fe4000bf46070 */
[----:B------:R-:W-:Y:S01]  /*08b0*/  SHF.R.S32.HI R35, RZ, 0x1f, R29 ;  /* 0x0000001fff237819 */ /* 0x000fe2000001141d */
[----:B0-----:R-:W-:Y:S01]  /*08c0*/  @!P4 IMAD R16, R25, R10, RZ ;  /* 0x0000000a1910c224 */ /* 0x001fe200078e02ff */
[----:B-1----:R-:W-:Y:S01]  /*08d0*/  @!P4 MOV R14, R120 ;  /* 0x00000078000ec202 */ /* 0x002fe20000000f00 */
[----:B------:R0:W3:Y:S01]  /*08e0*/  @!P3 LDG.E R81, desc[UR6][R12.64] ;  /* 0x000000060c51b981 */ /* 0x0000e2000c1e1900 */
[----:B------:R-:W1:Y:S01]  /*08f0*/  @!P1 LDC.64 R4, c[0x0][0x3e0] ;  /* 0x0000f800ff049b82 */ /* 0x000e620000000a00 */
[----:B------:R-:W-:-:S02]  /*0900*/  @!P4 MOV R15, R123 ;  /* 0x0000007b000fc202 */ /* 0x000fc40000000f00 */
[----:B------:R-:W-:Y:S02]  /*0910*/  IADD3 R31, PT, PT, R0, 0x90, RZ ;  /* 0x00000090001f7810 */ /* 0x000fe40007ffe0ff */
[----:B------:R-:W-:Y:S01]  /*0920*/  ISETP.GE.AND.EX P2, PT, R35, UR5, PT, P2 ;  /* 0x0000000523007c0c */ /* 0x000fe2000bf46320 */
[----:B------:R-:W-:Y:S01]  /*0930*/  @!P4 IMAD R11, R19, R11, R16 ;  /* 0x0000000b130bc224 */ /* 0x000fe200078e0210 */
[----:B------:R-:W-:Y:S01]  /*0940*/  ISETP.GE.U32.AND P3, PT, R31, UR4, PT ;  /* 0x000000041f007c0c */ /* 0x000fe2000bf66070 */
[----:B------:R-:W-:Y:S01]  /*0950*/  @!P4 IMAD.WIDE.U32 R14, R19, R10, R14 ;  /* 0x0000000a130ec225 */ /* 0x000fe200078e000e */
[----:B------:R-:W-:Y:S02]  /*0960*/  SHF.R.S32.HI R37, RZ, 0x1f, R31 ;  /* 0x0000001fff257819 */ /* 0x000fe4000001141f */
[----:B0-----:R-:W-:Y:S02]  /*0970*/  @!P5 MOV R12, R120 ;  /* 0x00000078000cd202 */ /* 0x001fe40000000f00 */
[----:B------:R-:W-:Y:S01]  /*0980*/  @!P5 MOV R13, R123 ;  /* 0x0000007b000dd202 */ /* 0x000fe20000000f00 */
[----:B--2---:R-:W-:Y:S01]  /*0990*/  @!P5 IMAD R16, R27, R2, RZ ;  /* 0x000000021b10d224 */ /* 0x004fe200078e02ff */
[----:B------:R-:W-:-:S02]  /*09a0*/  ISETP.GE.AND.EX P3, PT, R37, UR5, PT, P3 ;  /* 0x0000000525007c0c */ /* 0x000fc4000bf66330 */
[----:B------:R-:W-:Y:S01]  /*09b0*/  @!P4 IADD3 R15, PT, PT, R15, R11, RZ ;  /* 0x0000000b0f0fc210 */ /* 0x000fe20007ffe0ff */
[C---:B------:R-:W-:Y:S01]  /*09c0*/  @!P5 IMAD.WIDE.U32 R12, R21.reuse, R2, R12 ;  /* 0x00000002150cd225 */ /* 0x040fe200078e000c */
[C---:B----4-:R-:W-:Y:S01]  /*09d0*/  @!P4 LEA R6, P6, R14.reuse, R6, 0x1 ;  /* 0x000000060e06c211 */ /* 0x050fe200078c08ff */
[----:B------:R-:W0:Y:S02]  /*09e0*/  @!P1 LDC.64 R10, c[0x0][0x390] ;  /* 0x0000e400ff0a9b82 */ /* 0x000e240000000a00 */
[----:B------:R-:W-:Y:S01]  /*09f0*/  @!P5 IMAD R17, R21, R3, R16 ;  /* 0x000000031511d224 */ /* 0x000fe200078e0210 */
[----:B------:R-:W-:Y:S02]  /*0a00*/  @!P4 LEA.HI.X R7, R14, R7, R15, 0x1, P6 ;  /* 0x000000070e07c211 */ /* 0x000fe400030f0c0f */
[C---:B-----5:R-:W-:Y:S01]  /*0a10*/  @!P5 LEA R14, P6, R12.reuse, R8, 0x1 ;  /* 0x000000080c0ed211 */ /* 0x060fe200078c08ff */
[----:B-1----:R-:W-:Y:S01]  /*0a20*/  @!P1 IMAD R8, R33, R4, RZ ;  /* 0x0000000421089224 */ /* 0x002fe200078e02ff */
[----:B------:R-:W-:Y:S01]  /*0a30*/  @!P5 IADD3 R13, PT, PT, R13, R17, RZ ;  /* 0x000000110d0dd210 */ /* 0x000fe20007ffe0ff */
[----:B------:R-:W1:Y:S01]  /*0a40*/  @!P2 LDC.64 R2, c[0x0][0x3e0] ;  /* 0x0000f800ff02ab82 */ /* 0x000e620000000a00 */
[----:B------:R-:W-:Y:S01]  /*0a50*/  CS2R R26, SRZ ;  /* 0x00000000001a7805 */ /* 0x000fe2000001ff00 */
[----:B------:R-:W-:Y:S01]  /*0a60*/  @!P1 IMAD R5, R23, R5, R8 ;  /* 0x0000000517059224 */ /* 0x000fe200078e0208 */
[----:B------:R-:W-:-:S02]  /*0a70*/  @!P5 LEA.HI.X R15, R12, R9, R13, 0x1, P6 ;  /* 0x000000090c0fd211 */ /* 0x000fc400030f0c0d */
[----:B------:R-:W-:Y:S02]  /*0a80*/  IADD3 R19, PT, PT, R0, 0xa0, RZ ;  /* 0x000000a000137810 */ /* 0x000fe40007ffe0ff */
[----:B------:R2:W4:Y:S01]  /*0a90*/  @!P4 LDG.E R27, desc[UR6][R6.64] ;  /* 0x00000006061bc981 */ /* 0x000522000c1e1900 */
[----:B------:R-:W5:Y:S01]  /*0aa0*/  @!P3 LDC.64 R8, c[0x0][0x3e0] ;  /* 0x0000f800ff08bb82 */ /* 0x000f620000000a00 */
[----:B------:R-:W-:Y:S02]  /*0ab0*/  @!P1 MOV R16, R120 ;  /* 0x0000007800109202 */ /* 0x000fe40000000f00 */
[----:B------:R-:W-:Y:S02]  /*0ac0*/  @!P1 MOV R17, R123 ;  /* 0x0000007b00119202 */ /* 0x000fe40000000f00 */
[----:B------:R-:W-:Y:S02]  /*0ad0*/  ISETP.GE.U32.AND P4, PT, R19, UR4, PT ;  /* 0x0000000413007c0c */ /* 0x000fe4000bf86070 */
[----:B------:R-:W-:-:S02]  /*0ae0*/  SHF.R.S32.HI R39, RZ, 0x1f, R19 ;  /* 0x0000001fff277819 */ /* 0x000fc40000011413 */
[----:B------:R-:W-:Y:S01]  /*0af0*/  CS2R R24, SRZ ;  /* 0x0000000000187805 */ /* 0x000fe2000001ff00 */
[----:B------:R-:W5:Y:S01]  /*0b00*/  @!P2 LDC.64 R12, c[0x0][0x390] ;  /* 0x0000e400ff0cab82 */ /* 0x000f620000000a00 */
[----:B------:R-:W-:Y:S01]  /*0b10*/  @!P1 IMAD.WIDE.U32 R16, R23, R4, R16 ;  /* 0x0000000417109225 */ /* 0x000fe200078e0010 */
[----:B------:R-:W-:-:S03]  /*0b20*/  ISETP.GE.AND.EX P4, PT, R39, UR5, PT, P4 ;  /* 0x0000000527007c0c */ /* 0x000fc6000bf86340 */
[----:B------:R1:W4:Y:S01]  /*0b30*/  @!P5 LDG.E R25, desc[UR6][R14.64] ;  /* 0x000000060e19d981 */ /* 0x000322000c1e1900 */
[----:B--2---:R-:W-:Y:S02]  /*0b40*/  @!P1 IADD3 R6, PT, PT, R17, R5, RZ ;  /* 0x0000000511069210 */ /* 0x004fe40007ffe0ff */
[----:B0-----:R-:W-:Y:S02]  /*0b50*/  @!P1 LEA R10, P5, R16, R10, 0x1 ;  /* 0x0000000a100a9211 */ /* 0x001fe400078a08ff */
[----:B------:R-:W-:Y:S01]  /*0b60*/  IADD3 R33, PT, PT, R0, 0xb0, RZ ;  /* 0x000000b000217810 */ /* 0x000fe20007ffe0ff */
[----:B-1----:R-:W-:Y:S01]  /*0b70*/  @!P2 IMAD R18, R35, R2, RZ ;  /* 0x000000022312a224 */ /* 0x002fe200078e02ff */
[----:B------:R-:W0:Y:S01]  /*0b80*/  @!P3 LDC.64 R4, c[0x0][0x390] ;  /* 0x0000e400ff04bb82 */ /* 0x000e220000000a00 */
[----:B------:R-:W-:Y:S02]  /*0b90*/  @!P1 LEA.HI.X R11, R16, R11, R6, 0x1, P5 ;  /* 0x0000000b100b9211 */ /* 0x000fe400028f0c06 */
[----:B------:R-:W-:-:S02]  /*0ba0*/  @!P2 MOV R14, R120 ;  /* 0x00000078000ea202 */ /* 0x000fc40000000f00 */
[----:B------:R-:W-:Y:S02]  /*0bb0*/  @!P2 MOV R15, R123 ;  /* 0x0000007b000fa202 */ /* 0x000fe40000000f00 */
[----:B------:R-:W-:Y:S02]  /*0bc0*/  ISETP.GE.U32.AND P5, PT, R33, UR4, PT ;  /* 0x0000000421007c0c */ /* 0x000fe4000bfa6070 */
[----:B------:R-:W-:Y:S01]  /*0bd0*/  SHF.R.S32.HI R41, RZ, 0x1f, R33 ;  /* 0x0000001fff297819 */ /* 0x000fe20000011421 */
[C---:B------:R-:W-:Y:S01]  /*0be0*/  @!P2 IMAD R17, R29.reuse, R3, R18 ;  /* 0x000000031d11a224 */ /* 0x040fe200078e0212 */
[----:B------:R-:W1:Y:S01]  /*0bf0*/  @!P4 LDC.64 R6, c[0x0][0x3e0] ;  /* 0x0000f800ff06cb82 */ /* 0x000e620000000a00 */
[----:B------:R-:W-:Y:S01]  /*0c00*/  @!P2 IMAD.WIDE.U32 R2, R29, R2, R14 ;  /* 0x000000021d02a225 */ /* 0x000fe200078e000e */
[----:B------:R-:W-:Y:S02]  /*0c10*/  ISETP.GE.AND.EX P5, PT, R41, UR5, PT, P5 ;  /* 0x0000000529007c0c */ /* 0x000fe4000bfa6350 */
[----:B------:R-:W-:Y:S01]  /*0c20*/  MOV R23, RZ ;  /* 0x000000ff00177202 */ /* 0x000fe20000000f00 */
[----:B-----5:R-:W-:Y:S01]  /*0c30*/  @!P3 IMAD R16, R37, R8, RZ ;  /* 0x000000082510b224 */ /* 0x020fe200078e02ff */
[----:B------:R-:W-:-:S02]  /*0c40*/  @!P2 IADD3 R3, PT, PT, R3, R17, RZ ;  /* 0x000000110303a210 */ /* 0x000fc40007ffe0ff */
[----:B------:R-:W-:Y:S01]  /*0c50*/  @!P3 MOV R17, R123 ;  /* 0x0000007b0011b202 */ /* 0x000fe20000000f00 */
[----:B------:R-:W-:Y:S01]  /*0c60*/  @!P3 IMAD R29, R31, R9, R16 ;  /* 0x000000091f1db224 */ /* 0x000fe200078e0210 */
[----:B------:R-:W-:Y:S01]  /*0c70*/  @!P3 MOV R16, R120 ;  /* 0x000000780010b202 */ /* 0x000fe20000000f00 */
[----:B------:R2:W5:Y:S01]  /*0c80*/  @!P1 LDG.E R23, desc[UR6][R10.64] ;  /* 0x000000060a179981 */ /* 0x000562000c1e1900 */
[----:B------:R-:W-:-:S03]  /*0c90*/  @!P2 LEA R14, P1, R2, R12, 0x1 ;  /* 0x0000000c020ea211 */ /* 0x000fc600078208ff */
[----:B------:R-:W-:Y:S01]  /*0ca0*/  @!P3 IMAD.WIDE.U32 R16, R31, R8, R16 ;  /* 0x000000081f10b225 */ /* 0x000fe200078e0010 */
[----:B------:R-:W-:Y:S01]  /*0cb0*/  @!P2 LEA.HI.X R15, R2, R13, R3, 0x1, P1 ;  /* 0x0000000d020fa211 */ /* 0x000fe200008f0c03 */
[----:B------:R-:W2:Y:S01]  /*0cc0*/  @!P4 LDC.64 R8, c[0x0][0x390] ;  /* 0x0000e400ff08cb82 */ /* 0x000ea20000000a00 */
[----:B------:R-:W-:Y:S02]  /*0cd0*/  CS2R R20, SRZ ;  /* 0x0000000000147805 */ /* 0x000fe4000001ff00 */
[----:B------:R-:W-:-:S05]  /*0ce0*/  @!P3 IADD3 R13, PT, PT, R17, R29, RZ ;  /* 0x0000001d110db210 */ /* 0x000fca0007ffe0ff */
[----:B------:R-:W2:Y:S01]  /*0cf0*/  @!P5 LDC.64 R2, c[0x0][0x3e0] ;  /* 0x0000f800ff02db82 */ /* 0x000ea20000000a00 */
[----:B0-----:R-:W-:Y:S01]  /*0d00*/  @!P3 LEA R12, P1, R16, R4, 0x1 ;  /* 0x00000004100cb211 */ /* 0x001fe200078208ff */
[----:B------:R0:W5:Y:S01]  /*0d10*/  @!P2 LDG.E R21, desc[UR6][R14.64] ;  /* 0x000000060e15a981 */ /* 0x000162000c1e1900 */
[C---:B------:R-:W-:Y:S02]  /*0d20*/  IADD3 R17, PT, PT, R0.reuse, 0xc0, RZ ;  /* 0x000000c000117810 */ /* 0x040fe40007ffe0ff */
[----:B------:R-:W-:Y:S01]  /*0d30*/  IADD3 R35, PT, PT, R0, 0xd0, RZ ;  /* 0x000000d000237810 */ /* 0x000fe20007ffe0ff */
[----:B-1----:R-:W-:Y:S01]  /*0d40*/  @!P4 IMAD R4, R39, R6, RZ ;  /* 0x000000062704c224 */ /* 0x002fe200078e02ff */
[----:B------:R-:W-:Y:S02]  /*0d50*/  @!P3 LEA.HI.X R13, R16, R5, R13, 0x1, P1 ;  /* 0x00000005100db211 */ /* 0x000fe400008f0c0d */
[----:B--2---:R-:W-:Y:S02]  /*0d60*/  @!P4 MOV R10, R120 ;  /* 0x00000078000ac202 */ /* 0x004fe40000000f00 */
[----:B------:R-:W-:-:S02]  /*0d70*/  @!P4 MOV R11, R123 ;  /* 0x0000007b000bc202 */ /* 0x000fc40000000f00 */
[----:B------:R-:W-:Y:S02]  /*0d80*/  ISETP.GE.U32.AND P1, PT, R17, UR4, PT ;  /* 0x0000000411007c0c */ /* 0x000fe4000bf26070 */
[----:B------:R-:W-:Y:S02]  /*0d90*/  SHF.R.S32.HI R31, RZ, 0x1f, R17 ;  /* 0x0000001fff1f7819 */ /* 0x000fe40000011411 */
[----:B------:R-:W-:Y:S02]  /*0da0*/  ISETP.GE.U32.AND P2, PT, R35, UR4, PT ;  /* 0x0000000423007c0c */ /* 0x000fe4000bf46070 */
[----:B------:R-:W-:Y:S01]  /*0db0*/  SHF.R.S32.HI R37, RZ, 0x1f, R35 ;  /* 0x0000001fff257819 */ /* 0x000fe20000011423 */
[----:B------:R-:W-:Y:S01]  /*0dc0*/  @!P4 IMAD R5, R19, R7, R4 ;  /* 0x000000071305c224 */ /* 0x000fe200078e0204 */
[----:B------:R-:W-:Y:S01]  /*0dd0*/  ISETP.GE.AND.EX P1, PT, R31, UR5, PT, P1 ;  /* 0x000000051f007c0c */ /* 0x000fe2000bf26310 */
[----:B------:R-:W-:Y:S01]  /*0de0*/  @!P4 IMAD.WIDE.U32 R10, R19, R6, R10 ;  /* 0x00000006130ac225 */ /* 0x000fe200078e000a */
[----:B------:R-:W-:Y:S01]  /*0df0*/  MOV R16, RZ ;  /* 0x000000ff00107202 */ /* 0x000fe20000000f00 */
[----:B------:R-:W1:Y:S01]  /*0e00*/  @!P5 LDC.64 R6, c[0x0][0x390] ;  /* 0x0000e400ff06db82 */ /* 0x000e620000000a00 */
[----:B------:R-:W-:-:S02]  /*0e10*/  ISETP.GE.AND.EX P2, PT, R37, UR5, PT, P2 ;  /* 0x0000000525007c0c */ /* 0x000fc4000bf46320 */
[----:B------:R-:W-:Y:S02]  /*0e20*/  @!P4 IADD3 R11, PT, PT, R11, R5, RZ ;  /* 0x000000050b0bc210 */ /* 0x000fe40007ffe0ff */
[----:B------:R2:W5:Y:S01]  /*0e30*/  @!P3 LDG.E R16, desc[UR6][R12.64] ;  /* 0x000000060c10b981 */ /* 0x000562000c1e1900 */
[----:B------:R-:W-:Y:S01]  /*0e40*/  @!P4 LEA R28, P3, R10, R8, 0x1 ;  /* 0x000000080a1cc211 */ /* 0x000fe200078608ff */
[----:B------:R-:W-:Y:S01]  /*0e50*/  @!P5 IMAD R8, R41, R2, RZ ;  /* 0x000000022908d224 */ /* 0x000fe200078e02ff */
[----:B------:R-:W-:Y:S02]  /*0e60*/  IADD3 R19, PT, PT, R0, 0xe0, RZ ;  /* 0x000000e000137810 */ /* 0x000fe40007ffe0ff */
[----:B------:R-:W-:Y:S01]  /*0e70*/  @!P4 LEA.HI.X R29, R10, R9, R11, 0x1, P3 ;  /* 0x000000090a1dc211 */ /* 0x000fe200018f0c0b */
[----:B------:R-:W1:Y:S01]  /*0e80*/  @!P1 LDC.64 R4, c[0x0][0x3e0] ;  /* 0x0000f800ff049b82 */ /* 0x000e620000000a00 */
[----:B------:R-:W-:Y:S01]  /*0e90*/  ISETP.GE.U32.AND P3, PT, R19, UR4, PT ;  /* 0x0000000413007c0c */ /* 0x000fe2000bf66070 */
[----:B0-----:R-:W-:Y:S01]  /*0ea0*/  @!P5 IMAD R15, R33, R3, R8 ;  /* 0x00000003210fd224 */ /* 0x001fe200078e0208 */
[----:B------:R-:W-:-:S02]  /*0eb0*/  SHF.R.S32.HI R39, RZ, 0x1f, R19 ;  /* 0x0000001fff277819 */ /* 0x000fc40000011413 */
[----:B------:R-:W-:Y:S02]  /*0ec0*/  @!P5 MOV R8, R120 ;  /* 0x000000780008d202 */ /* 0x000fe40000000f00 */
[----:B------:R-:W-:Y:S01]  /*0ed0*/  @!P5 MOV R9, R123 ;  /* 0x0000007b0009d202 */ /* 0x000fe20000000f00 */
[----:B------:R-:W0:Y:S01]  /*0ee0*/  @!P2 LDC.64 R10, c[0x0][0x3e0] ;  /* 0x0000f800ff0aab82 */ /* 0x000e220000000a00 */
[----:B------:R-:W-:Y:S01]  /*0ef0*/  ISETP.GE.AND.EX P3, PT, R39, UR5, PT, P3 ;  /* 0x0000000527007c0c */ /* 0x000fe2000bf66330 */
[----:B------:R-:W-:Y:S01]  /*0f00*/  @!P5 IMAD.WIDE.U32 R2, R33, R2, R8 ;  /* 0x000000022102d225 */ /* 0x000fe200078e0008 */
[----:B------:R-:W-:-:S05]  /*0f10*/  MOV R18, RZ ;  /* 0x000000ff00127202 */ /* 0x000fca0000000f00 */
[----:B--2---:R-:W2:Y:S01]  /*0f20*/  @!P1 LDC.64 R12, c[0x0][0x390] ;  /* 0x0000e400ff0c9b82 */ /* 0x004ea20000000a00 */
[----:B------:R-:W-:Y:S02]  /*0f30*/  @!P5 IADD3 R3, PT, PT, R3, R15, RZ ;  /* 0x0000000f0303d210 */ /* 0x000fe40007ffe0ff */
[----:B-1----:R-:W-:Y:S01]  /*0f40*/  @!P5 LEA R14, P6, R2, R6, 0x1 ;  /* 0x00000006020ed211 */ /* 0x002fe200078c08ff */
[----:B------:R1:W5:Y:S01]  /*0f50*/  @!P4 LDG.E R18, desc[UR6][R28.64] ;  /* 0x000000061c12c981 */ /* 0x000362000c1e1900 */
[----:B------:R-:W-:Y:S02]  /*0f60*/  IADD3 R33, PT, PT, R0, 0x110, RZ ;  /* 0x0000011000217810 */ /* 0x000fe40007ffe0ff */
[----:B------:R-:W-:Y:S01]  /*0f70*/  @!P5 LEA.HI.X R15, R2, R7, R3, 0x1, P6 ;  /* 0x00000007020fd211 */ /* 0x000fe200030f0c03 */
[----:B------:R-:W2:Y:S01]  /*0f80*/  @!P2 LDC.64 R8, c[0x0][0x390] ;  /* 0x0000e400ff08ab82 */ /* 0x000ea20000000a00 */
[----:B------:R-:W-:Y:S02]  /*0f90*/  ISETP.GE.U32.AND P4, PT, R33, UR4, PT ;  /* 0x0000000421007c0c */ /* 0x000fe4000bf86070 */
[----:B------:R-:W-:Y:S01]  /*0fa0*/  SHF.R.S32.HI R41, RZ, 0x1f, R33 ;  /* 0x0000001fff297819 */ /* 0x000fe20000011421 */
[----:B------:R-:W-:-:S04]  /*0fb0*/  @!P1 IMAD R2, R31, R4, RZ ;  /* 0x000000041f029224 */ /* 0x000fc800078e02ff */
[----:B------:R-:W3:Y:S01]  /*0fc0*/  @!P3 LDC.64 R6, c[0x0][0x3e0] ;  /* 0x0000f800ff06bb82 */ /* 0x000ee20000000a00 */
[----:B------:R-:W-:Y:S01]  /*0fd0*/  ISETP.GE.AND.EX P4, PT, R41, UR5, PT, P4 ;  /* 0x0000000529007c0c */ /* 0x000fe2000bf86340 */
[----:B0-----:R-:W-:Y:S01]  /*0fe0*/  @!P2 IMAD R22, R37, R10, RZ ;  /* 0x0000000a2516a224 */ /* 0x001fe200078e02ff */
[-C--:B------:R-:W-:Y:S01]  /*0ff0*/  @!P1 MOV R30, R120.reuse ;  /* 0x00000078001e9202 */ /* 0x080fe20000000f00 */
[----:B------:R2:W5:Y:S01]  /*1000*/  @!P5 LDG.E R20, desc[UR6][R14.64] ;  /* 0x000000060e14d981 */ /* 0x000562000c1e1900 */
[-C--:B------:R-:W-:Y:S02]  /*1010*/  @!P1 MOV R31, R123.reuse ;  /* 0x0000007b001f9202 */ /* 0x080fe40000000f00 */
[----:B-1----:R-:W-:Y:S02]  /*1020*/  @!P2 MOV R28, R120 ;  /* 0x00000078001ca202 */ /* 0x002fe40000000f00 */
[----:B------:R-:W-:Y:S01]  /*1030*/  @!P2 MOV R29, R123 ;  /* 0x0000007b001da202 */ /* 0x000fe20000000f00 */
[----:B------:R-:W-:-:S02]  /*1040*/  @!P1 IMAD R5, R17, R5, R2 ;  /* 0x0000000511059224 */ /* 0x000fc400078e0202 */
[----:B------:R-:W-:Y:S01]  /*1050*/  @!P1 IMAD.WIDE.U32 R30, R17, R4, R30 ;  /* 0x00000004111e9225 */ /* 0x000fe200078e001e */
[----:B------:R-:W0:Y:S03]  /*1060*/  @!P3 LDC.64 R2, c[0x0][0x390] ;  /* 0x0000e400ff02bb82 */ /* 0x000e260000000a00 */
[C---:B------:R-:W-:Y:S02]  /*1070*/  @!P2 IMAD R11, R35.reuse, R11, R22 ;  /* 0x0000000b230ba224 */ /* 0x040fe400078e0216 */
[----:B------:R-:W-:Y:S01]  /*1080*/  @!P2 IMAD.WIDE.U32 R28, R35, R10, R28 ;  /* 0x0000000a231ca225 */ /* 0x000fe200078e001c */
[----:B------:R-:W-:Y:S02]  /*1090*/  IADD3 R35, PT, PT, R0, 0x140, RZ ;  /* 0x0000014000237810 */ /* 0x000fe40007ffe0ff */
[----:B------:R-:W-:Y:S02]  /*10a0*/  @!P1 IADD3 R10, PT, PT, R31, R5, RZ ;  /* 0x000000051f0a9210 */ /* 0x000fe40007ffe0ff */
[----:B--2---:R-:W-:Y:S01]  /*10b0*/  @!P1 LEA R14, P6, R30, R12, 0x1 ;  /* 0x0000000c1e0e9211 */ /* 0x004fe200078c08ff */
[----:B------:R-:W1:Y:S01]  /*10c0*/  @!P4 LDC.64 R4, c[0x0][0x3e0] ;  /* 0x0000f800ff04cb82 */ /* 0x000e620000000a00 */
[----:B------:R-:W-:-:S02]  /*10d0*/  ISETP.GE.U32.AND P5, PT, R35, UR4, PT ;  /* 0x0000000423007c0c */ /* 0x000fc4000bfa6070 */
[----:B------:R-:W-:Y:S02]  /*10e0*/  SHF.R.S32.HI R37, RZ, 0x1f, R35 ;  /* 0x0000001fff257819 */ /* 0x000fe40000011423 */
[----:B------:R-:W-:Y:S02]  /*10f0*/  @!P1 LEA.HI.X R15, R30, R13, R10, 0x1, P6 ;  /* 0x0000000d1e0f9211 */ /* 0x000fe400030f0c0a */
[----:B------:R-:W-:Y:S01]  /*1100*/  ISETP.GE.AND.EX P5, PT, R37, UR5, PT, P5 ;  /* 0x0000000525007c0c */ /* 0x000fe2000bfa6350 */
[----:B------:R-:W2:Y:S01]  /*1110*/  @!P4 LDC.64 R12, c[0x0][0x390] ;  /* 0x0000e400ff0ccb82 */ /* 0x000ea20000000a00 */
[----:B------:R-:W-:Y:S01]  /*1120*/  @!P2 LEA R10, P6, R28, R8, 0x1 ;  /* 0x000000081c0aa211 */ /* 0x000fe200078c08ff */
[----:B---3--:R-:W-:Y:S01]  /*1130*/  @!P3 IMAD R8, R39, R6, RZ ;  /* 0x000000062708b224 */ /* 0x008fe200078e02ff */
[----:B------:R-:W-:-:S03]  /*1140*/  @!P2 IADD3 R11, PT, PT, R29, R11, RZ ;  /* 0x0000000b1d0ba210 */ /* 0x000fc60007ffe0ff */
[C---:B------:R-:W-:Y:S01]  /*1150*/  @!P3 IMAD R29, R19.reuse, R7, R8 ;  /* 0x00000007131db224 */ /* 0x040fe200078e0208 */
[----:B------:R-:W-:Y:S02]  /*1160*/  @!P2 LEA.HI.X R11, R28, R9, R11, 0x1, P6 ;  /* 0x000000091c0ba211 */ /* 0x000fe400030f0c0b */
[----:B------:R-:W-:Y:S02]  /*1170*/  @!P3 MOV R8, R120 ;  /* 0x000000780008b202 */ /* 0x000fe40000000f00 */
[----:B------:R-:W-:Y:S01]  /*1180*/  @!P3 MOV R9, R123 ;  /* 0x0000007b0009b202 */ /* 0x000fe20000000f00 */
[----:B------:R-:W3:Y:S01]  /*1190*/  @!P2 LDG.E R24, desc[UR6][R10.64] ;  /* 0x000000060a18a981 */ /* 0x000ee2000c1e1900 */
[----:B------:R-:W-:Y:S02]  /*11a0*/  MOV R22, RZ ;  /* 0x000000ff00167202 */ /* 0x000fe40000000f00 */
[----:B------:R-:W-:Y:S01]  /*11b0*/  IADD3 R17, PT, PT, R0, 0x150, RZ ;  /* 0x0000015000117810 */ /* 0x000fe20007ffe0ff */
[----:B------:R-:W-:-:S02]  /*11c0*/  @!P3 IMAD.WIDE.U32 R8, R19, R6, R8 ;  /* 0x000000061308b225 */ /* 0x000fc400078e0008 */
[----:B------:R-:W2:Y:S01]  /*11d0*/  @!P5 LDC.64 R6, c[0x0][0x3e0] ;  /* 0x0000f800ff06db82 */ /* 0x000ea20000000a00 */
[----:B------:R1:W3:Y:S01]  /*11e0*/  @!P1 LDG.E R22, desc[UR6][R14.64] ;  /* 0x000000060e169981 */ /* 0x0002e2000c1e1900 */
[----:B------:R-:W-:Y:S02]  /*11f0*/  ISETP.GE.U32.AND P1, PT, R17, UR4, PT ;  /* 0x0000000411007c0c */ /* 0x000fe4000bf26070 */
[----:B------:R-:W-:Y:S02]  /*1200*/  SHF.R.S32.HI R39, RZ, 0x1f, R17 ;  /* 0x0000001fff277819 */ /* 0x000fe40000011411 */
[----:B------:R-:W-:Y:S02]  /*1210*/  @!P3 IADD3 R9, PT, PT, R9, R29, RZ ;  /* 0x0000001d0909b210 */ /* 0x000fe40007ffe0ff */
[----:B------:R-:W-:Y:S01]  /*1220*/  ISETP.GE.AND.EX P1, PT, R39, UR5, PT, P1 ;  /* 0x0000000527007c0c */ /* 0x000fe2000bf26310 */
[----:B-1----:R-:W-:Y:S01]  /*1230*/  @!P4 IMAD R14, R41, R4, RZ ;  /* 0x00000004290ec224 */ /* 0x002fe200078e02ff */
[----:B0-----:R-:W-:-:S02]  /*1240*/  @!P3 LEA R2, P6, R8, R2, 0x1 ;  /* 0x000000020802b211 */ /* 0x001fc400078c08ff */
[----:B------:R-:W-:Y:S01]  /*1250*/  @!P4 MOV R15, R123 ;  /* 0x0000007b000fc202 */ /* 0x000fe20000000f00 */
[C---:B------:R-:W-:Y:S01]  /*1260*/  @!P4 IMAD R19, R33.reuse, R5, R14 ;  /* 0x000000052113c224 */ /* 0x040fe200078e020e */
[----:B------:R-:W-:Y:S02]  /*1270*/  @!P4 MOV R14, R120 ;  /* 0x00000078000ec202 */ /* 0x000fe40000000f00 */
[----:B------:R-:W-:Y:S02]  /*1280*/  @!P3 LEA.HI.X R3, R8, R3, R9, 0x1, P6 ;  /* 0x000000030803b211 */ /* 0x000fe400030f0c09 */
[C---:B------:R-:W-:Y:S01]  /*1290*/  IADD3 R31, PT, PT, R0.reuse, 0x170, RZ ;  /* 0x00000170001f7810 */ /* 0x040fe20007ffe0ff */
[----:B------:R-:W0:Y:S01]  /*12a0*/  @!P5 LDC.64 R8, c[0x0][0x390] ;  /* 0x0000e400ff08db82 */ /* 0x000e220000000a00 */
[----:B------:R-:W-:Y:S01]  /*12b0*/  @!P4 IMAD.WIDE.U32 R14, R33, R4, R14 ;  /* 0x00000004210ec225 */ /* 0x000fe200078e000e */
[----:B------:R-:W-:Y:S01]  /*12c0*/  IADD3 R33, PT, PT, R0, 0x190, RZ ;  /* 0x0000019000217810 */ /* 0x000fe20007ffe0ff */
[----:B------:R1:W3:Y:S01]  /*12d0*/  @!P3 LDG.E R26, desc[UR6][R2.64] ;  /* 0x00000006021ab981 */ /* 0x0002e2000c1e1900 */
[----:B------:R-:W-:-:S02]  /*12e0*/  ISETP.GE.U32.AND P2, PT, R31, UR4, PT ;  /* 0x000000041f007c0c */ /* 0x000fc4000bf46070 */
[----:B------:R-:W-:Y:S02]  /*12f0*/  SHF.R.S32.HI R41, RZ, 0x1f, R31 ;  /* 0x0000001fff297819 */ /* 0x000fe4000001141f */
[----:B------:R-:W4:Y:S01]  /*1300*/  @!P1 LDC.64 R4, c[0x0][0x3e0] ;  /* 0x0000f800ff049b82 */ /* 0x000f220000000a00 */
[----:B------:R-:W-:Y:S02]  /*1310*/  ISETP.GE.U32.AND P3, PT, R33, UR4, PT ;  /* 0x0000000421007c0c */ /* 0x000fe4000bf66070 */
[----:B------:R-:W-:Y:S02]  /*1320*/  SHF.R.S32.HI R43, RZ, 0x1f, R33 ;  /* 0x0000001fff2b7819 */ /* 0x000fe40000011421 */
[----:B------:R-:W-:Y:S02]  /*1330*/  ISETP.GE.AND.EX P2, PT, R41, UR5, PT, P2 ;  /* 0x0000000529007c0c */ /* 0x000fe4000bf46320 */
[----:B--2---:R-:W-:Y:S01]  /*1340*/  @!P4 LEA R28, P6, R14, R12, 0x1 ;  /* 0x0000000c0e1cc211 */ /* 0x004fe200078c08ff */
[----:B------:R-:W-:Y:S01]  /*1350*/  @!P5 IMAD R12, R37, R6, RZ ;  /* 0x00000006250cd224 */ /* 0x000fe200078e02ff */
[----:B------:R-:W-:-:S02]  /*1360*/  @!P4 IADD3 R10, PT, PT, R15, R19, RZ ;  /* 0x000000130f0ac210 */ /* 0x000fc40007ffe0ff */
[----:B------:R-:W-:Y:S01]  /*1370*/  ISETP.GE.AND.EX P3, PT, R43, UR5, PT, P3 ;  /* 0x000000052b007c0c */ /* 0x000fe2000bf66330 */
[C---:B------:R-:W-:Y:S01]  /*1380*/  @!P5 IMAD R15, R35.reuse, R7, R12 ;  /* 0x00000007230fd224 */ /* 0x040fe200078e020c */
[----:B------:R-:W-:Y:S02]  /*1390*/  @!P4 LEA.HI.X R29, R14, R13, R10, 0x1, P6 ;  /* 0x0000000d0e1dc211 */ /* 0x000fe400030f0c0a */
[----:B------:R-:W-:Y:S01]  /*13a0*/  @!P5 MOV R10, R120 ;  /* 0x00000078000ad202 */ /* 0x000fe20000000f00 */
[----:B------:R-:W2:Y:S01]  /*13b0*/  @!P1 LDC.64 R12, c[0x0][0x390] ;  /* 0x0000e400ff0c9b82 */ /* 0x000ea20000000a00 */
[----:B------:R-:W-:Y:S02]  /*13c0*/  @!P5 MOV R11, R123 ;  /* 0x0000007b000bd202 */ /* 0x000fe40000000f00 */
[----:B------:R-:W-:Y:S02]  /*13d0*/  MOV R52, RZ ;  /* 0x000000ff00347202 */ /* 0x000fe40000000f00 */
[----:B------:R-:W-:Y:S01]  /*13e0*/  IADD3 R19, PT, PT, R0, 0x1c0, RZ ;  /* 0x000001c000137810 */ /* 0x000fe20007ffe0ff */
[----:B------:R-:W-:-:S02]  /*13f0*/  @!P5 IMAD.WIDE.U32 R10, R35, R6, R10 ;  /* 0x00000006230ad225 */ /* 0x000fc400078e000a */
[----:B-1----:R-:W1:Y:S01]  /*1400*/  @!P2 LDC.64 R2, c[0x0][0x3e0] ;  /* 0x0000f800ff02ab82 */ /* 0x002e620000000a00 */
[----:B------:R4:W3:Y:S01]  /*1410*/  @!P4 LDG.E R52, desc[UR6][R28.64] ;  /* 0x000000061c34c981 */ /* 0x0008e2000c1e1900 */
[----:B------:R-:W-:Y:S02]  /*1420*/  ISETP.GE.U32.AND P4, PT, R19, UR4, PT ;  /* 0x0000000413007c0c */ /* 0x000fe4000bf86070 */
[----:B------:R-:W-:Y:S02]  /*1430*/  @!P5 IADD3 R11, PT, PT, R11, R15, RZ ;  /* 0x0000000f0b0bd210 */ /* 0x000fe40007ffe0ff */
[----:B------:R-:W-:Y:S02]  /*1440*/  SHF.R.S32.HI R35, RZ, 0x1f, R19 ;  /* 0x0000001fff237819 */ /* 0x000fe40000011413 */
[----:B------:R-:W1:Y:S01]  /*1450*/  @!P3 LDC.64 R6, c[0x0][0x3e0] ;  /* 0x0000f800ff06bb82 */ /* 0x000e620000000a00 */
[C---:B0-----:R-:W-:Y:S02]  /*1460*/  @!P5 LEA R14, P6, R10.reuse, R8, 0x1 ;  /* 0x000000080a0ed211 */ /* 0x041fe400078c08ff */
[----:B------:R-:W-:Y:S01]  /*1470*/  ISETP.GE.AND.EX P4, PT, R35, UR5, PT, P4 ;  /* 0x0000000523007c0c */ /* 0x000fe2000bf86340 */
[----:B----4-:R-:W-:Y:S01]  /*1480*/  @!P1 IMAD R8, R39, R4, RZ ;  /* 0x0000000427089224 */ /* 0x010fe200078e02ff */
[----:B------:R-:W-:-:S02]  /*1490*/  @!P5 LEA.HI.X R15, R10, R9, R11, 0x1, P6 ;  /* 0x000000090a0fd211 */ /* 0x000fc400030f0c0b */
[----:B------:R-:W-:Y:S01]  /*14a0*/  @!P1 MOV R28, R120 ;  /* 0x00000078001c9202 */ /* 0x000fe20000000f00 */
[----:B------:R-:W0:Y:S01]  /*14b0*/  @!P2 LDC.64 R10, c[0x0][0x390] ;  /* 0x0000e400ff0aab82 */ /* 0x000e220000000a00 */
[----:B------:R-:W-:Y:S02]  /*14c0*/  @!P1 MOV R29, R123 ;  /* 0x0000007b001d9202 */ /* 0x000fe40000000f00 */
[----:B------:R-:W-:Y:S01]  /*14d0*/  MOV R58, RZ ;  /* 0x000000ff003a7202 */ /* 0x000fe20000000f00 */
[C---:B------:R-:W-:Y:S01]  /*14e0*/  @!P1 IMAD R5, R17.reuse, R5, R8 ;  /* 0x0000000511059224 */ /* 0x040fe200078e0208 */
[----:B------:R-:W-:Y:S01]  /*14f0*/  ISETP.GE.U32.AND P6, PT, R116, UR4, PT ;  /* 0x0000000474007c0c */ /* 0x000fe2000bfc6070 */
[----:B------:R-:W-:Y:S02]  /*1500*/  @!P1 IMAD.WIDE.U32 R28, R17, R4, R28 ;  /* 0x00000004111c9225 */ /* 0x000fe400078e001c */
[----:B------:R-:W4:Y:S01]  /*1510*/  @!P3 LDC.64 R8, c[0x0][0x390] ;  /* 0x0000e400ff08bb82 */ /* 0x000f220000000a00 */
[----:B------:R1:W3:Y:S01]  /*1520*/  @!P5 LDG.E R58, desc[UR6][R14.64] ;  /* 0x000000060e3ad981 */ /* 0x0002e2000c1e1900 */
[----:B------:R-:W-:-:S02]  /*1530*/  ISETP.GE.AND.EX P5, PT, R96, UR5, PT, P6 ;  /* 0x0000000560007c0c */ /* 0x000fc4000bfa6360 */
[----:B------:R-:W-:Y:S02]  /*1540*/  @!P1 IADD3 R17, PT, PT, R29, R5, RZ ;  /* 0x000000051d119210 */ /* 0x000fe40007ffe0ff */
[C---:B--2---:R-:W-:Y:S02]  /*1550*/  @!P1 LEA R12, P6, R28.reuse, R12, 0x1 ;  /* 0x0000000c1c0c9211 */ /* 0x044fe400078c08ff */
[----:B------:R-:W2:Y:S01]  /*1560*/  @!P4 LDC.64 R4, c[0x0][0x3e0] ;  /* 0x0000f800ff04cb82 */ /* 0x000ea20000000a00 */
[----:B------:R-:W-:Y:S02]  /*1570*/  @!P2 MOV R29, R123 ;  /* 0x0000007b001da202 */ /* 0x000fe40000000f00 */
[----:B------:R-:W-:Y:S01]  /*1580*/  @!P1 LEA.HI.X R13, R28, R13, R17, 0x1, P6 ;  /* 0x0000000d1c0d9211 */ /* 0x000fe200030f0c11 */
[----:B-1----:R-:W-:Y:S01]  /*1590*/  @!P2 IMAD R30, R41, R2, RZ ;  /* 0x00000002291ea224 */ /* 0x002fe200078e02ff */
[----:B------:R-:W-:Y:S01]  /*15a0*/  @!P2 MOV R28, R120 ;  /* 0x00000078001ca202 */ /* 0x000fe20000000f00 */
[----:B------:R-:W-:-:S02]  /*15b0*/  @!P3 IMAD R32, R43, R6, RZ ;  /* 0x000000062b20b224 */ /* 0x000fc400078e02ff */
[C---:B------:R-:W-:Y:S02]  /*15c0*/  @!P2 IMAD R17, R31.reuse, R3, R30 ;  /* 0x000000031f11a224 */ /* 0x040fe400078e021e */
[----:B------:R-:W-:Y:S02]  /*15d0*/  @!P2 IMAD.WIDE.U32 R28, R31, R2, R28 ;  /* 0x000000021f1ca225 */ /* 0x000fe400078e001c */
[----:B------:R-:W1:Y:S01]  /*15e0*/  @!P5 LDC.64 R2, c[0x0][0x3e0] ;  /* 0x0000f800ff02db82 */ /* 0x000e620000000a00 */
[----:B------:R-:W-:Y:S01]  /*15f0*/  @!P3 MOV R14, R120 ;  /* 0x00000078000eb202 */ /* 0x000fe20000000f00 */
[----:B------:R-:W-:Y:S01]  /*1600*/  @!P3 IMAD R31, R33, R7, R32 ;  /* 0x00000007211fb224 */ /* 0x000fe200078e0220 */
[----:B------:R-:W-:Y:S02]  /*1610*/  @!P3 MOV R15, R123 ;  /* 0x0000007b000fb202 */ /* 0x000fe40000000f00 */
[----:B------:R-:W-:Y:S02]  /*1620*/  @!P2 IADD3 R7, PT, PT, R29, R17, RZ ;  /* 0x000000111d07a210 */ /* 0x000fe40007ffe0ff */
[----:B0-----:R-:W-:-:S02]  /*1630*/  @!P2 LEA R10, P6, R28, R10, 0x1 ;  /* 0x0000000a1c0aa211 */ /* 0x001fc400078c08ff */
[----:B------:R-:W-:Y:S02]  /*1640*/  MOV R60, RZ ;  /* 0x000000ff003c7202 */ /* 0x000fe40000000f00 */
[----:B------:R-:W-:Y:S01]  /*1650*/  MOV R64, RZ ;  /* 0x000000ff00407202 */ /* 0x000fe20000000f00 */
[----:B------:R-:W-:Y:S01]  /*1660*/  @!P3 IMAD.WIDE.U32 R14, R33, R6, R14 ;  /* 0x00000006210eb225 */ /* 0x000fe200078e000e */
[----:B------:R-:W-:Y:S02]  /*1670*/  @!P2 LEA.HI.X R11, R28, R11, R7, 0x1, P6 ;  /* 0x0000000b1c0ba211 */ /* 0x000fe400030f0c07 */
[----:B------:R1:W3:Y:S01]  /*1680*/  @!P1 LDG.E R60, desc[UR6][R12.64] ;  /* 0x000000060c3c9981 */ /* 0x0002e2000c1e1900 */
[----:B------:R-:W0:Y:S01]  /*1690*/  @!P4 LDC.64 R6, c[0x0][0x390] ;  /* 0x0000e400ff06cb82 */ /* 0x000e220000000a00 */
[----:B------:R-:W-:Y:S02]  /*16a0*/  @!P3 IADD3 R15, PT, PT, R15, R31, RZ ;  /* 0x0000001f0f0fb210 */ /* 0x000fe40007ffe0ff */
[----:B------:R1:W3:Y:S01]  /*16b0*/  @!P2 LDG.E R64, desc[UR6][R10.64] ;  /* 0x000000060a40a981 */ /* 0x0002e2000c1e1900 */
[----:B----4-:R-:W-:Y:S01]  /*16c0*/  @!P3 LEA R30, P1, R14, R8, 0x1 ;  /* 0x000000080e1eb211 */ /* 0x010fe200078208ff */
[----:B--2---:R-:W-:Y:S01]  /*16d0*/  @!P4 IMAD R8, R35, R4, RZ ;  /* 0x000000042308c224 */ /* 0x004fe200078e02ff */
[----:B------:R-:W-:-:S02]  /*16e0*/  ISETP.GE.U32.AND P2, PT, R114, UR4, PT ;  /* 0x0000000472007c0c */ /* 0x000fc4000bf46070 */
[----:B------:R-:W-:Y:S01]  /*16f0*/  @!P3 LEA.HI.X R31, R14, R9, R15, 0x1, P1 ;  /* 0x000000090e1fb211 */ /* 0x000fe200008f0c0f */
[----:B------:R-:W2:Y:S01]  /*1700*/  @!P5 LDC.64 R28, c[0x0][0x390] ;  /* 0x0000e400ff1cdb82 */ /* 0x000ea20000000a00 */
[----:B------:R-:W-:Y:S01]  /*1710*/  ISETP.GE.AND.EX P2, PT, R94, UR5, PT, P2 ;  /* 0x000000055e007c0c */ /* 0x000fe2000bf46320 */
[----:B------:R-:W-:Y:S01]  /*1720*/  @!P4 IMAD R15, R19, R5, R8 ;  /* 0x00000005130fc224 */ /* 0x000fe200078e0208 */
[----:B------:R-:W-:Y:S02]  /*1730*/  ISETP.GE.U32.AND P1, PT, R115, UR4, PT ;  /* 0x0000000473007c0c */ /* 0x000fe4000bf26070 */
[----:B------:R-:W-:Y:S02]  /*1740*/  @!P4 MOV R8, R120 ;  /* 0x000000780008c202 */ /* 0x000fe40000000f00 */
[----:B------:R-:W-:Y:S01]  /*1750*/  @!P4 MOV R9, R123 ;  /* 0x0000007b0009c202 */ /* 0x000fe20000000f00 */
[----:B-1----:R-:W-:Y:S01]  /*1760*/  @!P5 IMAD R12, R96, R2, RZ ;  /* 0x00000002600cd224 */ /* 0x002fe200078e02ff */
[----:B------:R-:W-:Y:S01]  /*1770*/  ISETP.GE.AND.EX P1, PT, R95, UR5, PT, P1 ;  /* 0x000000055f007c0c */ /* 0x000fe2000bf26310 */
[----:B------:R-:W-:Y:S01]  /*1780*/  @!P4 IMAD.WIDE.U32 R4, R19, R4, R8 ;  /* 0x000000041304c225 */ /* 0x000fe200078e0008 */
[----:B------:R-:W-:-:S03]  /*1790*/  @!P5 MOV R10, R120 ;  /* 0x00000078000ad202 */ /* 0x000fc60000000f00 */
[C---:B------:R-:W-:Y:S01]  /*17a0*/  @!P5 IMAD R13, R116.reuse, R3, R12 ;  /* 0x00000003740dd224 */ /* 0x040fe200078e020c */
[----:B------:R-:W-:Y:S02]  /*17b0*/  @!P4 IADD3 R3, PT, PT, R5, R15, RZ ;  /* 0x0000000f0503c210 */ /* 0x000fe40007ffe0ff */
[----:B------:R-:W-:Y:S01]  /*17c0*/  @!P5 MOV R11, R123 ;  /* 0x0000007b000bd202 */ /* 0x000fe20000000f00 */
[----:B------:R-:W1:Y:S01]  /*17d0*/  @!P2 LDC.64 R14, c[0x0][0x3e0] ;  /* 0x0000f800ff0eab82 */ /* 0x000e620000000a00 */
[----:B------:R-:W-:Y:S01]  /*17e0*/  MOV R68, RZ ;  /* 0x000000ff00447202 */ /* 0x000fe20000000f00 */
[----:B------:R-:W-:Y:S01]  /*17f0*/  @!P5 IMAD.WIDE.U32 R10, R116, R2, R10 ;  /* 0x00000002740ad225 */ /* 0x000fe200078e000a */
[----:B0-----:R-:W-:-:S04]  /*1800*/  @!P4 LEA R2, P6, R4, R6, 0x1 ;  /* 0x000000060402c211 */ /* 0x001fc800078c08ff */
[----:B------:R-:W4:Y:S01]  /*1810*/  @!P3 LDG.E R68, desc[UR6][R30.64] ;  /* 0x000000061e44b981 */ /* 0x000f22000c1e1900 */
[----:B------:R-:W0:Y:S01]  /*1820*/  @!P1 LDC.64 R8, c[0x0][0x3e0] ;  /* 0x0000f800ff089b82 */ /* 0x000e220000000a00 */
[----:B------:R-:W-:Y:S02]  /*1830*/  ISETP.GE.U32.AND P3, PT, R113, UR4, PT ;  /* 0x0000000471007c0c */ /* 0x000fe4000bf66070 */
[----:B------:R-:W-:Y:S02]  /*1840*/  @!P4 LEA.HI.X R3, R4, R7, R3, 0x1, P6 ;  /* 0x000000070403c211 */ /* 0x000fe400030f0c03 */
[----:B------:R-:W-:Y:S02]  /*1850*/  @!P5 IADD3 R4, PT, PT, R11, R13, RZ ;  /* 0x0000000d0b04d210 */ /* 0x000fe40007ffe0ff */
[----:B--2---:R-:W-:Y:S01]  /*1860*/  @!P5 LEA R12, P6, R10, R28, 0x1 ;  /* 0x0000001c0a0cd211 */ /* 0x004fe200078c08ff */
[----:B------:R-:W2:Y:S01]  /*1870*/  @!P1 LDC.64 R6, c[0x0][0x390] ;  /* 0x0000e400ff069b82 */ /* 0x000ea20000000a00 */
[----:B------:R-:W-:-:S02]  /*1880*/  ISETP.GE.AND.EX P3, PT, R93, UR5, PT, P3 ;  /* 0x000000055d007c0c */ /* 0x000fc4000bf66330 */
[----:B------:R-:W-:Y:S02]  /*1890*/  @!P5 LEA.HI.X R13, R10, R29, R4, 0x1, P6 ;  /* 0x0000001d0a0dd211 */ /* 0x000fe400030f0c04 */
[----:B------:R-:W-:Y:S02]  /*18a0*/  MOV R28, RZ ;  /* 0x000000ff001c7202 */ /* 0x000fe40000000f00 */
[----:B------:R-:W-:Y:S01]  /*18b0*/  MOV R74, RZ ;  /* 0x000000ff004a7202 */ /* 0x000fe20000000f00 */
[----:B------:R-:W5:Y:S01]  /*18c0*/  @!P2 LDC.64 R10, c[0x0][0x390] ;  /* 0x0000e400ff0aab82 */ /* 0x000f620000000a00 */
[----:B-1----:R-:W-:Y:S02]  /*18d0*/  @!P2 IMAD R17, R94, R14, RZ ;  /* 0x0000000e5e11a224 */ /* 0x002fe400078e02ff */
[----:B------:R-:W3:Y:S01]  /*18e0*/  @!P5 LDG.E R28, desc[UR6][R12.64] ;  /* 0x000000060c1cd981 */ /* 0x000ee2000c1e1900 */
[----:B------:R-:W-:-:S03]  /*18f0*/  ISETP.GE.U32.AND P5, PT, R112, UR4, PT ;  /* 0x0000000470007c0c */ /* 0x000fc6000bfa6070 */
[----:B------:R1:W4:Y:S01]  /*1900*/  @!P4 LDG.E R74, desc[UR6][R2.64] ;  /* 0x00000006024ac981 */ /* 0x000322000c1e1900 */
[----:B------:R-:W2:Y:S01]  /*1910*/  @!P3 LDC.64 R4, c[0x0][0x3e0] ;  /* 0x0000f800ff04bb82 */ /* 0x000ea20000000a00 */
[----:B------:R-:W-:Y:S01]  /*1920*/  ISETP.GE.AND.EX P5, PT, R92, UR5, PT, P5 ;  /* 0x000000055c007c0c */ /* 0x000fe2000bfa6350 */
[----:B------:R-:W-:Y:S01]  /*1930*/  @!P2 IMAD R19, R114, R15, R17 ;  /* 0x0000000f7213a224 */ /* 0x000fe200078e0211 */
[----:B-1----:R-:W-:Y:S02]  /*1940*/  @!P2 MOV R2, R120 ;  /* 0x000000780002a202 */ /* 0x002fe40000000f00 */
[----:B------:R-:W-:Y:S01]  /*1950*/  @!P2 MOV R3, R123 ;  /* 0x0000007b0003a202 */ /* 0x000fe20000000f00 */
[----:B0-----:R-:W-:Y:S01]  /*1960*/  @!P1 IMAD R30, R95, R8, RZ ;  /* 0x000000085f1e9224 */ /* 0x001fe200078e02ff */
[----:B------:R-:W-:-:S07]  /*1970*/  ISETP.GE.U32.AND P4, PT, R111, UR4, PT ;  /* 0x000000046f007c0c */ /* 0x000fce000bf86070 */
[----:B------:R-:W0:Y:S01]  /*1980*/  @!P5 LDC.64 R12, c[0x0][0x3e0] ;  /* 0x0000f800ff0cdb82 */ /* 0x000e220000000a00 */
[----:B------:R-:W-:Y:S01]  /*1990*/  @!P2 IMAD.WIDE.U32 R14, R114, R14, R2 ;  /* 0x0000000e720ea225 */ /* 0x000fe200078e0002 */
[----:B------:R-:W-:Y:S02]  /*19a0*/  @!P1 MOV R2, R120 ;  /* 0x0000007800029202 */ /* 0x000fe40000000f00 */
[----:B------:R-:W-:Y:S01]  /*19b0*/  @!P1 MOV R3, R123 ;  /* 0x0000007b00039202 */ /* 0x000fe20000000f00 */
[C---:B------:R-:W-:Y:S02]  /*19c0*/  @!P1 IMAD R17, R115.reuse, R9, R30 ;  /* 0x0000000973119224 */ /* 0x040fe400078e021e */
[----:B------:R-:W-:-:S03]  /*19d0*/  @!P1 IMAD.WIDE.U32 R8, R115, R8, R2 ;  /* 0x0000000873089225 */ /* 0x000fc600078e0002 */
[----:B------:R-:W1:Y:S01]  /*19e0*/  @!P3 LDC.64 R2, c[0x0][0x390] ;  /* 0x0000e400ff02bb82 */ /* 0x000e620000000a00 */
[----:B------:R-:W-:Y:S02]  /*19f0*/  @!P2 IADD3 R15, PT, PT, R15, R19, RZ ;  /* 0x000000130f0fa210 */ /* 0x000fe40007ffe0ff */
[C---:B-----5:R-:W-:Y:S02]  /*1a00*/  @!P2 LEA R10, P6, R14.reuse, R10, 0x1 ;  /* 0x0000000a0e0aa211 */ /* 0x060fe400078c08ff */
[----:B------:R-:W-:Y:S02]  /*1a10*/  ISETP.GE.AND.EX P4, PT, R91, UR5, PT, P4 ;  /* 0x000000055b007c0c */ /* 0x000fe4000bf86340 */
[----:B------:R-:W-:Y:S02]  /*1a20*/  @!P2 LEA.HI.X R11, R14, R11, R15, 0x1, P6 ;  /* 0x0000000b0e0ba211 */ /* 0x000fe400030f0c0f */
[----:B------:R-:W-:Y:S02]  /*1a30*/  @!P1 IADD3 R9, PT, PT, R9, R17, RZ ;  /* 0x0000001109099210 */ /* 0x000fe40007ffe0ff */
[----:B--2---:R-:W-:Y:S01]  /*1a40*/  @!P1 LEA R6, P6, R8, R6, 0x1 ;  /* 0x0000000608069211 */ /* 0x004fe200078c08ff */
[----:B------:R-:W-:Y:S01]  /*1a50*/  @!P3 IMAD R14, R93, R4, RZ ;  /* 0x000000045d0eb224 */ /* 0x000fe200078e02ff */
[----:B------:R-:W-:-:S02]  /*1a60*/  MOV R19, RZ ;  /* 0x000000ff00137202 */ /* 0x000fc40000000f00 */
[----:B------:R-:W-:Y:S02]  /*1a70*/  @!P1 LEA.HI.X R7, R8, R7, R9, 0x1, P6 ;  /* 0x0000000708079211 */ /* 0x000fe400030f0c09 */
[----:B------:R-:W-:Y:S02]  /*1a80*/  @!P3 MOV R8, R120 ;  /* 0x000000780008b202 */ /* 0x000fe40000000f00 */
[----:B------:R-:W-:Y:S01]  /*1a90*/  @!P3 MOV R9, R123 ;  /* 0x0000007b0009b202 */ /* 0x000fe20000000f00 */
[C---:B------:R-:W-:Y:S01]  /*1aa0*/  @!P3 IMAD R15, R113.reuse, R5, R14 ;  /* 0x00000005710fb224 */ /* 0x040fe200078e020e */
[----:B------:R-:W-:Y:S01]  /*1ab0*/  MOV R17, RZ ;  /* 0x000000ff00117202 */ /* 0x000fe20000000f00 */
[----:B------:R2:W5:Y:S01]  /*1ac0*/  @!P1 LDG.E R19, desc[UR6][R6.64] ;  /* 0x0000000606139981 */ /* 0x000562000c1e1900 */
[----:B------:R-:W-:Y:S02]  /*1ad0*/  @!P3 IMAD.WIDE.U32 R4, R113, R4, R8 ;  /* 0x000000047104b225 */ /* 0x000fe400078e0008 */
[----:B------:R-:W0:Y:S02]  /*1ae0*/  @!P5 LDC.64 R8, c[0x0][0x390] ;  /* 0x0000e400ff08db82 */ /* 0x000e240000000a00 */
[----:B------:R0:W4:Y:S01]  /*1af0*/  @!P2 LDG.E R17, desc[UR6][R10.64] ;  /* 0x000000060a11a981 */ /* 0x000122000c1e1900 */
[----:B------:R-:W-:-:S02]  /*1b00*/  @!P3 IADD3 R5, PT, PT, R5, R15, RZ ;  /* 0x0000000f0505b210 */ /* 0x000fc40007ffe0ff */
[----:B-1----:R-:W-:-:S03]  /*1b10*/  @!P3 LEA R2, P2, R4, R2, 0x1 ;  /* 0x000000020402b211 */ /* 0x002fc600078408ff */
[----:B--2---:R-:W1:Y:S01]  /*1b20*/  @!P4 LDC.64 R6, c[0x0][0x3e0] ;  /* 0x0000f800ff06cb82 */ /* 0x004e620000000a00 */
[----:B------:R-:W-:Y:S01]  /*1b30*/  @!P3 LEA.HI.X R3, R4, R3, R5, 0x1, P2 ;  /* 0x000000030403b211 */ /* 0x000fe200010f0c05 */
[----:B0-----:R-:W-:Y:S01]  /*1b40*/  @!P5 IMAD R14, R92, R12, RZ ;  /* 0x0000000c5c0ed224 */ /* 0x001fe200078e02ff */
[----:B------:R-:W-:Y:S02]  /*1b50*/  ISETP.GE.U32.AND P6, PT, R110, UR4, PT ;  /* 0x000000046e007c0c */ /* 0x000fe4000bfc6070 */
[----:B------:R-:W-:Y:S02]  /*1b60*/  @!P5 MOV R4, R120 ;  /* 0x000000780004d202 */ /* 0x000fe40000000f00 */
[----:B------:R-:W-:Y:S01]  /*1b70*/  @!P5 MOV R5, R123 ;  /* 0x0000007b0005d202 */ /* 0x000fe20000000f00 */
[----:B------:R-:W-:Y:S01]  /*1b80*/  @!P5 IMAD R15, R112, R13, R14 ;  /* 0x0000000d700fd224 */ /* 0x000fe200078e020e */
[----:B------:R-:W-:Y:S02]  /*1b90*/  ISETP.GE.AND.EX P6, PT, R90, UR5, PT, P6 ;  /* 0x000000055a007c0c */ /* 0x000fe4000bfc6360 */
[----:B------:R-:W-:Y:S01]  /*1ba0*/  ISETP.GE.U32.AND P2, PT, R109, UR4, PT ;  /* 0x000000046d007c0c */ /* 0x000fe2000bf46070 */
[----:B------:R-:W-:-:S02]  /*1bb0*/  @!P5 IMAD.WIDE.U32 R12, R112, R12, R4 ;  /* 0x0000000c700cd225 */ /* 0x000fc400078e0004 */
[----:B------:R-:W0:Y:S01]  /*1bc0*/  @!P4 LDC.64 R4, c[0x0][0x390] ;  /* 0x0000e400ff04cb82 */ /* 0x000e220000000a00 */
[----:B------:R-:W-:Y:S02]  /*1bd0*/  MOV R48, RZ ;  /* 0x000000ff00307202 */ /* 0x000fe40000000f00 */
[----:B------:R-:W-:Y:S02]  /*1be0*/  ISETP.GE.AND.EX P2, PT, R89, UR5, PT, P2 ;  /* 0x0000000559007c0c */ /* 0x000fe4000bf46320 */
[----:B------:R-:W-:Y:S02]  /*1bf0*/  @!P5 IADD3 R11, PT, PT, R13, R15, RZ ;  /* 0x0000000f0d0bd210 */ /* 0x000fe40007ffe0ff */
[----:B------:R2:W4:Y:S01]  /*1c00*/  @!P3 LDG.E R48, desc[UR6][R2.64] ;  /* 0x000000060230b981 */ /* 0x000522000c1e1900 */
[----:B------:R-:W-:Y:S01]  /*1c10*/  @!P5 LEA R10, P3, R12, R8, 0x1 ;  /* 0x000000080c0ad211 */ /* 0x000fe200078608ff */
[----:B-1----:R-:W-:Y:S01]  /*1c20*/  @!P4 IMAD R8, R91, R6, RZ ;  /* 0x000000065b08c224 */ /* 0x002fe200078e02ff */
[----:B------:R-:W-:-:S02]  /*1c30*/  @!P4 MOV R13, R123 ;  /* 0x0000007b000dc202 */ /* 0x000fc40000000f00 */
[----:B------:R-:W-:Y:S01]  /*1c40*/  @!P5 LEA.HI.X R11, R12, R9, R11, 0x1, P3 ;  /* 0x000000090c0bd211 */ /* 0x000fe200018f0c0b */
[----:B--2---:R-:W1:Y:S01]  /*1c50*/  @!P6 LDC.64 R2, c[0x0][0x3e0] ;  /* 0x0000f800ff02eb82 */ /* 0x004e620000000a00 */
[----:B------:R-:W-:Y:S01]  /*1c60*/  @!P4 MOV R12, R120 ;  /* 0x00000078000cc202 */ /* 0x000fe20000000f00 */
[----:B------:R-:W-:Y:S01]  /*1c70*/  @!P4 IMAD R15, R111, R7, R8 ;  /* 0x000000076f0fc224 */ /* 0x000fe200078e0208 */
[----:B------:R-:W-:-:S05]  /*1c80*/  MOV R50, RZ ;  /* 0x000000ff00327202 */ /* 0x000fca0000000f00 */
[----:B------:R-:W2:Y:S01]  /*1c90*/  @!P2 LDC.64 R8, c[0x0][0x3e0] ;  /* 0x0000f800ff08ab82 */ /* 0x000ea20000000a00 */
[----:B------:R-:W-:Y:S01]  /*1ca0*/  @!P4 IMAD.WIDE.U32 R6, R111, R6, R12 ;  /* 0x000000066f06c225 */ /* 0x000fe200078e000c */
[----:B------:R-:W-:Y:S01]  /*1cb0*/  ISETP.GE.U32.AND P3, PT, R108, UR4, PT ;  /* 0x000000046c007c0c */ /* 0x000fe2000bf66070 */
[----:B------:R0:W4:Y:S03]  /*1cc0*/  @!P5 LDG.E R50, desc[UR6][R10.64] ;  /* 0x000000060a32d981 */ /* 0x000126000c1e1900 */
[----:B------:R-:W-:Y:S02]  /*1cd0*/  ISETP.GE.AND.EX P3, PT, R88, UR5, PT, P3 ;  /* 0x0000000558007c0c */ /* 0x000fe4000bf66330 */
[----:B------:R-:W-:Y:S02]  /*1ce0*/  @!P4 IADD3 R7, PT, PT, R7, R15, RZ ;  /* 0x0000000f0707c210 */ /* 0x000fe40007ffe0ff */
[C---:B0-----:R-:W-:Y:S01]  /*1cf0*/  @!P4 LEA R12, P5, R6.reuse, R4, 0x1 ;  /* 0x00000004060cc211 */ /* 0x041fe200078a08ff */
[----:B------:R-:W0:Y:S03]  /*1d00*/  @!P6 LDC.64 R10, c[0x0][0x390] ;  /* 0x0000e400ff0aeb82 */ /* 0x000e260000000a00 */
[----:B------:R-:W-:-:S02]  /*1d10*/  @!P4 LEA.HI.X R13, R6, R5, R7, 0x1, P5 ;  /* 0x00000005060dc211 */ /* 0x000fc400028f0c07 */
[----:B------:R-:W-:Y:S02]  /*1d20*/  ISETP.GE.U32.AND P5, PT, R107, UR4, PT ;  /* 0x000000046b007c0c */ /* 0x000fe4000bfa6070 */
[----:B------:R-:W-:Y:S01]  /*1d30*/  MOV R54, RZ ;  /* 0x000000ff00367202 */ /* 0x000fe20000000f00 */
[----:B------:R-:W0:Y:S01]  /*1d40*/  @!P2 LDC.64 R6, c[0x0][0x390] ;  /* 0x0000e400ff06ab82 */ /* 0x000e220000000a00 */
[----:B------:R-:W-:Y:S01]  /*1d50*/  ISETP.GE.AND.EX P5, PT, R87, UR5, PT, P5 ;  /* 0x0000000557007c0c */ /* 0x000fe2000bfa6350 */
[----:B-1----:R-:W-:Y:S01]  /*1d60*/  @!P6 IMAD R14, R90, R2, RZ ;  /* 0x000000025a0ee224 */ /* 0x002fe200078e02ff */
[----:B------:R-:W-:Y:S02]  /*1d70*/  @!P6 MOV R30, R120 ;  /* 0x00000078001ee202 */ /* 0x000fe40000000f00 */
[----:B------:R1:W4:Y:S01]  /*1d80*/  @!P4 LDG.E R54, desc[UR6][R12.64] ;  /* 0x000000060c36c981 */ /* 0x000322000c1e1900 */
[----:B------:R-:W-:Y:S01]  /*1d90*/  @!P6 MOV R31, R123 ;  /* 0x0000007b001fe202 */ /* 0x000fe20000000f00 */
[----:B------:R-:W-:Y:S01]  /*1da0*/  @!P6 IMAD R3, R110, R3, R14 ;  /* 0x000000036e03e224 */ /* 0x000fe200078e020e */
[----:B------:R-:W0:Y:S01]  /*1db0*/  @!P3 LDC.64 R4, c[0x0][0x3e0] ;  /* 0x0000f800ff04bb82 */ /* 0x000e220000000a00 */
[----:B--2---:R-:W-:-:S02]  /*1dc0*/  @!P2 IMAD R14, R89, R8, RZ ;  /* 0x00000008590ea224 */ /* 0x004fc400078e02ff */
[----:B------:R-:W-:Y:S01]  /*1dd0*/  @!P6 IMAD.WIDE.U32 R30, R110, R2, R30 ;  /* 0x000000026e1ee225 */ /* 0x000fe200078e001e */
[----:B-1----:R-:W-:Y:S02]  /*1de0*/  @!P2 MOV R12, R120 ;  /* 0x00000078000ca202 */ /* 0x002fe40000000f00 */
[----:B------:R-:W-:Y:S01]  /*1df0*/  @!P2 MOV R13, R123 ;  /* 0x0000007b000da202 */ /* 0x000fe20000000f00 */
[----:B------:R-:W-:Y:S01]  /*1e00*/  @!P2 IMAD R29, R109, R9, R14 ;  /* 0x000000096d1da224 */ /* 0x000fe200078e020e */
[----:B------:R-:W-:Y:S02]  /*1e10*/  @!P6 IADD3 R15, PT, PT, R31, R3, RZ ;  /* 0x000000031f0fe210 */ /* 0x000fe40007ffe0ff */
[----:B------:R-:W1:Y:S01]  /*1e20*/  @!P5 LDC.64 R2, c[0x0][0x3e0] ;  /* 0x0000f800ff02db82 */ /* 0x000e620000000a00 */
[----:B------:R-:W-:Y:S01]  /*1e30*/  @!P2 IMAD.WIDE.U32 R12, R109, R8, R12 ;  /* 0x000000086d0ca225 */ /* 0x000fe200078e000c */
[----:B0-----:R-:W-:-:S06]  /*1e40*/  @!P6 LEA R14, P4, R30, R10, 0x1 ;  /* 0x0000000a1e0ee211 */ /* 0x001fcc00078808ff */
[----:B------:R-:W0:Y:S01]  /*1e50*/  @!P3 LDC.64 R8, c[0x0][0x390] ;  /* 0x0000e400ff08bb82 */ /* 0x000e220000000a00 */
[----:B------:R-:W-:Y:S02]  /*1e60*/  MOV R56, RZ ;  /* 0x000000ff00387202 */ /* 0x000fe40000000f00 */
[----:B------:R-:W-:Y:S02]  /*1e70*/  @!P6 LEA.HI.X R15, R30, R11, R15, 0x1, P4 ;  /* 0x0000000b1e0fe211 */ /* 0x000fe400020f0c0f */
[----:B------:R-:W-:Y:S02]  /*1e80*/  @!P2 IADD3 R11, PT, PT, R13, R29, RZ ;  /* 0x0000001d0d0ba210 */ /* 0x000fe40007ffe0ff */
[----:B------:R-:W-:Y:S01]  /*1e90*/  @!P2 LEA R10, P4, R12, R6, 0x1 ;  /* 0x000000060c0aa211 */ /* 0x000fe200078808ff */
[----:B------:R-:W2:Y:S01]  /*1ea0*/  @!P6 LDG.E R56, desc[UR6][R14.64] ;  /* 0x000000060e38e981 */ /* 0x000ea2000c1e1900 */
[----:B------:R-:W-:Y:S02]  /*1eb0*/  ISETP.GE.U32.AND P6, PT, R106, UR4, PT ;  /* 0x000000046a007c0c */ /* 0x000fe4000bfc6070 */
[----:B------:R-:W-:-:S02]  /*1ec0*/  @!P2 LEA.HI.X R11, R12, R7, R11, 0x1, P4 ;  /* 0x000000070c0ba211 */ /* 0x000fc400020f0c0b */
[----:B------:R-:W-:Y:S01]  /*1ed0*/  @!P3 MOV R12, R120 ;  /* 0x00000078000cb202 */ /* 0x000fe20000000f00 */
[-C--:B------:R-:W-:Y:S01]  /*1ee0*/  @!P3 IMAD R30, R88, R4.reuse, RZ ;  /* 0x00000004581eb224 */ /* 0x080fe200078e02ff */
[----:B------:R-:W-:Y:S01]  /*1ef0*/  @!P3 MOV R13, R123 ;  /* 0x0000007b000db202 */ /* 0x000fe20000000f00 */
[----:B------:R-:W3:Y:S01]  /*1f00*/  @!P5 LDC.64 R6, c[0x0][0x390] ;  /* 0x0000e400ff06db82 */ /* 0x000ee20000000a00 */
[----:B------:R-:W-:Y:S02]  /*1f10*/  MOV R62, RZ ;  /* 0x000000ff003e7202 */ /* 0x000fe40000000f00 */
[----:B------:R-:W-:Y:S01]  /*1f20*/  ISETP.GE.AND.EX P4, PT, R86, UR5, PT, P6 ;  /* 0x0000000556007c0c */ /* 0x000fe2000bf86360 */
[----:B------:R-:W-:Y:S01]  /*1f30*/  @!P3 IMAD.WIDE.U32 R12, R108, R4, R12 ;  /* 0x000000046c0cb225 */ /* 0x000fe200078e000c */
[----:B------:R-:W-:Y:S02]  /*1f40*/  IADD3 R29, PT, PT, R0, 0x1d0, RZ ;  /* 0x000001d0001d7810 */ /* 0x000fe40007ffe0ff */
[----:B------:R0:W2:Y:S01]  /*1f50*/  @!P2 LDG.E R62, desc[UR6][R10.64] ;  /* 0x000000060a3ea981 */ /* 0x0000a2000c1e1900 */
[----:B------:R-:W-:Y:S01]  /*1f60*/  @!P3 IMAD R5, R108, R5, R30 ;  /* 0x000000056c05b224 */ /* 0x000fe200078e021e */
[----:B------:R-:W-:-:S02]  /*1f70*/  ISETP.GE.U32.AND P2, PT, R29, UR4, PT ;  /* 0x000000041d007c0c */ /* 0x000fc4000bf46070 */
[----:B------:R-:W-:Y:S02]  /*1f80*/  SHF.R.S32.HI R33, RZ, 0x1f, R29 ;  /* 0x0000001fff217819 */ /* 0x000fe4000001141d */
[----:B------:R-:W-:Y:S02]  /*1f90*/  @!P3 IADD3 R4, PT, PT, R13, R5, RZ ;  /* 0x000000050d04b210 */ /* 0x000fe40007ffe0ff */
[C---:B0-----:R-:W-:Y:S01]  /*1fa0*/  @!P3 LEA R10, P6, R12.reuse, R8, 0x1 ;  /* 0x000000080c0ab211 */ /* 0x041fe200078c08ff */
[----:B-1----:R-:W-:Y:S01]  /*1fb0*/  @!P5 IMAD R8, R87, R2, RZ ;  /* 0x000000025708d224 */ /* 0x002fe200078e02ff */
[----:B------:R-:W-:Y:S02]  /*1fc0*/  ISETP.GE.AND.EX P2, PT, R33, UR5, PT, P2 ;  /* 0x0000000521007c0c */ /* 0x000fe4000bf46320 */
[----:B------:R-:W-:Y:S01]  /*1fd0*/  @!P3 LEA.HI.X R11, R12, R9, R4, 0x1, P6 ;  /* 0x000000090c0bb211 */ /* 0x000fe200030f0c04 */
[----:B------:R-:W-:Y:S01]  /*1fe0*/  @!P5 IMAD R3, R107, R3, R8 ;  /* 0x000000036b03d224 */ /* 0x000fe200078e0208 */
[----:B------:R-:W-:Y:S01]  /*1ff0*/  @!P5 MOV R8, R120 ;  /* 0x000000780008d202 */ /* 0x000fe20000000f00 */
[----:B------:R-:W0:Y:S01]  /*2000*/  @!P4 LDC.64 R4, c[0x0][0x3e0] ;  /* 0x0000f800ff04cb82 */ /* 0x000e220000000a00 */
[----:B------:R-:W-:-:S02]  /*2010*/  @!P5 MOV R9, R123 ;  /* 0x0000007b0009d202 */ /* 0x000fc40000000f00 */
[----:B------:R-:W-:Y:S01]  /*2020*/  MOV R66, RZ ;  /* 0x000000ff00427202 */ /* 0x000fe20000000f00 */
[----:B------:R-:W-:-:S04]  /*2030*/  @!P5 IMAD.WIDE.U32 R8, R107, R2, R8 ;  /* 0x000000026b08d225 */ /* 0x000fc800078e0008 */
[----:B------:R-:W1:Y:S01]  /*2040*/  @!P2 LDC.64 R12, c[0x0][0x3e0] ;  /* 0x0000f800ff0cab82 */ /* 0x000e620000000a00 */
[----:B------:R3:W2:Y:S01]  /*2050*/  @!P3 LDG.E R66, desc[UR6][R10.64] ;  /* 0x000000060a42b981 */ /* 0x0006a2000c1e1900 */
[----:B------:R-:W-:Y:S02]  /*2060*/  @!P5 IADD3 R9, PT, PT, R9, R3, RZ ;  /* 0x000000030909d210 */ /* 0x000fe40007ffe0ff */
[----:B------:R-:W-:-:S04]  /*2070*/  ISETP.GE.U32.AND P3, PT, R105, UR4, PT ;  /* 0x0000000469007c0c */ /* 0x000fc8000bf66070 */
[----:B------:R-:W1:Y:S01]  /*2080*/  @!P4 LDC.64 R2, c[0x0][0x390] ;  /* 0x0000e400ff02cb82 */ /* 0x000e620000000a00 */
[----:B---3--:R-:W-:Y:S02]  /*2090*/  @!P5 LEA R6, P6, R8, R6, 0x1 ;  /* 0x000000060806d211 */ /* 0x008fe400078c08ff */
[----:B------:R-:W-:Y:S02]  /*20a0*/  IADD3 R31, PT, PT, R0, 0x1f0, RZ ;  /* 0x000001f0001f7810 */ /* 0x000fe40007ffe0ff */
[----:B------:R-:W-:Y:S02]  /*20b0*/  @!P5 LEA.HI.X R7, R8, R7, R9, 0x1, P6 ;  /* 0x000000070807d211 */ /* 0x000fe400030f0c09 */
[----:B------:R-:W-:Y:S01]  /*20c0*/  ISETP.GE.AND.EX P3, PT, R85, UR5, PT, P3 ;  /* 0x0000000555007c0c */ /* 0x000fe2000bf66330 */
[----:B------:R-:W3:Y:S01]  /*20d0*/  @!P2 LDC.64 R10, c[0x0][0x390] ;  /* 0x0000e400ff0aab82 */ /* 0x000ee20000000a00 */
[----:B------:R-:W-:Y:S02]  /*20e0*/  ISETP.GE.U32.AND P6, PT, R31, UR4, PT ;  /* 0x000000041f007c0c */ /* 0x000fe4000bfc6070 */
[----:B------:R-:W-:Y:S01]  /*20f0*/  SHF.R.S32.HI R35, RZ, 0x1f, R31 ;  /* 0x0000001fff237819 */ /* 0x000fe2000001141f */
[----:B0-----:R-:W-:-:S03]  /*2100*/  @!P4 IMAD R0, R86, R4, RZ ;  /* 0x000000045600c224 */ /* 0x001fc600078e02ff */
[----:B------:R-:W-:Y:S02]  /*2110*/  ISETP.GE.AND.EX P6, PT, R35, UR5, PT, P6 ;  /* 0x0000000523007c0c */ /* 0x000fe4000bfc6360 */
[----:B------:R-:W-:Y:S02]  /*2120*/  @!P4 MOV R14, R120 ;  /* 0x00000078000ec202 */ /* 0x000fe40000000f00 */
[----:B------:R-:W-:Y:S01]  /*2130*/  @!P4 MOV R15, R123 ;  /* 0x0000007b000fc202 */ /* 0x000fe20000000f00 */
[C---:B------:R-:W-:Y:S01]  /*2140*/  @!P4 IMAD R37, R106.reuse, R5, R0 ;  /* 0x000000056a25c224 */ /* 0x040fe200078e0200 */
[----:B------:R-:W-:Y:S01]  /*2150*/  MOV R70, RZ ;  /* 0x000000ff00467202 */ /* 0x000fe20000000f00 */
[----:B------:R-:W0:Y:S01]  /*2160*/  @!P3 LDC.64 R8, c[0x0][0x3e0] ;  /* 0x0000f800ff08bb82 */ /* 0x000e220000000a00 */
[----:B------:R-:W-:-:S04]  /*2170*/  @!P4 IMAD.WIDE.U32 R4, R106, R4, R14 ;  /* 0x000000046a04c225 */ /* 0x000fc800078e000e */
[----:B------:R3:W2:Y:S01]  /*2180*/  @!P5 LDG.E R70, desc[UR6][R6.64] ;  /* 0x000000060646d981 */ /* 0x0006a2000c1e1900 */
[----:B-1----:R-:W-:Y:S01]  /*2190*/  @!P2 IMAD R14, R33, R12, RZ ;  /* 0x0000000c210ea224 */ /* 0x002fe200078e02ff */
[----:B------:R-:W-:Y:S02]  /*21a0*/  @!P4 IADD3 R0, PT, PT, R5, R37, RZ ;  /* 0x000000250500c210 */ /* 0x000fe40007ffe0ff */
[C---:B------:R-:W-:Y:S01]  /*21b0*/  @!P4 LEA R2, P5, R4.reuse, R2, 0x1 ;  /* 0x000000020402c211 */ /* 0x040fe200078a08ff */
[----:B------:R-:W-:Y:S01]  /*21c0*/  @!P2 IMAD R33, R29, R13, R14 ;  /* 0x0000000d1d21a224 */ /* 0x000fe200078e020e */
[----:B------:R-:W-:Y:S01]  /*21d0*/  MOV R72, RZ ;  /* 0x000000ff00487202 */ /* 0x000fe20000000f00 */
[----:B---3--:R-:W1:Y:S01]  /*21e0*/  @!P6 LDC.64 R6, c[0x0][0x3e0] ;  /* 0x0000f800ff06eb82 */ /* 0x008e620000000a00 */
[----:B------:R-:W-:Y:S02]  /*21f0*/  @!P4 LEA.HI.X R3, R4, R3, R0, 0x1, P5 ;  /* 0x000000030403c211 */ /* 0x000fe400028f0c00 */
[----:B------:R-:W-:-:S02]  /*2200*/  @!P2 MOV R14, R120 ;  /* 0x00000078000ea202 */ /* 0x000fc40000000f00 */
[----:B------:R-:W-:Y:S01]  /*2210*/  @!P2 MOV R15, R123 ;  /* 0x0000007b000fa202 */ /* 0x000fe20000000f00 */
[----:B------:R3:W2:Y:S02]  /*2220*/  @!P4 LDG.E R72, desc[UR6][R2.64] ;  /* 0x000000060248c981 */ /* 0x0006a4000c1e1900 */
[----:B------:R-:W5:Y:S01]  /*2230*/  @!P3 LDC.64 R4, c[0x0][0x390] ;  /* 0x0000e400ff04bb82 */ /* 0x000f620000000a00 */
[----:B------:R-:W-:-:S07]  /*2240*/  @!P2 IMAD.WIDE.U32 R12, R29, R12, R14 ;  /* 0x0000000c1d0ca225 */ /* 0x000fce00078e000e */
[----:B---3--:R-:W3:Y:S01]  /*2250*/  @!P6 LDC.64 R2, c[0x0][0x390] ;  /* 0x0000e400ff02eb82 */ /* 0x008ee20000000a00 */
[----:B------:R-:W-:Y:S02]  /*2260*/  @!P2 IADD3 R0, PT, PT, R13, R33, RZ ;  /* 0x000000210d00a210 */ /* 0x000fe40007ffe0ff */
[C---:B------:R-:W-:Y:S02]  /*2270*/  @!P2 LEA R10, P4, R12.reuse, R10, 0x1 ;  /* 0x0000000a0c0aa211 */ /* 0x040fe400078808ff */
[----:B------:R-:W-:Y:S01]  /*2280*/  MOV R76, RZ ;  /* 0x000000ff004c7202 */ /* 0x000fe20000000f00 */
[----:B0-----:R-:W-:Y:S01]  /*2290*/  @!P3 IMAD R14, R85, R8, RZ ;  /* 0x00000008550eb224 */ /* 0x001fe200078e02ff */
[----:B------:R-:W-:Y:S02]  /*22a0*/  @!P2 LEA.HI.X R11, R12, R11, R0, 0x1, P4 ;  /* 0x0000000b0c0ba211 */ /* 0x000fe400020f0c00 */
[----:B------:R-:W-:Y:S02]  /*22b0*/  @!P3 MOV R12, R120 ;  /* 0x00000078000cb202 */ /* 0x000fe40000000f00 */
[----:B------:R-:W-:Y:S01]  /*22c0*/  @!P3 MOV R13, R123 ;  /* 0x0000007b000db202 */ /* 0x000fe20000000f00 */
[----:B------:R-:W-:Y:S01]  /*22d0*/  @!P3 IMAD R15, R105, R9, R14 ;  /* 0x00000009690fb224 */ /* 0x000fe200078e020e */
[----:B------:R0:W2:Y:S01]  /*22e0*/  @!P2 LDG.E R76, desc[UR6][R10.64] ;  /* 0x000000060a4ca981 */ /* 0x0000a2000c1e1900 */
[----:B-1----:R-:W-:-:S02]  /*22f0*/  @!P6 IMAD R0, R35, R6, RZ ;  /* 0x000000062300e224 */ /* 0x002fc400078e02ff */
[----:B------:R-:W-:Y:S01]  /*2300*/  @!P3 IMAD.WIDE.U32 R8, R105, R8, R12 ;  /* 0x000000086908b225 */ /* 0x000fe200078e000c */
[----:B0-----:R-:W-:Y:S02]  /*2310*/  @!P6 MOV R10, R120 ;  /* 0x00000078000ae202 */ /* 0x001fe40000000f00 */
[----:B------:R-:W-:Y:S01]  /*2320*/  @!P6 MOV R11, R123 ;  /* 0x0000007b000be202 */ /* 0x000fe20000000f00 */
[----:B------:R-:W-:Y:S01]  /*2330*/  @!P6 IMAD R7, R31, R7, R0 ;  /* 0x000000071f07e224 */ /* 0x000fe200078e0200 */
[----:B------:R-:W-:Y:S02]  /*2340*/  @!P3 IADD3 R0, PT, PT, R9, R15, RZ ;  /* 0x0000000f0900b210 */ /* 0x000fe40007ffe0ff */
[C---:B-----5:R-:W-:Y:S01]  /*2350*/  @!P3 LEA R4, P2, R8.reuse, R4, 0x1 ;  /* 0x000000040804b211 */ /* 0x060fe200078408ff */
[----:B------:R-:W-:Y:S01]  /*2360*/  @!P6 IMAD.WIDE.U32 R10, R31, R6, R10 ;  /* 0x000000061f0ae225 */ /* 0x000fe200078e000a */
[----:B------:R-:W-:Y:S02]  /*2370*/  MOV R78, RZ ;  /* 0x000000ff004e7202 */ /* 0x000fe40000000f00 */
[----:B------:R-:W-:-:S02]  /*2380*/  @!P3 LEA.HI.X R5, R8, R5, R0, 0x1, P2 ;  /* 0x000000050805b211 */ /* 0x000fc400010f0c00 */
[----:B------:R-:W-:Y:S02]  /*2390*/  @!P6 IADD3 R0, PT, PT, R11, R7, RZ ;  /* 0x000000070b00e210 */ /* 0x000fe40007ffe0ff */
[C---:B---3--:R-:W-:Y:S01]  /*23a0*/  @!P6 LEA R2, P2, R10.reuse, R2, 0x1 ;  /* 0x000000020a02e211 */ /* 0x048fe200078408ff */
[----:B------:R0:W3:Y:S03]  /*23b0*/  @!P3 LDG.E R78, desc[UR6][R4.64] ;  /* 0x00000006044eb981 */ /* 0x0000e6000c1e1900 */
[----:B------:R-:W-:-:S05]  /*23c0*/  @!P6 LEA.HI.X R3, R10, R3, R0, 0x1, P2 ;  /* 0x000000030a03e211 */ /* 0x000fca00010f0c00 */
[----:B------:R1:W5:Y:S01]  /*23d0*/  @!P6 LDG.E R80, desc[UR6][R2.64] ;  /* 0x000000060250e981 */ /* 0x000362000c1e1900 */
[--C-:B------:R-:W-:Y:S02]  /*23e0*/  HADD2.F32 R84, -RZ, R83.reuse.H0_H0 ;  /* 0x20000053ff547230 */ /* 0x100fe40000004100 */
[----:B------:R-:W-:Y:S02]  /*23f0*/  HADD2.F32 R83, -RZ, R83.H1_H1 ;  /* 0x30000053ff537230 */ /* 0x000fe40000004100 */
[--C-:B------:R-:W-:Y:S02]  /*2400*/  HADD2.F32 R82, -RZ, R81.reuse.H0_H0 ;  /* 0x20000051ff527230 */ /* 0x100fe40000004100 */
[----:B------:R-:W-:Y:S02]  /*2410*/  HADD2.F32 R81, -RZ, R81.H1_H1 ;  /* 0x30000051ff517230 */ /* 0x000fe40000004100 */
[----:B------:R-:W-:Y:S01]  /*2420*/  FADD.FTZ R6, R84, R83 ;  /* 0x0000005354067221 */ /* 0x000fe20000010000 */
[----:B------:R-:W-:Y:S01]  /*2430*/  FMUL.FTZ R7, R83, R83 ;  /* 0x0000005353077220 */ /* 0x000fe20000410000 */
[----:B------:R-:W-:-:S02]  /*2440*/  HADD2.F32 R0, -RZ, R28.H0_H0 ;  /* 0x2000001cff007230 */ /* 0x000fc40000004100 */
[----:B0-----:R-:W-:Y:S01]  /*2450*/  FADD.FTZ R5, R82, R81 ;  /* 0x0000005152057221 */ /* 0x001fe20000010000 */
[----:B------:R-:W-:Y:S01]  /*2460*/  FADD.FTZ R6, RZ, R6 ;  /* 0x00000006ff067221 */ /* 0x000fe20000010000 */
[----:B-1----:R-:W-:Y:S02]  /*2470*/  HADD2.F32 R2, -RZ, R28.H1_H1 ;  /* 0x3000001cff027230 */ /* 0x002fe40000004100 */
[----:B------:R-:W-:Y:S01]  /*2480*/  FMUL.FTZ R9, R81, R81 ;  /* 0x0000005151097220 */ /* 0x000fe20000410000 */
[----:B------:R-:W-:Y:S01]  /*2490*/  FFMA.FTZ R7, R84, R84, R7 ;  /* 0x0000005454077223 */ /* 0x000fe20000010007 */
[----:B------:R-:W-:Y:S01]  /*24a0*/  FADD.FTZ R5, R6, R5 ;  /* 0x0000000506057221 */ /* 0x000fe20000010000 */
[--C-:B------:R-:W-:Y:S02]  /*24b0*/  HADD2.F32 R3, -RZ, R27.reuse.H0_H0 ;  /* 0x2000001bff037230 */ /* 0x100fe40000004100 */
[----:B------:R-:W-:Y:S01]  /*24c0*/  FFMA.FTZ R6, R82, R82, R9 ;  /* 0x0000005252067223 */ /* 0x000fe20000010009 */
[----:B------:R-:W-:Y:S01]  /*24d0*/  FADD.FTZ R7, RZ, R7 ;  /* 0x00000007ff077221 */ /* 0x000fe20000010000 */
[----:B------:R-:W-:Y:S01]  /*24e0*/  FADD.FTZ R8, R0, R2 ;  /* 0x0000000200087221 */ /* 0x000fe20000010000 */
[----:B------:R-:W-:-:S02]  /*24f0*/  HADD2.F32 R4, -RZ, R27.H1_H1 ;  /* 0x3000001bff047230 */ /* 0x000fc40000004100 */
[----:B------:R-:W-:Y:S01]  /*2500*/  FMUL.FTZ R9, R2, R2 ;  /* 0x0000000202097220 */ /* 0x000fe20000410000 */
[----:B------:R-:W-:Y:S01]  /*2510*/  FADD.FTZ R7, R7, R6 ;  /* 0x0000000607077221 */ /* 0x000fe20000010000 */
[----:B------:R-:W-:Y:S01]  /*2520*/  FADD.FTZ R8, R5, R8 ;  /* 0x0000000805087221 */ /* 0x000fe20000010000 */
[--C-:B------:R-:W-:Y:S02]  /*2530*/  HADD2.F32 R5, -RZ, R25.reuse.H0_H0 ;  /* 0x20000019ff057230 */ /* 0x100fe40000004100 */
[----:B------:R-:W-:Y:S01]  /*2540*/  FFMA.FTZ R10, R0, R0, R9 ;  /* 0x00000000000a7223 */ /* 0x000fe20000010009 */
[----:B------:R-:W-:Y:S01]  /*2550*/  FADD.FTZ R9, R3, R4 ;  /* 0x0000000403097221 */ /* 0x000fe20000010000 */
[----:B------:R-:W-:Y:S02]  /*2560*/  HADD2.F32 R6, -RZ, R25.H1_H1 ;  /* 0x30000019ff067230 */ /* 0x000fe40000004100 */
[----:B------:R-:W-:Y:S01]  /*2570*/  FMUL.FTZ R12, R4, R4 ;  /* 0x00000004040c7220 */ /* 0x000fe20000410000 */
[----:B------:R-:W-:Y:S01]  /*2580*/  FADD.FTZ R10, R7, R10 ;  /* 0x0000000a070a7221 */ /* 0x000fe20000010000 */
[----:B------:R-:W-:Y:S01]  /*2590*/  FADD.FTZ R9, R8, R9 ;  /* 0x0000000908097221 */ /* 0x000fe20000010000 */
[----:B------:R-:W-:-:S02]  /*25a0*/  HADD2.F32 R7, -RZ, R23.H0_H0 ;  /* 0x20000017ff077230 */ /* 0x000fc40000004100 */
[----:B------:R-:W-:Y:S01]  /*25b0*/  FFMA.FTZ R11, R3, R3, R12 ;  /* 0x00000003030b7223 */ /* 0x000fe2000001000c */
[----:B------:R-:W-:Y:S01]  /*25c0*/  FADD.FTZ R12, R5, R6 ;  /* 0x00000006050c7221 */ /* 0x000fe20000010000 */
[----:B------:R-:W-:Y:S02]  /*25d0*/  HADD2.F32 R8, -RZ, R23.H1_H1 ;  /* 0x30000017ff087230 */ /* 0x000fe40000004100 */
[----:B------:R-:W-:Y:S01]  /*25e0*/  FMUL.FTZ R14, R6, R6 ;  /* 0x00000006060e7220 */ /* 0x000fe20000410000 */
[----:B------:R-:W-:Y:S01]  /*25f0*/  FADD.FTZ R11, R10, R11 ;  /* 0x0000000b0a0b7221 */ /* 0x000fe20000010000 */
[----:B------:R-:W-:Y:S01]  /*2600*/  FADD.FTZ R12, R9, R12 ;  /* 0x0000000c090c7221 */ /* 0x000fe20000010000 */
[--C-:B------:R-:W-:Y:S02]  /*2610*/  HADD2.F32 R9, -RZ, R21.reuse.H0_H0 ;  /* 0x20000015ff097230 */ /* 0x100fe40000004100 */
[----:B------:R-:W-:Y:S01]  /*2620*/  FFMA.FTZ R14, R5, R5, R14 ;  /* 0x00000005050e7223 */ /* 0x000fe2000001000e */
        /* <DEDUP_REMOVED lines=12> */
[----:B----4-:R-:W-:-:S02]  /*26f0*/  HADD2.F32 R13, -RZ, R17.H0_H0 ;  /* 0x20000011ff0d7230 */ /* 0x010fc40000004100 */
        /* <DEDUP_REMOVED lines=14> */
[----:B------:R-:W-:Y:S01]  /*27e0*/  FADD.FTZ R28, R15, R16 ;  /* 0x000000100f1c7221 */ /* 0x000fe20000010000 */
[----:B------:R-:W-:Y:S01]  /*27f0*/  FFMA.FTZ R21, R13, R13, R32 ;  /* 0x0000000d0d157223 */ /* 0x000fe20000010020 */
[----:B------:R-:W-:Y:S02]  /*2800*/  HADD2.F32 R18, -RZ, R18.H1_H1 ;  /* 0x30000012ff127230 */ /* 0x000fe40000004100 */
[----:B------:R-:W-:Y:S01]  /*2810*/  FMUL.FTZ R32, R16, R16 ;  /* 0x0000001010207220 */ /* 0x000fe20000410000 */
[----:B------:R-:W-:Y:S01]  /*2820*/  FADD.FTZ R28, R19, R28 ;  /* 0x0000001c131c7221 */ /* 0x000fe20000010000 */
[----:B------:R-:W-:-:S02]  /*2830*/  HADD2.F32 R19, -RZ, R20.H0_H0 ;  /* 0x20000014ff137230 */ /* 0x000fc40000004100 */
[----:B------:R-:W-:Y:S01]  /*2840*/  FADD.FTZ R21, R30, R21 ;  /* 0x000000151e157221 */ /* 0x000fe20000010000 */
[----:B------:R-:W-:Y:S01]  /*2850*/  FFMA.FTZ R32, R15, R15, R32 ;  /* 0x0000000f0f207223 */ /* 0x000fe20000010020 */
[----:B------:R-:W-:Y:S01]  /*2860*/  FADD.FTZ R23, R17, R18 ;  /* 0x0000001211177221 */ /* 0x000fe20000010000 */
[----:B------:R-:W-:Y:S02]  /*2870*/  HADD2.F32 R20, -RZ, R20.H1_H1 ;  /* 0x30000014ff147230 */ /* 0x000fe40000004100 */
[----:B------:R-:W-:Y:S01]  /*2880*/  FMUL.FTZ R30, R18, R18 ;  /* 0x00000012121e7220 */ /* 0x000fe20000410000 */
[----:B------:R-:W-:Y:S01]  /*2890*/  FADD.FTZ R32, R21, R32 ;  /* 0x0000002015207221 */ /* 0x000fe20000010000 */
[----:B------:R-:W-:Y:S01]  /*28a0*/  FADD.FTZ R23, R28, R23 ;  /* 0x000000171c177221 */ /* 0x000fe20000010000 */
[--C-:B------:R-:W-:Y:S02]  /*28b0*/  HADD2.F32 R21, -RZ, R22.reuse.H0_H0 ;  /* 0x20000016ff157230 */ /* 0x100fe40000004100 */
[----:B------:R-:W-:Y:S01]  /*28c0*/  FADD.FTZ R28, R19, R20 ;  /* 0x00000014131c7221 */ /* 0x000fe20000010000 */
[----:B------:R-:W-:Y:S01]  /*28d0*/  FFMA.FTZ R25, R17, R17, R30 ;  /* 0x0000001111197223 */ /* 0x000fe2000001001e */
[----:B------:R-:W-:-:S02]  /*28e0*/  HADD2.F32 R22, -RZ, R22.H1_H1 ;  /* 0x30000016ff167230 */ /* 0x000fc40000004100 */
[----:B------:R-:W-:Y:S01]  /*28f0*/  FMUL.FTZ R30, R20, R20 ;  /* 0x00000014141e7220 */ /* 0x000fe20000410000 */
[----:B------:R-:W-:Y:S01]  /*2900*/  FADD.FTZ R28, R23, R28 ;  /* 0x0000001c171c7221 */ /* 0x000fe20000010000 */
[--C-:B------:R-:W-:Y:S02]  /*2910*/  HADD2.F32 R23, -RZ, R24.reuse.H0_H0 ;  /* 0x20000018ff177230 */ /* 0x100fe40000004100 */
[----:B------:R-:W-:Y:S01]  /*2920*/  FADD.FTZ R25, R32, R25 ;  /* 0x0000001920197221 */ /* 0x000fe20000010000 */
[----:B------:R-:W-:Y:S01]  /*2930*/  FFMA.FTZ R30, R19, R19, R30 ;  /* 0x00000013131e7223 */ /* 0x000fe2000001001e */
[----:B------:R-:W-:Y:S01]  /*2940*/  FADD.FTZ R27, R21, R22 ;  /* 0x00000016151b7221 */ /* 0x000fe20000010000 */
[----:B------:R-:W-:Y:S02]  /*2950*/  HADD2.F32 R24, -RZ, R24.H1_H1 ;  /* 0x30000018ff187230 */ /* 0x000fe40000004100 */
[----:B------:R-:W-:Y:S01]  /*2960*/  FMUL.FTZ R32, R22, R22 ;  /* 0x0000001616207220 */ /* 0x000fe20000410000 */
[----:B------:R-:W-:Y:S01]  /*2970*/  FADD.FTZ R30, R25, R30 ;  /* 0x0000001e191e7221 */ /* 0x000fe20000010000 */
[----:B------:R-:W-:Y:S01]  /*2980*/  FADD.FTZ R27, R28, R27 ;  /* 0x0000001b1c1b7221 */ /* 0x000fe20000010000 */
[----:B------:R-:W-:-:S02]  /*2990*/  HADD2.F32 R25, -RZ, R26.H0_H0 ;  /* 0x2000001aff197230 */ /* 0x000fc40000004100 */
[----:B------:R-:W-:Y:S01]  /*29a0*/  FADD.FTZ R28, R23, R24 ;  /* 0x00000018171c7221 */ /* 0x000fe20000010000 */
[----:B------:R-:W-:Y:S02]  /*29b0*/  HADD2.F32 R26, -RZ, R26.H1_H1 ;  /* 0x3000001aff1a7230 */ /* 0x000fe40000004100 */
[----:B------:R-:W-:Y:S01]  /*29c0*/  FFMA.FTZ R29, R21, R21, R32 ;  /* 0x00000015151d7223 */ /* 0x000fe20000010020 */
[----:B------:R-:W-:Y:S01]  /*29d0*/  FMUL.FTZ R32, R24, R24 ;  /* 0x0000001818207220 */ /* 0x000fe20000410000 */
[----:B------:R-:W-:Y:S01]  /*29e0*/  FADD.FTZ R28, R27, R28 ;  /* 0x0000001c1b1c7221 */ /* 0x000fe20000010000 */
[--C-:B------:R-:W-:Y:S02]  /*29f0*/  HADD2.F32 R27, -RZ, R48.reuse.H0_H0 ;  /* 0x20000030ff1b7230 */ /* 0x100fe40000004100 */
[----:B------:R-:W-:Y:S01]  /*2a00*/  FADD.FTZ R31, R25, R26 ;  /* 0x0000001a191f7221 */ /* 0x000fe20000010000 */
[----:B------:R-:W-:Y:S02]  /*2a10*/  HADD2.F32 R48, -RZ, R48.H1_H1 ;  /* 0x30000030ff307230 */ /* 0x000fe40000004100 */
[----:B------:R-:W-:Y:S01]  /*2a20*/  FADD.FTZ R29, R30, R29 ;  /* 0x0000001d1e1d7221 */ /* 0x000fe20000010000 */
[----:B------:R-:W-:Y:S01]  /*2a30*/  FFMA.FTZ R32, R23, R23, R32 ;  /* 0x0000001717207223 */ /* 0x000fe20000010020 */
[----:B------:R-:W-:Y:S01]  /*2a40*/  FMUL.FTZ R30, R26, R26 ;  /* 0x0000001a1a1e7220 */ /* 0x000fe20000410000 */
[----:B------:R-:W-:Y:S01]  /*2a50*/  FADD.FTZ R28, R28, R31 ;  /* 0x0000001f1c1c7221 */ /* 0x000fe20000010000 */
[----:B------:R-:W-:-:S02]  /*2a60*/  HADD2.F32 R49, -RZ, R50.H0_H0 ;  /* 0x20000032ff317230 */ /* 0x000fc40000004100 */
[----:B------:R-:W-:Y:S01]  /*2a70*/  FADD.FTZ R31, R27, R48 ;  /* 0x000000301b1f7221 */ /* 0x000fe20000010000 */
[----:B------:R-:W-:Y:S02]  /*2a80*/  HADD2.F32 R50, -RZ, R50.H1_H1 ;  /* 0x30000032ff327230 */ /* 0x000fe40000004100 */
[----:B------:R-:W-:Y:S01]  /*2a90*/  FADD.FTZ R29, R29, R32 ;  /* 0x000000201d1d7221 */ /* 0x000fe20000010000 */
[----:B------:R-:W-:Y:S01]  /*2aa0*/  FFMA.FTZ R30, R25, R25, R30 ;  /* 0x00000019191e7223 */ /* 0x000fe2000001001e */
[----:B------:R-:W-:Y:S01]  /*2ab0*/  FMUL.FTZ R32, R48, R48 ;  /* 0x0000003030207220 */ /* 0x000fe20000410000 */
[----:B------:R-:W-:Y:S01]  /*2ac0*/  FADD.FTZ R28, R28, R31 ;  /* 0x0000001f1c1c7221 */ /* 0x000fe20000010000 */
[--C-:B------:R-:W-:Y:S02]  /*2ad0*/  HADD2.F32 R51, -RZ, R52.reuse.H0_H0 ;  /* 0x20000034ff337230 */ /* 0x100fe40000004100 */
[----:B------:R-:W-:Y:S01]  /*2ae0*/  FADD.FTZ R31, R49, R50 ;  /* 0x00000032311f7221 */ /* 0x000fe20000010000 */
[----:B------:R-:W-:-:S02]  /*2af0*/  HADD2.F32 R52, -RZ, R52.H1_H1 ;  /* 0x30000034ff347230 */ /* 0x000fc40000004100 */
[----:B------:R-:W-:Y:S01]  /*2b00*/  FADD.FTZ R29, R29, R30 ;  /* 0x0000001e1d1d7221 */ /* 0x000fe20000010000 */
[----:B------:R-:W-:Y:S01]  /*2b10*/  FFMA.FTZ R32, R27, R27, R32 ;  /* 0x0000001b1b207223 */ /* 0x000fe20000010020 */
[----:B------:R-:W-:Y:S01]  /*2b20*/  FMUL.FTZ R30, R50, R50 ;  /* 0x00000032321e7220 */ /* 0x000fe20000410000 */
[----:B------:R-:W-:Y:S01]  /*2b30*/  FADD.FTZ R28, R28, R31 ;  /* 0x0000001f1c1c7221 */ /* 0x000fe20000010000 */
[--C-:B------:R-:W-:Y:S02]  /*2b40*/  HADD2.F32 R53, -RZ, R54.reuse.H0_H0 ;  /* 0x20000036ff357230 */ /* 0x100fe40000004100 */
[----:B------:R-:W-:Y:S01]  /*2b50*/  FADD.FTZ R29, R29, R32 ;  /* 0x000000201d1d7221 */ /* 0x000fe20000010000 */
[----:B------:R-:W-:Y:S01]  /*2b60*/  FADD.FTZ R31, R51, R52 ;  /* 0x00000034331f7221 */ /* 0x000fe20000010000 */
[----:B------:R-:W-:Y:S02]  /*2b70*/  HADD2.F32 R54, -RZ, R54.H1_H1 ;  /* 0x30000036ff367230 */ /* 0x000fe40000004100 */
[----:B------:R-:W-:Y:S01]  /*2b80*/  FFMA.FTZ R30, R49, R49, R30 ;  /* 0x00000031311e7223 */ /* 0x000fe2000001001e */
[----:B------:R-:W-:Y:S01]  /*2b90*/  FMUL.FTZ R32, R52, R52 ;  /* 0x0000003434207220 */ /* 0x000fe20000410000 */
[----:B------:R-:W-:-:S02]  /*2ba0*/  FADD.FTZ R28, R28, R31 ;  /* 0x0000001f1c1c7221 */ /* 0x000fc40000010000 */
[----:B------:R-:W-:Y:S01]  /*2bb0*/  FADD.FTZ R29, R29, R30 ;  /* 0x0000001e1d1d7221 */ /* 0x000fe20000010000 */
[----:B------:R-:W-:Y:S01]  /*2bc0*/  FFMA.FTZ R32, R51, R51, R32 ;  /* 0x0000003333207223 */ /* 0x000fe20000010020 */
[----:B------:R-:W-:Y:S01]  /*2bd0*/  FADD.FTZ R31, R53, R54 ;  /* 0x00000036351f7221 */ /* 0x000fe20000010000 */
[----:B------:R-:W-:Y:S01]  /*2be0*/  FMUL.FTZ R30, R54, R54 ;  /* 0x00000036361e7220 */ /* 0x000fe20000410000 */
[--C-:B------:R-:W-:Y:S02]  /*2bf0*/  HADD2.F32 R57, -RZ, R58.reuse.H0_H0 ;  /* 0x2000003aff397230 */ /* 0x100fe40000004100 */
[----:B------:R-:W-:Y:S01]  /*2c00*/  FADD.FTZ R29, R29, R32 ;  /* 0x000000201d1d7221 */ /* 0x000fe20000010000 */
[----:B------:R-:W-:Y:S01]  /*2c10*/  FADD.FTZ R28, R28, R31 ;  /* 0x0000001f1c1c7221 */ /* 0x000fe20000010000 */
[----:B------:R-:W-:Y:S01]  /*2c20*/  FFMA.FTZ R30, R53, R53, R30 ;  /* 0x00000035351e7223 */ /* 0x000fe2000001001e */
[----:B------:R-:W-:Y:S02]  /*2c30*/  HADD2.F32 R58, -RZ, R58.H1_H1 ;  /* 0x3000003aff3a7230 */ /* 0x000fe40000004100 */
[----:B------:R-:W-:-:S02]  /*2c40*/  HADD2.F32 R59, -RZ, R60.H0_H0 ;  /* 0x2000003cff3b7230 */ /* 0x000fc40000004100 */
[----:B------:R-:W-:Y:S01]  /*2c50*/  FADD.FTZ R29, R29, R30 ;  /* 0x0000001e1d1d7221 */ /* 0x000fe20000010000 */
[----:B------:R-:W-:Y:S02]  /*2c60*/  HADD2.F32 R60, -RZ, R60.H1_H1 ;  /* 0x3000003cff3c7230 */ /* 0x000fe40000004100 */
[--C-:B--2---:R-:W-:Y:S02]  /*2c70*/  HADD2.F32 R55, -RZ, R56.reuse.H0_H0 ;  /* 0x20000038ff377230 */ /* 0x104fe40000004100 */
[----:B------:R-:W-:-:S05]  /*2c80*/  HADD2.F32 R56, -RZ, R56.H1_H1 ;  /* 0x30000038ff387230 */ /* 0x000fca0000004100 */
[C---:B------:R-:W-:Y:S01]  /*2c90*/  FADD.FTZ R31, R55.reuse, R56 ;  /* 0x00000038371f7221 */ /* 0x040fe20000010000 */
[----:B------:R-:W-:Y:S01]  /*2ca0*/  FMUL.FTZ R32, R56, R56 ;  /* 0x0000003838207220 */ /* 0x000fe20000410000 */
[----:B------:R-:W-:Y:S02]  /*2cb0*/  FMUL.FTZ R30, R58, R58 ;  /* 0x0000003a3a1e7220 */ /* 0x000fe40000410000 */
[----:B------:R-:W-:Y:S01]  /*2cc0*/  FADD.FTZ R28, R28, R31 ;  /* 0x0000001f1c1c7221 */ /* 0x000fe20000010000 */
[----:B------:R-:W-:Y:S01]  /*2cd0*/  FFMA.FTZ R32, R55, R55, R32 ;  /* 0x0000003737207223 */ /* 0x000fe20000010020 */
[C---:B------:R-:W-:Y:S01]  /*2ce0*/  FADD.FTZ R31, R57.reuse, R58 ;  /* 0x0000003a391f7221 */ /* 0x040fe20000010000 */
[----:B------:R-:W-:Y:S01]  /*2cf0*/  FFMA.FTZ R30, R57, R57, R30 ;  /* 0x00000039391e7223 */ /* 0x000fe2000001001e */
[--C-:B------:R-:W-:Y:S02]  /*2d00*/  HADD2.F32 R61, -RZ, R62.reuse.H0_H0 ;  /* 0x2000003eff3d7230 */ /* 0x100fe40000004100 */
[----:B------:R-:W-:Y:S01]  /*2d10*/  FADD.FTZ R29, R29, R32 ;  /* 0x000000201d1d7221 */ /* 0x000fe20000010000 */
[----:B------:R-:W-:Y:S01]  /*2d20*/  FADD.FTZ R28, R28, R31 ;  /* 0x0000001f1c1c7221 */ /* 0x000fe20000010000 */
[----:B------:R-:W-:-:S02]  /*2d30*/  HADD2.F32 R62, -RZ, R62.H1_H1 ;  /* 0x3000003eff3e7230 */ /* 0x000fc40000004100 */
[----:B------:R-:W-:Y:S01]  /*2d40*/  FMUL.FTZ R32, R60, R60 ;  /* 0x0000003c3c207220 */ /* 0x000fe20000410000 */
[----:B------:R-:W-:Y:S01]  /*2d50*/  FADD.FTZ R31, R59, R60 ;  /* 0x0000003c3b1f7221 */ /* 0x000fe20000010000 */
[--C-:B------:R-:W-:Y:S02]  /*2d60*/  HADD2.F32 R63, -RZ, R64.reuse.H0_H0 ;  /* 0x20000040ff3f7230 */ /* 0x100fe40000004100 */
[----:B------:R-:W-:Y:S01]  /*2d70*/  FADD.FTZ R29, R29, R30 ;  /* 0x0000001e1d1d7221 */ /* 0x000fe20000010000 */
[----:B------:R-:W-:Y:S01]  /*2d80*/  FFMA.FTZ R32, R59, R59, R32 ;  /* 0x0000003b3b207223 */ /* 0x000fe20000010020 */
[----:B------:R-:W-:Y:S02]  /*2d90*/  HADD2.F32 R64, -RZ, R64.H1_H1 ;  /* 0x30000040ff407230 */ /* 0x000fe40000004100 */
[----:B------:R-:W-:Y:S01]  /*2da0*/  FADD.FTZ R28, R28, R31 ;  /* 0x0000001f1c1c7221 */ /* 0x000fe20000010000 */
[----:B------:R-:W-:Y:S01]  /*2db0*/  FMUL.FTZ R30, R62, R62 ;  /* 0x0000003e3e1e7220 */ /* 0x000fe20000410000 */
[----:B------:R-:W-:Y:S01]  /*2dc0*/  FADD.FTZ R31, R61, R62 ;  /* 0x0000003e3d1f7221 */ /* 0x000fe20000010000 */
[----:B------:R-:W-:Y:S01]  /*2dd0*/  FADD.FTZ R29, R29, R32 ;  /* 0x000000201d1d7221 */ /* 0x000fe20000010000 */
[----:B------:R-:W-:Y:S01]  /*2de0*/  FMUL.FTZ R32, R64, R64 ;  /* 0x0000004040207220 */ /* 0x000fe20000410000 */
[----:B------:R-:W-:Y:S01]  /*2df0*/  FFMA.FTZ R30, R61, R61, R30 ;  /* 0x0000003d3d1e7223 */ /* 0x000fe2000001001e */
[----:B------:R-:W-:Y:S01]  /*2e00*/  FADD.FTZ R28, R28, R31 ;  /* 0x0000001f1c1c7221 */ /* 0x000fe20000010000 */
[----:B------:R-:W-:Y:S01]  /*2e10*/  FADD.FTZ R31, R63, R64 ;  /* 0x000000403f1f7221 */ /* 0x000fe20000010000 */
[----:B------:R-:W-:-:S02]  /*2e20*/  HADD2.F32 R67, -RZ, R68.H0_H0 ;  /* 0x20000044ff437230 */ /* 0x000fc40000004100 */
[----:B------:R-:W-:Y:S01]  /*2e30*/  FADD.FTZ R29, R29, R30 ;  /* 0x0000001e1d1d7221 */ /* 0x000fe20000010000 */
[----:B------:R-:W-:Y:S01]  /*2e40*/  FFMA.FTZ R32, R63, R63, R32 ;  /* 0x0000003f3f207223 */ /* 0x000fe20000010020 */
[----:B------:R-:W-:Y:S02]  /*2e50*/  HADD2.F32 R68, -RZ, R68.H1_H1 ;  /* 0x30000044ff447230 */ /* 0x000fe40000004100 */
[--C-:B------:R-:W-:Y:S02]  /*2e60*/  HADD2.F32 R65, -RZ, R66.reuse.H0_H0 ;  /* 0x20000042ff417230 */ /* 0x100fe40000004100 */
[----:B------:R-:W-:Y:S02]  /*2e70*/  HADD2.F32 R66, -RZ, R66.H1_H1 ;  /* 0x30000042ff427230 */ /* 0x000fe40000004100 */
[----:B------:R-:W-:Y:S01]  /*2e80*/  FADD.FTZ R28, R28, R31 ;  /* 0x0000001f1c1c7221 */ /* 0x000fe20000010000 */
[----:B------:R-:W-:Y:S02]  /*2e90*/  FADD.FTZ R29, R29, R32 ;  /* 0x000000201d1d7221 */ /* 0x000fe40000010000 */
[----:B------:R-:W-:Y:S01]  /*2ea0*/  FMUL.FTZ R30, R66, R66 ;  /* 0x00000042421e7220 */ /* 0x000fe20000410000 */
[----:B------:R-:W-:Y:S01]  /*2eb0*/  FADD.FTZ R31, R65, R66 ;  /* 0x00000042411f7221 */ /* 0x000fe20000010000 */
[----:B------:R-:W-:-:S02]  /*2ec0*/  FMUL.FTZ R32, R68, R68 ;  /* 0x0000004444207220 */ /* 0x000fc40000410000 */
[----:B------:R-:W-:Y:S01]  /*2ed0*/  FFMA.FTZ R30, R65, R65, R30 ;  /* 0x00000041411e7223 */ /* 0x000fe2000001001e */
[----:B------:R-:W-:Y:S01]  /*2ee0*/  FADD.FTZ R28, R28, R31 ;  /* 0x0000001f1c1c7221 */ /* 0x000fe20000010000 */
[C---:B------:R-:W-:Y:S01]  /*2ef0*/  FADD.FTZ R31, R67.reuse, R68 ;  /* 0x00000044431f7221 */ /* 0x040fe20000010000 */
[----:B------:R-:W-:Y:S01]  /*2f00*/  FFMA.FTZ R32, R67, R67, R32 ;  /* 0x0000004343207223 */ /* 0x000fe20000010020 */
[----:B------:R-:W-:Y:S02]  /*2f10*/  FADD.FTZ R29, R29, R30 ;  /* 0x0000001e1d1d7221 */ /* 0x000fe40000010000 */
[----:B------:R-:W-:Y:S01]  /*2f20*/  FADD.FTZ R28, R28, R31 ;  /* 0x0000001f1c1c7221 */ /* 0x000fe20000010000 */
[--C-:B------:R-:W-:Y:S02]  /*2f30*/  HADD2.F32 R73, -RZ, R74.reuse.H1_H1 ;  /* 0x3000004aff497230 */ /* 0x100fe40000004100 */
[----:B------:R-:W-:Y:S01]  /*2f40*/  FADD.FTZ R29, R29, R32 ;  /* 0x000000201d1d7221 */ /* 0x000fe20000010000 */
[----:B------:R-:W-:-:S02]  /*2f50*/  HADD2.F32 R74, -RZ, R74.H0_H0 ;  /* 0x2000004aff4a7230 */ /* 0x000fc40000004100 */
[--C-:B------:R-:W-:Y:S02]  /*2f60*/  HADD2.F32 R69, -RZ, R70.reuse.H1_H1 ;  /* 0x30000046ff457230 */ /* 0x100fe40000004100 */
[----:B------:R-:W-:-:S03]  /*2f70*/  HADD2.F32 R70, -RZ, R70.H0_H0 ;  /* 0x20000046ff467230 */ /* 0x000fc60000004100 */
[----:B------:R-:W-:Y:S02]  /*2f80*/  FMUL.FTZ R33, R69, R69 ;  /* 0x0000004545217220 */ /* 0x000fe40000410000 */
[C---:B------:R-:W-:Y:S02]  /*2f90*/  FADD.FTZ R31, R70.reuse, R69 ;  /* 0x00000045461f7221 */ /* 0x040fe40000010000 */
[----:B------:R-:W-:Y:S01]  /*2fa0*/  FFMA.FTZ R30, R70, R70, R33 ;  /* 0x00000046461e7223 */ /* 0x000fe20000010021 */
[--C-:B------:R-:W-:Y:S02]  /*2fb0*/  HADD2.F32 R71, -RZ, R72.reuse.H1_H1 ;  /* 0x30000048ff477230 */ /* 0x100fe40000004100 */
[----:B------:R-:W-:-:S03]  /*2fc0*/  HADD2.F32 R72, -RZ, R72.H0_H0 ;  /* 0x20000048ff487230 */ /* 0x000fc60000004100 */
[----:B------:R-:W-:Y:S01]  /*2fd0*/  FMUL.FTZ R33, R71, R71 ;  /* 0x0000004747217220 */ /* 0x000fe20000410000 */
[----:B------:R-:W-:Y:S01]  /*2fe0*/  FADD.FTZ R28, R28, R31 ;  /* 0x0000001f1c1c7221 */ /* 0x000fe20000010000 */
[----:B------:R-:W-:Y:S01]  /*2ff0*/  FADD.FTZ R29, R29, R30 ;  /* 0x0000001e1d1d7221 */ /* 0x000fe20000010000 */
[C---:B------:R-:W-:Y:S01]  /*3000*/  FADD.FTZ R31, R72.reuse, R71 ;  /* 0x00000047481f7221 */ /* 0x040fe20000010000 */
[----:B------:R-:W-:Y:S01]  /*3010*/  FFMA.FTZ R30, R72, R72, R33 ;  /* 0x00000048481e7223 */ /* 0x000fe20000010021 */
[----:B------:R-:W-:Y:S02]  /*3020*/  FMUL.FTZ R33, R73, R73 ;  /* 0x0000004949217220 */ /* 0x000fe40000410000 */
[----:B------:R-:W-:Y:S01]  /*3030*/  FADD.FTZ R28, R28, R31 ;  /* 0x0000001f1c1c7221 */ /* 0x000fe20000010000 */
[----:B------:R-:W-:Y:S01]  /*3040*/  FADD.FTZ R29, R29, R30 ;  /* 0x0000001e1d1d7221 */ /* 0x000fe20000010000 */
[C---:B------:R-:W-:Y:S01]  /*3050*/  FADD.FTZ R31, R74.reuse, R73 ;  /* 0x000000494a1f7221 */ /* 0x040fe20000010000 */
[----:B------:R-:W-:Y:S01]  /*3060*/  FFMA.FTZ R30, R74, R74, R33 ;  /* 0x0000004a4a1e7223 */ /* 0x000fe20000010021 */
[----:B------:R-:W-:-:S02]  /*3070*/  HADD2.F32 R75, -RZ, R76.H1_H1 ;  /* 0x3000004cff4b7230 */ /* 0x000fc40000004100 */
[----:B------:R-:W-:-:S03]  /*3080*/  HADD2.F32 R76, -RZ, R76.H0_H0 ;  /* 0x2000004cff4c7230 */ /* 0x000fc60000004100 */
[----:B------:R-:W-:Y:S01]  /*3090*/  FMUL.FTZ R33, R75, R75 ;  /* 0x0000004b4b217220 */ /* 0x000fe20000410000 */
[----:B------:R-:W-:Y:S01]  /*30a0*/  FADD.FTZ R28, R28, R31 ;  /* 0x0000001f1c1c7221 */ /* 0x000fe20000010000 */
[----:B------:R-:W-:Y:S01]  /*30b0*/  FADD.FTZ R29, R29, R30 ;  /* 0x0000001e1d1d7221 */ /* 0x000fe20000010000 */
[C---:B------:R-:W-:Y:S01]  /*30c0*/  FADD.FTZ R31, R76.reuse, R75 ;  /* 0x0000004b4c1f7221 */ /* 0x040fe20000010000 */
[----:B------:R-:W-:-:S03]  /*30d0*/  FFMA.FTZ R30, R76, R76, R33 ;  /* 0x0000004c4c1e7223 */ /* 0x000fc60000010021 */
[----:B------:R-:W-:Y:S01]  /*30e0*/  FADD.FTZ R28, R28, R31 ;  /* 0x0000001f1c1c7221 */ /* 0x000fe20000010000 */
[----:B------:R-:W-:Y:S01]  /*30f0*/  FADD.FTZ R29, R29, R30 ;  /* 0x0000001e1d1d7221 */ /* 0x000fe20000010000 */
[--C-:B---3--:R-:W-:Y:S02]  /*3100*/  HADD2.F32 R77, -RZ, R78.reuse.H1_H1 ;  /* 0x3000004eff4d7230 */ /* 0x108fe40000004100 */
[----:B------:R-:W-:-:S03]  /*3110*/  HADD2.F32 R78, -RZ, R78.H0_H0 ;  /* 0x2000004eff4e7230 */ /* 0x000fc60000004100 */
[----:B------:R-:W-:Y:S01]  /*3120*/  FMUL.FTZ R33, R77, R77 ;  /* 0x0000004d4d217220 */ /* 0x000fe20000410000 */
[--C-:B-----5:R-:W-:Y:S02]  /*3130*/  HADD2.F32 R79, -RZ, R80.reuse.H1_H1 ;  /* 0x30000050ff4f7230 */ /* 0x120fe40000004100 */
[C---:B------:R-:W-:Y:S01]  /*3140*/  FADD.FTZ R31, R78.reuse, R77 ;  /* 0x0000004d4e1f7221 */ /* 0x040fe20000010000 */
[----:B------:R-:W-:Y:S02]  /*3150*/  HADD2.F32 R80, -RZ, R80.H0_H0 ;  /* 0x20000050ff507230 */ /* 0x000fe40000004100 */
[----:B------:R-:W-:Y:S01]  /*3160*/  FFMA.FTZ R30, R78, R78, R33 ;  /* 0x0000004e4e1e7223 */ /* 0x000fe20000010021 */
[----:B------:R-:W-:Y:S01]  /*3170*/  FMUL.FTZ R33, R79, R79 ;  /* 0x0000004f4f217220 */ /* 0x000fe20000410000 */
[----:B------:R-:W-:Y:S02]  /*3180*/  FADD.FTZ R28, R28, R31 ;  /* 0x0000001f1c1c7221 */ /* 0x000fe40000010000 */
        /* <DEDUP_REMOVED lines=43> */
.L_x_2892:
[----:B------:R-:W-:Y:S05]  /*3440*/  BSYNC.RECONVERGENT B0 ;  /* 0x0000000000007941 */ /* 0x000fea0003800200 */
.L_x_2891:
        /* <DEDUP_REMOVED lines=39> */
.L_x_2894:
[----:B------:R-:W-:Y:S05]  /*36c0*/  BSYNC.RECONVERGENT B0 ;  /* 0x0000000000007941 */ /* 0x000fea0003800200 */
.L_x_2893:
        /* <DEDUP_REMOVED lines=27> */
.L_x_2897:
[----:B------:R-:W2:Y:S04]  /*3880*/  LDG.E.STRONG.GPU R30, desc[UR6][R28.64] ;  /* 0x000000061c1e7981 */ /* 0x000ea8000c1ef900 */
[----:B--2---:R-:W-:Y:S01]  /*3890*/  CCTL.IVALL ;  /* 0x00000000ff00798f */ /* 0x004fe20002000000 */
[----:B------:R-:W-:Y:S05]  /*38a0*/  YIELD ;  /* 0x0000000000007946 */ /* 0x000fea0003800000 */
[----:B------:R-:W-:-:S13]  /*38b0*/  ISETP.NE.AND P2, PT, R30, R35, PT ;  /* 0x000000231e00720c */ /* 0x000fda0003f45270 */
[----:B------:R-:W-:Y:S05]  /*38c0*/  @P2 BRA `(.L_x_2897) ;  /* 0xfffffffc00ec2947 */ /* 0x000fea000383ffff */
.L_x_2896:
        /* <DEDUP_REMOVED lines=16> */
.L_x_2899:
        /* <DEDUP_REMOVED lines=62> */
.L_x_2898:
        /* <DEDUP_REMOVED lines=38> */
.L_x_2900:
        /* <DEDUP_REMOVED lines=19> */
.L_x_2901:
        /* <DEDUP_REMOVED lines=9> */
.L_x_2902:
[----:B------:R-:W-:Y:S05]  /*41d0*/  BSYNC.RECONVERGENT B0 ;  /* 0x0000000000007941 */ /* 0x000fea0003800200 */
.L_x_2895:
[----:B------:R-:W4:Y:S01]  /*41e0*/  S2UR UR5, SR_CgaCtaId ;  /* 0x00000000000579c3 */ /* 0x000f220000008800 */
[----:B------:R-:W3:Y:S01]  /*41f0*/  LDCU UR8, c[0x0][0x414] ;  /* 0x00008280ff0877ac */ /* 0x000ee20008000800 */
[----:B------:R-:W-:Y:S01]  /*4200*/  LOP3.LUT R37, R104, 0xffff, RZ, 0xc0, !PT ;  /* 0x0000ffff68257812 */ /* 0x000fe200078ec0ff */
[----:B------:R-:W-:-:S03]  /*4210*/  UMOV UR4, 0x400 ;  /* 0x0000040000047882 */ /* 0x000fc60000000000 */
[----:B------:R-:W-:Y:S02]  /*4220*/  IADD3 R37, PT, PT, R118, R37, RZ ;  /* 0x0000002576257210 */ /* 0x000fe40007ffe0ff */
[----:B-1----:R-:W1:Y:S08]  /*4230*/  @P0 LDC.64 R34, c[0x0][0x388] ;  /* 0x0000e200ff220b82 */ /* 0x002e700000000a00 */
[----:B------:R-:W0:Y:S01]  /*4240*/  LDC.64 R30, c[0x0][0x3a0] ;  /* 0x0000e800ff1e7b82 */ /* 0x000e220000000a00 */
[----:B---3--:R-:W-:Y:S01]  /*4250*/  @P0 FMUL.FTZ R28, R46, UR8 ;  /* 0x000000082e1c0c20 */ /* 0x008fe20008410000 */
[----:B------:R-:W-:Y:S01]  /*4260*/  @P0 FMUL.FTZ R29, R47, UR8 ;  /* 0x000000082f1d0c20 */ /* 0x000fe20008410000 */
[----:B----4-:R-:W-:-:S05]  /*4270*/  ULEA UR4, UR5, UR4, 0x18 ;  /* 0x0000000405047291 */ /* 0x010fca000f8ec0ff */
[----:B--2---:R-:W2:Y:S01]  /*4280*/  LDC.64 R32, c[0x0][0x398] ;  /* 0x0000e600ff207b82 */ /* 0x004ea20000000a00 */
[----:B------:R-:W3:Y:S01]  /*4290*/  LDCU UR5, c[0x0][0x404] ;  /* 0x00008080ff0577ac */ /* 0x000ee20008000800 */
[----:B-1----:R-:W-:Y:S02]  /*42a0*/  @P0 IMAD.WIDE R34, R102, 0x8, R34 ;  /* 0x0000000866220825 */ /* 0x002fe400078e0222 */
[----:B------:R-:W-:Y:S04]  /*42b0*/  @!P3 STS.64 [UR4+0x88], R46 ;  /* 0x0000882eff00b988 */ /* 0x000fe80008000a04 */
[----:B------:R1:W-:Y:S01]  /*42c0*/  @P0 STG.E.64 desc[UR6][R34.64], R28 ;  /* 0x0000001c22000986 */ /* 0x0003e2000c101b06 */
[C---:B0-----:R-:W-:Y:S01]  /*42d0*/  IMAD.WIDE R30, R37.reuse, 0x4, R30 ;  /* 0x00000004251e7825 */ /* 0x041fe200078e021e */
[----:B------:R-:W-:Y:S03]  /*42e0*/  BAR.SYNC.DEFER_BLOCKING 0x0 ;  /* 0x0000000000007b1d */ /* 0x000fe60000010000 */
[----:B--2---:R-:W-:-:S03]  /*42f0*/  IMAD.WIDE R32, R37, 0x4, R32 ;  /* 0x0000000425207825 */ /* 0x004fc600078e0220 */
[----:B------:R-:W5:Y:S04]  /*4300*/  LDG.E.64 R30, desc[UR6][R30.64] ;  /* 0x000000061e1e7981 */ /* 0x000f68000c1e1b00 */
[----:B-1----:R0:W5:Y:S04]  /*4310*/  LDG.E.64 R28, desc[UR6][R32.64] ;  /* 0x00000006201c7981 */ /* 0x002168000c1e1b00 */
        /* <DEDUP_REMOVED lines=52> */
[----:B------:R-:W-:-:S05]  /*4660*/  F2FP.F16.F32.PACK_AB R33, R32, R33 ;  /* 0x000000212021723e */ /* 0x000fca00000000ff */
[----:B------:R0:W-:Y:S02]  /*4670*/  STG.E desc[UR6][R34.64], R33 ;  /* 0x0000002122007986 */ /* 0x0001e4000c101906 */
.L_x_2906:
[----:B------:R-:W-:Y:S05]  /*4680*/  BSYNC.RECONVERGENT B1 ;  /* 0x0000000000017941 */ /* 0x000fea0003800200 */
.L_x_2905:
        /* <DEDUP_REMOVED lines=18> */
[----:B------:R-:W-:-:S05]  /*47b0*/  F2FP.F16.F32.PACK_AB R33, R32, R33 ;  /* 0x000000212021723e */ /* 0x000fca00000000ff */
[----:B------:R2:W-:Y:S02]  /*47c0*/  STG.E desc[UR6][R34.64], R33 ;  /* 0x0000002122007986 */ /* 0x0005e4000c101906 */
.L_x_2908:
[----:B------:R-:W-:Y:S05]  /*47d0*/  BSYNC.RECONVERGENT B1 ;  /* 0x0000000000017941 */ /* 0x000fea0003800200 */
.L_x_2907:
        /* <DEDUP_REMOVED lines=19> */
[----:B------:R-:W-:-:S05]  /*4910*/  F2FP.F16.F32.PACK_AB R33, R0, R33 ;  /* 0x000000210021723e */ /* 0x000fca00000000ff */
[----:B------:R3:W-:Y:S02]  /*4920*/  STG.E desc[UR6][R34.64], R33 ;  /* 0x0000002122007986 */ /* 0x0007e4000c101906 */
.L_x_2910:
[----:B------:R-:W-:Y:S05]  /*4930*/  BSYNC.RECONVERGENT B1 ;  /* 0x0000000000017941 */ /* 0x000fea0003800200 */
.L_x_2909:
        /* <DEDUP_REMOVED lines=33> */
[----:B------:R-:W-:-:S05]  /*4b50*/  F2FP.F16.F32.PACK_AB R3, R2, R3 ;  /* 0x000000030203723e */ /* 0x000fca00000000ff */
[----:B------:R4:W-:Y:S02]  /*4b60*/  STG.E desc[UR6][R34.64], R3 ;  /* 0x0000000322007986 */ /* 0x0009e4000c101906 */
.L_x_2912:
[----:B------:R-:W-:Y:S05]  /*4b70*/  BSYNC.RECONVERGENT B1 ;  /* 0x0000000000017941 */ /* 0x000fea0003800200 */
.L_x_2911:
[----:B------:R-:W-:Y:S01]  /*4b80*/  BSSY.RECONVERGENT B1, `(.L_x_2913) ;  /* 0x0000016000017945 */ /* 0x000fe20003800200 */
[C---:B------:R-:W-:Y:S02]  /*4b90*/  IADD3 R32, PT, PT, R38.reuse, 0x90, RZ ;  /* 0x0000009026207810 */ /* 0x040fe40007ffe0ff */
[----:B0-23--:R-:W-:Y:S01]  /*4ba0*/  IADD3 R33, PT, PT, R38, 0xa0, RZ ;  /* 0x000000a026217810 */ /* 0x00dfe20007ffe0ff */
[----:B------:R-:W-:Y:S06]  /*4bb0*/  @P2 BRA `(.L_x_2914) ;  /* 0x0000000000482947 */ /* 0x000fec0003800000 */
[----:B------:R-:W0:Y:S01]  /*4bc0*/  LDCU.64 UR8, c[0x0][0x3e0] ;  /* 0x00007c00ff0877ac */ /* 0x000e220008000a00 */
[----:B------:R-:W-:Y:S01]  /*4bd0*/  MOV R2, R120 ;  /* 0x0000007800027202 */ /* 0x000fe20000000f00 */
[--C-:B------:R-:W-:Y:S01]  /*4be0*/  FADD.FTZ R5, R5, -R37.reuse ;  /* 0x8000002505057221 */ /* 0x100fe20000010000 */
[----:B----4-:R-:W-:Y:S01]  /*4bf0*/  MOV R3, R123 ;  /* 0x0000007b00037202 */ /* 0x010fe20000000f00 */
        /* <DEDUP_REMOVED lines=14> */
.L_x_2914:
[----:B------:R-:W-:Y:S05]  /*4ce0*/  BSYNC.RECONVERGENT B1 ;  /* 0x0000000000017941 */ /* 0x000fea0003800200 */
.L_x_2913:
        /* <DEDUP_REMOVED lines=17> */
[----:B------:R-:W-:Y:S02]  /*4e00*/  F2FP.F16.F32.PACK_AB R3, R6, R7 ;  /* 0x000000070603723e */ /* 0x000fe400000000ff */
[----:B------:R-:W-:-:S05]  /*4e10*/  LEA.HI.X R5, R2, UR11, R81, 0x1, P1 ;  /* 0x0000000b02057c11 */ /* 0x000fca00088f0c51 */
[----:B------:R2:W-:Y:S02]  /*4e20*/  STG.E desc[UR6][R4.64], R3 ;  /* 0x0000000304007986 */ /* 0x0005e4000c101906 */
.L_x_2916:
[----:B------:R-:W-:Y:S05]  /*4e30*/  BSYNC.RECONVERGENT B1 ;  /* 0x0000000000017941 */ /* 0x000fea0003800200 */
.L_x_2915:
        /* <DEDUP_REMOVED lines=17> */
[----:B------:R-:W-:Y:S02]  /*4f50*/  F2FP.F16.F32.PACK_AB R3, R0, R9 ;  /* 0x000000090003723e */ /* 0x000fe400000000ff */
[----:B------:R-:W-:-:S05]  /*4f60*/  LEA.HI.X R5, R2, UR11, R83, 0x1, P1 ;  /* 0x0000000b02057c11 */ /* 0x000fca00088f0c53 */
[----:B------:R3:W-:Y:S02]  /*4f70*/  STG.E desc[UR6][R4.64], R3 ;  /* 0x0000000304007986 */ /* 0x0007e4000c101906 */
.L_x_2918:
[----:B------:R-:W-:Y:S05]  /*4f80*/  BSYNC.RECONVERGENT B1 ;  /* 0x0000000000017941 */ /* 0x000fea0003800200 */
.L_x_2917:
        /* <DEDUP_REMOVED lines=20> */
.L_x_2920:
[----:B------:R-:W-:Y:S05]  /*50d0*/  BSYNC.RECONVERGENT B1 ;  /* 0x0000000000017941 */ /* 0x000fea0003800200 */
.L_x_2919:
        /* <DEDUP_REMOVED lines=20> */
.L_x_2922:
[----:B------:R-:W-:Y:S05]  /*5220*/  BSYNC.RECONVERGENT B1 ;  /* 0x0000000000017941 */ /* 0x000fea0003800200 */
.L_x_2921:
        /* <DEDUP_REMOVED lines=38> */
[----:B------:R-:W-:Y:S02]  /*5490*/  F2FP.F16.F32.PACK_AB R3, R14, R15 ;  /* 0x0000000f0e03723e */ /* 0x000fe400000000ff */
[----:B------:R-:W-:-:S05]  /*54a0*/  LEA.HI.X R5, R2, UR11, R35, 0x1, P4 ;  /* 0x0000000b02057c11 */ /* 0x000fca000a0f0c23 */
[----:B------:R0:W-:Y:S02]  /*54b0*/  STG.E desc[UR6][R4.64], R3 ;  /* 0x0000000304007986 */ /* 0x0001e4000c101906 */
.L_x_2924:
[----:B------:R-:W-:Y:S05]  /*54c0*/  BSYNC.RECONVERGENT B1 ;  /* 0x0000000000017941 */ /* 0x000fea0003800200 */
.L_x_2923:
        /* <DEDUP_REMOVED lines=20> */
.L_x_2926:
[----:B------:R-:W-:Y:S05]  /*5610*/  BSYNC.RECONVERGENT B1 ;  /* 0x0000000000017941 */ /* 0x000fea0003800200 */
.L_x_2925:
        /* <DEDUP_REMOVED lines=20> */
.L_x_2928:
[----:B------:R-:W-:Y:S05]  /*5760*/  BSYNC.RECONVERGENT B1 ;  /* 0x0000000000017941 */ /* 0x000fea0003800200 */
.L_x_2927:
        /* <DEDUP_REMOVED lines=20> */
.L_x_2930:
[----:B------:R-:W-:Y:S05]  /*58b0*/  BSYNC.RECONVERGENT B1 ;  /* 0x0000000000017941 */ /* 0x000fea0003800200 */
.L_x_2929:
        /* <DEDUP_REMOVED lines=20> */
.L_x_2932:
[----:B------:R-:W-:Y:S05]  /*5a00*/  BSYNC.RECONVERGENT B1 ;  /* 0x0000000000017941 */ /* 0x000fea0003800200 */
.L_x_2931:
        /* <DEDUP_REMOVED lines=35> */
.L_x_2934:
[----:B------:R-:W-:Y:S05]  /*5c40*/  BSYNC.RECONVERGENT B1 ;  /* 0x0000000000017941 */ /* 0x000fea0003800200 */
.L_x_2933:
[----:B------:R-:W-:Y:S04]  /*5c50*/  BSSY.RECONVERGENT B1, `(.L_x_2935) ;  /* 0x0000014000017945 */ /* 0x000fe80003800200 */
[----:B------:R-:W-:Y:S05]  /*5c60*/  @P6 BRA `(.L_x_2936) ;  /* 0x0000000000486947 */ /* 0x000fea0003800000 */
[----:B------:R-:W2:Y:S01]  /*5c70*/  LDCU.64 UR8, c[0x0][0x3e0] ;  /* 0x00007c00ff0877ac */ /* 0x000ea20008000a00 */
[--C-:B0-----:R-:W-:Y:S01]  /*5c80*/  FADD.FTZ R5, R48, -R37.reuse ;  /* 0x8000002530057221 */ /* 0x101fe20000010000 */
[----:B------:R-:W-:Y:S01]  /*5c90*/  MOV R2, R120 ;  /* 0x0000007800027202 */ /* 0x000fe20000000f00 */
[----:B------:R-:W-:Y:S01]  /*5ca0*/  FADD.FTZ R27, R27, -R37 ;  /* 0x800000251b1b7221 */ /* 0x000fe20000010000 */
[----:B------:R-:W0:Y:S01]  /*5cb0*/  LDCU.64 UR10, c[0x0][0x380] ;  /* 0x00007000ff0a77ac */ /* 0x000e220008000a00 */
[----:B----4-:R-:W-:Y:S01]  /*5cc0*/  MOV R3, R123 ;  /* 0x0000007b00037202 */ /* 0x010fe20000000f00 */
[-C--:B-1----:R-:W-:Y:S01]  /*5cd0*/  FMUL.FTZ R4, R5, R36.reuse ;  /* 0x0000002405047220 */ /* 0x082fe20000410000 */
[----:B------:R-:W-:-:S04]  /*5ce0*/  FMUL.FTZ R27, R27, R36 ;  /* 0x000000241b1b7220 */ /* 0x000fc80000410000 */
        /* <DEDUP_REMOVED lines=10> */
.L_x_2936:
[----:B------:R-:W-:Y:S05]  /*5d90*/  BSYNC.RECONVERGENT B1 ;  /* 0x0000000000017941 */ /* 0x000fea0003800200 */
.L_x_2935:
        /* <DEDUP_REMOVED lines=15> */
[----:B0-----:R-:W-:-:S04]  /*5e90*/  LEA R4, P1, R2, UR10, 0x1 ;  /* 0x0000000a02047c11 */ /* 0x001fc8000f8208ff */
[----:B------:R-:W-:Y:S02]  /*5ea0*/  IADD3 R11, PT, PT, R3, R11, RZ ;  /* 0x0000000b030b7210 */ /* 0x000fe40007ffe0ff */
[----:B------:R-:W-:Y:S02]  /*5eb0*/  F2FP.F16.F32.PACK_AB R3, R6, R49 ;  /* 0x000000310603723e */ /* 0x000fe400000000ff */
[----:B------:R-:W-:-:S05]  /*5ec0*/  LEA.HI.X R5, R2, UR11, R11, 0x1, P1 ;  /* 0x0000000b02057c11 */ /* 0x000fca00088f0c0b */
[----:B------:R3:W-:Y:S02]  /*5ed0*/  STG.E desc[UR6][R4.64], R3 ;  /* 0x0000000304007986 */ /* 0x0007e4000c101906 */
.L_x_2938:
[----:B------:R-:W-:Y:S05]  /*5ee0*/  BSYNC.RECONVERGENT B1 ;  /* 0x0000000000017941 */ /* 0x000fea0003800200 */
.L_x_2937:
        /* <DEDUP_REMOVED lines=20> */
.L_x_2940:
[----:B------:R-:W-:Y:S05]  /*6030*/  BSYNC.RECONVERGENT B1 ;  /* 0x0000000000017941 */ /* 0x000fea0003800200 */
.L_x_2939:
        /* <DEDUP_REMOVED lines=20> */
.L_x_2942:
[----:B------:R-:W-:Y:S05]  /*6180*/  BSYNC.RECONVERGENT B1 ;  /* 0x0000000000017941 */ /* 0x000fea0003800200 */
.L_x_2941:
        /* <DEDUP_REMOVED lines=20> */
.L_x_2944:
[----:B------:R-:W-:Y:S05]  /*62d0*/  BSYNC.RECONVERGENT B1 ;  /* 0x0000000000017941 */ /* 0x000fea0003800200 */
.L_x_2943:
        /* <DEDUP_REMOVED lines=36> */
.L_x_2946:
[----:B------:R-:W-:Y:S05]  /*6520*/  BSYNC.RECONVERGENT B1 ;  /* 0x0000000000017941 */ /* 0x000fea0003800200 */
.L_x_2945:
        /* <DEDUP_REMOVED lines=20> */
.L_x_2948:
[----:B------:R-:W-:Y:S05]  /*6670*/  BSYNC.RECONVERGENT B1 ;  /* 0x0000000000017941 */ /* 0x000fea0003800200 */
.L_x_2947:
        /* <DEDUP_REMOVED lines=20> */
.L_x_2950:
[----:B------:R-:W-:Y:S05]  /*67c0*/  BSYNC.RECONVERGENT B1 ;  /* 0x0000000000017941 */ /* 0x000fea0003800200 */
.L_x_2949:
        /* <DEDUP_REMOVED lines=20> */
.L_x_2952:
[----:B------:R-:W-:Y:S05]  /*6910*/  BSYNC.RECONVERGENT B1 ;  /* 0x0000000000017941 */ /* 0x000fea0003800200 */
.L_x_2951:
        /* <DEDUP_REMOVED lines=20> */
.L_x_2954:
[----:B------:R-:W-:Y:S05]  /*6a60*/  BSYNC.RECONVERGENT B1 ;  /* 0x0000000000017941 */ /* 0x000fea0003800200 */
.L_x_2953:
        /* <DEDUP_REMOVED lines=20> */
.L_x_2956:
[----:B------:R-:W-:Y:S05]  /*6bb0*/  BSYNC.RECONVERGENT B1 ;  /* 0x0000000000017941 */ /* 0x000fea0003800200 */
.L_x_2955:
        /* <DEDUP_REMOVED lines=34> */
.L_x_2958:
[----:B------:R-:W-:Y:S05]  /*6de0*/  BSYNC.RECONVERGENT B1 ;  /* 0x0000000000017941 */ /* 0x000fea0003800200 */
.L_x_2957:
        /* <DEDUP_REMOVED lines=20> */
.L_x_2960:
[----:B------:R-:W-:Y:S05]  /*6f30*/  BSYNC.RECONVERGENT B1 ;  /* 0x0000000000017941 */ /* 0x000fea0003800200 */
.L_x_2959:
        /* <DEDUP_REMOVED lines=20> */
.L_x_2962:
[----:B------:R-:W-:Y:S05]  /*7080*/  BSYNC.RECONVERGENT B1 ;  /* 0x0000000000017941 */ /* 0x000fea0003800200 */
.L_x_2961:
        /* <DEDUP_REMOVED lines=20> */
.L_x_2964:
[----:B------:R-:W-:Y:S05]  /*71d0*/  BSYNC.RECONVERGENT B1 ;  /* 0x0000000000017941 */ /* 0x000fea0003800200 */
.L_x_2963:
        /* <DEDUP_REMOVED lines=20> */
.L_x_2966:
[----:B------:R-:W-:Y:S05]  /*7320*/  BSYNC.RECONVERGENT B1 ;  /* 0x0000000000017941 */ /* 0x000fea0003800200 */
.L_x_2965:
        /* <DEDUP_REMOVED lines=17> */
[----:B------:R0:W-:Y:S01]  /*7440*/  STG.E desc[UR6][R2.64], R5 ;  /* 0x0000000502007986 */ /* 0x0001e2000c101906 */
[----:B------:R-:W-:Y:S05]  /*7450*/  BRA `(.L_x_2967) ;  /* 0x0000004000e87947 */ /* 0x000fea0003800000 */
.L_x_2904:
        /* <DEDUP_REMOVED lines=37> */
[----:B------:R-:W-:Y:S02]  /*76b0*/  F2FP.F16.F32.PACK_AB R83, R124, R83 ;  /* 0x000000537c53723e */ /* 0x000fe400000000ff */
[----:B------:R-:W-:-:S05]  /*76c0*/  LEA.HI.X R33, R34, UR11, R33, 0x1, P2 ;  /* 0x0000000b22217c11 */ /* 0x000fca00090f0c21 */
[----:B------:R0:W-:Y:S04]  /*76d0*/  STG.E desc[UR6][R32.64], R83 ;  /* 0x0000005320007986 */ /* 0x0001e8000c101906 */
.L_x_2969:
[----:B------:R-:W-:Y:S05]  /*76e0*/  BSYNC.RECONVERGENT B1 ;  /* 0x0000000000017941 */ /* 0x000fea0003800200 */
.L_x_2968:
        /* <DEDUP_REMOVED lines=28> */
[----:B------:R-:W-:-:S05]  /*78b0*/  F2FP.F16.F32.PACK_AB R83, R83, R44 ;  /* 0x0000002c5353723e */ /* 0x000fca00000000ff */
[----:B------:R2:W-:Y:S02]  /*78c0*/  STG.E desc[UR6][R32.64], R83 ;  /* 0x0000005320007986 */ /* 0x0005e4000c101906 */
.L_x_2971:
[----:B------:R-:W-:Y:S05]  /*78d0*/  BSYNC.RECONVERGENT B1 ;  /* 0x0000000000017941 */ /* 0x000fea0003800200 */
.L_x_2970:
        /* <DEDUP_REMOVED lines=30> */
[----:B------:R-:W-:-:S05]  /*7ac0*/  F2FP.F16.F32.PACK_AB R119, R119, R2 ;  /* 0x000000027777723e */ /* 0x000fca00000000ff */
[----:B------:R3:W-:Y:S02]  /*7ad0*/  STG.E desc[UR6][R32.64], R119 ;  /* 0x0000007720007986 */ /* 0x0007e4000c101906 */
.L_x_2973:
[----:B------:R-:W-:Y:S05]  /*7ae0*/  BSYNC.RECONVERGENT B1 ;  /* 0x0000000000017941 */ /* 0x000fea0003800200 */
.L_x_2972:
        /* <DEDUP_REMOVED lines=14> */
[--C-:B------:R-:W-:Y:S01]  /*7bd0*/  FADD.FTZ R3, R3, -R37.reuse ;  /* 0x8000002503037221 */ /* 0x100fe20000010000 */
[----:B0-23--:R-:W-:Y:S01]  /*7be0*/  FADD.FTZ R33, R4, -R37 ;  /* 0x8000002504217221 */ /* 0x00dfe20000010000 */
        /* <DEDUP_REMOVED lines=24> */
[----:B------:R-:W-:-:S05]  /*7d70*/  F2FP.F16.F32.PACK_AB R119, R119, R82 ;  /* 0x000000527777723e */ /* 0x000fca00000000ff */
[----:B------:R4:W-:Y:S02]  /*7d80*/  STG.E desc[UR6][R2.64], R119 ;  /* 0x0000007702007986 */ /* 0x0009e4000c101906 */
.L_x_2975:
[----:B------:R-:W-:Y:S05]  /*7d90*/  BSYNC.RECONVERGENT B1 ;  /* 0x0000000000017941 */ /* 0x000fea0003800200 */
.L_x_2974:
[----:B------:R-:W-:Y:S01]  /*7da0*/  BSSY.RECONVERGENT B1, `(.L_x_2976) ;  /* 0x0000020000017945 */ /* 0x000fe20003800200 */
[C---:B0-23--:R-:W-:Y:S02]  /*7db0*/  IADD3 R32, PT, PT, R38.reuse, 0x90, RZ ;  /* 0x0000009026207810 */ /* 0x04dfe40007ffe0ff */
[----:B------:R-:W-:Y:S01]  /*7dc0*/  IADD3 R33, PT, PT, R38, 0xa0, RZ ;  /* 0x000000a026217810 */ /* 0x000fe20007ffe0ff */
[----:B------:R-:W-:Y:S06]  /*7dd0*/  @P2 BRA `(.L_x_2977) ;  /* 0x0000000000702947 */ /* 0x000fec0003800000 */
[--C-:B------:R-:W-:Y:S01]  /*7de0*/  FADD.FTZ R5, R5, -R37.reuse ;  /* 0x8000002505057221 */ /* 0x100fe20000010000 */
[----:B----4-:R-:W-:Y:S01]  /*7df0*/  FADD.FTZ R3, R6, -R37 ;  /* 0x8000002506037221 */ /* 0x010fe20000010000 */
[----:B------:R-:W0:Y:S02]  /*7e00*/  LDCU.64 UR8, c[0x0][0x3e0] ;  /* 0x00007c00ff0877ac */ /* 0x000e240008000a00 */
        /* <DEDUP_REMOVED lines=25> */
.L_x_2977:
[----:B------:R-:W-:Y:S05]  /*7fa0*/  BSYNC.RECONVERGENT B1 ;  /* 0x0000000000017941 */ /* 0x000fea0003800200 */
.L_x_2976:
[----:B------:R-:W-:Y:S04]  /*7fb0*/  BSSY.RECONVERGENT B1, `(.L_x_2978) ;  /* 0x000001e000017945 */ /* 0x000fe80003800200 */
[----:B------:R-:W-:Y:S05]  /*7fc0*/  @P6 BRA `(.L_x_2979) ;  /* 0x0000000000706947 */ /* 0x000fea0003800000 */
[--C-:B------:R-:W-:Y:S01]  /*7fd0*/  FADD.FTZ R7, R7, -R37.reuse ;  /* 0x8000002507077221 */ /* 0x100fe20000010000 */
[----:B----4-:R-:W-:Y:S01]  /*7fe0*/  FADD.FTZ R3, R8, -R37 ;  /* 0x8000002508037221 */ /* 0x010fe20000010000 */
        /* <DEDUP_REMOVED lines=24> */
[----:B------:R-:W-:-:S05]  /*8170*/  F2FP.F16.F32.PACK_AB R7, R7, R0 ;  /* 0x000000000707723e */ /* 0x000fca00000000ff */
[----:B------:R2:W-:Y:S02]  /*8180*/  STG.E desc[UR6][R4.64], R7 ;  /* 0x0000000704007986 */ /* 0x0005e4000c101906 */
.L_x_2979:
[----:B------:R-:W-:Y:S05]  /*8190*/  BSYNC.RECONVERGENT B1 ;  /* 0x0000000000017941 */ /* 0x000fea0003800200 */
.L_x_2978:
        /* <DEDUP_REMOVED lines=28> */
[----:B------:R-:W-:-:S05]  /*8360*/  F2FP.F16.F32.PACK_AB R7, R7, R0 ;  /* 0x000000000707723e */ /* 0x000fca00000000ff */
[----:B------:R3:W-:Y:S02]  /*8370*/  STG.E desc[UR6][R4.64], R7 ;  /* 0x0000000704007986 */ /* 0x0007e4000c101906 */
.L_x_2981:
[----:B------:R-:W-:Y:S05]  /*8380*/  BSYNC.RECONVERGENT B1 ;  /* 0x0000000000017941 */ /* 0x000fea0003800200 */
.L_x_2980:
[----:B------:R-:W-:Y:S04]  /*8390*/  BSSY.RECONVERGENT B1, `(.L_x_2982) ;  /* 0x000001e000017945 */ /* 0x000fe80003800200 */
[----:B------:R-:W-:Y:S05]  /*83a0*/  @P1 BRA `(.L_x_2983) ;  /* 0x0000000000701947 */ /* 0x000fea0003800000 */
[--C-:B------:R-:W-:Y:S01]  /*83b0*/  FADD.FTZ R11, R11, -R37.reuse ;  /* 0x800000250b0b7221 */ /* 0x100fe20000010000 */
[----:B----4-:R-:W-:Y:S01]  /*83c0*/  FADD.FTZ R3, R12, -R37 ;  /* 0x800000250c037221 */ /* 0x010fe20000010000 */
        /* <DEDUP_REMOVED lines=26> */
.L_x_2983:
[----:B------:R-:W-:Y:S05]  /*8570*/  BSYNC.RECONVERGENT B1 ;  /* 0x0000000000017941 */ /* 0x000fea0003800200 */
.L_x_2982:
[----:B------:R-:W-:Y:S04]  /*8580*/  BSSY.RECONVERGENT B1, `(.L_x_2984) ;  /* 0x000001e000017945 */ /* 0x000fe80003800200 */
[----:B------:R-:W-:Y:S05]  /*8590*/  @P4 BRA `(.L_x_2985) ;  /* 0x0000000000704947 */ /* 0x000fea0003800000 */
[--C-:B------:R-:W-:Y:S01]  /*85a0*/  FADD.FTZ R13, R13, -R37.reuse ;  /* 0x800000250d0d7221 */ /* 0x100fe20000010000 */
[----:B0---4-:R-:W-:Y:S01]  /*85b0*/  FADD.FTZ R3, R14, -R37 ;  /* 0x800000250e037221 */ /* 0x011fe20000010000 */
        /* <DEDUP_REMOVED lines=26> */
.L_x_2985:
[----:B------:R-:W-:Y:S05]  /*8760*/  BSYNC.RECONVERGENT B1 ;  /* 0x0000000000017941 */ /* 0x000fea0003800200 */
.L_x_2984:
        /* <DEDUP_REMOVED lines=51> */
.L_x_2987:
[----:B------:R-:W-:Y:S05]  /*8aa0*/  BSYNC.RECONVERGENT B1 ;  /* 0x0000000000017941 */ /* 0x000fea0003800200 */
.L_x_2986:
        /* <DEDUP_REMOVED lines=28> */
[----:B------:R-:W-:-:S05]  /*8c70*/  F2FP.F16.F32.PACK_AB R13, R16, R13 ;  /* 0x0000000d100d723e */ /* 0x000fca00000000ff */
[----:B------:R2:W-:Y:S02]  /*8c80*/  STG.E desc[UR6][R4.64], R13 ;  /* 0x0000000d04007986 */ /* 0x0005e4000c101906 */
.L_x_2989:
[----:B------:R-:W-:Y:S05]  /*8c90*/  BSYNC.RECONVERGENT B1 ;  /* 0x0000000000017941 */ /* 0x000fea0003800200 */
.L_x_2988:
        /* <DEDUP_REMOVED lines=28> */
[----:B------:R-:W-:-:S05]  /*8e60*/  F2FP.F16.F32.PACK_AB R11, R12, R11 ;  /* 0x0000000b0c0b723e */ /* 0x000fca00000000ff */
[----:B------:R3:W-:Y:S02]  /*8e70*/  STG.E desc[UR6][R2.64], R11 ;  /* 0x0000000b02007986 */ /* 0x0007e4000c101906 */
.L_x_2991:
[----:B------:R-:W-:Y:S05]  /*8e80*/  BSYNC.RECONVERGENT B1 ;  /* 0x0000000000017941 */ /* 0x000fea0003800200 */
.L_x_2990:
[----:B------:R-:W-:Y:S04]  /*8e90*/  BSSY.RECONVERGENT B1, `(.L_x_2992) ;  /* 0x000001e000017945 */ /* 0x000fe80003800200 */
[----:B------:R-:W-:Y:S05]  /*8ea0*/  @P2 BRA `(.L_x_2993) ;  /* 0x0000000000702947 */ /* 0x000fea0003800000 */
[--C-:B------:R-:W-:Y:S01]  /*8eb0*/  FADD.FTZ R21, R21, -R37.reuse ;  /* 0x8000002515157221 */ /* 0x100fe20000010000 */
[----:B---3--:R-:W-:Y:S01]  /*8ec0*/  FADD.FTZ R3, R22, -R37 ;  /* 0x8000002516037221 */ /* 0x008fe20000010000 */
        /* <DEDUP_REMOVED lines=26> */
.L_x_2993:
[----:B------:R-:W-:Y:S05]  /*9070*/  BSYNC.RECONVERGENT B1 ;  /* 0x0000000000017941 */ /* 0x000fea0003800200 */
.L_x_2992:
        /* <DEDUP_REMOVED lines=30> */
.L_x_2995:
[----:B------:R-:W-:Y:S05]  /*9260*/  BSYNC.RECONVERGENT B1 ;  /* 0x0000000000017941 */ /* 0x000fea0003800200 */
.L_x_2994:
        /* <DEDUP_REMOVED lines=45> */
.L_x_2997:
[----:B------:R-:W-:Y:S05]  /*9540*/  BSYNC.RECONVERGENT B1 ;  /* 0x0000000000017941 */ /* 0x000fea0003800200 */
.L_x_2996:
        /* <DEDUP_REMOVED lines=30> */
.L_x_2999:
[----:B------:R-:W-:Y:S05]  /*9730*/  BSYNC.RECONVERGENT B1 ;  /* 0x0000000000017941 */ /* 0x000fea0003800200 */
.L_x_2998:
        /* <DEDUP_REMOVED lines=30> */
.L_x_3001:
[----:B------:R-:W-:Y:S05]  /*9920*/  BSYNC.RECONVERGENT B1 ;  /* 0x0000000000017941 */ /* 0x000fea0003800200 */
.L_x_3000:
[----:B------:R-:W-:Y:S04]  /*9930*/  BSSY.RECONVERGENT B1, `(.L_x_3002) ;  /* 0x000001e000017945 */ /* 0x000fe80003800200 */
[----:B------:R-:W-:Y:S05]  /*9940*/  @P2 BRA `(.L_x_3003) ;  /* 0x0000000000702947 */ /* 0x000fea0003800000 */
[--C-:B------:R-:W-:Y:S01]  /*9950*/  FADD.FTZ R51, R51, -R37.reuse ;  /* 0x8000002533337221 */ /* 0x100fe20000010000 */
[----:B---34-:R-:W-:Y:S01]  /*9960*/  FADD.FTZ R3, R52, -R37 ;  /* 0x8000002534037221 */ /* 0x018fe20000010000 */
[----:B------:R-:W3:Y:S02]  /*9970*/  LDCU.64 UR8, c[0x0][0x3e0] ;  /* 0x00007c00ff0877ac */ /* 0x000ee40008000a00 */
[-C--:B-1----:R-:W-:Y:S01]  /*9980*/  FMUL.FTZ R51, R51, R36.reuse ;  /* 0x0000002433337220 */ /* 0x082fe20000410000 */
[----:B------:R-:W-:Y:S01]  /*9990*/  FMUL.FTZ R2, R3, R36 ;  /* 0x0000002403027220 */ /* 0x000fe20000410000 */
[----:B------:R-:W1:Y:S01]  /*99a0*/  LDCU.64 UR10, c[0x0][0x380] ;  /* 0x00007000ff0a77ac */ /* 0x000e620008000a00 */
[----:B------:R-:W-:Y:S01]  /*99b0*/  MOV R3, R123 ;  /* 0x0000007b00037202 */ /* 0x000fe20000000f00 */
[----:B-----5:R-:W-:Y:S01]  /*99c0*/  FFMA.FTZ R51, R28, R51, R30 ;  /* 0x000000331c337223 */ /* 0x020fe2000001001e */
[----:B0-----:R-:W-:Y:S01]  /*99d0*/  FFMA.FTZ R11, R29, R2, R31 ;  /* 0x000000021d0b7223 */ /* 0x001fe2000001001f */
[----:B------:R-:W-:-:S02]  /*99e0*/  MOV R2, R120 ;  /* 0x0000007800027202 */ /* 0x000fc40000000f00 */
[----:B------:R-:W-:Y:S01]  /*99f0*/  FMUL.FTZ R0, R51, -1.4426950216293334961 ;  /* 0xbfb8aa3b33007820 */ /* 0x000fe20000410000 */
[----:B--2---:R-:W-:-:S05]  /*9a00*/  FMUL.FTZ R5, R11, -1.4426950216293334961 ;  /* 0xbfb8aa3b0b057820 */ /* 0x004fca0000410000 */
        /* <DEDUP_REMOVED lines=16> */
.L_x_3003:
[----:B------:R-:W-:Y:S05]  /*9b10*/  BSYNC.RECONVERGENT B1 ;  /* 0x0000000000017941 */ /* 0x000fea0003800200 */
.L_x_3002:
        /* <DEDUP_REMOVED lines=30> */
.L_x_3005:
[----:B------:R-:W-:Y:S05]  /*9d00*/  BSYNC.RECONVERGENT B1 ;  /* 0x0000000000017941 */ /* 0x000fea0003800200 */
.L_x_3004:
[----:B------:R-:W-:Y:S04]  /*9d10*/  BSSY.RECONVERGENT B1, `(.L_x_3006) ;  /* 0x000001e000017945 */ /* 0x000fe80003800200 */
[----:B------:R-:W-:Y:S05]  /*9d20*/  @P4 BRA `(.L_x_3007) ;  /* 0x0000000000704947 */ /* 0x000fea0003800000 */
[--C-:B------:R-:W-:Y:S01]  /*9d30*/  FADD.FTZ R55, R55, -R37.reuse ;  /* 0x8000002537377221 */ /* 0x100fe20000010000 */
[----:B0--34-:R-:W-:Y:S01]  /*9d40*/  FADD.FTZ R3, R56, -R37 ;  /* 0x8000002538037221 */ /* 0x019fe20000010000 */
        /* <DEDUP_REMOVED lines=26> */
.L_x_3007:
[----:B------:R-:W-:Y:S05]  /*9ef0*/  BSYNC.RECONVERGENT B1 ;  /* 0x0000000000017941 */ /* 0x000fea0003800200 */
.L_x_3006:
        /* <DEDUP_REMOVED lines=19> */
[--C-:B------:R-:W-:Y:S01]  /*a030*/  FADD.FTZ R57, R57, -R37.reuse ;  /* 0x8000002539397221 */ /* 0x100fe20000010000 */
[----:B---34-:R-:W-:Y:S01]  /*a040*/  FADD.FTZ R3, R58, -R37 ;  /* 0x800000253a037221 */ /* 0x018fe20000010000 */
        /* <DEDUP_REMOVED lines=24> */
[----:B------:R-:W-:-:S05]  /*a1d0*/  F2FP.F16.F32.PACK_AB R13, R13, R10 ;  /* 0x0000000a0d0d723e */ /* 0x000fca00000000ff */
[----:B------:R0:W-:Y:S02]  /*a1e0*/  STG.E desc[UR6][R4.64], R13 ;  /* 0x0000000d04007986 */ /* 0x0001e4000c101906 */
.L_x_3009:
[----:B------:R-:W-:Y:S05]  /*a1f0*/  BSYNC.RECONVERGENT B1 ;  /* 0x0000000000017941 */ /* 0x000fea0003800200 */
.L_x_3008:
        /* <DEDUP_REMOVED lines=30> */
.L_x_3011:
[----:B------:R-:W-:Y:S05]  /*a3e0*/  BSYNC.RECONVERGENT B1 ;  /* 0x0000000000017941 */ /* 0x000fea0003800200 */
.L_x_3010:
        /* <DEDUP_REMOVED lines=30> */
.L_x_3013:
[----:B------:R-:W-:Y:S05]  /*a5d0*/  BSYNC.RECONVERGENT B1 ;  /* 0x0000000000017941 */ /* 0x000fea0003800200 */
.L_x_3012:
        /* <DEDUP_REMOVED lines=30> */
.L_x_3015:
[----:B------:R-:W-:Y:S05]  /*a7c0*/  BSYNC.RECONVERGENT B1 ;  /* 0x0000000000017941 */ /* 0x000fea0003800200 */
.L_x_3014:
        /* <DEDUP_REMOVED lines=30> */
.L_x_3017:
[----:B------:R-:W-:Y:S05]  /*a9b0*/  BSYNC.RECONVERGENT B1 ;  /* 0x0000000000017941 */ /* 0x000fea0003800200 */
.L_x_3016:
        /* <DEDUP_REMOVED lines=30> */
.L_x_3019:
[----:B------:R-:W-:Y:S05]  /*aba0*/  BSYNC.RECONVERGENT B1 ;  /* 0x0000000000017941 */ /* 0x000fea0003800200 */
.L_x_3018:
        /* <DEDUP_REMOVED lines=44> */
.L_x_3021:
[----:B------:R-:W-:Y:S05]  /*ae70*/  BSYNC.RECONVERGENT B1 ;  /* 0x0000000000017941 */ /* 0x000fea0003800200 */
.L_x_3020:
        /* <DEDUP_REMOVED lines=30> */
.L_x_3023:
[----:B------:R-:W-:Y:S05]  /*b060*/  BSYNC.RECONVERGENT B1 ;  /* 0x0000000000017941 */ /* 0x000fea0003800200 */
.L_x_3022:
[----:B------:R-:W-:Y:S04]  /*b070*/  BSSY.RECONVERGENT B1, `(.L_x_3024) ;  /* 0x000001e000017945 */ /* 0x000fe80003800200 */
[----:B------:R-:W-:Y:S05]  /*b080*/  @P1 BRA `(.L_x_3025) ;  /* 0x0000000000701947 */ /* 0x000fea0003800000 */
[--C-:B--2---:R-:W-:Y:S01]  /*b090*/  FADD.FTZ R5, R74, -R37.reuse ;  /* 0x800000254a057221 */ /* 0x104fe20000010000 */
[----:B------:R-:W-:Y:S01]  /*b0a0*/  FADD.FTZ R73, R73, -R37 ;  /* 0x8000002549497221 */ /* 0x000fe20000010000 */
[----:B------:R-:W2:Y:S02]  /*b0b0*/  LDCU.64 UR8, c[0x0][0x3e0] ;  /* 0x00007c00ff0877ac */ /* 0x000ea40008000a00 */
[-C--:B-1----:R-:W-:Y:S01]  /*b0c0*/  FMUL.FTZ R5, R5, R36.reuse ;  /* 0x0000002405057220 */ /* 0x082fe20000410000 */
[----:B0--3--:R-:W-:Y:S01]  /*b0d0*/  FMUL.FTZ R6, R73, R36 ;  /* 0x0000002449067220 */ /* 0x009fe20000410000 */
        /* <DEDUP_REMOVED lines=23> */
.L_x_3025:
[----:B------:R-:W-:Y:S05]  /*b250*/  BSYNC.RECONVERGENT B1 ;  /* 0x0000000000017941 */ /* 0x000fea0003800200 */
.L_x_3024:
        /* <DEDUP_REMOVED lines=30> */
.L_x_3027:
[----:B------:R-:W-:Y:S05]  /*b440*/  BSYNC.RECONVERGENT B1 ;  /* 0x0000000000017941 */ /* 0x000fea0003800200 */
.L_x_3026:
        /* <DEDUP_REMOVED lines=30> */
.L_x_3029:
[----:B------:R-:W-:Y:S05]  /*b630*/  BSYNC.RECONVERGENT B1 ;  /* 0x0000000000017941 */ /* 0x000fea0003800200 */
.L_x_3028:
        /* <DEDUP_REMOVED lines=26> */
[----:B------:R-:W-:-:S05]  /*b7e0*/  F2FP.F16.F32.PACK_AB R7, R7, R0 ;  /* 0x000000000707723e */ /* 0x000fca00000000ff */
[----:B------:R0:W-:Y:S02]  /*b7f0*/  STG.E desc[UR6][R2.64], R7 ;  /* 0x0000000702007986 */ /* 0x0001e4000c101906 */
.L_x_2967:
[----:B------:R-:W-:Y:S05]  /*b800*/  BSYNC.RECONVERGENT B0 ;  /* 0x0000000000007941 */ /* 0x000fea0003800200 */
.L_x_2903:
        /* <DEDUP_REMOVED lines=8> */
.L_x_3031:
        /* <DEDUP_REMOVED lines=15> */
.L_x_4544:


//--------------------- .text._Z35group_norm_nhwc_fwd_one_pass_kernelI11Fp16IOBf16WLi64ELi56ELi448EEv26Group_norm_nhwc_fwd_params --------------------------
	.section	.text._Z35group_norm_nhwc_fwd_one_pass_kernelI11Fp16IOBf16WLi64ELi56ELi448EEv26Group_norm_nhwc_fwd_params,"ax",@progbits
	.align	128
        .global         _Z35group_norm_nhwc_fwd_one_pass_kernelI11Fp16IOBf16WLi64ELi56ELi448EEv26Group_norm_nhwc_fwd_params
        .type           _Z35group_norm_nhwc_fwd_one_pass_kernelI11Fp16IOBf16WLi64ELi56ELi448EEv26Group_norm_nhwc_fwd_params,@function
        .size           _Z35group_norm_nhwc_fwd_one_pass_kernelI11Fp16IOBf16WLi64ELi56ELi448EEv26Group_norm_nhwc_fwd_params,(.L_x_4545 - _Z35group_norm_nhwc_fwd_one_pass_kernelI11Fp16IOBf16WLi64ELi56ELi448EEv26Group_norm_nhwc_fwd_params)
        .other          _Z35group_norm_nhwc_fwd_one_pass_kernelI11Fp16IOBf16WLi64ELi56ELi448EEv26Group_norm_nhwc_fwd_params,@"STO_CUDA_ENTRY STV_DEFAULT"
_Z35group_norm_nhwc_fwd_one_pass_kernelI11Fp16IOBf16WLi64ELi56ELi448EEv26Group_norm_nhwc_fwd_params:
.text._Z35group_norm_nhwc_fwd_one_pass_kernelI11Fp16IOBf16WLi64ELi56ELi448EEv26Group_norm_nhwc_fwd_params:
        /* <DEDUP_REMOVED lines=25> */
.L_x_3059:
        /* <DEDUP_REMOVED lines=23> */
[----:B------:R-:W-:Y:S01]  /*0300*/  @!P2 IMAD.IADD R0, R0, 0x1, -R3 ;  /* 0x000000010000a824 */ /* 0x000fe200078e0a03 */
[----:B------:R-:W-:Y:S01]  /*0310*/  @!P2 IADD3 R13, PT, PT, R13, 0x1, RZ ;  /* 0x000000010d0da810 */ /* 0x000fe20007ffe0ff */
[----:B------:R-:W-:Y:S01]  /*0320*/  IMAD R5, R5, 0x925, RZ ;  /* 0x0000092505057824 */ /* 0x000fe200078e02ff */
[----:B-1----:R-:W-:Y:S02]  /*0330*/  ISETP.GE.U32.AND P2, PT, R23, UR8, PT ;  /* 0x0000000817007c0c */ /* 0x002fe4000bf46070 */
[----:B------:R-:W-:Y:S02]  /*0340*/  ISETP.GE.U32.AND P1, PT, R0, R3, PT ;  /* 0x000000030000720c */ /* 0x000fe40003f26070 */
[----:B------:R-:W-:Y:S02]  /*0350*/  LOP3.LUT R0, R2, UR7, RZ, 0x3c, !PT ;  /* 0x0000000702007c12 */ /* 0x000fe4000f8e3cff */
[----:B------:R-:W-:Y:S02]  /*0360*/  SHF.R.U32.HI R5, RZ, 0x10, R5 ;  /* 0x00000010ff057819 */ /* 0x000fe40000011605 */
[----:B------:R-:W-:-:S02]  /*0370*/  ISETP.GE.AND P4, PT, R0, RZ, PT ;  /* 0x000000ff0000720c */ /* 0x000fc40003f86270 */
[----:B------:R-:W-:Y:S02]  /*0380*/  PRMT R0, R5, 0x9910, RZ ;  /* 0x0000991005007816 */ /* 0x000fe400000000ff */
[----:B------:R-:W-:-:S03]  /*0390*/  ISETP.GE.AND.EX P2, PT, R15, UR9, PT, P2 ;  /* 0x000000090f007c0c */ /* 0x000fc6000bf46320 */
[----:B------:R-:W-:Y:S01]  /*03a0*/  @P1 IADD3 R13, PT, PT, R13, 0x1, RZ ;  /* 0x000000010d0d1810 */ /* 0x000fe20007ffe0ff */
[----:B------:R-:W-:Y:S01]  /*03b0*/  IMAD R0, R0, 0x1c, RZ ;  /* 0x0000001c00007824 */ /* 0x000fe200078e02ff */
[----:B------:R-:W-:-:S04]  /*03c0*/  ISETP.GE.U32.AND P1, PT, R29, UR8, PT ;  /* 0x000000081d007c0c */ /* 0x000fc8000bf26070 */
[----:B------:R-:W-:Y:S02]  /*03d0*/  ISETP.GE.AND.EX P1, PT, R17, UR9, PT, P1 ;  /* 0x0000000911007c0c */ /* 0x000fe4000bf26310 */
[----:B------:R-:W-:Y:S02]  /*03e0*/  IADD3 R0, PT, PT, RZ, -R0, RZ ;  /* 0x80000000ff007210 */ /* 0x000fe40007ffe0ff */
[----:B------:R-:W-:Y:S01]  /*03f0*/  @!P4 IADD3 R13, PT, PT, -R13, RZ, RZ ;  /* 0x000000ff0d0dc210 */ /* 0x000fe20007ffe1ff */
[----:B------:R-:W0:Y:S01]  /*0400*/  @!P2 LDC.64 R8, c[0x0][0x3e0] ;  /* 0x0000f800ff08ab82 */ /* 0x000e220000000a00 */
[----:B------:R-:W-:Y:S02]  /*0410*/  @!P3 LOP3.LUT R13, RZ, R2, RZ, 0x33, !PT ;  /* 0x00000002ff0db212 */ /* 0x000fe400078e33ff */
[----:B------:R-:W-:Y:S02]  /*0420*/  PRMT R5, R0, 0x7710, RZ ;  /* 0x0000771000057816 */ /* 0x000fe400000000ff */
[----:B------:R-:W-:Y:S01]  /*0430*/  IADD3 R0, PT, PT, R23, 0x20, RZ ;  /* 0x0000002017007810 */ /* 0x000fe20007ffe0ff */
[----:B------:R-:W-:Y:S01]  /*0440*/  IMAD.MOV R3, RZ, RZ, -R13 ;  /* 0x000000ffff037224 */ /* 0x000fe200078e0a0d */
[----:B------:R-:W-:Y:S01]  /*0450*/  IADD3 R5, PT, PT, R5, R4, RZ ;  /* 0x0000000405057210 */ /* 0x000fe20007ffe0ff */
[----:B------:R-:W1:Y:S01]  /*0460*/  @!P1 LDC.64 R6, c[0x0][0x3e0] ;  /* 0x0000f800ff069b82 */ /* 0x000e620000000a00 */
[----:B------:R-:W-:Y:S01]  /*0470*/  ISETP.GE.U32.AND P3, PT, R0, UR8, PT ;  /* 0x0000000800007c0c */ /* 0x000fe2000bf66070 */
[----:B------:R-:W-:Y:S01]  /*0480*/  IMAD R20, R2, R3, UR7 ;  /* 0x0000000702147e24 */ /* 0x000fe2000f8e0203 */
[----:B------:R-:W-:-:S02]  /*0490*/  SHF.L.U32 R5, R5, 0x1, RZ ;  /* 0x0000000105057819 */ /* 0x000fc400000006ff */
[----:B------:R-:W-:Y:S01]  /*04a0*/  SHF.R.S32.HI R3, RZ, 0x1f, R13 ;  /* 0x0000001fff037819 */ /* 0x000fe2000001140d */
[----:B------:R-:W-:Y:S01]  /*04b0*/  IMAD R20, R20, 0x38, RZ ;  /* 0x0000003814147824 */ /* 0x000fe200078e02ff */
[----:B------:R-:W-:Y:S01]  /*04c0*/  LOP3.LUT R25, R5, 0xffff, RZ, 0xc0, !PT ;  /* 0x0000ffff05197812 */ /* 0x000fe200078ec0ff */
[----:B------:R-:W3:Y:S01]  /*04d0*/  @!P2 LDC.64 R10, c[0x0][0x390] ;  /* 0x0000e400ff0aab82 */ /* 0x000ee20000000a00 */
[----:B------:R-:W-:Y:S01]  /*04e0*/  SHF.R.S32.HI R5, RZ, 0x1f, R0 ;  /* 0x0000001fff057819 */ /* 0x000fe20000011400 */
[----:B--2---:R-:W-:Y:S01]  /*04f0*/  IMAD R12, R3, UR10, RZ ;  /* 0x0000000a030c7c24 */ /* 0x004fe2000f8e02ff */
[C---:B------:R-:W-:Y:S02]  /*0500*/  IADD3 R24, P4, PT, R20.reuse, R25, RZ ;  /* 0x0000001914187210 */ /* 0x040fe40007f9e0ff */
[----:B------:R-:W-:Y:S01]  /*0510*/  ISETP.GE.AND.EX P3, PT, R5, UR9, PT, P3 ;  /* 0x0000000905007c0c */ /* 0x000fe2000bf66330 */
[----:B------:R-:W-:Y:S01]  /*0520*/  IMAD R27, R13, UR11, R12 ;  /* 0x0000000b0d1b7c24 */ /* 0x000fe2000f8e020c */
[----:B------:R-:W-:Y:S01]  /*0530*/  LEA.HI.X.SX32 R25, R20, RZ, 0x1, P4 ;  /* 0x000000ff14197211 */ /* 0x000fe200020f0eff */
[----:B0-----:R-:W-:Y:S01]  /*0540*/  @!P2 IMAD R16, R15, R8, RZ ;  /* 0x000000080f10a224 */ /* 0x001fe200078e02ff */
[----:B------:R-:W-:Y:S01]  /*0550*/  IADD3 R2, PT, PT, R23, 0x30, RZ ;  /* 0x0000003017027810 */ /* 0x000fe20007ffe0ff */
[----:B------:R-:W-:-:S03]  /*0560*/  IMAD.WIDE.U32 R24, R13, UR10, R24 ;  /* 0x0000000a0d187c25 */ /* 0x000fc6000f8e0018 */
[----:B------:R-:W-:Y:S01]  /*0570*/  ISETP.GE.U32.AND P4, PT, R2, UR8, PT ;  /* 0x0000000802007c0c */ /* 0x000fe2000bf86070 */
[----:B------:R-:W0:Y:S01]  /*0580*/  @!P1 LDC.64 R12, c[0x0][0x390] ;  /* 0x0000e400ff0c9b82 */ /* 0x000e220000000a00 */
[----:B------:R-:W-:Y:S01]  /*0590*/  SHF.R.S32.HI R3, RZ, 0x1f, R2 ;  /* 0x0000001fff037819 */ /* 0x000fe20000011402 */
[----:B-1----:R-:W-:Y:S01]  /*05a0*/  @!P1 IMAD R18, R17, R6, RZ ;  /* 0x0000000611129224 */ /* 0x002fe200078e02ff */
[----:B------:R-:W-:Y:S01]  /*05b0*/  IADD3 R27, PT, PT, R25, R27, RZ ;  /* 0x0000001b191b7210 */ /* 0x000fe20007ffe0ff */
[----:B------:R-:W-:Y:S01]  /*05c0*/  @!P2 IMAD.MOV.U32 R26, RZ, RZ, R24 ;  /* 0x000000ffff1aa224 */ /* 0x000fe200078e0018 */
[----:B------:R-:W-:Y:S01]  /*05d0*/  ISETP.GE.AND.EX P4, PT, R3, UR9, PT, P4 ;  /* 0x0000000903007c0c */ /* 0x000fe2000bf86340 */
[----:B------:R-:W-:Y:S01]  /*05e0*/  @!P1 IMAD R21, R29, R7, R18 ;  /* 0x000000071d159224 */ /* 0x000fe200078e0212 */
[----:B------:R-:W-:Y:S01]  /*05f0*/  @!P1 MOV R18, R24 ;  /* 0x0000001800129202 */ /* 0x000fe20000000f00 */
[----:B------:R-:W1:Y:S01]  /*0600*/  @!P3 LDC.64 R14, c[0x0][0x3e0] ;  /* 0x0000f800ff0ebb82 */ /* 0x000e620000000a00 */
[C---:B------:R-:W-:Y:S01]  /*0610*/  @!P2 IMAD R17, R23.reuse, R9, R16 ;  /* 0x000000091711a224 */ /* 0x040fe200078e0210 */
[----:B------:R-:W-:Y:S01]  /*0620*/  @!P1 MOV R19, R27 ;  /* 0x0000001b00139202 */ /* 0x000fe20000000f00 */
[----:B------:R-:W-:-:S04]  /*0630*/  @!P2 IMAD.WIDE.U32 R8, R23, R8, R26 ;  /* 0x000000081708a225 */ /* 0x000fc800078e001a */
[----:B------:R-:W-:Y:S01]  /*0640*/  @!P1 IMAD.WIDE.U32 R18, R29, R6, R18 ;  /* 0x000000061d129225 */ /* 0x000fe200078e0012 */
[----:B------:R-:W-:Y:S02]  /*0650*/  @!P2 IADD3 R17, PT, PT, R9, R17, RZ ;  /* 0x000000110911a210 */ /* 0x000fe40007ffe0ff */
[----:B------:R-:W2:Y:S01]  /*0660*/  @!P4 LDC.64 R6, c[0x0][0x3e0] ;  /* 0x0000f800ff06cb82 */ /* 0x000ea20000000a00 */
[C---:B---3--:R-:W-:Y:S02]  /*0670*/  @!P2 LEA R16, P5, R8.reuse, R10, 0x1 ;  /* 0x0000000a0810a211 */ /* 0x048fe400078a08ff */
[----:B------:R-:W-:Y:S02]  /*0680*/  @!P1 IADD3 R21, PT, PT, R19, R21, RZ ;  /* 0x0000001513159210 */ /* 0x000fe40007ffe0ff */
[----:B------:R-:W-:Y:S02]  /*0690*/  @!P2 LEA.HI.X R17, R8, R11, R17, 0x1, P5 ;  /* 0x0000000b0811a211 */ /* 0x000fe400028f0c11 */
[----:B0-----:R-:W-:Y:S01]  /*06a0*/  @!P1 LEA R12, P5, R18, R12, 0x1 ;  /* 0x0000000c120c9211 */ /* 0x001fe200078a08ff */
[----:B------:R-:W0:Y:S01]  /*06b0*/  @!P3 LDC.64 R8, c[0x0][0x390] ;  /* 0x0000e400ff08bb82 */ /* 0x000e220000000a00 */
[----:B------:R-:W-:-:S02]  /*06c0*/  @!P3 MOV R19, R27 ;  /* 0x0000001b0013b202 */ /* 0x000fc40000000f00 */
[----:B------:R-:W-:Y:S01]  /*06d0*/  @!P1 LEA.HI.X R13, R18, R13, R21, 0x1, P5 ;  /* 0x0000000d120d9211 */ /* 0x000fe200028f0c15 */
[----:B------:R-:W-:Y:S02]  /*06e0*/  @!P3 IMAD.MOV.U32 R18, RZ, RZ, R24 ;  /* 0x000000ffff12b224 */ /* 0x000fe400078e0018 */
[-C--:B-1----:R-:W-:Y:S02]  /*06f0*/  @!P3 IMAD R5, R5, R14.reuse, RZ ;  /* 0x0000000e0505b224 */ /* 0x082fe400078e02ff */
[----:B------:R-:W1:Y:S01]  /*0700*/  @!P4 LDC.64 R10, c[0x0][0x390] ;  /* 0x0000e400ff0acb82 */ /* 0x000e620000000a00 */
[----:B------:R-:W-:-:S04]  /*0710*/  @!P3 IMAD.WIDE.U32 R18, R0, R14, R18 ;  /* 0x0000000e0012b225 */ /* 0x000fc800078e0012 */
[----:B------:R-:W-:Y:S02]  /*0720*/  @!P3 IMAD R15, R0, R15, R5 ;  /* 0x0000000f000fb224 */ /* 0x000fe400078e0205 */
[----:B------:R-:W-:Y:S02]  /*0730*/  HFMA2 R0, -RZ, RZ, 0, 0 ;  /* 0x00000000ff007431 */ /* 0x000fe400000001ff */
[----:B------:R-:W-:Y:S02]  /*0740*/  HFMA2 R5, -RZ, RZ, 0, 0 ;  /* 0x00000000ff057431 */ /* 0x000fe400000001ff */
[----:B--2---:R-:W-:Y:S02]  /*0750*/  @!P4 IMAD R3, R3, R6, RZ ;  /* 0x000000060303c224 */ /* 0x004fe400078e02ff */
[----:B------:R2:W3:Y:S02]  /*0760*/  @!P1 LDG.E R0, desc[UR14][R12.64] ;  /* 0x0000000e0c009981 */ /* 0x0004e4000c1e1900 */
[----:B------:R-:W-:Y:S01]  /*0770*/  @!P4 IMAD R7, R2, R7, R3 ;  /* 0x000000070207c224 */ /* 0x000fe200078e0203 */
[----:B------:R-:W-:Y:S01]  /*0780*/  @!P3 IADD3 R15, PT, PT, R19, R15, RZ ;  /* 0x0000000f130fb210 */ /* 0x000fe20007ffe0ff */
[----:B------:R5:W4:Y:S01]  /*0790*/  @!P2 LDG.E R5, desc[UR14][R16.64] ;  /* 0x0000000e1005a981 */ /* 0x000b22000c1e1900 */
[----:B0-----:R-:W-:-:S02]  /*07a0*/  @!P3 LEA R8, P2, R18, R8, 0x1 ;  /* 0x000000081208b211 */ /* 0x001fc400078408ff */
[----:B--2---:R-:W-:Y:S02]  /*07b0*/  @!P4 MOV R12, R24 ;  /* 0x00000018000cc202 */ /* 0x004fe40000000f00 */
[----:B------:R-:W-:-:S03]  /*07c0*/  @!P4 MOV R13, R27 ;  /* 0x0000001b000dc202 */ /* 0x000fc60000000f00 */
[----:B------:R-:W-:Y:S01]  /*07d0*/  @!P4 IMAD.WIDE.U32 R2, R2, R6, R12 ;  /* 0x000000060202c225 */ /* 0x000fe200078e000c */
[----:B------:R-:W-:-:S03]  /*07e0*/  @!P3 LEA.HI.X R9, R18, R9, R15, 0x1, P2 ;  /* 0x000000091209b211 */ /* 0x000fc600010f0c0f */
[----:B------:R-:W-:Y:S01]  /*07f0*/  IMAD.MOV.U32 R6, RZ, RZ, RZ ;  /* 0x000000ffff067224 */ /* 0x000fe200078e00ff */
[----:B------:R-:W-:Y:S02]  /*0800*/  @!P4 IADD3 R3, PT, PT, R3, R7, RZ ;  /* 0x000000070303c210 */ /* 0x000fe40007ffe0ff */
[C---:B-1----:R-:W-:Y:S01]  /*0810*/  @!P4 LEA R10, P2, R2.reuse, R10, 0x1 ;  /* 0x0000000a020ac211 */ /* 0x042fe200078408ff */
[----:B-----5:R-:W-:Y:S02]  /*0820*/  HFMA2 R17, -RZ, RZ, 0, 0 ;  /* 0x00000000ff117431 */ /* 0x020fe400000001ff */
[----:B------:R-:W2:Y:S01]  /*0830*/  @!P3 LDG.E R6, desc[UR14][R8.64] ;  /* 0x0000000e0806b981 */ /* 0x000ea2000c1e1900 */
[----:B------:R-:W-:-:S05]  /*0840*/  @!P4 LEA.HI.X R11, R2, R11, R3, 0x1, P2 ;  /* 0x0000000b020bc211 */ /* 0x000fca00010f0c03 */
[----:B------:R0:W5:Y:S02]  /*0850*/  @!P4 LDG.E R17, desc[UR14][R10.64] ;  /* 0x0000000e0a11c981 */ /* 0x000164000c1e1900 */
[----:B0-----:R-:W0:Y:S02]  /*0860*/  S2R R11, SR_LANEID ;  /* 0x00000000000b7919 */ /* 0x001e240000000000 */
[C---:B0-----:R-:W-:Y:S02]  /*0870*/  ISETP.GT.AND P2, PT, R11.reuse, 0x1e, PT ;  /* 0x0000001e0b00780c */ /* 0x041fe40003f44270 */
[----:B------:R-:W-:Y:S01]  /*0880*/  ISETP.GT.AND P3, PT, R11, 0xf, PT ;  /* 0x0000000f0b00780c */ /* 0x000fe20003f64270 */
[----:B------:R-:W-:Y:S01]  /*0890*/  BSSY.RECONVERGENT B0, `(.L_x_3032) ;  /* 0x000003f000007945 */ /* 0x000fe20003800200 */
[----:B---3--:R-:W-:Y:S02]  /*08a0*/  HADD2.F32 R19, -RZ, R0.H0_H0 ;  /* 0x20000000ff137230 */ /* 0x008fe40000004100 */
[----:B----4-:R-:W-:-:S02]  /*08b0*/  HADD2.F32 R21, -RZ, R5.H0_H0 ;  /* 0x20000005ff157230 */ /* 0x010fc40000004100 */
[----:B------:R-:W-:Y:S02]  /*08c0*/  HADD2.F32 R18, -RZ, R5.H1_H1 ;  /* 0x30000005ff127230 */ /* 0x000fe40000004100 */
[----:B------:R-:W-:-:S03]  /*08d0*/  HADD2.F32 R0, -RZ, R0.H1_H1 ;  /* 0x30000000ff007230 */ /* 0x000fc60000004100 */
[----:B------:R-:W-:Y:S01]  /*08e0*/  FADD.FTZ R2, R21, R18 ;  /* 0x0000001215027221 */ /* 0x000fe20000010000 */
[----:B------:R-:W-:Y:S01]  /*08f0*/  FMUL.FTZ R12, R18, R18 ;  /* 0x00000012120c7220 */ /* 0x000fe20000410000 */
[----:B------:R-:W-:Y:S02]  /*0900*/  FADD.FTZ R14, R19, R0 ;  /* 0x00000000130e7221 */ /* 0x000fe40000010000 */
[----:B------:R-:W-:Y:S01]  /*0910*/  FADD.FTZ R3, RZ, R2 ;  /* 0x00000002ff037221 */ /* 0x000fe20000010000 */
[----:B------:R-:W-:Y:S01]  /*0920*/  FMUL.FTZ R8, R0, R0 ;  /* 0x0000000000087220 */ /* 0x000fe20000410000 */
[----:B------:R-:W-:Y:S02]  /*0930*/  FFMA.FTZ R12, R21, R21, R12 ;  /* 0x00000015150c7223 */ /* 0x000fe4000001000c */
[----:B------:R-:W-:Y:S01]  /*0940*/  FADD.FTZ R14, R3, R14 ;  /* 0x0000000e030e7221 */ /* 0x000fe20000010000 */
[----:B------:R-:W-:Y:S01]  /*0950*/  FFMA.FTZ R5, R19, R19, R8 ;  /* 0x0000001313057223 */ /* 0x000fe20000010008 */
[----:B------:R-:W-:Y:S01]  /*0960*/  FADD.FTZ R12, RZ, R12 ;  /* 0x0000000cff0c7221 */ /* 0x000fe20000010000 */
[----:B--2---:R-:W-:-:S02]  /*0970*/  HADD2.F32 R2, -RZ, R6.H1_H1 ;  /* 0x30000006ff027230 */ /* 0x004fc40000004100 */
[----:B------:R-:W-:-:S03]  /*0980*/  HADD2.F32 R3, -RZ, R6.H0_H0 ;  /* 0x20000006ff037230 */ /* 0x000fc60000004100 */
[----:B------:R-:W-:Y:S01]  /*0990*/  FMUL.FTZ R6, R2, R2 ;  /* 0x0000000202067220 */ /* 0x000fe20000410000 */
[--C-:B-----5:R-:W-:Y:S02]  /*09a0*/  HADD2.F32 R16, -RZ, R17.reuse.H1_H1 ;  /* 0x30000011ff107230 */ /* 0x120fe40000004100 */
[C---:B------:R-:W-:Y:S01]  /*09b0*/  FADD.FTZ R7, R3.reuse, R2 ;  /* 0x0000000203077221 */ /* 0x040fe20000010000 */
[----:B------:R-:W-:Y:S02]  /*09c0*/  HADD2.F32 R17, -RZ, R17.H0_H0 ;  /* 0x20000011ff117230 */ /* 0x000fe40000004100 */
[----:B------:R-:W-:Y:S01]  /*09d0*/  FADD.FTZ R5, R12, R5 ;  /* 0x000000050c057221 */ /* 0x000fe20000010000 */
[----:B------:R-:W-:Y:S01]  /*09e0*/  FFMA.FTZ R6, R3, R3, R6 ;  /* 0x0000000303067223 */ /* 0x000fe20000010006 */
[----:B------:R-:W-:Y:S01]  /*09f0*/  FMUL.FTZ R10, R16, R16 ;  /* 0x00000010100a7220 */ /* 0x000fe20000410000 */
[----:B------:R-:W-:Y:S01]  /*0a00*/  FADD.FTZ R7, R14, R7 ;  /* 0x000000070e077221 */ /* 0x000fe20000010000 */
[----:B------:R-:W-:Y:S01]  /*0a10*/  FADD.FTZ R8, R17, R16 ;  /* 0x0000001011087221 */ /* 0x000fe20000010000 */
[----:B------:R-:W-:Y:S01]  /*0a20*/  FADD.FTZ R6, R5, R6 ;  /* 0x0000000605067221 */ /* 0x000fe20000010000 */
[----:B------:R-:W-:-:S02]  /*0a30*/  FFMA.FTZ R9, R17, R17, R10 ;  /* 0x0000001111097223 */ /* 0x000fc4000001000a */
[----:B------:R-:W-:Y:S02]  /*0a40*/  FADD.FTZ R5, R7, R8 ;  /* 0x0000000807057221 */ /* 0x000fe40000010000 */
[----:B------:R-:W-:-:S03]  /*0a50*/  FADD.FTZ R8, R6, R9 ;  /* 0x0000000906087221 */ /* 0x000fc60000010000 */
        /* <DEDUP_REMOVED lines=34> */
.L_x_3033:
[----:B------:R-:W-:Y:S05]  /*0c80*/  BSYNC.RECONVERGENT B0 ;  /* 0x0000000000007941 */ /* 0x000fea0003800200 */
.L_x_3032:
        /* <DEDUP_REMOVED lines=41> */
.L_x_3035:
[----:B------:R-:W-:Y:S05]  /*0f20*/  BSYNC.RECONVERGENT B0 ;  /* 0x0000000000007941 */ /* 0x000fea0003800200 */
.L_x_3034:
        /* <DEDUP_REMOVED lines=31> */
.L_x_3038:
[----:B---3--:R-:W3:Y:S04]  /*1120*/  LDG.E.STRONG.GPU R4, desc[UR14][R8.64] ;  /* 0x0000000e08047981 */ /* 0x008ee8000c1ef900 */
[----:B---3--:R-:W-:Y:S01]  /*1130*/  CCTL.IVALL ;  /* 0x00000000ff00798f */ /* 0x008fe20002000000 */
[----:B------:R-:W-:Y:S05]  /*1140*/  YIELD ;  /* 0x0000000000007946 */ /* 0x000fea0003800000 */
[----:B------:R-:W-:-:S13]  /*1150*/  ISETP.NE.AND P2, PT, R4, R11, PT ;  /* 0x0000000b0400720c */ /* 0x000fda0003f45270 */
[----:B------:R-:W-:Y:S05]  /*1160*/  @P2 BRA `(.L_x_3038) ;  /* 0xfffffffc00ec2947 */ /* 0x000fea000383ffff */
.L_x_3037:
        /* <DEDUP_REMOVED lines=15> */
.L_x_3040:
        /* <DEDUP_REMOVED lines=91> */
.L_x_3039:
        /* <DEDUP_REMOVED lines=52> */
.L_x_3041:
        /* <DEDUP_REMOVED lines=28> */
.L_x_3042:
        /* <DEDUP_REMOVED lines=13> */
.L_x_3043:
[----:B------:R-:W-:Y:S05]  /*1de0*/  BSYNC.RECONVERGENT B0 ;  /* 0x0000000000007941 */ /* 0x000fea0003800200 */
.L_x_3036:
        /* <DEDUP_REMOVED lines=44> */
[----:B--2---:R-:W-:Y:S02]  /*20b0*/  SHF.L.U32 R13, R28, 0x10, RZ ;  /* 0x000000101c0d7819 */ /* 0x004fe400000006ff */
[----:B---3--:R-:W-:Y:S02]  /*20c0*/  SHF.L.U32 R10, R20, 0x10, RZ ;  /* 0x00000010140a7819 */ /* 0x008fe400000006ff */
[----:B----4-:R-:W-:Y:S02]  /*20d0*/  SHF.L.U32 R11, R29, 0x10, RZ ;  /* 0x000000101d0b7819 */ /* 0x010fe400000006ff */
[----:B-----5:R-:W-:Y:S01]  /*20e0*/  SHF.L.U32 R12, R14, 0x10, RZ ;  /* 0x000000100e0c7819 */ /* 0x020fe200000006ff */
[----:B01----:R-:W-:Y:S06]  /*20f0*/  BRA.U UP0, `(.L_x_3045) ;  /* 0x0000000500887547 */ /* 0x003fec000b800000 */
[----:B------:R-:W0:Y:S01]  /*2100*/  LDCU.64 UR10, c[0x0][0x3e8] ;  /* 0x00007d00ff0a77ac */ /* 0x000e220008000a00 */
[----:B------:R-:W-:Y:S01]  /*2110*/  SHF.R.S32.HI R28, RZ, 0x1f, R23 ;  /* 0x0000001fff1c7819 */ /* 0x000fe20000011417 */
[----:B------:R-:W-:Y:S01]  /*2120*/  BSSY.RECONVERGENT B1, `(.L_x_3046) ;  /* 0x0000019000017945 */ /* 0x000fe20003800200 */
[C---:B------:R-:W-:Y:S01]  /*2130*/  VIADD R20, R23.reuse, 0x10 ;  /* 0x0000001017147836 */ /* 0x040fe20000000000 */
        /* <DEDUP_REMOVED lines=23> */
.L_x_3047:
[----:B------:R-:W-:Y:S05]  /*22b0*/  BSYNC.RECONVERGENT B1 ;  /* 0x0000000000017941 */ /* 0x000fea0003800200 */
.L_x_3046:
        /* <DEDUP_REMOVED lines=29> */
.L_x_3049:
[----:B------:R-:W-:Y:S05]  /*2490*/  BSYNC.RECONVERGENT B1 ;  /* 0x0000000000017941 */ /* 0x000fea0003800200 */
.L_x_3048:
        /* <DEDUP_REMOVED lines=17> */
[----:B------:R-:W-:Y:S02]  /*25b0*/  F2FP.F16.F32.PACK_AB R3, R9, R0 ;  /* 0x000000000903723e */ /* 0x000fe400000000ff */
[----:B------:R-:W-:-:S05]  /*25c0*/  LEA.HI.X R7, R2, UR13, R21, 0x1, P1 ;  /* 0x0000000d02077c11 */ /* 0x000fca00088f0c15 */
[----:B------:R1:W-:Y:S02]  /*25d0*/  STG.E desc[UR14][R6.64], R3 ;  /* 0x0000000306007986 */ /* 0x0003e4000c10190e */
.L_x_3051:
[----:B------:R-:W-:Y:S05]  /*25e0*/  BSYNC.RECONVERGENT B1 ;  /* 0x0000000000017941 */ /* 0x000fea0003800200 */
.L_x_3050:
        /* <DEDUP_REMOVED lines=10> */
[----:B------:R-:W-:Y:S01]  /*2690*/  F2FP.F16.F32.PACK_AB R5, R5, R0 ;  /* 0x000000000505723e */ /* 0x000fe200000000ff */
        /* <DEDUP_REMOVED lines=8> */
.L_x_3045:
[----:B------:R-:W0:Y:S01]  /*2720*/  LDCU.64 UR8, c[0x0][0x3e8] ;  /* 0x00007d00ff0877ac */ /* 0x000e220008000a00 */
[----:B------:R-:W-:Y:S01]  /*2730*/  SHF.R.S32.HI R6, RZ, 0x1f, R23 ;  /* 0x0000001fff067819 */ /* 0x000fe20000011417 */
[C---:B------:R-:W-:Y:S01]  /*2740*/  VIADD R14, R23.reuse, 0x20 ;  /* 0x00000020170e7836 */ /* 0x040fe20000000000 */
[C---:B------:R-:W-:Y:S01]  /*2750*/  IADD3 R15, PT, PT, R23.reuse, 0x30, RZ ;  /* 0x00000030170f7810 */ /* 0x040fe20007ffe0ff */
[----:B------:R-:W-:Y:S03]  /*2760*/  BSSY.RECONVERGENT B1, `(.L_x_3053) ;  /* 0x0000026000017945 */ /* 0x000fe60003800200 */
        /* <DEDUP_REMOVED lines=37> */
.L_x_3054:
[----:B------:R-:W-:Y:S05]  /*29c0*/  BSYNC.RECONVERGENT B1 ;  /* 0x0000000000017941 */ /* 0x000fea0003800200 */
.L_x_3053:
        /* <DEDUP_REMOVED lines=21> */
[----:B------:R-:W-:Y:S01]  /*2b20*/  MOV R8, R24 ;  /* 0x0000001800087202 */ /* 0x000fe20000000f00 */
[----:B------:R-:W-:-:S04]  /*2b30*/  IMAD.MOV.U32 R9, RZ, RZ, R27 ;  /* 0x000000ffff097224 */ /* 0x000fc800078e001b */
[----:B------:R-:W-:Y:S01]  /*2b40*/  IMAD.WIDE.U32 R8, R29, UR10, R8 ;  /* 0x0000000a1d087c25 */ /* 0x000fe2000f8e0008 */
[----:B------:R-:W1:Y:S04]  /*2b50*/  MUFU.RCP R19, R19 ;  /* 0x0000001300137308 */ /* 0x000e680000001000 */
[----:B------:R-:W-:Y:S01]  /*2b60*/  IADD3 R21, PT, PT, R9, R21, RZ ;  /* 0x0000001509157210 */ /* 0x000fe20007ffe0ff */
[----:B0-----:R-:W-:Y:S01]  /*2b70*/  FMUL.FTZ R0, R7, R0 ;  /* 0x0000000007007220 */ /* 0x001fe20000410000 */
[----:B-1----:R-:W-:Y:S01]  /*2b80*/  FMUL.FTZ R29, R6, R19 ;  /* 0x00000013061d7220 */ /* 0x002fe20000410000 */
[----:B--2---:R-:W-:-:S04]  /*2b90*/  LEA R6, P1, R8, UR12, 0x1 ;  /* 0x0000000c08067c11 */ /* 0x004fc8000f8208ff */
[----:B------:R-:W-:Y:S02]  /*2ba0*/  LEA.HI.X R7, R8, UR13, R21, 0x1, P1 ;  /* 0x0000000d08077c11 */ /* 0x000fe400088f0c15 */
[----:B------:R-:W-:-:S05]  /*2bb0*/  F2FP.F16.F32.PACK_AB R29, R29, R0 ;  /* 0x000000001d1d723e */ /* 0x000fca00000000ff */
[----:B------:R1:W-:Y:S02]  /*2bc0*/  STG.E desc[UR14][R6.64], R29 ;  /* 0x0000001d06007986 */ /* 0x0003e4000c10190e */
.L_x_3056:
[----:B------:R-:W-:Y:S05]  /*2bd0*/  BSYNC.RECONVERGENT B1 ;  /* 0x0000000000017941 */ /* 0x000fea0003800200 */
.L_x_3055:
        /* <DEDUP_REMOVED lines=28> */
[----:B------:R-:W-:-:S05]  /*2da0*/  F2FP.F16.F32.PACK_AB R19, R19, R8 ;  /* 0x000000081313723e */ /* 0x000fca00000000ff */
[----:B------:R2:W-:Y:S02]  /*2db0*/  STG.E desc[UR14][R6.64], R19 ;  /* 0x0000001306007986 */ /* 0x0005e4000c10190e */
.L_x_3058:
[----:B------:R-:W-:Y:S05]  /*2dc0*/  BSYNC.RECONVERGENT B1 ;  /* 0x0000000000017941 */ /* 0x000fea0003800200 */
.L_x_3057:
        /* <DEDUP_REMOVED lines=26> */
[----:B------:R-:W-:-:S05]  /*2f70*/  F2FP.F16.F32.PACK_AB R5, R5, R0 ;  /* 0x000000000505723e */ /* 0x000fca00000000ff */
[----:B------:R3:W-:Y:S02]  /*2f80*/  STG.E desc[UR14][R2.64], R5 ;  /* 0x0000000502007986 */ /* 0x0007e4000c10190e */
.L_x_3052:
[----:B------:R-:W-:Y:S05]  /*2f90*/  BSYNC.RECONVERGENT B0 ;  /* 0x0000000000007941 */ /* 0x000fea0003800200 */
.L_x_3044:
        /* <DEDUP_REMOVED lines=8> */
.L_x_3060:
        /* <DEDUP_REMOVED lines=14> */
.L_x_4545:


//--------------------- .text._Z35group_norm_nhwc_fwd_one_pass_kernelI11Fp16IOBf16WLi128ELi56ELi448EEv26Group_norm_nhwc_fwd_params --------------------------
	.section	.text._Z35group_norm_nhwc_fwd_one_pass_kernelI11Fp16IOBf16WLi128ELi56ELi448EEv26Group_norm_nhwc_fwd_params,"ax",@progbits
	.align	128
        .global         _Z35group_norm_nhwc_fwd_one_pass_kernelI11Fp16IOBf16WLi128ELi56ELi448EEv26Group_norm_nhwc_fwd_params
        .type           _Z35group_norm_nhwc_fwd_one_pass_kernelI11Fp16IOBf16WLi128ELi56ELi448EEv26Group_norm_nhwc_fwd_params,@function
        .size           _Z35group_norm_nhwc_fwd_one_pass_kernelI11Fp16IOBf16WLi128ELi56ELi448EEv26Group_norm_nhwc_fwd_params,(.L_x_4546 - _Z35group_norm_nhwc_fwd_one_pass_kernelI11Fp16IOBf16WLi128ELi56ELi448EEv26Group_norm_nhwc_fwd_params)
        .other          _Z35group_norm_nhwc_fwd_one_pass_kernelI11Fp16IOBf16WLi128ELi56ELi448EEv26Group_norm_nhwc_fwd_params,@"STO_CUDA_ENTRY STV_DEFAULT"
_Z35group_norm_nhwc_fwd_one_pass_kernelI11Fp16IOBf16WLi128ELi56ELi448EEv26Group_norm_nhwc_fwd_params:
.text._Z35group_norm_nhwc_fwd_one_pass_kernelI11Fp16IOBf16WLi128ELi56ELi448EEv26Group_norm_nhwc_fwd_params:
        /* <DEDUP_REMOVED lines=41> */
.L_x_3104:
        /* <DEDUP_REMOVED lines=10> */
[----:B------:R-:W-:Y:S02]  /*0330*/  SHF.R.S32.HI R23, RZ, 0x1f, R27 ;  /* 0x0000001fff177819 */ /* 0x000fe4000001141b */
[----:B------:R-:W-:Y:S02]  /*0340*/  ISETP.GE.AND.EX P5, PT, R9, UR5, PT, P5 ;  /* 0x0000000509007c0c */ /* 0x000fe4000bfa6350 */
[----:B------:R-:W-:Y:S02]  /*0350*/  ISETP.GE.AND.EX P6, PT, R23, UR5, PT, P6 ;  /* 0x0000000517007c0c */ /* 0x000fe4000bfc6360 */
[----:B------:R-:W-:Y:S02]  /*0360*/  IADD3 R45, PT, PT, R27, 0x50, RZ ;  /* 0x000000501b2d7810 */ /* 0x000fe40007ffe0ff */
[----:B------:R-:W-:-:S04]  /*0370*/  ISETP.GE.U32.AND P4, PT, R48, UR4, PT ;  /* 0x0000000430007c0c */ /* 0x000fc8000bf86070 */
        /* <DEDUP_REMOVED lines=20> */
[----:B------:R-:W-:Y:S02]  /*04c0*/  @P1 IADD3 R17, PT, PT, R17, 0x1, RZ ;  /* 0x0000000111111810 */ /* 0x000fe40007ffe0ff */
[----:B------:R-:W-:Y:S02]  /*04d0*/  ISETP.GE.U32.AND P1, PT, R50, UR4, PT ;  /* 0x0000000432007c0c */ /* 0x000fe4000bf26070 */
[----:B------:R-:W-:Y:S02]  /*04e0*/  MOV R19, R17 ;  /* 0x0000001100137202 */ /* 0x000fe40000000f00 */
[----:B------:R-:W-:Y:S01]  /*04f0*/  ISETP.GE.AND.EX P1, PT, R11, UR5, PT, P1 ;  /* 0x000000050b007c0c */ /* 0x000fe2000bf26310 */
[----:B------:R-:W2:Y:S01]  /*0500*/  @!P5 LDC.64 R16, c[0x0][0x3e0] ;  /* 0x0000f800ff10db82 */ /* 0x000ea20000000a00 */
[----:B------:R-:W-:Y:S02]  /*0510*/  @!P3 IADD3 R19, PT, PT, -R19, RZ, RZ ;  /* 0x000000ff1313b210 */ /* 0x000fe40007ffe1ff */
[----:B------:R-:W-:-:S04]  /*0520*/  @!P2 LOP3.LUT R19, RZ, R25, RZ, 0x33, !PT ;  /* 0x00000019ff13a212 */ /* 0x000fc800078e33ff */
[----:B------:R-:W-:Y:S02]  /*0530*/  IADD3 R53, PT, PT, -R19, RZ, RZ ;  /* 0x000000ff13357210 */ /* 0x000fe40007ffe1ff */
[----:B------:R-:W-:-:S03]  /*0540*/  SHF.R.S32.HI R12, RZ, 0x1f, R19 ;  /* 0x0000001fff0c7819 */ /* 0x000fc60000011413 */
[----:B------:R-:W-:Y:S01]  /*0550*/  IMAD R53, R25, R53, R8 ;  /* 0x0000003519357224 */ /* 0x000fe200078e0208 */
[----:B------:R-:W3:Y:S01]  /*0560*/  @!P1 LDC.64 R42, c[0x0][0x390] ;  /* 0x0000e400ff2a9b82 */ /* 0x000ee20000000a00 */
[----:B-1----:R-:W-:Y:S02]  /*0570*/  IMAD R12, R12, UR8, RZ ;  /* 0x000000080c0c7c24 */ /* 0x002fe4000f8e02ff */
[----:B------:R-:W-:Y:S02]  /*0580*/  IMAD R53, R53, 0x38, RZ ;  /* 0x0000003835357824 */ /* 0x000fe400078e02ff */
[----:B------:R-:W-:Y:S02]  /*0590*/  IMAD R59, R19, UR9, R12 ;  /* 0x00000009133b7c24 */ /* 0x000fe4000f8e020c */
[----:B0-----:R-:W-:Y:S01]  /*05a0*/  @!P6 IMAD R12, R23, R20, RZ ;  /* 0x00000014170ce224 */ /* 0x001fe200078e02ff */
[----:B------:R-:W-:Y:S01]  /*05b0*/  IADD3 R56, P2, PT, R53, R56, RZ ;  /* 0x0000003835387210 */ /* 0x000fe20007f5e0ff */
[----:B------:R-:W0:Y:S02]  /*05c0*/  @!P6 LDC.64 R24, c[0x0][0x390] ;  /* 0x0000e400ff18eb82 */ /* 0x000e240000000a00 */
[----:B------:R-:W-:Y:S01]  /*05d0*/  @!P6 IMAD R29, R27, R21, R12 ;  /* 0x000000151b1de224 */ /* 0x000fe200078e020c */
[----:B------:R-:W-:Y:S01]  /*05e0*/  LEA.HI.X.SX32 R57, R53, RZ, 0x1, P2 ;  /* 0x000000ff35397211 */ /* 0x000fe200010f0eff */
[----:B--2---:R-:W-:Y:S01]  /*05f0*/  @!P5 IMAD R14, R9, R16, RZ ;  /* 0x00000010090ed224 */ /* 0x004fe200078e02ff */
[----:B------:R-:W-:Y:S01]  /*0600*/  ISETP.GE.U32.AND P2, PT, R45, UR4, PT ;  /* 0x000000042d007c0c */ /* 0x000fe2000bf46070 */
[----:B------:R-:W-:-:S02]  /*0610*/  IMAD.WIDE.U32 R56, R19, UR8, R56 ;  /* 0x0000000813387c25 */ /* 0x000fc4000f8e0038 */
[----:B------:R-:W1:Y:S02]  /*0620*/  @!P5 LDC.64 R22, c[0x0][0x390] ;  /* 0x0000e400ff16db82 */ /* 0x000e640000000a00 */
[----:B------:R-:W-:Y:S01]  /*0630*/  @!P5 IMAD R31, R52, R17, R14 ;  /* 0x00000011341fd224 */ /* 0x000fe200078e020e */
[----:B------:R-:W-:Y:S02]  /*0640*/  IADD3 R59, PT, PT, R57, R59, RZ ;  /* 0x0000003b393b7210 */ /* 0x000fe40007ffe0ff */
[----:B------:R-:W-:-:S03]  /*0650*/  @!P6 MOV R58, R56 ;  /* 0x00000038003ae202 */ /* 0x000fc60000000f00 */
[----:B------:R-:W2:Y:S01]  /*0660*/  @!P1 LDC.64 R18, c[0x0][0x3e0] ;  /* 0x0000f800ff129b82 */ /* 0x000ea20000000a00 */
[----:B------:R-:W-:Y:S01]  /*0670*/  MOV R14, RZ ;  /* 0x000000ff000e7202 */ /* 0x000fe20000000f00 */
[----:B------:R-:W-:Y:S01]  /*0680*/  @!P6 IMAD.WIDE.U32 R20, R27, R20, R58 ;  /* 0x000000141b14e225 */ /* 0x000fe200078e003a */
[----:B------:R-:W-:-:S04]  /*0690*/  SHF.R.S32.HI R27, RZ, 0x1f, R45 ;  /* 0x0000001fff1b7819 */ /* 0x000fc8000001142d */
[----:B------:R-:W-:Y:S02]  /*06a0*/  ISETP.GE.AND.EX P2, PT, R27, UR5, PT, P2 ;  /* 0x000000051b007c0c */ /* 0x000fe4000bf46320 */
[----:B------:R-:W-:Y:S02]  /*06b0*/  @!P6 IADD3 R12, PT, PT, R21, R29, RZ ;  /* 0x0000001d150ce210 */ /* 0x000fe40007ffe0ff */
[C---:B0-----:R-:W-:Y:S01]  /*06c0*/  @!P6 LEA R24, P3, R20.reuse, R24, 0x1 ;  /* 0x000000181418e211 */ /* 0x041fe200078608ff */
[----:B------:R-:W0:Y:S01]  /*06d0*/  @!P4 LDC.64 R28, c[0x0][0x3e0] ;  /* 0x0000f800ff1ccb82 */ /* 0x000e220000000a00 */
[----:B------:R-:W-:Y:S02]  /*06e0*/  @!P5 MOV R21, R59 ;  /* 0x0000003b0015d202 */ /* 0x000fe40000000f00 */
[----:B------:R-:W-:Y:S02]  /*06f0*/  @!P6 LEA.HI.X R25, R20, R25, R12, 0x1, P3 ;  /* 0x000000191419e211 */ /* 0x000fe400018f0c0c */
[----:B------:R-:W-:-:S02]  /*0700*/  ISETP.GE.U32.AND P3, PT, R46, UR4, PT ;  /* 0x000000042e007c0c */ /* 0x000fc4000bf66070 */
[----:B------:R-:W-:Y:S01]  /*0710*/  @!P5 MOV R20, R56 ;  /* 0x000000380014d202 */ /* 0x000fe20000000f00 */
[----:B------:R4:W5:Y:S01]  /*0720*/  @!P6 LDG.E R14, desc[UR6][R24.64] ;  /* 0x00000006180ee981 */ /* 0x000962000c1e1900 */
[----:B------:R-:W-:Y:S01]  /*0730*/  ISETP.GE.AND.EX P3, PT, R15, UR5, PT, P3 ;  /* 0x000000050f007c0c */ /* 0x000fe2000bf66330 */
[----:B--2---:R-:W-:Y:S02]  /*0740*/  @!P1 IMAD R12, R11, R18, RZ ;  /* 0x000000120b0c9224 */ /* 0x004fe400078e02ff */
[----:B------:R-:W-:Y:S02]  /*0750*/  @!P5 IMAD.WIDE.U32 R16, R52, R16, R20 ;  /* 0x000000103410d225 */ /* 0x000fe400078e0014 */
[----:B------:R-:W2:Y:S02]  /*0760*/  @!P2 LDC.64 R20, c[0x0][0x3e0] ;  /* 0x0000f800ff14ab82 */ /* 0x000ea40000000a00 */
[----:B------:R-:W-:Y:S01]  /*0770*/  @!P1 IMAD R37, R50, R19, R12 ;  /* 0x0000001332259224 */ /* 0x000fe200078e020c */
[----:B------:R-:W-:-:S02]  /*0780*/  @!P5 IADD3 R12, PT, PT, R17, R31, RZ ;  /* 0x0000001f110cd210 */ /* 0x000fc40007ffe0ff */
[C---:B-1----:R-:W-:Y:S02]  /*0790*/  @!P5 LEA R22, P6, R16.reuse, R22, 0x1 ;  /* 0x000000161016d211 */ /* 0x042fe400078c08ff */
[----:B----4-:R-:W-:Y:S02]  /*07a0*/  @!P1 MOV R24, R56 ;  /* 0x0000003800189202 */ /* 0x010fe40000000f00 */
[----:B------:R-:W-:Y:S02]  /*07b0*/  CS2R R38, SRZ ;  /* 0x0000000000267805 */ /* 0x000fe4000001ff00 */
[----:B------:R-:W-:Y:S01]  /*07c0*/  @!P1 MOV R25, R59 ;  /* 0x0000003b00199202 */ /* 0x000fe20000000f00 */
[----:B------:R-:W1:Y:S01]  /*07d0*/  @!P3 LDC.64 R30, c[0x0][0x3e0] ;  /* 0x0000f800ff1ebb82 */ /* 0x000e620000000a00 */
[----:B------:R-:W-:Y:S01]  /*07e0*/  @!P5 LEA.HI.X R23, R16, R23, R12, 0x1, P6 ;  /* 0x000000171017d211 */ /* 0x000fe200030f0c0c */
[----:B------:R-:W-:-:S04]  /*07f0*/  @!P1 IMAD.WIDE.U32 R18, R50, R18, R24 ;  /* 0x0000001232129225 */ /* 0x000fc800078e0018 */
[----:B------:R4:W5:Y:S01]  /*0800*/  @!P5 LDG.E R39, desc[UR6][R22.64] ;  /* 0x000000061627d981 */ /* 0x000962000c1e1900 */
[----:B------:R-:W-:Y:S01]  /*0810*/  ISETP.GE.U32.AND P5, PT, R44, UR4, PT ;  /* 0x000000042c007c0c */ /* 0x000fe2000bfa6070 */
[----:B------:R-:W1:Y:S01]  /*0820*/  @!P4 LDC.64 R16, c[0x0][0x390] ;  /* 0x0000e400ff10cb82 */ /* 0x000e620000000a00 */
[----:B------:R-:W-:Y:S02]  /*0830*/  @!P1 IADD3 R12, PT, PT, R19, R37, RZ ;  /* 0x00000025130c9210 */ /* 0x000fe40007ffe0ff */
[C---:B---3--:R-:W-:Y:S02]  /*0840*/  @!P1 LEA R42, P6, R18.reuse, R42, 0x1 ;  /* 0x0000002a122a9211 */ /* 0x048fe400078c08ff */
[----:B------:R-:W-:Y:S02]  /*0850*/  ISETP.GE.AND.EX P5, PT, R33, UR5, PT, P5 ;  /* 0x0000000521007c0c */ /* 0x000fe4000bfa6350 */
[----:B------:R-:W-:Y:S01]  /*0860*/  @!P1 LEA.HI.X R43, R18, R43, R12, 0x1, P6 ;  /* 0x0000002b122b9211 */ /* 0x000fe200030f0c0c */
[----:B------:R-:W3:Y:S01]  /*0870*/  @!P2 LDC.64 R24, c[0x0][0x390] ;  /* 0x0000e400ff18ab82 */ /* 0x000ee20000000a00 */
[----:B------:R-:W-:Y:S01]  /*0880*/  ISETP.GE.U32.AND P6, PT, R7, UR4, PT ;  /* 0x0000000407007c0c */ /* 0x000fe2000bfc6070 */
[----:B--2---:R-:W-:-:S03]  /*0890*/  @!P2 IMAD R18, R27, R20, RZ ;  /* 0x000000141b12a224 */ /* 0x004fc600078e02ff */
[----:B------:R-:W-:Y:S01]  /*08a0*/  ISETP.GE.AND.EX P6, PT, R35, UR5, PT, P6 ;  /* 0x0000000523007c0c */ /* 0x000fe2000bfc6360 */
[----:B------:R-:W-:Y:S01]  /*08b0*/  @!P2 IMAD R47, R45, R21, R18 ;  /* 0x000000152d2fa224 */ /* 0x000fe200078e0212 */
[----:B------:R-:W-:Y:S01]  /*08c0*/  @!P4 MOV R18, R56 ;  /* 0x000000380012c202 */ /* 0x000fe20000000f00 */
[----:B------:R-:W2:Y:S01]  /*08d0*/  @!P3 LDC.64 R26, c[0x0][0x390] ;  /* 0x0000e400ff1abb82 */ /* 0x000ea20000000a00 */
[-C--:B0-----:R-:W-:Y:S01]  /*08e0*/  @!P4 IMAD R12, R13, R28.reuse, RZ ;  /* 0x0000001c0d0cc224 */ /* 0x081fe200078e02ff */
[----:B------:R-:W-:Y:S02]  /*08f0*/  @!P4 MOV R19, R59 ;  /* 0x0000003b0013c202 */ /* 0x000fe40000000f00 */
[----:B------:R-:W-:Y:S01]  /*0900*/  MOV R41, RZ ;  /* 0x000000ff00297202 */ /* 0x000fe20000000f00 */
[C---:B------:R-:W-:Y:S02]  /*0910*/  @!P4 IMAD R21, R48.reuse, R29, R12 ;  /* 0x0000001d3015c224 */ /* 0x040fe400078e020c */
[----:B------:R-:W-:Y:S01]  /*0920*/  @!P4 IMAD.WIDE.U32 R28, R48, R28, R18 ;  /* 0x0000001c301cc225 */ /* 0x000fe200078e0012 */
[----:B----4-:R-:W0:Y:S01]  /*0930*/  @!P5 LDC.64 R22, c[0x0][0x3e0] ;  /* 0x0000f800ff16db82 */ /* 0x010e220000000a00 */
[----:B------:R-:W-:Y:S01]  /*0940*/  @!P3 MOV R36, R56 ;  /* 0x000000380024b202 */ /* 0x000fe20000000f00 */
[----:B------:R-:W4:Y:S01]  /*0950*/  @!P1 LDG.E R41, desc[UR6][R42.64] ;  /* 0x000000062a299981 */ /* 0x000f22000c1e1900 */
[----:B-1----:R-:W-:Y:S01]  /*0960*/  @!P3 IMAD R12, R15, R30, RZ ;  /* 0x0000001e0f0cb224 */ /* 0x002fe200078e02ff */
[----:B------:R-:W-:-:S02]  /*0970*/  @!P3 MOV R37, R59 ;  /* 0x0000003b0025b202 */ /* 0x000fc40000000f00 */
[----:B------:R-:W-:Y:S01]  /*0980*/  @!P4 LEA R16, P1, R28, R16, 0x1 ;  /* 0x000000101c10c211 */ /* 0x000fe200078208ff */
[C---:B------:R-:W-:Y:S01]  /*0990*/  @!P3 IMAD R49, R46.reuse, R31, R12 ;  /* 0x0000001f2e31b224 */ /* 0x040fe200078e020c */
[----:B------:R-:W-:Y:S01]  /*09a0*/  @!P4 IADD3 R12, PT, PT, R29, R21, RZ ;  /* 0x000000151d0cc210 */ /* 0x000fe20007ffe0ff */
[----:B------:R-:W1:Y:S01]  /*09b0*/  @!P6 LDC.64 R18, c[0x0][0x3e0] ;  /* 0x0000f800ff12eb82 */ /* 0x000e620000000a00 */
[----:B------:R-:W-:Y:S01]  /*09c0*/  @!P3 IMAD.WIDE.U32 R36, R46, R30, R36 ;  /* 0x0000001e2e24b225 */ /* 0x000fe200078e0024 */
[----:B------:R-:W-:Y:S02]  /*09d0*/  @!P2 MOV R30, R56 ;  /* 0x00000038001ea202 */ /* 0x000fe40000000f00 */
[----:B------:R-:W-:Y:S02]  /*09e0*/  @!P4 LEA.HI.X R17, R28, R17, R12, 0x1, P1 ;  /* 0x000000111c11c211 */ /* 0x000fe400008f0c0c */
[----:B------:R-:W-:Y:S02]  /*09f0*/  @!P2 MOV R31, R59 ;  /* 0x0000003b001fa202 */ /* 0x000fe40000000f00 */
[----:B------:R-:W1:Y:S01]  /*0a00*/  @!P5 LDC.64 R28, c[0x0][0x390] ;  /* 0x0000e400ff1cdb82 */ /* 0x000e620000000a00 */
[----:B------:R-:W-:Y:S01]  /*0a10*/  @!P3 IADD3 R12, PT, PT, R37, R49, RZ ;  /* 0x00000031250cb210 */ /* 0x000fe20007ffe0ff */
[----:B------:R3:W4:Y:S01]  /*0a20*/  @!P4 LDG.E R38, desc[UR6][R16.64] ;  /* 0x000000061026c981 */ /* 0x000722000c1e1900 */
[----:B------:R-:W-:Y:S01]  /*0a30*/  @!P2 IMAD.WIDE.U32 R30, R45, R20, R30 ;  /* 0x000000142d1ea225 */ /* 0x000fe200078e001e */
[----:B--2---:R-:W-:-:S04]  /*0a40*/  @!P3 LEA R26, P1, R36, R26, 0x1 ;  /* 0x0000001a241ab211 */ /* 0x004fc800078208ff */
[----:B------:R-:W2:Y:S01]  /*0a50*/  @!P6 LDC.64 R20, c[0x0][0x390] ;  /* 0x0000e400ff14eb82 */ /* 0x000ea20000000a00 */
[----:B------:R-:W-:Y:S01]  /*0a60*/  @!P3 LEA.HI.X R27, R36, R27, R12, 0x1, P1 ;  /* 0x0000001b241bb211 */ /* 0x000fe200008f0c0c */
[----:B0-----:R-:W-:Y:S01]  /*0a70*/  @!P5 IMAD R12, R33, R22, RZ ;  /* 0x00000016210cd224 */ /* 0x001fe200078e02ff */
[----:B---3--:R-:W-:Y:S02]  /*0a80*/  @!P5 MOV R16, R56 ;  /* 0x000000380010d202 */ /* 0x008fe40000000f00 */
[----:B------:R-:W-:Y:S02]  /*0a90*/  @!P5 MOV R17, R59 ;  /* 0x0000003b0011d202 */ /* 0x000fe40000000f00 */
[----:B------:R-:W-:Y:S01]  /*0aa0*/  @!P2 IADD3 R47, PT, PT, R31, R47, RZ ;  /* 0x0000002f1f2fa210 */ /* 0x000fe20007ffe0ff */
[----:B------:R-:W-:Y:S01]  /*0ab0*/  @!P5 IMAD R31, R44, R23, R12 ;  /* 0x000000172c1fd224 */ /* 0x000fe200078e020c */
[----:B------:R-:W-:Y:S01]  /*0ac0*/  @!P2 LEA R24, P1, R30, R24, 0x1 ;  /* 0x000000181e18a211 */ /* 0x000fe200078208ff */
[----:B------:R-:W-:Y:S01]  /*0ad0*/  @!P5 IMAD.WIDE.U32 R22, R44, R22, R16 ;  /* 0x000000162c16d225 */ /* 0x000fe200078e0010 */
[----:B------:R-:W-:-:S02]  /*0ae0*/  MOV R45, RZ ;  /* 0x000000ff002d7202 */ /* 0x000fc40000000f00 */
[----:B------:R-:W-:Y:S01]  /*0af0*/  @!P6 MOV R16, R56 ;  /* 0x000000380010e202 */ /* 0x000fe20000000f00 */
[-C--:B-1----:R-:W-:Y:S01]  /*0b00*/  @!P6 IMAD R12, R35, R18.reuse, RZ ;  /* 0x00000012230ce224 */ /* 0x082fe200078e02ff */
[----:B------:R-:W-:Y:S02]  /*0b10*/  @!P6 MOV R17, R59 ;  /* 0x0000003b0011e202 */ /* 0x000fe40000000f00 */
[----:B------:R-:W-:Y:S01]  /*0b20*/  @!P2 LEA.HI.X R25, R30, R25, R47, 0x1, P1 ;  /* 0x000000191e19a211 */ /* 0x000fe200008f0c2f */
[C---:B------:R-:W-:Y:S01]  /*0b30*/  @!P6 IMAD R19, R7.reuse, R19, R12 ;  /* 0x000000130713e224 */ /* 0x040fe200078e020c */
[----:B------:R-:W-:Y:S01]  /*0b40*/  MOV R47, RZ ;  /* 0x000000ff002f7202 */ /* 0x000fe20000000f00 */
[----:B------:R-:W-:Y:S01]  /*0b50*/  @!P6 IMAD.WIDE.U32 R16, R7, R18, R16 ;  /* 0x000000120710e225 */ /* 0x000fe200078e0010 */
[----:B------:R-:W-:Y:S01]  /*0b60*/  @!P5 IADD3 R12, PT, PT, R23, R31, RZ ;  /* 0x0000001f170cd210 */ /* 0x000fe20007ffe0ff */
[----:B------:R-:W3:Y:S01]  /*0b70*/  @!P3 LDG.E R45, desc[UR6][R26.64] ;  /* 0x000000061a2db981 */ /* 0x000ee2000c1e1900 */
[----:B------:R-:W-:-:S02]  /*0b80*/  @!P5 LEA R28, P1, R22, R28, 0x1 ;  /* 0x0000001c161cd211 */ /* 0x000fc400078208ff */
[----:B------:R-:W-:Y:S01]  /*0b90*/  MOV R49, RZ ;  /* 0x000000ff00317202 */ /* 0x000fe20000000f00 */
[----:B------:R-:W3:Y:S01]  /*0ba0*/  @!P2 LDG.E R47, desc[UR6][R24.64] ;  /* 0x00000006182fa981 */ /* 0x000ee2000c1e1900 */
[----:B------:R-:W-:Y:S02]  /*0bb0*/  @!P5 LEA.HI.X R29, R22, R29, R12, 0x1, P1 ;  /* 0x0000001d161dd211 */ /* 0x000fe400008f0c0c */
[----:B------:R-:W-:Y:S02]  /*0bc0*/  @!P6 IADD3 R12, PT, PT, R17, R19, RZ ;  /* 0x00000013110ce210 */ /* 0x000fe40007ffe0ff */
[C---:B--2---:R-:W-:Y:S01]  /*0bd0*/  @!P6 LEA R20, P1, R16.reuse, R20, 0x1 ;  /* 0x000000141014e211 */ /* 0x044fe200078208ff */
[----:B------:R-:W2:Y:S01]  /*0be0*/  @!P5 LDG.E R49, desc[UR6][R28.64] ;  /* 0x000000061c31d981 */ /* 0x000ea2000c1e1900 */
[----:B------:R-:W-:Y:S02]  /*0bf0*/  MOV R51, RZ ;  /* 0x000000ff00337202 */ /* 0x000fe40000000f00 */
[----:B------:R-:W-:-:S05]  /*0c00*/  @!P6 LEA.HI.X R21, R16, R21, R12, 0x1, P1 ;  /* 0x000000151015e211 */ /* 0x000fca00008f0c0c */
[----:B------:R0:W2:Y:S01]  /*0c10*/  @!P6 LDG.E R51, desc[UR6][R20.64] ;  /* 0x000000061433e981 */ /* 0x0000a2000c1e1900 */
[C---:B------:R-:W-:Y:S02]  /*0c20*/  ISETP.GT.AND P1, PT, R4.reuse, 0x1e, PT ;  /* 0x0000001e0400780c */ /* 0x040fe40003f24270 */
[----:B------:R-:W-:Y:S01]  /*0c30*/  ISETP.GT.AND P3, PT, R4, 0xf, PT ;  /* 0x0000000f0400780c */ /* 0x000fe20003f64270 */
[----:B------:R-:W-:Y:S01]  /*0c40*/  BSSY.RECONVERGENT B0, `(.L_x_3061) ;  /* 0x000005c000007945 */ /* 0x000fe20003800200 */
[----:B------:R-:W-:Y:S01]  /*0c50*/  ISETP.NE.AND P2, PT, R2, RZ, PT ;  /* 0x000000ff0200720c */ /* 0x000fe20003f45270 */
[--C-:B-----5:R-:W-:Y:S02]  /*0c60*/  HADD2.F32 R37, -RZ, R14.reuse.H1_H1 ;  /* 0x3000000eff257230 */ /* 0x120fe40000004100 */
[----:B------:R-:W-:-:S03]  /*0c70*/  HADD2.F32 R12, -RZ, R14.H0_H0 ;  /* 0x2000000eff0c7230 */ /* 0x000fc60000004100 */
[----:B------:R-:W-:Y:S02]  /*0c80*/  FMUL.FTZ R17, R37, R37 ;  /* 0x0000002525117220 */ /* 0x000fe40000410000 */
[C---:B------:R-:W-:Y:S02]  /*0c90*/  FADD.FTZ R16, R12.reuse, R37 ;  /* 0x000000250c107221 */ /* 0x040fe40000010000 */
[----:B------:R-:W-:Y:S02]  /*0ca0*/  FFMA.FTZ R17, R12, R12, R17 ;  /* 0x0000000c0c117223 */ /* 0x000fe40000010011 */
[----:B------:R-:W-:Y:S02]  /*0cb0*/  FADD.FTZ R16, RZ, R16 ;  /* 0x00000010ff107221 */ /* 0x000fe40000010000 */
[----:B------:R-:W-:Y:S01]  /*0cc0*/  FADD.FTZ R17, RZ, R17 ;  /* 0x00000011ff117221 */ /* 0x000fe20000010000 */
[--C-:B------:R-:W-:Y:S02]  /*0cd0*/  HADD2.F32 R14, -RZ, R39.reuse.H0_H0 ;  /* 0x20000027ff0e7230 */ /* 0x100fe40000004100 */
[----:B------:R-:W-:-:S05]  /*0ce0*/  HADD2.F32 R39, -RZ, R39.H1_H1 ;  /* 0x30000027ff277230 */ /* 0x000fca0000004100 */
[----:B------:R-:W-:Y:S01]  /*0cf0*/  FMUL.FTZ R23, R39, R39 ;  /* 0x0000002727177220 */ /* 0x000fe20000410000 */
[----:B------:R-:W-:-:S03]  /*0d00*/  FADD.FTZ R19, R14, R39 ;  /* 0x000000270e137221 */ /* 0x000fc60000010000 */
[----:B------:R-:W-:Y:S01]  /*0d10*/  FFMA.FTZ R18, R14, R14, R23 ;  /* 0x0000000e0e127223 */ /* 0x000fe20000010017 */
[----:B------:R-:W-:-:S03]  /*0d20*/  FADD.FTZ R16, R16, R19 ;  /* 0x0000001310107221 */ /* 0x000fc60000010000 */
[----:B------:R-:W-:Y:S01]  /*0d30*/  FADD.FTZ R17, R17, R18 ;  /* 0x0000001211117221 */ /* 0x000fe20000010000 */
[--C-:B----4-:R-:W-:Y:S02]  /*0d40*/  HADD2.F32 R32, -RZ, R41.reuse.H1_H1 ;  /* 0x30000029ff207230 */ /* 0x110fe40000004100 */
[----:B------:R-:W-:-:S03]  /*0d50*/  HADD2.F32 R41, -RZ, R41.H0_H0 ;  /* 0x20000029ff297230 */ /* 0x000fc60000004100 */
[----:B0-----:R-:W-:Y:S02]  /*0d60*/  FMUL.FTZ R20, R32, R32 ;  /* 0x0000002020147220 */ /* 0x001fe40000410000 */
[C---:B------:R-:W-:Y:S02]  /*0d70*/  FADD.FTZ R19, R41.reuse, R32 ;  /* 0x0000002029137221 */ /* 0x040fe40000010000 */
[----:B------:R-:W-:Y:S01]  /*0d80*/  FFMA.FTZ R20, R41, R41, R20 ;  /* 0x0000002929147223 */ /* 0x000fe20000010014 */
[--C-:B------:R-:W-:Y:S02]  /*0d90*/  HADD2.F32 R34, -RZ, R38.reuse.H1_H1 ;  /* 0x30000026ff227230 */ /* 0x100fe40000004100 */
[----:B------:R-:W-:-:S03]  /*0da0*/  HADD2.F32 R43, -RZ, R38.H0_H0 ;  /* 0x20000026ff2b7230 */ /* 0x000fc60000004100 */
[----:B------:R-:W-:Y:S01]  /*0db0*/  FMUL.FTZ R18, R34, R34 ;  /* 0x0000002222127220 */ /* 0x000fe20000410000 */
[----:B------:R-:W-:Y:S01]  /*0dc0*/  FADD.FTZ R17, R17, R20 ;  /* 0x0000001411117221 */ /* 0x000fe20000010000 */
[----:B------:R-:W-:Y:S02]  /*0dd0*/  FADD.FTZ R16, R16, R19 ;  /* 0x0000001310107221 */ /* 0x000fe40000010000 */
[C---:B------:R-:W-:Y:S01]  /*0de0*/  FFMA.FTZ R18, R43.reuse, R43, R18 ;  /* 0x0000002b2b127223 */ /* 0x040fe20000010012 */
[----:B------:R-:W-:-:S03]  /*0df0*/  FADD.FTZ R19, R43, R34 ;  /* 0x000000222b137221 */ /* 0x000fc60000010000 */
[----:B------:R-:W-:Y:S01]  /*0e00*/  FADD.FTZ R17, R17, R18 ;  /* 0x0000001211117221 */ /* 0x000fe20000010000 */
[----:B------:R-:W-:Y:S01]  /*0e10*/  FADD.FTZ R16, R16, R19 ;  /* 0x0000001310107221 */ /* 0x000fe20000010000 */
[--C-:B---3--:R-:W-:Y:S02]  /*0e20*/  HADD2.F32 R36, -RZ, R45.reuse.H1_H1 ;  /* 0x3000002dff247230 */ /* 0x108fe40000004100 */
[----:B------:R-:W-:Y:S02]  /*0e30*/  HADD2.F32 R45, -RZ, R45.H0_H0 ;  /* 0x2000002dff2d7230 */ /* 0x000fe40000004100 */
[--C-:B------:R-:W-:Y:S02]  /*0e40*/  HADD2.F32 R38, -RZ, R47.reuse.H1_H1 ;  /* 0x3000002fff267230 */ /* 0x100fe40000004100 */
[----:B------:R-:W-:Y:S01]  /*0e50*/  FMUL.FTZ R18, R36, R36 ;  /* 0x0000002424127220 */ /* 0x000fe20000410000 */
[----:B------:R-:W-:Y:S02]  /*0e60*/  HADD2.F32 R47, -RZ, R47.H0_H0 ;  /* 0x2000002fff2f7230 */ /* 0x000fe40000004100 */
[C---:B------:R-:W-:Y:S01]  /*0e70*/  FADD.FTZ R19, R45.reuse, R36 ;  /* 0x000000242d137221 */ /* 0x040fe20000010000 */
[----:B------:R-:W-:Y:S01]  /*0e80*/  FFMA.FTZ R18, R45, R45, R18 ;  /* 0x0000002d2d127223 */ /* 0x000fe20000010012 */
[----:B------:R-:W-:Y:S01]  /*0e90*/  FMUL.FTZ R20, R38, R38 ;  /* 0x0000002626147220 */ /* 0x000fe20000410000 */
[----:B--2---:R-:W-:-:S02]  /*0ea0*/  HADD2.F32 R40, -RZ, R49.H1_H1 ;  /* 0x30000031ff287230 */ /* 0x004fc40000004100 */
[----:B------:R-:W-:Y:S01]  /*0eb0*/  FADD.FTZ R16, R16, R19 ;  /* 0x0000001310107221 */ /* 0x000fe20000010000 */
[----:B------:R-:W-:Y:S01]  /*0ec0*/  FADD.FTZ R19, R47, R38 ;  /* 0x000000262f137221 */ /* 0x000fe20000010000 */
[----:B------:R-:W-:Y:S02]  /*0ed0*/  HADD2.F32 R49, -RZ, R49.H0_H0 ;  /* 0x20000031ff317230 */ /* 0x000fe40000004100 */
[----:B------:R-:W-:Y:S01]  /*0ee0*/  FADD.FTZ R17, R17, R18 ;  /* 0x0000001211117221 */ /* 0x000fe20000010000 */
[----:B------:R-:W-:Y:S01]  /*0ef0*/  FFMA.FTZ R20, R47, R47, R20 ;  /* 0x0000002f2f147223 */ /* 0x000fe20000010014 */
[----:B------:R-:W-:Y:S01]  /*0f00*/  FMUL.FTZ R18, R40, R40 ;  /* 0x0000002828127220 */ /* 0x000fe20000410000 */
[--C-:B------:R-:W-:Y:S02]  /*0f10*/  HADD2.F32 R42, -RZ, R51.reuse.H1_H1 ;  /* 0x30000033ff2a7230 */ /* 0x100fe40000004100 */
[----:B------:R-:W-:Y:S01]  /*0f20*/  FADD.FTZ R16, R16, R19 ;  /* 0x0000001310107221 */ /* 0x000fe20000010000 */
[----:B------:R-:W-:Y:S01]  /*0f30*/  FADD.FTZ R17, R17, R20 ;  /* 0x0000001411117221 */ /* 0x000fe20000010000 */
[----:B------:R-:W-:-:S02]  /*0f40*/  HADD2.F32 R51, -RZ, R51.H0_H0 ;  /* 0x20000033ff337230 */ /* 0x000fc40000004100 */
        /* <DEDUP_REMOVED lines=43> */
.L_x_3062:
[----:B------:R-:W-:Y:S05]  /*1200*/  BSYNC.RECONVERGENT B0 ;  /* 0x0000000000007941 */ /* 0x000fea0003800200 */
.L_x_3061:
        /* <DEDUP_REMOVED lines=39> */
.L_x_3064:
[----:B------:R-:W-:Y:S05]  /*1480*/  BSYNC.RECONVERGENT B0 ;  /* 0x0000000000007941 */ /* 0x000fea0003800200 */
.L_x_3063:
        /* <DEDUP_REMOVED lines=26> */
.L_x_3067:
[----:B---3--:R-:W2:Y:S04]  /*1630*/  LDG.E.STRONG.GPU R18, desc[UR6][R16.64] ;  /* 0x0000000610127981 */ /* 0x008ea8000c1ef900 */
[----:B--2---:R-:W-:Y:S01]  /*1640*/  CCTL.IVALL ;  /* 0x00000000ff00798f */ /* 0x004fe20002000000 */
[----:B------:R-:W-:Y:S05]  /*1650*/  YIELD ;  /* 0x0000000000007946 */ /* 0x000fea0003800000 */
[----:B------:R-:W-:-:S13]  /*1660*/  ISETP.NE.AND P1, PT, R18, R23, PT ;  /* 0x000000171200720c */ /* 0x000fda0003f25270 */
[----:B------:R-:W-:Y:S05]  /*1670*/  @P1 BRA `(.L_x_3067) ;  /* 0xfffffffc00ec1947 */ /* 0x000fea000383ffff */
.L_x_3066:
        /* <DEDUP_REMOVED lines=14> */
.L_x_3069:
        /* <DEDUP_REMOVED lines=62> */
.L_x_3068:
        /* <DEDUP_REMOVED lines=36> */
.L_x_3070:
        /* <DEDUP_REMOVED lines=18> */
.L_x_3071:
        /* <DEDUP_REMOVED lines=9> */
.L_x_3072:
[----:B------:R-:W-:Y:S05]  /*1f30*/  BSYNC.RECONVERGENT B0 ;  /* 0x0000000000007941 */ /* 0x000fea0003800200 */
.L_x_3065:
[----:B------:R-:W4:Y:S01]  /*1f40*/  S2UR UR5, SR_CgaCtaId ;  /* 0x00000000000579c3 */ /* 0x000f220000008800 */
[----:B------:R-:W5:Y:S01]  /*1f50*/  LDCU UR8, c[0x0][0x414] ;  /* 0x00008280ff0877ac */ /* 0x000f620008000800 */
[----:B-1----:R-:W-:Y:S01]  /*1f60*/  LOP3.LUT R22, R10, 0xffff, RZ, 0xc0, !PT ;  /* 0x0000ffff0a167812 */ /* 0x002fe200078ec0ff */
        /* <DEDUP_REMOVED lines=15> */
[----:B------:R-:W0:Y:S04]  /*2060*/  LDG.E.U16 R30, desc[UR6][R26.64] ;  /* 0x000000061a1e7981 */ /* 0x000e28000c1e1500 */
[----:B------:R-:W2:Y:S04]  /*2070*/  LDG.E.U16 R31, desc[UR6][R26.64+0x2] ;  /* 0x000002061a1f7981 */ /* 0x000ea8000c1e1500 */
[----:B------:R-:W3:Y:S04]  /*2080*/  LDG.E.U16 R53, desc[UR6][R28.64] ;  /* 0x000000061c357981 */ /* 0x000ee8000c1e1500 */
[----:B------:R4:W5:Y:S01]  /*2090*/  LDG.E.U16 R55, desc[UR6][R28.64+0x2] ;  /* 0x000002061c377981 */ /* 0x000962000c1e1500 */
[----:B------:R-:W-:Y:S01]  /*20a0*/  HFMA2 R21, -RZ, RZ, 1.875, 0 ;  /* 0x3f800000ff157431 */ /* 0x000fe200000001ff */
[----:B------:R-:W-:Y:S02]  /*20b0*/  BSSY.RECONVERGENT B0, `(.L_x_3073) ;  /* 0x00001d1000007945 */ /* 0x000fe40003800200 */
[----:B------:R-:W1:Y:S01]  /*20c0*/  LDS.64 R18, [UR4+0x88] ;  /* 0x00008804ff127984 */ /* 0x000e620008000a00 */
[----:B------:R-:W1:Y:S01]  /*20d0*/  LDCU.U8 UR4, c[0x0][0x3fc] ;  /* 0x00007f80ff0477ac */ /* 0x000e620008000000 */
[----:B----4-:R-:W-:-:S05]  /*20e0*/  IMAD R29, R3, UR5, R54 ;  /* 0x00000005031d7c24 */ /* 0x010fca000f8e0236 */
[----:B-1----:R-:W-:-:S04]  /*20f0*/  IADD3 R22, PT, PT, R29, 0x50, RZ ;  /* 0x000000501d167810 */ /* 0x002fc80007ffe0ff */
[----:B------:R-:W-:Y:S01]  /*2100*/  SHF.R.S32.HI R23, RZ, 0x1f, R22 ;  /* 0x0000001fff177819 */ /* 0x000fe20000011416 */
[----:B------:R-:W-:Y:S01]  /*2110*/  UISETP.NE.AND UP0, UPT, UR4, URZ, UPT ;  /* 0x000000ff0400728c */ /* 0x000fe2000bf05270 */
[----:B------:R-:W-:-:S04]  /*2120*/  FMUL.FTZ R20, R18, UR8 ;  /* 0x0000000812147c20 */ /* 0x000fc80008410000 */
[----:B------:R-:W-:-:S04]  /*2130*/  FMUL.FTZ R18, R20, R20 ;  /* 0x0000001414127220 */ /* 0x000fc80000410000 */
[----:B------:R-:W-:-:S05]  /*2140*/  FFMA.FTZ R18, R19, UR8, -R18 ;  /* 0x0000000813127c23 */ /* 0x000fca0008010812 */
[----:B------:R-:W-:-:S13]  /*2150*/  FSETP.GTU.FTZ.AND P1, PT, R18, RZ, PT ;  /* 0x000000ff1200720b */ /* 0x000fda0003f3c000 */
[----:B------:R-:W1:Y:S02]  /*2160*/  @P1 LDC R17, c[0x0][0x3a8] ;  /* 0x0000ea00ff111b82 */ /* 0x000e640000000800 */
[----:B-1----:R-:W-:Y:S01]  /*2170*/  @P1 FADD.FTZ R16, R18, R17 ;  /* 0x0000001112101221 */ /* 0x002fe20000010000 */
[----:B------:R-:W-:-:S03]  /*2180*/  SHF.R.S32.HI R18, RZ, 0x1f, R29 ;  /* 0x0000001fff127819 */ /* 0x000fc6000001141d */
[----:B------:R1:W4:Y:S01]  /*2190*/  @P1 MUFU.RSQ R21, R16 ;  /* 0x0000001000151308 */ /* 0x0003220000001400 */
[----:B0-----:R-:W-:Y:S02]  /*21a0*/  SHF.L.U32 R24, R30, 0x10, RZ ;  /* 0x000000101e187819 */ /* 0x001fe400000006ff */
[----:B--2---:R-:W-:Y:S02]  /*21b0*/  SHF.L.U32 R25, R31, 0x10, RZ ;  /* 0x000000101f197819 */ /* 0x004fe400000006ff */
[----:B---3--:R-:W-:Y:S02]  /*21c0*/  SHF.L.U32 R27, R53, 0x10, RZ ;  /* 0x00000010351b7819 */ /* 0x008fe400000006ff */
[----:B-----5:R-:W-:Y:S01]  /*21d0*/  SHF.L.U32 R26, R55, 0x10, RZ ;  /* 0x00000010371a7819 */ /* 0x020fe200000006ff */
[----:B-1--4-:R-:W-:Y:S06]  /*21e0*/  BRA.U UP0, `(.L_x_3074) ;  /* 0x0000000900dc7547 */ /* 0x012fec000b800000 */
        /* <DEDUP_REMOVED lines=27> */
.L_x_3076:
[----:B------:R-:W-:Y:S05]  /*23a0*/  BSYNC.RECONVERGENT B1 ;  /* 0x0000000000017941 */ /* 0x000fea0003800200 */
.L_x_3075:
        /* <DEDUP_REMOVED lines=17> */
[----:B------:R-:W-:Y:S02]  /*24c0*/  F2FP.F16.F32.PACK_AB R17, R29, R14 ;  /* 0x0000000e1d11723e */ /* 0x000fe400000000ff */
[----:B------:R-:W-:-:S05]  /*24d0*/  LEA.HI.X R19, R16, UR11, R19, 0x1, P2 ;  /* 0x0000000b10137c11 */ /* 0x000fca00090f0c13 */
[----:B------:R1:W-:Y:S02]  /*24e0*/  STG.E desc[UR6][R18.64], R17 ;  /* 0x0000001112007986 */ /* 0x0003e4000c101906 */
.L_x_3078:
[----:B------:R-:W-:Y:S05]  /*24f0*/  BSYNC.RECONVERGENT B1 ;  /* 0x0000000000017941 */ /* 0x000fea0003800200 */
.L_x_3077:
        /* <DEDUP_REMOVED lines=30> */
.L_x_3080:
[----:B------:R-:W-:Y:S05]  /*26e0*/  BSYNC.RECONVERGENT B1 ;  /* 0x0000000000017941 */ /* 0x000fea0003800200 */
.L_x_3079:
        /* <DEDUP_REMOVED lines=20> */
.L_x_3082:
[----:B------:R-:W-:Y:S05]  /*2830*/  BSYNC.RECONVERGENT B1 ;  /* 0x0000000000017941 */ /* 0x000fea0003800200 */
.L_x_3081:
        /* <DEDUP_REMOVED lines=17> */
[----:B------:R-:W-:Y:S02]  /*2950*/  F2FP.F16.F32.PACK_AB R17, R29, R12 ;  /* 0x0000000c1d11723e */ /* 0x000fe400000000ff */
[----:B------:R-:W-:-:S05]  /*2960*/  LEA.HI.X R19, R16, UR11, R19, 0x1, P1 ;  /* 0x0000000b10137c11 */ /* 0x000fca00088f0c13 */
[----:B------:R4:W-:Y:S02]  /*2970*/  STG.E desc[UR6][R18.64], R17 ;  /* 0x0000001112007986 */ /* 0x0009e4000c101906 */
.L_x_3084:
[----:B------:R-:W-:Y:S05]  /*2980*/  BSYNC.RECONVERGENT B1 ;  /* 0x0000000000017941 */ /* 0x000fea0003800200 */
.L_x_3083:
        /* <DEDUP_REMOVED lines=20> */
.L_x_3086:
[----:B------:R-:W-:Y:S05]  /*2ad0*/  BSYNC.RECONVERGENT B1 ;  /* 0x0000000000017941 */ /* 0x000fea0003800200 */
.L_x_3085:
        /* <DEDUP_REMOVED lines=17> */
[----:B------:R-:W-:Y:S02]  /*2bf0*/  F2FP.F16.F32.PACK_AB R17, R23, R12 ;  /* 0x0000000c1711723e */ /* 0x000fe400000000ff */
[----:B------:R-:W-:-:S05]  /*2c00*/  LEA.HI.X R19, R16, UR11, R19, 0x1, P1 ;  /* 0x0000000b10137c11 */ /* 0x000fca00088f0c13 */
[----:B------:R0:W-:Y:S02]  /*2c10*/  STG.E desc[UR6][R18.64], R17 ;  /* 0x0000001112007986 */ /* 0x0001e4000c101906 */
.L_x_3088:
[----:B------:R-:W-:Y:S05]  /*2c20*/  BSYNC.RECONVERGENT B1 ;  /* 0x0000000000017941 */ /* 0x000fea0003800200 */
.L_x_3087:
        /* <DEDUP_REMOVED lines=10> */
[----:B------:R-:W-:Y:S01]  /*2cd0*/  F2FP.F16.F32.PACK_AB R19, R19, R12 ;  /* 0x0000000c1313723e */ /* 0x000fe200000000ff */
        /* <DEDUP_REMOVED lines=8> */
.L_x_3074:
        /* <DEDUP_REMOVED lines=37> */
.L_x_3091:
[----:B------:R-:W-:Y:S05]  /*2fb0*/  BSYNC.RECONVERGENT B1 ;  /* 0x0000000000017941 */ /* 0x000fea0003800200 */
.L_x_3090:
        /* <DEDUP_REMOVED lines=28> */
[----:B------:R-:W-:-:S05]  /*3180*/  F2FP.F16.F32.PACK_AB R29, R29, R12 ;  /* 0x0000000c1d1d723e */ /* 0x000fca00000000ff */
[----:B------:R1:W-:Y:S02]  /*3190*/  STG.E desc[UR6][R16.64], R29 ;  /* 0x0000001d10007986 */ /* 0x0003e4000c101906 */
.L_x_3093:
[----:B------:R-:W-:Y:S05]  /*31a0*/  BSYNC.RECONVERGENT B1 ;  /* 0x0000000000017941 */ /* 0x000fea0003800200 */
.L_x_3092:
        /* <DEDUP_REMOVED lines=38> */
[----:B------:R-:W-:-:S05]  /*3410*/  F2FP.F16.F32.PACK_AB R29, R29, R12 ;  /* 0x0000000c1d1d723e */ /* 0x000fca00000000ff */
[----:B------:R2:W-:Y:S02]  /*3420*/  STG.E desc[UR6][R16.64], R29 ;  /* 0x0000001d10007986 */ /* 0x0005e4000c101906 */
.L_x_3095:
[----:B------:R-:W-:Y:S05]  /*3430*/  BSYNC.RECONVERGENT B1 ;  /* 0x0000000000017941 */ /* 0x000fea0003800200 */
.L_x_3094:
        /* <DEDUP_REMOVED lines=28> */
[----:B------:R-:W-:-:S05]  /*3600*/  F2FP.F16.F32.PACK_AB R29, R29, R12 ;  /* 0x0000000c1d1d723e */ /* 0x000fca00000000ff */
[----:B------:R3:W-:Y:S02]  /*3610*/  STG.E desc[UR6][R16.64], R29 ;  /* 0x0000001d10007986 */ /* 0x0007e4000c101906 */
.L_x_3097:
[----:B------:R-:W-:Y:S05]  /*3620*/  BSYNC.RECONVERGENT B1 ;  /* 0x0000000000017941 */ /* 0x000fea0003800200 */
.L_x_3096:
        /* <DEDUP_REMOVED lines=28> */
[----:B------:R-:W-:-:S05]  /*37f0*/  F2FP.F16.F32.PACK_AB R29, R29, R12 ;  /* 0x0000000c1d1d723e */ /* 0x000fca00000000ff */
[----:B------:R4:W-:Y:S02]  /*3800*/  STG.E desc[UR6][R16.64], R29 ;  /* 0x0000001d10007986 */ /* 0x0009e4000c101906 */
.L_x_3099:
[----:B------:R-:W-:Y:S05]  /*3810*/  BSYNC.RECONVERGENT B1 ;  /* 0x0000000000017941 */ /* 0x000fea0003800200 */
.L_x_3098:
        /* <DEDUP_REMOVED lines=30> */
.L_x_3101:
[----:B------:R-:W-:Y:S05]  /*3a00*/  BSYNC.RECONVERGENT B1 ;  /* 0x0000000000017941 */ /* 0x000fea0003800200 */
.L_x_3100:
        /* <DEDUP_REMOVED lines=30> */
.L_x_3103:
[----:B------:R-:W-:Y:S05]  /*3bf0*/  BSYNC.RECONVERGENT B1 ;  /* 0x0000000000017941 */ /* 0x000fea0003800200 */
.L_x_3102:
        /* <DEDUP_REMOVED lines=26> */
[----:B------:R-:W-:-:S05]  /*3da0*/  F2FP.F16.F32.PACK_AB R19, R19, R12 ;  /* 0x0000000c1313723e */ /* 0x000fca00000000ff */
[----:B------:R0:W-:Y:S02]  /*3db0*/  STG.E desc[UR6][R16.64], R19 ;  /* 0x0000001310007986 */ /* 0x0001e4000c101906 */
.L_x_3089:
[----:B------:R-:W-:Y:S05]  /*3dc0*/  BSYNC.RECONVERGENT B0 ;  /* 0x0000000000007941 */ /* 0x000fea0003800200 */
.L_x_3073:
        /* <DEDUP_REMOVED lines=8> */
.L_x_3105:
        /* <DEDUP_REMOVED lines=11> */
.L_x_4546:


//--------------------- .text._Z35group_norm_nhwc_fwd_one_pass_kernelI11Fp16IOBf16WLi256ELi56ELi448EEv26Group_norm_nhwc_fwd_params --------------------------
	.section	.text._Z35group_norm_nhwc_fwd_one_pass_kernelI11Fp16IOBf16WLi256ELi56ELi448EEv26Group_norm_nhwc_fwd_params,"ax",@progbits
	.align	128
        .global         _Z35group_norm_nhwc_fwd_one_pass_kernelI11Fp16IOBf16WLi256ELi56ELi448EEv26Group_norm_nhwc_fwd_params
        .type           _Z35group_norm_nhwc_fwd_one_pass_kernelI11Fp16IOBf16WLi256ELi56ELi448EEv26Group_norm_nhwc_fwd_params,@function
        .size           _Z35group_norm_nhwc_fwd_one_pass_kernelI11Fp16IOBf16WLi256ELi56ELi448EEv26Group_norm_nhwc_fwd_params,(.L_x_4547 - _Z35group_norm_nhwc_fwd_one_pass_kernelI11Fp16IOBf16WLi256ELi56ELi448EEv26Group_norm_nhwc_fwd_params)
        .other          _Z35group_norm_nhwc_fwd_one_pass_kernelI11Fp16IOBf16WLi256ELi56ELi448EEv26Group_norm_nhwc_fwd_params,@"STO_CUDA_ENTRY STV_DEFAULT"
_Z35group_norm_nhwc_fwd_one_pass_kernelI11Fp16IOBf16WLi256ELi56ELi448EEv26Group_norm_nhwc_fwd_params:
.text._Z35group_norm_nhwc_fwd_one_pass_kernelI11Fp16IOBf16WLi256ELi56ELi448EEv26Group_norm_nhwc_fwd_params:
        /* <DEDUP_REMOVED lines=61> */
.L_x_3181:
[----:B0-----:R-:W0:Y:S01]  /*03d0*/  LDC R43, c[0x0][0x3f8] ;  /* 0x0000fe00ff2b7b82 */ /* 0x001e220000000800 */
[----:B-1----:R-:W1:Y:S01]  /*03e0*/  LDCU.64 UR4, c[0x0][0x3e8] ;  /* 0x00007d00ff0477ac */ /* 0x002e620008000a00 */
[----:B------:R-:W-:Y:S02]  /*03f0*/  LOP3.LUT R105, R16, 0xffff, RZ, 0xc0, !PT ;  /* 0x0000ffff10697812 */ /* 0x000fe400078ec0ff */
[----:B------:R-:W-:Y:S01]  /*0400*/  MOV R73, RZ ;  /* 0x000000ff00497202 */ /* 0x000fe20000000f00 */
[----:B--2---:R-:W2:Y:S01]  /*0410*/  LDCU.64 UR8, c[0x0][0x3f0] ;  /* 0x00007e00ff0877ac */ /* 0x004ea20008000a00 */
[----:B-1----:R-:W-:-:S04]  /*0420*/  ISETP.GE.U32.AND P5, PT, R88, UR4, PT ;  /* 0x0000000458007c0c */ /* 0x002fc8000bfa6070 */
[----:B------:R-:W-:Y:S02]  /*0430*/  ISETP.GE.AND.EX P5, PT, R19, UR5, PT, P5 ;  /* 0x0000000513007c0c */ /* 0x000fe4000bfa6350 */
[----:B0--34-:R-:W-:Y:S02]  /*0440*/  IABS R39, R43 ;  /* 0x0000002b00277213 */ /* 0x019fe40000000000 */
        /* <DEDUP_REMOVED lines=295> */
[----:B------:R-:W-:Y:S01]  /*16c0*/  FADD.FTZ R37, R32, R37 ;  /* 0x0000002520257221 */ /* 0x000fe20000010000 */
[--C-:B----4-:R-:W-:Y:S02]  /*16d0*/  HADD2.F32 R32, -RZ, R85.reuse.H0_H0 ;  /* 0x20000055ff207230 */ /* 0x110fe40000004100 */
[----:B------:R-:W-:Y:S01]  /*16e0*/  FFMA.FTZ R39, R28, R28, R39 ;  /* 0x0000001c1c277223 */ /* 0x000fe20000010027 */
        /* <DEDUP_REMOVED lines=104> */
.L_x_3107:
[----:B------:R-:W-:Y:S05]  /*1d70*/  BSYNC.RECONVERGENT B0 ;  /* 0x0000000000007941 */ /* 0x000fea0003800200 */
.L_x_3106:
        /* <DEDUP_REMOVED lines=41> */
.L_x_3109:
[----:B------:R-:W-:Y:S05]  /*2010*/  BSYNC.RECONVERGENT B0 ;  /* 0x0000000000007941 */ /* 0x000fea0003800200 */
.L_x_3108:
        /* <DEDUP_REMOVED lines=10> */
[----:B-1----:R-:W-:Y:S01]  /*20c0*/  LOP3.LUT P1, R40, R4, 0x2, RZ, 0xc0, !PT ;  /* 0x0000000204287812 */ /* 0x002fe2000782c0ff */
[-CC-:B------:R-:W-:Y:S02]  /*20d0*/  IMAD R39, R38, R7.reuse, R8.reuse ;  /* 0x0000000726277224 */ /* 0x180fe400078e0208 */
[----:B------:R-:W-:Y:S01]  /*20e0*/  IMAD R41, R6, R7, R8 ;  /* 0x0000000706297224 */ /* 0x000fe200078e0208 */
        /* <DEDUP_REMOVED lines=11> */
.L_x_3112:
[----:B----4-:R-:W3:Y:S04]  /*21a0*/  LDG.E.STRONG.GPU R38, desc[UR6][R36.64] ;  /* 0x0000000624267981 */ /* 0x010ee8000c1ef900 */
[----:B---3--:R-:W-:Y:S01]  /*21b0*/  CCTL.IVALL ;  /* 0x00000000ff00798f */ /* 0x008fe20002000000 */
[----:B------:R-:W-:Y:S05]  /*21c0*/  YIELD ;  /* 0x0000000000007946 */ /* 0x000fea0003800000 */
[----:B------:R-:W-:-:S13]  /*21d0*/  ISETP.NE.AND P1, PT, R38, R43, PT ;  /* 0x0000002b2600720c */ /* 0x000fda0003f25270 */
[----:B------:R-:W-:Y:S05]  /*21e0*/  @P1 BRA `(.L_x_3112) ;  /* 0xfffffffc00ec1947 */ /* 0x000fea000383ffff */
.L_x_3111:
        /* <DEDUP_REMOVED lines=15> */
.L_x_3114:
        /* <DEDUP_REMOVED lines=60> */
.L_x_3113:
        /* <DEDUP_REMOVED lines=26> */
[----:B-1----:R-:W-:-:S06]  /*2840*/  @!P6 IMAD.WIDE.U32 R40, R47, 0x8, R44 ;  /* 0x000000082f28e825 */ /* 0x002fcc00078e002c */
        /* <DEDUP_REMOVED lines=8> */
.L_x_3115:
[----:B------:R-:W-:Y:S05]  /*28d0*/  @!P1 BRA `(.L_x_3110) ;  /* 0x00000000006c9947 */ /* 0x000fea0003800000 */
[----:B------:R-:W-:Y:S02]  /*28e0*/  ISETP.NE.AND P1, PT, R42, 0x1, PT ;  /* 0x000000012a00780c */ /* 0x000fe40003f25270 */
[----:B-1----:R-:W-:-:S11]  /*28f0*/  LOP3.LUT R40, R0, 0x1, RZ, 0xc0, !PT ;  /* 0x0000000100287812 */ /* 0x002fd600078ec0ff */
        /* <DEDUP_REMOVED lines=15> */
.L_x_3116:
        /* <DEDUP_REMOVED lines=9> */
.L_x_3117:
[----:B------:R-:W-:Y:S05]  /*2a80*/  BSYNC.RECONVERGENT B0 ;  /* 0x0000000000007941 */ /* 0x000fea0003800200 */
.L_x_3110:
        /* <DEDUP_REMOVED lines=65> */
.L_x_3121:
[----:B------:R-:W-:Y:S05]  /*2ea0*/  BSYNC.RECONVERGENT B1 ;  /* 0x0000000000017941 */ /* 0x000fea0003800200 */
.L_x_3120:
        /* <DEDUP_REMOVED lines=20> */
.L_x_3123:
[----:B------:R-:W-:Y:S05]  /*2ff0*/  BSYNC.RECONVERGENT B1 ;  /* 0x0000000000017941 */ /* 0x000fea0003800200 */
.L_x_3122:
        /* <DEDUP_REMOVED lines=28> */
.L_x_3125:
[----:B------:R-:W-:Y:S05]  /*31c0*/  BSYNC.RECONVERGENT B1 ;  /* 0x0000000000017941 */ /* 0x000fea0003800200 */
.L_x_3124:
[----:B------:R-:W-:Y:S04]  /*31d0*/  BSSY.RECONVERGENT B1, `(.L_x_3126) ;  /* 0x0000014000017945 */ /* 0x000fe80003800200 */
[----:B------:R-:W-:Y:S05]  /*31e0*/  @P6 BRA `(.L_x_3127) ;  /* 0x0000000000486947 */ /* 0x000fea0003800000 */
[----:B------:R-:W3:Y:S01]  /*31f0*/  LDCU.64 UR4, c[0x0][0x3e0] ;  /* 0x00007c00ff0477ac */ /* 0x000ee20008000a00 */
[----:B------:R-:W-:Y:S01]  /*3200*/  MOV R36, R104 ;  /* 0x0000006800247202 */ /* 0x000fe20000000f00 */
[--C-:B012---:R-:W-:Y:S01]  /*3210*/  FADD.FTZ R39, R24, -R46.reuse ;  /* 0x8000002e18277221 */ /* 0x107fe20000010000 */
[----:B------:R-:W-:Y:S01]  /*3220*/  MOV R37, R103 ;  /* 0x0000006700257202 */ /* 0x000fe20000000f00 */
        /* <DEDUP_REMOVED lines=14> */
.L_x_3127:
[----:B------:R-:W-:Y:S05]  /*3310*/  BSYNC.RECONVERGENT B1 ;  /* 0x0000000000017941 */ /* 0x000fea0003800200 */
.L_x_3126:
[----:B------:R-:W-:Y:S04]  /*3320*/  BSSY.RECONVERGENT B1, `(.L_x_3128) ;  /* 0x0000014000017945 */ /* 0x000fe80003800200 */
[----:B------:R-:W-:Y:S05]  /*3330*/  @P1 BRA `(.L_x_3129) ;  /* 0x0000000000481947 */ /* 0x000fea0003800000 */
[----:B------:R-:W4:Y:S01]  /*3340*/  LDCU.64 UR4, c[0x0][0x3e0] ;  /* 0x00007c00ff0477ac */ /* 0x000f220008000a00 */
[----:B------:R-:W-:Y:S01]  /*3350*/  MOV R36, R104 ;  /* 0x0000006800247202 */ /* 0x000fe20000000f00 */
[--C-:B0123--:R-:W-:Y:S01]  /*3360*/  FADD.FTZ R39, R26, -R46.reuse ;  /* 0x8000002e1a277221 */ /* 0x10ffe20000010000 */
[----:B------:R-:W-:Y:S01]  /*3370*/  MOV R37, R103 ;  /* 0x0000006700257202 */ /* 0x000fe20000000f00 */
        /* <DEDUP_REMOVED lines=14> */
.L_x_3129:
[----:B------:R-:W-:Y:S05]  /*3460*/  BSYNC.RECONVERGENT B1 ;  /* 0x0000000000017941 */ /* 0x000fea0003800200 */
.L_x_3128:
        /* <DEDUP_REMOVED lines=20> */
.L_x_3131:
[----:B------:R-:W-:Y:S05]  /*35b0*/  BSYNC.RECONVERGENT B1 ;  /* 0x0000000000017941 */ /* 0x000fea0003800200 */
.L_x_3130:
        /* <DEDUP_REMOVED lines=28> */
.L_x_3133:
[----:B------:R-:W-:Y:S05]  /*3780*/  BSYNC.RECONVERGENT B1 ;  /* 0x0000000000017941 */ /* 0x000fea0003800200 */
.L_x_3132:
        /* <DEDUP_REMOVED lines=20> */
.L_x_3135:
[----:B------:R-:W-:Y:S05]  /*38d0*/  BSYNC.RECONVERGENT B1 ;  /* 0x0000000000017941 */ /* 0x000fea0003800200 */
.L_x_3134:
        /* <DEDUP_REMOVED lines=20> */
.L_x_3137:
[----:B------:R-:W-:Y:S05]  /*3a20*/  BSYNC.RECONVERGENT B1 ;  /* 0x0000000000017941 */ /* 0x000fea0003800200 */
.L_x_3136:
        /* <DEDUP_REMOVED lines=20> */
.L_x_3139:
[----:B------:R-:W-:Y:S05]  /*3b70*/  BSYNC.RECONVERGENT B1 ;  /* 0x0000000000017941 */ /* 0x000fea0003800200 */
.L_x_3138:
        /* <DEDUP_REMOVED lines=30> */
.L_x_3141:
[----:B------:R-:W-:Y:S05]  /*3d60*/  BSYNC.RECONVERGENT B1 ;  /* 0x0000000000017941 */ /* 0x000fea0003800200 */
.L_x_3140:
        /* <DEDUP_REMOVED lines=20> */
.L_x_3143:
[----:B------:R-:W-:Y:S05]  /*3eb0*/  BSYNC.RECONVERGENT B1 ;  /* 0x0000000000017941 */ /* 0x000fea0003800200 */
.L_x_3142:
        /* <DEDUP_REMOVED lines=20> */
.L_x_3145:
[----:B------:R-:W-:Y:S05]  /*4000*/  BSYNC.RECONVERGENT B1 ;  /* 0x0000000000017941 */ /* 0x000fea0003800200 */
.L_x_3144:
        /* <DEDUP_REMOVED lines=20> */
.L_x_3147:
[----:B------:R-:W-:Y:S05]  /*4150*/  BSYNC.RECONVERGENT B1 ;  /* 0x0000000000017941 */ /* 0x000fea0003800200 */
.L_x_3146:
        /* <DEDUP_REMOVED lines=20> */
.L_x_3149:
[----:B------:R-:W-:Y:S05]  /*42a0*/  BSYNC.RECONVERGENT B1 ;  /* 0x0000000000017941 */ /* 0x000fea0003800200 */
.L_x_3148:
        /* <DEDUP_REMOVED lines=10> */
[----:B------:R-:W-:Y:S01]  /*4350*/  F2FP.F16.F32.PACK_AB R39, R42, R39 ;  /* 0x000000272a27723e */ /* 0x000fe200000000ff */
        /* <DEDUP_REMOVED lines=8> */
.L_x_3119:
        /* <DEDUP_REMOVED lines=35> */
.L_x_3152:
[----:B------:R-:W-:Y:S05]  /*4610*/  BSYNC.RECONVERGENT B1 ;  /* 0x0000000000017941 */ /* 0x000fea0003800200 */
.L_x_3151:
        /* <DEDUP_REMOVED lines=28> */
[----:B------:R-:W-:-:S05]  /*47e0*/  F2FP.F16.F32.PACK_AB R47, R47, R18 ;  /* 0x000000122f2f723e */ /* 0x000fca00000000ff */
[----:B------:R1:W-:Y:S02]  /*47f0*/  STG.E desc[UR6][R36.64], R47 ;  /* 0x0000002f24007986 */ /* 0x0003e4000c101906 */
.L_x_3154:
[----:B------:R-:W-:Y:S05]  /*4800*/  BSYNC.RECONVERGENT B1 ;  /* 0x0000000000017941 */ /* 0x000fea0003800200 */
.L_x_3153:
        /* <DEDUP_REMOVED lines=38> */
.L_x_3156:
[----:B------:R-:W-:Y:S05]  /*4a70*/  BSYNC.RECONVERGENT B1 ;  /* 0x0000000000017941 */ /* 0x000fea0003800200 */
.L_x_3155:
[----:B------:R-:W-:Y:S04]  /*4a80*/  BSSY.RECONVERGENT B1, `(.L_x_3157) ;  /* 0x000001e000017945 */ /* 0x000fe80003800200 */
[----:B------:R-:W-:Y:S05]  /*4a90*/  @P2 BRA `(.L_x_3158) ;  /* 0x0000000000702947 */ /* 0x000fea0003800000 */
[--C-:B012---:R-:W-:Y:S01]  /*4aa0*/  FADD.FTZ R37, R24, -R46.reuse ;  /* 0x8000002e18257221 */ /* 0x107fe20000010000 */
        /* <DEDUP_REMOVED lines=27> */
.L_x_3158:
[----:B------:R-:W-:Y:S05]  /*4c60*/  BSYNC.RECONVERGENT B1 ;  /* 0x0000000000017941 */ /* 0x000fea0003800200 */
.L_x_3157:
[----:B------:R-:W-:Y:S04]  /*4c70*/  BSSY.RECONVERGENT B1, `(.L_x_3159) ;  /* 0x000001e000017945 */ /* 0x000fe80003800200 */
[----:B------:R-:W-:Y:S05]  /*4c80*/  @P5 BRA `(.L_x_3160) ;  /* 0x0000000000705947 */ /* 0x000fea0003800000 */
[--C-:B0123--:R-:W-:Y:S01]  /*4c90*/  FADD.FTZ R37, R26, -R46.reuse ;  /* 0x8000002e1a257221 */ /* 0x10ffe20000010000 */
        /* <DEDUP_REMOVED lines=27> */
.L_x_3160:
[----:B------:R-:W-:Y:S05]  /*4e50*/  BSYNC.RECONVERGENT B1 ;  /* 0x0000000000017941 */ /* 0x000fea0003800200 */
.L_x_3159:
        /* <DEDUP_REMOVED lines=30> */
.L_x_3162:
[----:B------:R-:W-:Y:S05]  /*5040*/  BSYNC.RECONVERGENT B1 ;  /* 0x0000000000017941 */ /* 0x000fea0003800200 */
.L_x_3161:
        /* <DEDUP_REMOVED lines=38> */
.L_x_3164:
[----:B------:R-:W-:Y:S05]  /*52b0*/  BSYNC.RECONVERGENT B1 ;  /* 0x0000000000017941 */ /* 0x000fea0003800200 */
.L_x_3163:
        /* <DEDUP_REMOVED lines=30> */
.L_x_3166:
[----:B------:R-:W-:Y:S05]  /*54a0*/  BSYNC.RECONVERGENT B1 ;  /* 0x0000000000017941 */ /* 0x000fea0003800200 */
.L_x_3165:
        /* <DEDUP_REMOVED lines=30> */
.L_x_3168:
[----:B------:R-:W-:Y:S05]  /*5690*/  BSYNC.RECONVERGENT B1 ;  /* 0x0000000000017941 */ /* 0x000fea0003800200 */
.L_x_3167:
        /* <DEDUP_REMOVED lines=30> */
.L_x_3170:
[----:B------:R-:W-:Y:S05]  /*5880*/  BSYNC.RECONVERGENT B1 ;  /* 0x0000000000017941 */ /* 0x000fea0003800200 */
.L_x_3169:
        /* <DEDUP_REMOVED lines=38> */
[----:B------:R-:W-:-:S05]  /*5af0*/  F2FP.F16.F32.PACK_AB R45, R45, R18 ;  /* 0x000000122d2d723e */ /* 0x000fca00000000ff */
[----:B------:R0:W-:Y:S02]  /*5b00*/  STG.E desc[UR6][R38.64], R45 ;  /* 0x0000002d26007986 */ /* 0x0001e4000c101906 */
.L_x_3172:
[----:B------:R-:W-:Y:S05]  /*5b10*/  BSYNC.RECONVERGENT B1 ;  /* 0x0000000000017941 */ /* 0x000fea0003800200 */
.L_x_3171:
        /* <DEDUP_REMOVED lines=30> */
.L_x_3174:
[----:B------:R-:W-:Y:S05]  /*5d00*/  BSYNC.RECONVERGENT B1 ;  /* 0x0000000000017941 */ /* 0x000fea0003800200 */
.L_x_3173:
        /* <DEDUP_REMOVED lines=30> */
.L_x_3176:
[----:B------:R-:W-:Y:S05]  /*5ef0*/  BSYNC.RECONVERGENT B1 ;  /* 0x0000000000017941 */ /* 0x000fea0003800200 */
.L_x_3175:
        /* <DEDUP_REMOVED lines=30> */
.L_x_3178:
[----:B------:R-:W-:Y:S05]  /*60e0*/  BSYNC.RECONVERGENT B1 ;  /* 0x0000000000017941 */ /* 0x000fea0003800200 */
.L_x_3177:
        /* <DEDUP_REMOVED lines=30> */
.L_x_3180:
[----:B------:R-:W-:Y:S05]  /*62d0*/  BSYNC.RECONVERGENT B1 ;  /* 0x0000000000017941 */ /* 0x000fea0003800200 */
.L_x_3179:
        /* <DEDUP_REMOVED lines=26> */
[----:B------:R-:W-:-:S05]  /*6480*/  F2FP.F16.F32.PACK_AB R39, R39, R18 ;  /* 0x000000122727723e */ /* 0x000fca00000000ff */
[----:B------:R0:W-:Y:S02]  /*6490*/  STG.E desc[UR6][R36.64], R39 ;  /* 0x0000002724007986 */ /* 0x0001e4000c101906 */
.L_x_3150:
[----:B------:R-:W-:Y:S05]  /*64a0*/  BSYNC.RECONVERGENT B0 ;  /* 0x0000000000007941 */ /* 0x000fea0003800200 */
.L_x_3118:
        /* <DEDUP_REMOVED lines=8> */
.L_x_3182:
        /* <DEDUP_REMOVED lines=13> */
.L_x_4547:


//--------------------- .text._Z35group_norm_nhwc_fwd_one_pass_kernelI11Fp16IOBf16WLi512ELi56ELi448EEv26Group_norm_nhwc_fwd_params --------------------------
	.section	.text._Z35group_norm_nhwc_fwd_one_pass_kernelI11Fp16IOBf16WLi512ELi56ELi448EEv26Group_norm_nhwc_fwd_params,"ax",@progbits
	.align	128
        .global         _Z35group_norm_nhwc_fwd_one_pass_kernelI11Fp16IOBf16WLi512ELi56ELi448EEv26Group_norm_nhwc_fwd_params
        .type           _Z35group_norm_nhwc_fwd_one_pass_kernelI11Fp16IOBf16WLi512ELi56ELi448EEv26Group_norm_nhwc_fwd_params,@function
        .size           _Z35group_norm_nhwc_fwd_one_pass_kernelI11Fp16IOBf16WLi512ELi56ELi448EEv26Group_norm_nhwc_fwd_params,(.L_x_4548 - _Z35group_norm_nhwc_fwd_one_pass_kernelI11Fp16IOBf16WLi512ELi56ELi448EEv26Group_norm_nhwc_fwd_params)
        .other          _Z35group_norm_nhwc_fwd_one_pass_kernelI11Fp16IOBf16WLi512ELi56ELi448EEv26Group_norm_nhwc_fwd_params,@"STO_CUDA_ENTRY STV_DEFAULT"
_Z35group_norm_nhwc_fwd_one_pass_kernelI11Fp16IOBf16WLi512ELi56ELi448EEv26Group_norm_nhwc_fwd_params:
.text._Z35group_norm_nhwc_fwd_one_pass_kernelI11Fp16IOBf16WLi512ELi56ELi448EEv26Group_norm_nhwc_fwd_params:
        /* <DEDUP_REMOVED lines=53> */
.L_x_3322:
[----:B0-----:R-:W0:Y:S01]  /*0350*/  LDC R13, c[0x0][0x3f8] ;  /* 0x0000fe00ff0d7b82 */ /* 0x001e220000000800 */
[----:B-1----:R-:W1:Y:S01]  /*0360*/  LDCU UR8, c[0x0][0x404] ;  /* 0x00008080ff0877ac */ /* 0x002e620008000800 */
[----:B------:R-:W-:Y:S01]  /*0370*/  LOP3.LUT R121, R104, 0xffff, RZ, 0xc0, !PT ;  /* 0x0000ffff68797812 */ /* 0x000fe200078ec0ff */
[----:B--2---:R-:W2:Y:S01]  /*0380*/  LDCU.64 UR4, c[0x0][0x3e8] ;  /* 0x00007d00ff0477ac */ /* 0x004ea20008000a00 */
[----:B-1----:R-:W-:Y:S01]  /*0390*/  IMAD R29, R99, UR8, R117 ;  /* 0x00000008631d7c24 */ /* 0x002fe2000f8e0275 */
[----:B------:R-:W1:Y:S01]  /*03a0*/  LDCU.64 UR8, c[0x0][0x3f0] ;  /* 0x00007e00ff0877ac */ /* 0x000e620008000a00 */
[----:B0--34-:R-:W-:Y:S02]  /*03b0*/  IABS R5, R13 ;  /* 0x0000000d00057213 */ /* 0x019fe40000000000 */
[----:B------:R-:W-:Y:S02]  /*03c0*/  ISETP.NE.AND P3, PT, R13, RZ, PT ;  /* 0x000000ff0d00720c */ /* 0x000fe40003f65270 */
[----:B------:R-:W0:Y:S01]  /*03d0*/  I2F.RP R0, R5 ;  /* 0x0000000500007306 */ /* 0x000e220000209400 */
[----:B------:R-:W-:-:S02]  /*03e0*/  IADD3 R9, PT, PT, R29, 0x10, RZ ;  /* 0x000000101d097810 */ /* 0x000fc40007ffe0ff */
[----:B------:R-:W-:Y:S02]  /*03f0*/  IADD3 R17, PT, PT, R29, 0x20, RZ ;  /* 0x000000201d117810 */ /* 0x000fe40007ffe0ff */
[----:B--2---:R-:W-:Y:S02]  /*0400*/  ISETP.GE.U32.AND P6, PT, R9, UR4, PT ;  /* 0x0000000409007c0c */ /* 0x004fe4000bfc6070 */
[----:B------:R-:W-:Y:S02]  /*0410*/  SHF.R.S32.HI R15, RZ, 0x1f, R9 ;  /* 0x0000001fff0f7819 */ /* 0x000fe40000011409 */
[----:B------:R-:W-:Y:S02]  /*0420*/  SHF.R.S32.HI R25, RZ, 0x1f, R17 ;  /* 0x0000001fff197819 */ /* 0x000fe40000011411 */
[----:B------:R-:W-:Y:S02]  /*0430*/  ISETP.GE.AND.EX P6, PT, R15, UR5, PT, P6 ;  /* 0x000000050f007c0c */ /* 0x000fe4000bfc6360 */
[C---:B------:R-:W-:Y:S01]  /*0440*/  IADD3 R19, PT, PT, R29.reuse, 0x40, RZ ;  /* 0x000000401d137810 */ /* 0x040fe20007ffe0ff */
[----:B0-----:R-:W0:Y:S01]  /*0450*/  MUFU.RCP R0, R0 ;  /* 0x0000000000007308 */ /* 0x001e220000001000 */
[----:B------:R-:W-:-:S02]  /*0460*/  IADD3 R23, PT, PT, R29, 0x60, RZ ;  /* 0x000000601d177810 */ /* 0x000fc40007ffe0ff */
[----:B------:R-:W-:Y:S02]  /*0470*/  ISETP.GE.U32.AND P5, PT, R19, UR4, PT ;  /* 0x0000000413007c0c */ /* 0x000fe4000bfa6070 */
[----:B------:R-:W-:-:S04]  /*0480*/  SHF.R.S32.HI R27, RZ, 0x1f, R19 ;  /* 0x0000001fff1b7819 */ /* 0x000fc80000011413 */
[----:B------:R-:W-:Y:S02]  /*0490*/  ISETP.GE.AND.EX P5, PT, R27, UR5, PT, P5 ;  /* 0x000000051b007c0c */ /* 0x000fe4000bfa6350 */
[----:B0-----:R-:W-:-:S04]  /*04a0*/  IADD3 R2, PT, PT, R0, 0xffffffe, RZ ;  /* 0x0ffffffe00027810 */ /* 0x001fc80007ffe0ff */
[----:B------:R0:W2:Y:S02]  /*04b0*/  F2I.FTZ.U32.TRUNC.NTZ R3, R2 ;  /* 0x0000000200037305 */ /* 0x0000a4000021f000 */
[----:B0-----:R-:W-:Y:S02]  /*04c0*/  MOV R2, RZ ;  /* 0x000000ff00027202 */ /* 0x001fe40000000f00 */
[----:B--2---:R-:W-:-:S05]  /*04d0*/  IADD3 R4, PT, PT, RZ, -R3, RZ ;  /* 0x80000003ff047210 */ /* 0x004fca0007ffe0ff */
[----:B------:R-:W-:Y:S01]  /*04e0*/  IMAD R7, R4, R5, RZ ;  /* 0x0000000504077224 */ /* 0x000fe200078e02ff */
[----:B------:R-:W-:-:S03]  /*04f0*/  IABS R4, R102 ;  /* 0x0000006600047213 */ /* 0x000fc60000000000 */
[----:B------:R-:W-:Y:S01]  /*0500*/  IMAD.HI.U32 R3, R3, R7, R2 ;  /* 0x0000000703037227 */ /* 0x000fe200078e0002 */
[----:B------:R-:W-:-:S05]  /*0510*/  SHF.R.S32.HI R7, RZ, 0x1f, R29 ;  /* 0x0000001fff077819 */ /* 0x000fca000001141d */
        /* <DEDUP_REMOVED lines=8> */
[----:B------:R-:W-:Y:S02]  /*05a0*/  ISETP.GE.U32.AND P2, PT, R29, UR4, PT ;  /* 0x000000041d007c0c */ /* 0x000fe4000bf46070 */
[----:B------:R-:W-:-:S02]  /*05b0*/  ISETP.GE.AND P4, PT, R0, RZ, PT ;  /* 0x000000ff0000720c */ /* 0x000fc40003f86270 */
[----:B------:R-:W-:-:S05]  /*05c0*/  ISETP.GE.AND.EX P2, PT, R7, UR5, PT, P2 ;  /* 0x0000000507007c0c */ /* 0x000fca000bf46320 */
[----:B------:R-:W-:-:S04]  /*05d0*/  @P1 IADD3 R3, PT, PT, R3, 0x1, RZ ;  /* 0x0000000103031810 */ /* 0x000fc80007ffe0ff */
[----:B------:R-:W-:-:S04]  /*05e0*/  MOV R5, R3 ;  /* 0x0000000300057202 */ /* 0x000fc80000000f00 */
[----:B------:R-:W-:Y:S01]  /*05f0*/  @!P4 IADD3 R5, PT, PT, -R5, RZ, RZ ;  /* 0x000000ff0505c210 */ /* 0x000fe20007ffe1ff */
[----:B------:R-:W0:Y:S01]  /*0600*/  @!P2 LDC.64 R10, c[0x0][0x3e0] ;  /* 0x0000f800ff0aab82 */ /* 0x000e220000000a00 */
[----:B------:R-:W-:Y:S02]  /*0610*/  @!P3 LOP3.LUT R5, RZ, R13, RZ, 0x33, !PT ;  /* 0x0000000dff05b212 */ /* 0x000fe400078e33ff */
[----:B------:R-:W-:Y:S02]  /*0620*/  ISETP.GE.U32.AND P4, PT, R17, UR4, PT ;  /* 0x0000000411007c0c */ /* 0x000fe4000bf86070 */
[----:B------:R-:W-:Y:S02]  /*0630*/  IADD3 R3, PT, PT, -R5, RZ, RZ ;  /* 0x000000ff05037210 */ /* 0x000fe40007ffe1ff */
[----:B------:R-:W-:Y:S01]  /*0640*/  SHF.R.S32.HI R0, RZ, 0x1f, R5 ;  /* 0x0000001fff007819 */ /* 0x000fe20000011405 */
[----:B------:R-:W2:Y:S01]  /*0650*/  @!P2 LDC.64 R20, c[0x0][0x390] ;  /* 0x0000e400ff14ab82 */ /* 0x000ea20000000a00 */
[----:B------:R-:W-:Y:S01]  /*0660*/  ISETP.GE.AND.EX P4, PT, R25, UR5, PT, P4 ;  /* 0x0000000519007c0c */ /* 0x000fe2000bf86340 */
[----:B------:R-:W-:-:S02]  /*0670*/  IMAD R118, R13, R3, R102 ;  /* 0x000000030d767224 */ /* 0x000fc400078e0266 */
[----:B-1----:R-:W-:Y:S02]  /*0680*/  IMAD R0, R0, UR8, RZ ;  /* 0x0000000800007c24 */ /* 0x002fe4000f8e02ff */
[----:B------:R-:W-:Y:S02]  /*0690*/  IMAD R118, R118, 0x38, RZ ;  /* 0x0000003876767824 */ /* 0x000fe400078e02ff */
[----:B------:R-:W1:Y:S01]  /*06a0*/  @!P6 LDC.64 R2, c[0x0][0x3e0] ;  /* 0x0000f800ff02eb82 */ /* 0x000e620000000a00 */
[----:B------:R-:W-:Y:S02]  /*06b0*/  IMAD R123, R5, UR9, R0 ;  /* 0x00000009057b7c24 */ /* 0x000fe4000f8e0200 */
[----:B------:R-:W-:-:S04]  /*06c0*/  IADD3 R120, P1, PT, R118, R121, RZ ;  /* 0x0000007976787210 */ /* 0x000fc80007f3e0ff */
[----:B------:R-:W-:Y:S01]  /*06d0*/  LEA.HI.X.SX32 R121, R118, RZ, 0x1, P1 ;  /* 0x000000ff76797211 */ /* 0x000fe200008f0eff */
[----:B0-----:R-:W-:Y:S01]  /*06e0*/  @!P2 IMAD R0, R7, R10, RZ ;  /* 0x0000000a0700a224 */ /* 0x001fe200078e02ff */
[----:B------:R-:W0:Y:S01]  /*06f0*/  @!P4 LDC.64 R12, c[0x0][0x3e0] ;  /* 0x0000f800ff0ccb82 */ /* 0x000e220000000a00 */
[----:B------:R-:W-:-:S04]  /*0700*/  IMAD.WIDE.U32 R120, R5, UR8, R120 ;  /* 0x0000000805787c25 */ /* 0x000fc8000f8e0078 */
[----:B------:R-:W-:Y:S01]  /*0710*/  @!P2 IMAD R7, R29, R11, R0 ;  /* 0x0000000b1d07a224 */ /* 0x000fe200078e0200 */
[----:B------:R-:W-:Y:S02]  /*0720*/  IADD3 R123, PT, PT, R121, R123, RZ ;  /* 0x0000007b797b7210 */ /* 0x000fe40007ffe0ff */
[----:B------:R-:W-:-:S05]  /*0730*/  @!P2 MOV R122, R120 ;  /* 0x00000078007aa202 */ /* 0x000fca0000000f00 */
[----:B------:R-:W-:Y:S02]  /*0740*/  @!P2 IMAD.WIDE.U32 R4, R29, R10, R122 ;  /* 0x0000000a1d04a225 */ /* 0x000fe400078e007a */
[----:B------:R-:W3:Y:S02]  /*0750*/  @!P6 LDC.64 R10, c[0x0][0x390] ;  /* 0x0000e400ff0aeb82 */ /* 0x000ee40000000a00 */
[----:B-1----:R-:W-:Y:S01]  /*0760*/  @!P6 IMAD R8, R15, R2, RZ ;  /* 0x000000020f08e224 */ /* 0x002fe200078e02ff */
[----:B------:R-:W-:Y:S02]  /*0770*/  @!P2 IADD3 R0, PT, PT, R5, R7, RZ ;  /* 0x000000070500a210 */ /* 0x000fe40007ffe0ff */
[C---:B--2---:R-:W-:Y:S01]  /*0780*/  @!P2 LEA R14, P1, R4.reuse, R20, 0x1 ;  /* 0x00000014040ea211 */ /* 0x044fe200078208ff */
[----:B------:R-:W-:Y:S01]  /*0790*/  @!P6 IMAD R35, R9, R3, R8 ;  /* 0x000000030923e224 */ /* 0x000fe200078e0208 */
[----:B------:R-:W-:Y:S01]  /*07a0*/  @!P6 MOV R5, R123 ;  /* 0x0000007b0005e202 */ /* 0x000fe20000000f00 */
[----:B------:R-:W1:Y:S01]  /*07b0*/  @!P5 LDC.64 R6, c[0x0][0x3e0] ;  /* 0x0000f800ff06db82 */ /* 0x000e620000000a00 */
[----:B------:R-:W-:-:S02]  /*07c0*/  @!P2 LEA.HI.X R15, R4, R21, R0, 0x1, P1 ;  /* 0x00000015040fa211 */ /* 0x000fc400008f0c00 */
[----:B------:R-:W-:Y:S02]  /*07d0*/  @!P6 MOV R4, R120 ;  /* 0x000000780004e202 */ /* 0x000fe40000000f00 */
[----:B------:R-:W-:Y:S02]  /*07e0*/  IADD3 R21, PT, PT, R29, 0x50, RZ ;  /* 0x000000501d157810 */ /* 0x000fe40007ffe0ff */
[----:B------:R-:W-:Y:S01]  /*07f0*/  MOV R0, RZ ;  /* 0x000000ff00007202 */ /* 0x000fe20000000f00 */
[----:B------:R-:W-:Y:S01]  /*0800*/  @!P6 IMAD.WIDE.U32 R2, R9, R2, R4 ;  /* 0x000000020902e225 */ /* 0x000fe200078e0004 */
[----:B------:R-:W-:Y:S01]  /*0810*/  ISETP.GE.U32.AND P1, PT, R21, UR4, PT ;  /* 0x0000000415007c0c */ /* 0x000fe2000bf26070 */
[----:B------:R-:W2:Y:S01]  /*0820*/  @!P4 LDC.64 R8, c[0x0][0x390] ;  /* 0x0000e400ff08cb82 */ /* 0x000ea20000000a00 */
[----:B------:R-:W-:Y:S01]  /*0830*/  SHF.R.S32.HI R31, RZ, 0x1f, R21 ;  /* 0x0000001fff1f7819 */ /* 0x000fe20000011415 */
[----:B0-----:R-:W-:Y:S01]  /*0840*/  @!P4 IMAD R16, R25, R12, RZ ;  /* 0x0000000c1910c224 */ /* 0x001fe200078e02ff */
[----:B------:R-:W-:Y:S01]  /*0850*/  ISETP.GE.U32.AND P3, PT, R23, UR4, PT ;  /* 0x0000000417007c0c */ /* 0x000fe2000bf66070 */
[----:B------:R0:W4:Y:S01]  /*0860*/  @!P2 LDG.E R0, desc[UR6][R14.64] ;  /* 0x000000060e00a981 */ /* 0x000122000c1e1900 */
[----:B------:R-:W-:-:S03]  /*0870*/  ISETP.GE.AND.EX P1, PT, R31, UR5, PT, P1 ;  /* 0x000000051f007c0c */ /* 0x000fc6000bf26310 */
[----:B------:R-:W5:Y:S01]  /*0880*/  @!P5 LDC.64 R4, c[0x0][0x390] ;  /* 0x0000e400ff04db82 */ /* 0x000f620000000a00 */
[----:B------:R-:W-:Y:S01]  /*0890*/  SHF.R.S32.HI R33, RZ, 0x1f, R23 ;  /* 0x0000001fff217819 */ /* 0x000fe20000011417 */
[----:B------:R-:W-:Y:S01]  /*08a0*/  @!P4 IMAD R25, R17, R13, R16 ;  /* 0x0000000d1119c224 */ /* 0x000fe200078e0210 */
[----:B------:R-:W-:Y:S02]  /*08b0*/  @!P6 IADD3 R3, PT, PT, R3, R35, RZ ;  /* 0x000000230303e210 */ /* 0x000fe40007ffe0ff */
[----:B------:R-:W-:Y:S01]  /*08c0*/  ISETP.GE.AND.EX P3, PT, R33, UR5, PT, P3 ;  /* 0x0000000521007c0c */ /* 0x000fe2000bf66330 */
[----:B-1----:R-:W-:Y:S01]  /*08d0*/  @!P5 IMAD R16, R27, R6, RZ ;  /* 0x000000061b10d224 */ /* 0x002fe200078e02ff */
[----:B0-----:R-:W-:Y:S02]  /*08e0*/  @!P4 MOV R14, R120 ;  /* 0x00000078000ec202 */ /* 0x001fe40000000f00 */
[----:B------:R-:W-:Y:S02]  /*08f0*/  @!P4 MOV R15, R123 ;  /* 0x0000007b000fc202 */ /* 0x000fe40000000f00 */
[C---:B---3--:R-:W-:Y:S01]  /*0900*/  @!P6 LEA R10, P2, R2.reuse, R10, 0x1 ;  /* 0x0000000a020ae211 */ /* 0x048fe200078408ff */
[----:B------:R-:W-:Y:S01]  /*0910*/  @!P5 IMAD R27, R19, R7, R16 ;  /* 0x00000007131bd224 */ /* 0x000fe200078e0210 */
[----:B------:R-:W-:Y:S01]  /*0920*/  @!P5 MOV R16, R120 ;  /* 0x000000780010d202 */ /* 0x000fe20000000f00 */
[----:B------:R-:W-:Y:S01]  /*0930*/  @!P4 IMAD.WIDE.U32 R12, R17, R12, R14 ;  /* 0x0000000c110cc225 */ /* 0x000fe200078e000e */
[----:B------:R-:W-:-:S02]  /*0940*/  @!P6 LEA.HI.X R11, R2, R11, R3, 0x1, P2 ;  /* 0x0000000b020be211 */ /* 0x000fc400010f0c03 */
[----:B------:R-:W-:Y:S01]  /*0950*/  @!P5 MOV R17, R123 ;  /* 0x0000007b0011d202 */ /* 0x000fe20000000f00 */
[----:B------:R-:W0:Y:S01]  /*0960*/  @!P1 LDC.64 R2, c[0x0][0x3e0] ;  /* 0x0000f800ff029b82 */ /* 0x000e220000000a00 */
[----:B------:R-:W-:Y:S02]  /*0970*/  MOV R28, RZ ;  /* 0x000000ff001c7202 */ /* 0x000fe40000000f00 */
[----:B------:R-:W-:Y:S01]  /*0980*/  @!P4 IADD3 R13, PT, PT, R13, R25, RZ ;  /* 0x000000190d0dc210 */ /* 0x000fe20007ffe0ff */
[----:B------:R-:W-:Y:S01]  /*0990*/  @!P5 IMAD.WIDE.U32 R16, R19, R6, R16 ;  /* 0x000000061310d225 */ /* 0x000fe200078e0010 */
[----:B--2---:R-:W-:Y:S02]  /*09a0*/  @!P4 LEA R14, P2, R12, R8, 0x1 ;  /* 0x000000080c0ec211 */ /* 0x004fe400078408ff */
[----:B------:R0:W2:Y:S01]  /*09b0*/  @!P6 LDG.E R28, desc[UR6][R10.64] ;  /* 0x000000060a1ce981 */ /* 0x0000a2000c1e1900 */
[----:B------:R-:W1:Y:S01]  /*09c0*/  @!P3 LDC.64 R6, c[0x0][0x3e0] ;  /* 0x0000f800ff06bb82 */ /* 0x000e620000000a00 */
[----:B------:R-:W-:-:S02]  /*09d0*/  IADD3 R19, PT, PT, R29, 0xa0, RZ ;  /* 0x000000a01d137810 */ /* 0x000fc40007ffe0ff */
[----:B------:R-:W-:Y:S02]  /*09e0*/  @!P4 LEA.HI.X R15, R12, R9, R13, 0x1, P2 ;  /* 0x000000090c0fc211 */ /* 0x000fe400010f0c0d */
[----:B------:R-:W-:Y:S02]  /*09f0*/  @!P5 IADD3 R13, PT, PT, R17, R27, RZ ;  /* 0x0000001b110dd210 */ /* 0x000fe40007ffe0ff */
[C---:B-----5:R-:W-:Y:S01]  /*0a00*/  @!P5 LEA R12, P6, R16.reuse, R4, 0x1 ;  /* 0x00000004100cd211 */ /* 0x060fe200078c08ff */
[----:B------:R-:W3:Y:S01]  /*0a10*/  @!P1 LDC.64 R8, c[0x0][0x390] ;  /* 0x0000e400ff089b82 */ /* 0x000ee20000000a00 */
[----:B------:R-:W-:Y:S02]  /*0a20*/  ISETP.GE.U32.AND P2, PT, R19, UR4, PT ;  /* 0x0000000413007c0c */ /* 0x000fe4000bf46070 */
[----:B------:R-:W-:Y:S02]  /*0a30*/  SHF.R.S32.HI R35, RZ, 0x1f, R19 ;  /* 0x0000001fff237819 */ /* 0x000fe40000011413 */
[----:B------:R-:W-:-:S02]  /*0a40*/  @!P5 LEA.HI.X R13, R16, R5, R13, 0x1, P6 ;  /* 0x00000005100dd211 */ /* 0x000fc400030f0c0d */
[----:B------:R-:W-:Y:S01]  /*0a50*/  ISETP.GE.AND.EX P2, PT, R35, UR5, PT, P2 ;  /* 0x0000000523007c0c */ /* 0x000fe2000bf46320 */
[----:B------:R-:W5:Y:S01]  /*0a60*/  @!P3 LDC.64 R4, c[0x0][0x390] ;  /* 0x0000e400ff04bb82 */ /* 0x000f620000000a00 */
[----:B------:R-:W-:Y:S02]  /*0a70*/  MOV R26, RZ ;  /* 0x000000ff001a7202 */ /* 0x000fe40000000f00 */
[----:B------:R-:W-:Y:S01]  /*0a80*/  MOV R22, RZ ;  /* 0x000000ff00167202 */ /* 0x000fe20000000f00 */
[----:B0-----:R-:W-:Y:S01]  /*0a90*/  @!P1 IMAD R10, R31, R2, RZ ;  /* 0x000000021f0a9224 */ /* 0x001fe200078e02ff */
[----:B------:R-:W-:Y:S02]  /*0aa0*/  IADD3 R25, PT, PT, R29, 0xb0, RZ ;  /* 0x000000b01d197810 */ /* 0x000fe40007ffe0ff */
[----:B------:R-:W-:Y:S01]  /*0ab0*/  @!P1 MOV R16, R120 ;  /* 0x0000007800109202 */ /* 0x000fe20000000f00 */
[----:B------:R0:W2:Y:S01]  /*0ac0*/  @!P4 LDG.E R26, desc[UR6][R14.64] ;  /* 0x000000060e1ac981 */ /* 0x0000a2000c1e1900 */
[----:B------:R-:W-:Y:S01]  /*0ad0*/  @!P1 MOV R17, R123 ;  /* 0x0000007b00119202 */ /* 0x000fe20000000f00 */
[----:B------:R-:W-:Y:S01]  /*0ae0*/  @!P1 IMAD R11, R21, R3, R10 ;  /* 0x00000003150b9224 */ /* 0x000fe200078e020a */
[----:B------:R-:W-:Y:S01]  /*0af0*/  ISETP.GE.U32.AND P4, PT, R25, UR4, PT ;  /* 0x0000000419007c0c */ /* 0x000fe2000bf86070 */
[----:B------:R3:W2:Y:S01]  /*0b00*/  @!P5 LDG.E R22, desc[UR6][R12.64] ;  /* 0x000000060c16d981 */ /* 0x0006a2000c1e1900 */
[----:B-1----:R-:W-:-:S02]  /*0b10*/  @!P3 IMAD R10, R33, R6, RZ ;  /* 0x00000006210ab224 */ /* 0x002fc400078e02ff */
[----:B------:R-:W-:Y:S02]  /*0b20*/  @!P1 IMAD.WIDE.U32 R16, R21, R2, R16 ;  /* 0x0000000215109225 */ /* 0x000fe400078e0010 */
[----:B------:R-:W1:Y:S01]  /*0b30*/  @!P2 LDC.64 R2, c[0x0][0x3e0] ;  /* 0x0000f800ff02ab82 */ /* 0x000e620000000a00 */
[----:B0-----:R-:W-:Y:S02]  /*0b40*/  SHF.R.S32.HI R15, RZ, 0x1f, R25 ;  /* 0x0000001fff0f7819 */ /* 0x001fe40000011419 */
[----:B---3--:R-:W-:Y:S02]  /*0b50*/  @!P3 MOV R12, R120 ;  /* 0x00000078000cb202 */ /* 0x008fe40000000f00 */
[----:B------:R-:W-:Y:S02]  /*0b60*/  @!P3 MOV R13, R123 ;  /* 0x0000007b000db202 */ /* 0x000fe40000000f00 */
[----:B------:R-:W-:Y:S01]  /*0b70*/  ISETP.GE.AND.EX P4, PT, R15, UR5, PT, P4 ;  /* 0x000000050f007c0c */ /* 0x000fe2000bf86340 */
[----:B------:R-:W-:Y:S01]  /*0b80*/  @!P3 IMAD R21, R23, R7, R10 ;  /* 0x000000071715b224 */ /* 0x000fe200078e020a */
[----:B------:R-:W-:Y:S01]  /*0b90*/  IADD3 R27, PT, PT, R29, 0xd0, RZ ;  /* 0x000000d01d1b7810 */ /* 0x000fe20007ffe0ff */
[----:B------:R-:W-:Y:S01]  /*0ba0*/  @!P3 IMAD.WIDE.U32 R6, R23, R6, R12 ;  /* 0x000000061706b225 */ /* 0x000fe200078e000c */
[----:B------:R-:W-:-:S02]  /*0bb0*/  @!P1 IADD3 R11, PT, PT, R17, R11, RZ ;  /* 0x0000000b110b9210 */ /* 0x000fc40007ffe0ff */
[C---:B------:R-:W-:Y:S02]  /*0bc0*/  @!P1 LEA R10, P6, R16.reuse, R8, 0x1 ;  /* 0x00000008100a9211 */ /* 0x040fe400078c08ff */
[----:B------:R-:W-:Y:S02]  /*0bd0*/  ISETP.GE.U32.AND P5, PT, R27, UR4, PT ;  /* 0x000000041b007c0c */ /* 0x000fe4000bfa6070 */
[----:B------:R-:W-:Y:S02]  /*0be0*/  SHF.R.S32.HI R37, RZ, 0x1f, R27 ;  /* 0x0000001fff257819 */ /* 0x000fe4000001141b */
[----:B------:R-:W-:Y:S02]  /*0bf0*/  @!P1 LEA.HI.X R11, R16, R9, R11, 0x1, P6 ;  /* 0x00000009100b9211 */ /* 0x000fe400030f0c0b */
[----:B------:R-:W0:Y:S01]  /*0c00*/  @!P2 LDC.64 R8, c[0x0][0x390] ;  /* 0x0000e400ff08ab82 */ /* 0x000e220000000a00 */
[----:B------:R-:W-:Y:S02]  /*0c10*/  @!P3 IADD3 R7, PT, PT, R7, R21, RZ ;  /* 0x000000150707b210 */ /* 0x000fe40007ffe0ff */
[----:B-----5:R-:W-:-:S02]  /*0c20*/  @!P3 LEA R12, P6, R6, R4, 0x1 ;  /* 0x00000004060cb211 */ /* 0x020fc400078c08ff */
[----:B------:R-:W-:Y:S02]  /*0c30*/  ISETP.GE.AND.EX P5, PT, R37, UR5, PT, P5 ;  /* 0x0000000525007c0c */ /* 0x000fe4000bfa6350 */
[----:B------:R-:W-:Y:S02]  /*0c40*/  @!P3 LEA.HI.X R13, R6, R5, R7, 0x1, P6 ;  /* 0x00000005060db211 */ /* 0x000fe400030f0c07 */
[----:B------:R-:W3:Y:S01]  /*0c50*/  @!P4 LDC.64 R4, c[0x0][0x3e0] ;  /* 0x0000f800ff04cb82 */ /* 0x000ee20000000a00 */
[----:B------:R-:W-:Y:S02]  /*0c60*/  CS2R R20, SRZ ;  /* 0x0000000000147805 */ /* 0x000fe4000001ff00 */
[----:B------:R-:W-:Y:S01]  /*0c70*/  MOV R18, RZ ;  /* 0x000000ff00127202 */ /* 0x000fe20000000f00 */
[----:B-1----:R-:W-:Y:S01]  /*0c80*/  @!P2 IMAD R14, R35, R2, RZ ;  /* 0x00000002230ea224 */ /* 0x002fe200078e02ff */
[----:B------:R-:W-:Y:S02]  /*0c90*/  IADD3 R31, PT, PT, R29, 0xe0, RZ ;  /* 0x000000e01d1f7810 */ /* 0x000fe40007ffe0ff */
[----:B------:R1:W5:Y:S02]  /*0ca0*/  @!P1 LDG.E R20, desc[UR6][R10.64] ;  /* 0x000000060a149981 */ /* 0x000364000c1e1900 */
[----:B------:R-:W3:Y:S01]  /*0cb0*/  @!P5 LDC.64 R6, c[0x0][0x3e0] ;  /* 0x0000f800ff06db82 */ /* 0x000ee20000000a00 */
[----:B------:R-:W-:Y:S01]  /*0cc0*/  @!P2 IMAD R17, R19, R3, R14 ;  /* 0x000000031311a224 */ /* 0x000fe200078e020e */
[----:B------:R0:W5:Y:S01]  /*0cd0*/  @!P3 LDG.E R18, desc[UR6][R12.64] ;  /* 0x000000060c12b981 */ /* 0x000162000c1e1900 */
[----:B------:R-:W-:-:S02]  /*0ce0*/  ISETP.GE.U32.AND P3, PT, R31, UR4, PT ;  /* 0x000000041f007c0c */ /* 0x000fc4000bf66070 */
[----:B-1----:R-:W-:Y:S02]  /*0cf0*/  @!P2 MOV R10, R120 ;  /* 0x00000078000aa202 */ /* 0x002fe40000000f00 */
[----:B------:R-:W-:Y:S02]  /*0d00*/  @!P2 MOV R11, R123 ;  /* 0x0000007b000ba202 */ /* 0x000fe40000000f00 */
[----:B------:R-:W-:Y:S01]  /*0d10*/  SHF.R.S32.HI R35, RZ, 0x1f, R31 ;  /* 0x0000001fff237819 */ /* 0x000fe2000001141f */
[----:B------:R-:W-:-:S03]  /*0d20*/  @!P2 IMAD.WIDE.U32 R2, R19, R2, R10 ;  /* 0x000000021302a225 */ /* 0x000fc600078e000a */
[----:B------:R-:W-:Y:S01]  /*0d30*/  ISETP.GE.AND.EX P3, PT, R35, UR5, PT, P3 ;  /* 0x0000000523007c0c */ /* 0x000fe2000bf66330 */
[----:B------:R-:W1:Y:S01]  /*0d40*/  @!P4 LDC.64 R10, c[0x0][0x390] ;  /* 0x0000e400ff0acb82 */ /* 0x000e620000000a00 */
[----:B------:R-:W-:Y:S02]  /*0d50*/  IADD3 R33, PT, PT, R29, 0xf0, RZ ;  /* 0x000000f01d217810 */ /* 0x000fe40007ffe0ff */
[----:B------:R-:W-:Y:S02]  /*0d60*/  @!P2 IADD3 R3, PT, PT, R3, R17, RZ ;  /* 0x000000110303a210 */ /* 0x000fe40007ffe0ff */
[----:B0-----:R-:W-:Y:S02]  /*0d70*/  @!P2 LEA R12, P6, R2, R8, 0x1 ;  /* 0x00000008020ca211 */ /* 0x001fe400078c08ff */
[----:B------:R-:W-:Y:S02]  /*0d80*/  ISETP.GE.U32.AND P1, PT, R33, UR4, PT ;  /* 0x0000000421007c0c */ /* 0x000fe4000bf26070 */
[----:B------:R-:W-:-:S02]  /*0d90*/  SHF.R.S32.HI R39, RZ, 0x1f, R33 ;  /* 0x0000001fff277819 */ /* 0x000fc40000011421 */
[----:B------:R-:W-:Y:S01]  /*0da0*/  @!P2 LEA.HI.X R13, R2, R9, R3, 0x1, P6 ;  /* 0x00000009020da211 */ /* 0x000fe200030f0c03 */
[----:B---3--:R-:W-:Y:S01]  /*0db0*/  @!P4 IMAD R2, R15, R4, RZ ;  /* 0x000000040f02c224 */ /* 0x008fe200078e02ff */
[----:B------:R-:W0:Y:S01]  /*0dc0*/  @!P5 LDC.64 R8, c[0x0][0x390] ;  /* 0x0000e400ff08db82 */ /* 0x000e220000000a00 */
[----:B------:R-:W-:Y:S02]  /*0dd0*/  ISETP.GE.AND.EX P1, PT, R39, UR5, PT, P1 ;  /* 0x0000000527007c0c */ /* 0x000fe4000bf26310 */
[----:B------:R-:W-:Y:S01]  /*0de0*/  @!P4 IMAD R19, R25, R5, R2 ;  /* 0x000000051913c224 */ /* 0x000fe200078e0202 */
[----:B------:R-:W-:Y:S01]  /*0df0*/  @!P4 MOV R16, R120 ;  /* 0x000000780010c202 */ /* 0x000fe20000000f00 */
[----:B------:R-:W-:Y:S01]  /*0e00*/  @!P5 IMAD R14, R37, R6, RZ ;  /* 0x00000006250ed224 */ /* 0x000fe200078e02ff */
[----:B------:R-:W-:Y:S01]  /*0e10*/  @!P4 MOV R17, R123 ;  /* 0x0000007b0011c202 */ /* 0x000fe20000000f00 */
[----:B------:R1:W3:Y:S01]  /*0e20*/  @!P2 LDG.E R21, desc[UR6][R12.64] ;  /* 0x000000060c15a981 */ /* 0x0002e2000c1e1900 */
[----:B------:R-:W0:Y:S01]  /*0e30*/  @!P3 LDC.64 R2, c[0x0][0x3e0] ;  /* 0x0000f800ff02bb82 */ /* 0x000e220000000a00 */
[----:B------:R-:W-:Y:S01]  /*0e40*/  @!P5 IMAD R41, R27, R7, R14 ;  /* 0x000000071b29d224 */ /* 0x000fe200078e020e */
[----:B------:R-:W-:Y:S01]  /*0e50*/  @!P5 MOV R14, R120 ;  /* 0x00000078000ed202 */ /* 0x000fe20000000f00 */
[----:B------:R-:W-:Y:S01]  /*0e60*/  @!P4 IMAD.WIDE.U32 R16, R25, R4, R16 ;  /* 0x000000041910c225 */ /* 0x000fe200078e0010 */
[----:B------:R-:W-:-:S02]  /*0e70*/  IADD3 R25, PT, PT, R29, 0x100, RZ ;  /* 0x000001001d197810 */ /* 0x000fc40007ffe0ff */
[----:B------:R-:W-:Y:S02]  /*0e80*/  @!P5 MOV R15, R123 ;  /* 0x0000007b000fd202 */ /* 0x000fe40000000f00 */
[----:B------:R-:W0:Y:S01]  /*0e90*/  @!P1 LDC.64 R4, c[0x0][0x3e0] ;  /* 0x0000f800ff049b82 */ /* 0x000e220000000a00 */
[----:B------:R-:W-:Y:S02]  /*0ea0*/  ISETP.GE.U32.AND P2, PT, R25, UR4, PT ;  /* 0x0000000419007c0c */ /* 0x000fe4000bf46070 */
[----:B------:R-:W-:Y:S01]  /*0eb0*/  SHF.R.S32.HI R37, RZ, 0x1f, R25 ;  /* 0x0000001fff257819 */ /* 0x000fe20000011419 */
[----:B------:R-:W-:Y:S01]  /*0ec0*/  @!P5 IMAD.WIDE.U32 R14, R27, R6, R14 ;  /* 0x000000061b0ed225 */ /* 0x000fe200078e000e */
[----:B------:R-:W-:Y:S02]  /*0ed0*/  @!P4 IADD3 R7, PT, PT, R17, R19, RZ ;  /* 0x000000131107c210 */ /* 0x000fe40007ffe0ff */
[----:B-1----:R-:W-:Y:S02]  /*0ee0*/  @!P4 LEA R12, P6, R16, R10, 0x1 ;  /* 0x0000000a100cc211 */ /* 0x002fe400078c08ff */
[----:B------:R-:W-:-:S02]  /*0ef0*/  ISETP.GE.AND.EX P2, PT, R37, UR5, PT, P2 ;  /* 0x0000000525007c0c */ /* 0x000fc4000bf46320 */
[----:B------:R-:W-:Y:S02]  /*0f00*/  @!P4 LEA.HI.X R13, R16, R11, R7, 0x1, P6 ;  /* 0x0000000b100dc211 */ /* 0x000fe400030f0c07 */
[----:B------:R-:W-:Y:S01]  /*0f10*/  @!P5 IADD3 R10, PT, PT, R15, R41, RZ ;  /* 0x000000290f0ad210 */ /* 0x000fe20007ffe0ff */
[----:B------:R-:W1:Y:S01]  /*0f20*/  @!P3 LDC.64 R6, c[0x0][0x390] ;  /* 0x0000e400ff06bb82 */ /* 0x000e620000000a00 */
[C---:B0-----:R-:W-:Y:S02]  /*0f30*/  @!P5 LEA R16, P6, R14.reuse, R8, 0x1 ;  /* 0x000000080e10d211 */ /* 0x041fe400078c08ff */
[----:B------:R-:W-:Y:S02]  /*0f40*/  MOV R23, RZ ;  /* 0x000000ff00177202 */ /* 0x000fe40000000f00 */
[----:B------:R-:W-:Y:S01]  /*0f50*/  @!P5 LEA.HI.X R17, R14, R9, R10, 0x1, P6 ;  /* 0x000000090e11d211 */ /* 0x000fe200030f0c0a */
[----:B------:R-:W-:Y:S01]  /*0f60*/  @!P3 IMAD R10, R35, R2, RZ ;  /* 0x00000002230ab224 */ /* 0x000fe200078e02ff */
[----:B------:R-:W-:Y:S01]  /*0f70*/  IADD3 R19, PT, PT, R29, 0x110, RZ ;  /* 0x000001101d137810 */ /* 0x000fe20007ffe0ff */
[----:B------:R-:W0:Y:S01]  /*0f80*/  @!P1 LDC.64 R8, c[0x0][0x390] ;  /* 0x0000e400ff089b82 */ /* 0x000e220000000a00 */
[----:B------:R1:W3:Y:S01]  /*0f90*/  @!P4 LDG.E R23, desc[UR6][R12.64] ;  /* 0x000000060c17c981 */ /* 0x0002e2000c1e1900 */
[----:B------:R-:W-:Y:S01]  /*0fa0*/  @!P3 IMAD R43, R31, R3, R10 ;  /* 0x000000031f2bb224 */ /* 0x000fe200078e020a */
[----:B------:R-:W-:-:S02]  /*0fb0*/  MOV R27, RZ ;  /* 0x000000ff001b7202 */ /* 0x000fc40000000f00 */
[----:B------:R-:W-:Y:S02]  /*0fc0*/  ISETP.GE.U32.AND P4, PT, R19, UR4, PT ;  /* 0x0000000413007c0c */ /* 0x000fe4000bf86070 */
[----:B------:R-:W-:Y:S01]  /*0fd0*/  SHF.R.S32.HI R41, RZ, 0x1f, R19 ;  /* 0x0000001fff297819 */ /* 0x000fe20000011413 */
[----:B------:R-:W4:Y:S01]  /*0fe0*/  @!P2 LDC.64 R10, c[0x0][0x3e0] ;  /* 0x0000f800ff0aab82 */ /* 0x000f220000000a00 */
[----:B------:R-:W-:Y:S01]  /*0ff0*/  IADD3 R35, PT, PT, R29, 0x120, RZ ;  /* 0x000001201d237810 */ /* 0x000fe20007ffe0ff */
[----:B------:R-:W-:Y:S01]  /*1000*/  @!P1 IMAD R14, R39, R4, RZ ;  /* 0x00000004270e9224 */ /* 0x000fe200078e02ff */
[----:B-1----:R-:W-:Y:S01]  /*1010*/  @!P3 MOV R12, R120 ;  /* 0x00000078000cb202 */ /* 0x002fe20000000f00 */
[----:B------:R1:W3:Y:S01]  /*1020*/  @!P5 LDG.E R27, desc[UR6][R16.64] ;  /* 0x00000006101bd981 */ /* 0x0002e2000c1e1900 */
[----:B------:R-:W-:Y:S02]  /*1030*/  @!P3 MOV R13, R123 ;  /* 0x0000007b000db202 */ /* 0x000fe40000000f00 */
[----:B------:R-:W-:-:S02]  /*1040*/  ISETP.GE.AND.EX P4, PT, R41, UR5, PT, P4 ;  /* 0x0000000529007c0c */ /* 0x000fc4000bf86340 */
[----:B------:R-:W-:Y:S01]  /*1050*/  ISETP.GE.U32.AND P5, PT, R35, UR4, PT ;  /* 0x0000000423007c0c */ /* 0x000fe2000bfa6070 */
[----:B------:R-:W-:Y:S01]  /*1060*/  @!P3 IMAD.WIDE.U32 R12, R31, R2, R12 ;  /* 0x000000021f0cb225 */ /* 0x000fe200078e000c */
[----:B------:R-:W-:Y:S01]  /*1070*/  SHF.R.S32.HI R39, RZ, 0x1f, R35 ;  /* 0x0000001fff277819 */ /* 0x000fe20000011423 */
[----:B------:R-:W4:Y:S01]  /*1080*/  @!P2 LDC.64 R2, c[0x0][0x390] ;  /* 0x0000e400ff02ab82 */ /* 0x000f220000000a00 */
[----:B------:R-:W-:Y:S01]  /*1090*/  @!P1 MOV R15, R123 ;  /* 0x0000007b000f9202 */ /* 0x000fe20000000f00 */
[----:B------:R-:W-:Y:S01]  /*10a0*/  @!P1 IMAD R31, R33, R5, R14 ;  /* 0x00000005211f9224 */ /* 0x000fe200078e020e */
[----:B------:R-:W-:Y:S02]  /*10b0*/  @!P1 MOV R14, R120 ;  /* 0x00000078000e9202 */ /* 0x000fe40000000f00 */
[----:B------:R-:W-:Y:S02]  /*10c0*/  ISETP.GE.AND.EX P5, PT, R39, UR5, PT, P5 ;  /* 0x0000000527007c0c */ /* 0x000fe4000bfa6350 */
[----:B------:R-:W-:Y:S01]  /*10d0*/  @!P3 IADD3 R13, PT, PT, R13, R43, RZ ;  /* 0x0000002b0d0db210 */ /* 0x000fe20007ffe0ff */
[----:B------:R-:W-:Y:S01]  /*10e0*/  @!P1 IMAD.WIDE.U32 R14, R33, R4, R14 ;  /* 0x00000004210e9225 */ /* 0x000fe200078e000e */
[C---:B------:R-:W-:Y:S01]  /*10f0*/  @!P3 LEA R6, P6, R12.reuse, R6, 0x1 ;  /* 0x000000060c06b211 */ /* 0x040fe200078c08ff */
[----:B------:R-:W4:Y:S03]  /*1100*/  @!P4 LDC.64 R4, c[0x0][0x3e0] ;  /* 0x0000f800ff04cb82 */ /* 0x000f260000000a00 */
[----:B------:R-:W-:-:S02]  /*1110*/  @!P3 LEA.HI.X R7, R12, R7, R13, 0x1, P6 ;  /* 0x000000070c07b211 */ /* 0x000fc400030f0c0d */
[----:B------:R-:W-:Y:S02]  /*1120*/  @!P1 IADD3 R13, PT, PT, R15, R31, RZ ;  /* 0x0000001f0f0d9210 */ /* 0x000fe40007ffe0ff */
[C---:B0-----:R-:W-:Y:S02]  /*1130*/  @!P1 LEA R12, P6, R14.reuse, R8, 0x1 ;  /* 0x000000080e0c9211 */ /* 0x041fe400078c08ff */
[----:B-1----:R-:W-:Y:S02]  /*1140*/  @!P2 MOV R16, R120 ;  /* 0x000000780010a202 */ /* 0x002fe40000000f00 */
[----:B------:R-:W-:Y:S01]  /*1150*/  @!P1 LEA.HI.X R13, R14, R9, R13, 0x1, P6 ;  /* 0x000000090e0d9211 */ /* 0x000fe200030f0c0d */
[-C--:B----4-:R-:W-:Y:S01]  /*1160*/  @!P2 IMAD R14, R37, R10.reuse, RZ ;  /* 0x0000000a250ea224 */ /* 0x090fe200078e02ff */
[----:B------:R-:W-:Y:S01]  /*1170*/  @!P2 MOV R17, R123 ;  /* 0x0000007b0011a202 */ /* 0x000fe20000000f00 */
[----:B------:R-:W0:Y:S01]  /*1180*/  @!P5 LDC.64 R8, c[0x0][0x3e0] ;  /* 0x0000f800ff08db82 */ /* 0x000e220000000a00 */
[----:B------:R-:W-:Y:S01]  /*1190*/  MOV R49, RZ ;  /* 0x000000ff00317202 */ /* 0x000fe20000000f00 */
[----:B------:R-:W-:Y:S01]  /*11a0*/  @!P2 IMAD R15, R25, R11, R14 ;  /* 0x0000000b190fa224 */ /* 0x000fe200078e020e */
[----:B------:R-:W-:Y:S01]  /*11b0*/  IADD3 R33, PT, PT, R29, 0x130, RZ ;  /* 0x000001301d217810 */ /* 0x000fe20007ffe0ff */
[----:B------:R-:W-:-:S03]  /*11c0*/  @!P2 IMAD.WIDE.U32 R16, R25, R10, R16 ;  /* 0x0000000a1910a225 */ /* 0x000fc600078e0010 */
[----:B------:R1:W4:Y:S01]  /*11d0*/  @!P3 LDG.E R49, desc[UR6][R6.64] ;  /* 0x000000060631b981 */ /* 0x000322000c1e1900 */
[----:B------:R-:W-:Y:S01]  /*11e0*/  ISETP.GE.U32.AND P3, PT, R33, UR4, PT ;  /* 0x0000000421007c0c */ /* 0x000fe2000bf66070 */
[----:B------:R-:W0:Y:S01]  /*11f0*/  @!P4 LDC.64 R10, c[0x0][0x390] ;  /* 0x0000e400ff0acb82 */ /* 0x000e220000000a00 */
[----:B------:R-:W-:Y:S02]  /*1200*/  SHF.R.S32.HI R37, RZ, 0x1f, R33 ;  /* 0x0000001fff257819 */ /* 0x000fe40000011421 */
[----:B------:R-:W-:Y:S02]  /*1210*/  MOV R51, RZ ;  /* 0x000000ff00337202 */ /* 0x000fe40000000f00 */
[----:B------:R-:W-:Y:S02]  /*1220*/  @!P2 LEA R14, P6, R16, R2, 0x1 ;  /* 0x00000002100ea211 */ /* 0x000fe400078c08ff */
[----:B-1----:R-:W-:Y:S02]  /*1230*/  @!P2 IADD3 R6, PT, PT, R17, R15, RZ ;  /* 0x0000000f1106a210 */ /* 0x002fe40007ffe0ff */
[----:B------:R1:W4:Y:S01]  /*1240*/  @!P1 LDG.E R51, desc[UR6][R12.64] ;  /* 0x000000060c339981 */ /* 0x000322000c1e1900 */
[----:B------:R-:W-:-:S02]  /*1250*/  ISETP.GE.AND.EX P3, PT, R37, UR5, PT, P3 ;  /* 0x0000000525007c0c */ /* 0x000fc4000bf66330 */
[----:B------:R-:W-:Y:S02]  /*1260*/  @!P2 LEA.HI.X R15, R16, R3, R6, 0x1, P6 ;  /* 0x00000003100fa211 */ /* 0x000fe400030f0c06 */
[----:B------:R-:W2:Y:S01]  /*1270*/  @!P5 LDC.64 R6, c[0x0][0x390] ;  /* 0x0000e400ff06db82 */ /* 0x000ea20000000a00 */
[----:B------:R-:W-:Y:S01]  /*1280*/  @!P4 IMAD R2, R41, R4, RZ ;  /* 0x000000042902c224 */ /* 0x000fe200078e02ff */
[----:B------:R-:W-:Y:S02]  /*1290*/  IADD3 R31, PT, PT, R29, 0x150, RZ ;  /* 0x000001501d1f7810 */ /* 0x000fe40007ffe0ff */
[----:B-1----:R-:W-:Y:S02]  /*12a0*/  @!P4 MOV R12, R120 ;  /* 0x00000078000cc202 */ /* 0x002fe40000000f00 */
[----:B------:R-:W-:Y:S01]  /*12b0*/  @!P4 MOV R13, R123 ;  /* 0x0000007b000dc202 */ /* 0x000fe20000000f00 */
[----:B------:R-:W-:Y:S01]  /*12c0*/  @!P4 IMAD R17, R19, R5, R2 ;  /* 0x000000051311c224 */ /* 0x000fe200078e0202 */
[----:B------:R-:W-:Y:S01]  /*12d0*/  MOV R53, RZ ;  /* 0x000000ff00357202 */ /* 0x000fe20000000f00 */
[----:B------:R-:W1:Y:S01]  /*12e0*/  @!P3 LDC.64 R2, c[0x0][0x3e0] ;  /* 0x0000f800ff02bb82 */ /* 0x000e620000000a00 */
[----:B------:R-:W-:Y:S01]  /*12f0*/  ISETP.GE.U32.AND P1, PT, R31, UR4, PT ;  /* 0x000000041f007c0c */ /* 0x000fe2000bf26070 */
[----:B------:R-:W-:Y:S01]  /*1300*/  @!P4 IMAD.WIDE.U32 R4, R19, R4, R12 ;  /* 0x000000041304c225 */ /* 0x000fe200078e000c */
[----:B------:R-:W-:-:S02]  /*1310*/  SHF.R.S32.HI R41, RZ, 0x1f, R31 ;  /* 0x0000001fff297819 */ /* 0x000fc4000001141f */
[----:B------:R-:W-:Y:S01]  /*1320*/  IADD3 R19, PT, PT, R29, 0x180, RZ ;  /* 0x000001801d137810 */ /* 0x000fe20007ffe0ff */
[----:B0-----:R-:W-:Y:S01]  /*1330*/  @!P5 IMAD R12, R39, R8, RZ ;  /* 0x00000008270cd224 */ /* 0x001fe200078e02ff */
[----:B------:R1:W4:Y:S01]  /*1340*/  @!P2 LDG.E R53, desc[UR6][R14.64] ;  /* 0x000000060e35a981 */ /* 0x000322000c1e1900 */
[----:B------:R-:W-:Y:S02]  /*1350*/  ISETP.GE.AND.EX P1, PT, R41, UR5, PT, P1 ;  /* 0x0000000529007c0c */ /* 0x000fe4000bf26310 */
[----:B------:R-:W-:Y:S01]  /*1360*/  ISETP.GE.U32.AND P2, PT, R19, UR4, PT ;  /* 0x0000000413007c0c */ /* 0x000fe2000bf46070 */
[----:B------:R-:W-:Y:S01]  /*1370*/  @!P5 IMAD R25, R35, R9, R12 ;  /* 0x000000092319d224 */ /* 0x000fe200078e020c */
[----:B------:R-:W-:Y:S02]  /*1380*/  SHF.R.S32.HI R39, RZ, 0x1f, R19 ;  /* 0x0000001fff277819 */ /* 0x000fe40000011413 */
[----:B------:R-:W-:Y:S02]  /*1390*/  @!P5 MOV R12, R120 ;  /* 0x00000078000cd202 */ /* 0x000fe40000000f00 */
[----:B------:R-:W-:-:S02]  /*13a0*/  @!P5 MOV R13, R123 ;  /* 0x0000007b000dd202 */ /* 0x000fc40000000f00 */
[----:B------:R-:W-:Y:S02]  /*13b0*/  ISETP.GE.AND.EX P2, PT, R39, UR5, PT, P2 ;  /* 0x0000000527007c0c */ /* 0x000fe4000bf46320 */
[----:B------:R-:W-:Y:S01]  /*13c0*/  @!P4 IADD3 R5, PT, PT, R5, R17, RZ ;  /* 0x000000110505c210 */ /* 0x000fe20007ffe0ff */
[----:B------:R-:W-:Y:S01]  /*13d0*/  @!P5 IMAD.WIDE.U32 R8, R35, R8, R12 ;  /* 0x000000082308d225 */ /* 0x000fe200078e000c */
[----:B------:R-:W-:-:S04]  /*13e0*/  @!P4 LEA R16, P6, R4, R10, 0x1 ;  /* 0x0000000a0410c211 */ /* 0x000fc800078c08ff */
[----:B------:R-:W-:Y:S02]  /*13f0*/  @!P4 LEA.HI.X R17, R4, R11, R5, 0x1, P6 ;  /* 0x0000000b0411c211 */ /* 0x000fe400030f0c05 */
[----:B------:R-:W0:Y:S01]  /*1400*/  @!P3 LDC.64 R10, c[0x0][0x390] ;  /* 0x0000e400ff0abb82 */ /* 0x000e220000000a00 */
[----:B------:R-:W-:Y:S02]  /*1410*/  @!P5 IADD3 R9, PT, PT, R9, R25, RZ ;  /* 0x000000190909d210 */ /* 0x000fe40007ffe0ff */
[----:B--2---:R-:W-:-:S05]  /*1420*/  @!P5 LEA R12, P6, R8, R6, 0x1 ;  /* 0x00000006080cd211 */ /* 0x004fca00078c08ff */
[----:B------:R-:W2:Y:S01]  /*1430*/  @!P1 LDC.64 R4, c[0x0][0x3e0] ;  /* 0x0000f800ff049b82 */ /* 0x000ea20000000a00 */
[----:B------:R-:W-:Y:S02]  /*1440*/  @!P5 LEA.HI.X R13, R8, R7, R9, 0x1, P6 ;  /* 0x00000007080dd211 */ /* 0x000fe400030f0c09 */
[----:B------:R-:W-:Y:S01]  /*1450*/  MOV R55, RZ ;  /* 0x000000ff00377202 */ /* 0x000fe20000000f00 */
[----:B-1----:R-:W-:Y:S01]  /*1460*/  @!P3 IMAD R14, R37, R2, RZ ;  /* 0x00000002250eb224 */ /* 0x002fe200078e02ff */
[----:B------:R-:W-:-:S03]  /*1470*/  @!P3 MOV R24, R120 ;  /* 0x000000780018b202 */ /* 0x000fc60000000f00 */
[----:B------:R-:W1:Y:S01]  /*1480*/  @!P2 LDC.64 R6, c[0x0][0x3e0] ;  /* 0x0000f800ff06ab82 */ /* 0x000e620000000a00 */
[----:B------:R-:W-:Y:S01]  /*1490*/  @!P3 MOV R25, R123 ;  /* 0x0000007b0019b202 */ /* 0x000fe20000000f00 */
[----:B------:R-:W4:Y:S01]  /*14a0*/  @!P4 LDG.E R55, desc[UR6][R16.64] ;  /* 0x000000061037c981 */ /* 0x000f22000c1e1900 */
[----:B------:R-:W-:Y:S01]  /*14b0*/  IADD3 R35, PT, PT, R29, 0x1c0, RZ ;  /* 0x000001c01d237810 */ /* 0x000fe20007ffe0ff */
[C---:B------:R-:W-:Y:S01]  /*14c0*/  @!P3 IMAD R15, R33.reuse, R3, R14 ;  /* 0x00000003210fb224 */ /* 0x040fe200078e020e */
[----:B------:R-:W-:Y:S01]  /*14d0*/  MOV R57, RZ ;  /* 0x000000ff00397202 */ /* 0x000fe20000000f00 */
[----:B------:R-:W-:Y:S01]  /*14e0*/  @!P3 IMAD.WIDE.U32 R24, R33, R2, R24 ;  /* 0x000000022118b225 */ /* 0x000fe200078e0018 */
[----:B------:R-:W-:Y:S01]  /*14f0*/  ISETP.GE.U32.AND P4, PT, R35, UR4, PT ;  /* 0x0000000423007c0c */ /* 0x000fe2000bf86070 */
[----:B------:R-:W5:Y:S01]  /*1500*/  @!P1 LDC.64 R8, c[0x0][0x390] ;  /* 0x0000e400ff089b82 */ /* 0x000f620000000a00 */
[----:B------:R-:W-:Y:S02]  /*1510*/  SHF.R.S32.HI R33, RZ, 0x1f, R35 ;  /* 0x0000001fff217819 */ /* 0x000fe40000011423 */
[----:B------:R2:W4:Y:S02]  /*1520*/  @!P5 LDG.E R57, desc[UR6][R12.64] ;  /* 0x000000060c39d981 */ /* 0x000524000c1e1900 */
[----:B------:R-:W-:-:S02]  /*1530*/  ISETP.GE.AND.EX P4, PT, R33, UR5, PT, P4 ;  /* 0x0000000521007c0c */ /* 0x000fc4000bf86340 */
[----:B------:R-:W-:Y:S01]  /*1540*/  ISETP.GE.U32.AND P5, PT, R116, UR4, PT ;  /* 0x0000000474007c0c */ /* 0x000fe2000bfa6070 */
[----:B------:R-:W5:Y:S01]  /*1550*/  @!P2 LDC.64 R2, c[0x0][0x390] ;  /* 0x0000e400ff02ab82 */ /* 0x000f620000000a00 */
[----:B0-----:R-:W-:Y:S01]  /*1560*/  @!P3 LEA R14, P6, R24, R10, 0x1 ;  /* 0x0000000a180eb211 */ /* 0x001fe200078c08ff */
[----:B--2---:R-:W-:Y:S01]  /*1570*/  @!P1 IMAD R10, R41, R4, RZ ;  /* 0x00000004290a9224 */ /* 0x004fe200078e02ff */
[----:B------:R-:W-:Y:S02]  /*1580*/  ISETP.GE.AND.EX P5, PT, R96, UR5, PT, P5 ;  /* 0x0000000560007c0c */ /* 0x000fe4000bfa6350 */
[----:B------:R-:W-:Y:S02]  /*1590*/  @!P1 MOV R12, R120 ;  /* 0x00000078000c9202 */ /* 0x000fe40000000f00 */
[----:B------:R-:W-:Y:S02]  /*15a0*/  @!P1 MOV R13, R123 ;  /* 0x0000007b000d9202 */ /* 0x000fe40000000f00 */
[----:B------:R-:W-:Y:S01]  /*15b0*/  @!P3 IADD3 R15, PT, PT, R25, R15, RZ ;  /* 0x0000000f190fb210 */ /* 0x000fe20007ffe0ff */
[C---:B------:R-:W-:Y:S01]  /*15c0*/  @!P1 IMAD R17, R31.reuse, R5, R10 ;  /* 0x000000051f119224 */ /* 0x040fe200078e020a */
[----:B------:R-:W-:Y:S01]  /*15d0*/  MOV R59, RZ ;  /* 0x000000ff003b7202 */ /* 0x000fe20000000f00 */
[----:B------:R-:W-:Y:S01]  /*15e0*/  @!P1 IMAD.WIDE.U32 R12, R31, R4, R12 ;  /* 0x000000041f0c9225 */ /* 0x000fe200078e000c */
[----:B------:R-:W-:-:S02]  /*15f0*/  @!P3 LEA.HI.X R15, R24, R11, R15, 0x1, P6 ;  /* 0x0000000b180fb211 */ /* 0x000fc400030f0c0f */
[----:B------:R-:W0:Y:S01]  /*1600*/  @!P4 LDC.64 R10, c[0x0][0x3e0] ;  /* 0x0000f800ff0acb82 */ /* 0x000e220000000a00 */
[----:B-1----:R-:W-:Y:S01]  /*1610*/  @!P2 IMAD R4, R39, R6, RZ ;  /* 0x000000062704a224 */ /* 0x002fe200078e02ff */
[----:B------:R-:W-:Y:S01]  /*1620*/  @!P2 MOV R16, R120 ;  /* 0x000000780010a202 */ /* 0x000fe20000000f00 */
[----:B------:R1:W2:Y:S02]  /*1630*/  @!P3 LDG.E R59, desc[UR6][R14.64] ;  /* 0x000000060e3bb981 */ /* 0x0002a4000c1e1900 */
[----:B------:R-:W-:Y:S01]  /*1640*/  @!P2 IMAD R25, R19, R7, R4 ;  /* 0x000000071319a224 */ /* 0x000fe200078e0204 */
[----:B------:R-:W-:Y:S02]  /*1650*/  @!P1 IADD3 R7, PT, PT, R13, R17, RZ ;  /* 0x000000110d079210 */ /* 0x000fe40007ffe0ff */
[----:B------:R-:W-:Y:S01]  /*1660*/  ISETP.GE.U32.AND P3, PT, R114, UR4, PT ;  /* 0x0000000472007c0c */ /* 0x000fe2000bf66070 */
[----:B------:R-:W0:Y:S01]  /*1670*/  @!P5 LDC.64 R4, c[0x0][0x3e0] ;  /* 0x0000f800ff04db82 */ /* 0x000e220000000a00 */
[----:B------:R-:W-:-:S02]  /*1680*/  @!P2 MOV R17, R123 ;  /* 0x0000007b0011a202 */ /* 0x000fc40000000f00 */
[----:B------:R-:W-:Y:S02]  /*1690*/  ISETP.GE.AND.EX P3, PT, R94, UR5, PT, P3 ;  /* 0x000000055e007c0c */ /* 0x000fe4000bf66330 */
[C---:B-----5:R-:W-:Y:S01]  /*16a0*/  @!P1 LEA R8, P6, R12.reuse, R8, 0x1 ;  /* 0x000000080c089211 */ /* 0x060fe200078c08ff */
[----:B------:R-:W-:Y:S01]  /*16b0*/  @!P2 IMAD.WIDE.U32 R16, R19, R6, R16 ;  /* 0x000000061310a225 */ /* 0x000fe200078e0010 */
[----:B------:R-:W-:Y:S01]  /*16c0*/  MOV R63, RZ ;  /* 0x000000ff003f7202 */ /* 0x000fe20000000f00 */
[----:B-1----:R-:W1:Y:S01]  /*16d0*/  @!P4 LDC.64 R14, c[0x0][0x390] ;  /* 0x0000e400ff0ecb82 */ /* 0x002e620000000a00 */
[----:B------:R-:W-:Y:S02]  /*16e0*/  @!P1 LEA.HI.X R9, R12, R9, R7, 0x1, P6 ;  /* 0x000000090c099211 */ /* 0x000fe400030f0c07 */
[----:B------:R-:W-:Y:S02]  /*16f0*/  @!P2 IADD3 R7, PT, PT, R17, R25, RZ ;  /* 0x000000191107a210 */ /* 0x000fe40007ffe0ff */
[C---:B------:R-:W-:Y:S01]  /*1700*/  @!P2 LEA R6, P6, R16.reuse, R2, 0x1 ;  /* 0x000000021006a211 */ /* 0x040fe200078c08ff */
[----:B------:R-:W5:Y:S01]  /*1710*/  @!P1 LDG.E R63, desc[UR6][R8.64] ;  /* 0x00000006083f9981 */ /* 0x000f62000c1e1900 */
[----:B------:R-:W-:Y:S01]  /*1720*/  MOV R69, RZ ;  /* 0x000000ff00457202 */ /* 0x000fe20000000f00 */
[----:B------:R-:W1:Y:S01]  /*1730*/  @!P3 LDC.64 R12, c[0x0][0x3e0] ;  /* 0x0000f800ff0cbb82 */ /* 0x000e620000000a00 */
[----:B------:R-:W-:-:S02]  /*1740*/  @!P2 LEA.HI.X R7, R16, R3, R7, 0x1, P6 ;  /* 0x000000031007a211 */ /* 0x000fc400030f0c07 */
[----:B------:R-:W-:Y:S01]  /*1750*/  ISETP.GE.U32.AND P1, PT, R115, UR4, PT ;  /* 0x0000000473007c0c */ /* 0x000fe2000bf26070 */
[----:B0-----:R-:W-:Y:S02]  /*1760*/  @!P4 IMAD R16, R33, R10, RZ ;  /* 0x0000000a2110c224 */ /* 0x001fe400078e02ff */
[----:B------:R0:W5:Y:S02]  /*1770*/  @!P2 LDG.E R69, desc[UR6][R6.64] ;  /* 0x000000060645a981 */ /* 0x000164000c1e1900 */
[----:B------:R-:W3:Y:S01]  /*1780*/  @!P5 LDC.64 R2, c[0x0][0x390] ;  /* 0x0000e400ff02db82 */ /* 0x000ee20000000a00 */
[----:B------:R-:W-:Y:S01]  /*1790*/  ISETP.GE.AND.EX P1, PT, R95, UR5, PT, P1 ;  /* 0x000000055f007c0c */ /* 0x000fe2000bf26310 */
[----:B------:R-:W-:Y:S01]  /*17a0*/  @!P4 IMAD R19, R35, R11, R16 ;  /* 0x0000000b2313c224 */ /* 0x000fe200078e0210 */
[----:B0-----:R-:W-:-:S05]  /*17b0*/  @!P4 MOV R6, R120 ;  /* 0x000000780006c202 */ /* 0x001fca0000000f00 */
[----:B------:R-:W0:Y:S01]  /*17c0*/  @!P3 LDC.64 R8, c[0x0][0x390] ;  /* 0x0000e400ff08bb82 */ /* 0x000e220000000a00 */
[-C--:B------:R-:W-:Y:S01]  /*17d0*/  @!P4 MOV R7, R123.reuse ;  /* 0x0000007b0007c202 */ /* 0x080fe20000000f00 */
[----:B------:R-:W-:Y:S02]  /*17e0*/  @!P5 IMAD R16, R96, R4, RZ ;  /* 0x000000046010d224 */ /* 0x000fe400078e02ff */
[----:B------:R-:W-:Y:S01]  /*17f0*/  @!P4 IMAD.WIDE.U32 R10, R35, R10, R6 ;  /* 0x0000000a230ac225 */ /* 0x000fe200078e0006 */
[----:B------:R-:W-:Y:S02]  /*1800*/  @!P5 MOV R6, R120 ;  /* 0x000000780006d202 */ /* 0x000fe40000000f00 */
[----:B------:R-:W-:Y:S01]  /*1810*/  @!P5 MOV R7, R123 ;  /* 0x0000007b0007d202 */ /* 0x000fe20000000f00 */
[C---:B------:R-:W-:Y:S01]  /*1820*/  @!P5 IMAD R17, R116.reuse, R5, R16 ;  /* 0x000000057411d224 */ /* 0x040fe200078e0210 */
[----:B------:R-:W-:Y:S02]  /*1830*/  ISETP.GE.U32.AND P2, PT, R113, UR4, PT ;  /* 0x0000000471007c0c */ /* 0x000fe4000bf46070 */
[----:B------:R-:W-:Y:S01]  /*1840*/  @!P4 IADD3 R11, PT, PT, R11, R19, RZ ;  /* 0x000000130b0bc210 */ /* 0x000fe20007ffe0ff */
[----:B------:R-:W-:Y:S01]  /*1850*/  @!P5 IMAD.WIDE.U32 R4, R116, R4, R6 ;  /* 0x000000047404d225 */ /* 0x000fe200078e0006 */
[----:B-1----:R-:W-:Y:S01]  /*1860*/  @!P4 LEA R14, P6, R10, R14, 0x1 ;  /* 0x0000000e0a0ec211 */ /* 0x002fe200078c08ff */
[----:B------:R-:W1:Y:S01]  /*1870*/  @!P1 LDC.64 R6, c[0x0][0x3e0] ;  /* 0x0000f800ff069b82 */ /* 0x000e620000000a00 */
[----:B------:R-:W-:-:S02]  /*1880*/  ISETP.GE.AND.EX P2, PT, R93, UR5, PT, P2 ;  /* 0x000000055d007c0c */ /* 0x000fc4000bf46320 */
[----:B------:R-:W-:Y:S02]  /*1890*/  MOV R77, RZ ;  /* 0x000000ff004d7202 */ /* 0x000fe40000000f00 */
[----:B------:R-:W-:Y:S01]  /*18a0*/  @!P4 LEA.HI.X R15, R10, R15, R11, 0x1, P6 ;  /* 0x0000000f0a0fc211 */ /* 0x000fe200030f0c0b */
[----:B------:R-:W-:Y:S01]  /*18b0*/  @!P3 IMAD R10, R94, R12, RZ ;  /* 0x0000000c5e0ab224 */ /* 0x000fe200078e02ff */
[----:B------:R-:W-:Y:S02]  /*18c0*/  @!P5 IADD3 R5, PT, PT, R5, R17, RZ ;  /* 0x000000110505d210 */ /* 0x000fe40007ffe0ff */
[----:B---3--:R-:W-:Y:S01]  /*18d0*/  @!P5 LEA R2, P6, R4, R2, 0x1 ;  /* 0x000000020402d211 */ /* 0x008fe200078c08ff */
[----:B------:R3:W5:Y:S01]  /*18e0*/  @!P4 LDG.E R77, desc[UR6][R14.64] ;  /* 0x000000060e4dc981 */ /* 0x000762000c1e1900 */
[----:B------:R-:W-:Y:S01]  /*18f0*/  CS2R R24, SRZ ;  /* 0x0000000000187805 */ /* 0x000fe2000001ff00 */
[----:B------:R-:W-:Y:S01]  /*1900*/  @!P3 IMAD R17, R114, R13, R10 ;  /* 0x0000000d7211b224 */ /* 0x000fe200078e020a */
[----:B------:R-:W-:Y:S01]  /*1910*/  @!P5 LEA.HI.X R3, R4, R3, R5, 0x1, P6 ;  /* 0x000000030403d211 */ /* 0x000fe200030f0c05 */
[----:B------:R-:W1:Y:S01]  /*1920*/  @!P1 LDC.64 R10, c[0x0][0x390] ;  /* 0x0000e400ff0a9b82 */ /* 0x000e620000000a00 */
[----:B------:R-:W-:-:S03]  /*1930*/  ISETP.GE.U32.AND P4, PT, R112, UR4, PT ;  /* 0x0000000470007c0c */ /* 0x000fc6000bf86070 */
[----:B------:R0:W4:Y:S01]  /*1940*/  @!P5 LDG.E R24, desc[UR6][R2.64] ;  /* 0x000000060218d981 */ /* 0x000122000c1e1900 */
[----:B---3--:R-:W-:Y:S02]  /*1950*/  @!P3 MOV R14, R120 ;  /* 0x00000078000eb202 */ /* 0x008fe40000000f00 */
[----:B------:R-:W-:Y:S01]  /*1960*/  @!P3 MOV R15, R123 ;  /* 0x0000007b000fb202 */ /* 0x000fe20000000f00 */
[----:B------:R-:W3:Y:S01]  /*1970*/  @!P2 LDC.64 R4, c[0x0][0x3e0] ;  /* 0x0000f800ff04ab82 */ /* 0x000ee20000000a00 */
[----:B------:R-:W-:Y:S01]  /*1980*/  ISETP.GE.AND.EX P4, PT, R92, UR5, PT, P4 ;  /* 0x000000055c007c0c */ /* 0x000fe2000bf86340 */
[----:B------:R-:W-:-:S06]  /*1990*/  @!P3 IMAD.WIDE.U32 R12, R114, R12, R14 ;  /* 0x0000000c720cb225 */ /* 0x000fcc00078e000e */
[----:B0-----:R-:W0:Y:S01]  /*19a0*/  @!P2 LDC.64 R2, c[0x0][0x390] ;  /* 0x0000e400ff02ab82 */ /* 0x001e220000000a00 */
[----:B------:R-:W-:Y:S02]  /*19b0*/  @!P3 IADD3 R13, PT, PT, R13, R17, RZ ;  /* 0x000000110d0db210 */ /* 0x000fe40007ffe0ff */
[----:B------:R-:W-:Y:S01]  /*19c0*/  @!P3 LEA R8, P5, R12, R8, 0x1 ;  /* 0x000000080c08b211 */ /* 0x000fe200078a08ff */
[----:B-1----:R-:W-:-:S03]  /*19d0*/  @!P1 IMAD R14, R95, R6, RZ ;  /* 0x000000065f0e9224 */ /* 0x002fc600078e02ff */
[----:B------:R-:W-:Y:S02]  /*19e0*/  @!P3 LEA.HI.X R9, R12, R9, R13, 0x1, P5 ;  /* 0x000000090c09b211 */ /* 0x000fe400028f0c0d */
[----:B------:R-:W-:Y:S02]  /*19f0*/  @!P1 MOV R12, R120 ;  /* 0x00000078000c9202 */ /* 0x000fe40000000f00 */
[----:B------:R-:W-:Y:S01]  /*1a00*/  @!P1 MOV R13, R123 ;  /* 0x0000007b000d9202 */ /* 0x000fe20000000f00 */
[----:B------:R-:W-:Y:S01]  /*1a10*/  @!P1 IMAD R15, R115, R7, R14 ;  /* 0x00000007730f9224 */ /* 0x000fe200078e020e */
[----:B------:R-:W-:Y:S02]  /*1a20*/  ISETP.GE.U32.AND P5, PT, R111, UR4, PT ;  /* 0x000000046f007c0c */ /* 0x000fe4000bfa6070 */
[----:B------:R-:W-:Y:S01]  /*1a30*/  CS2R R16, SRZ ;  /* 0x0000000000107805 */ /* 0x000fe2000001ff00 */
[----:B------:R-:W-:Y:S02]  /*1a40*/  @!P1 IMAD.WIDE.U32 R6, R115, R6, R12 ;  /* 0x0000000673069225 */ /* 0x000fe400078e000c */
[----:B------:R-:W1:Y:S01]  /*1a50*/  @!P4 LDC.64 R12, c[0x0][0x3e0] ;  /* 0x0000f800ff0ccb82 */ /* 0x000e620000000a00 */
[----:B------:R-:W-:-:S02]  /*1a60*/  ISETP.GE.AND.EX P5, PT, R91, UR5, PT, P5 ;  /* 0x000000055b007c0c */ /* 0x000fc4000bfa6350 */
[----:B------:R3:W2:Y:S02]  /*1a70*/  @!P3 LDG.E R17, desc[UR6][R8.64] ;  /* 0x000000060811b981 */ /* 0x0006a4000c1e1900 */
[----:B---3--:R-:W-:Y:S01]  /*1a80*/  @!P2 IMAD R14, R93, R4, RZ ;  /* 0x000000045d0ea224 */ /* 0x008fe200078e02ff */
[----:B------:R-:W-:Y:S02]  /*1a90*/  @!P1 IADD3 R7, PT, PT, R7, R15, RZ ;  /* 0x0000000f07079210 */ /* 0x000fe40007ffe0ff */
[C---:B------:R-:W-:Y:S01]  /*1aa0*/  @!P1 LEA R10, P3, R6.reuse, R10, 0x1 ;  /* 0x0000000a060a9211 */ /* 0x040fe200078608ff */
[----:B------:R-:W-:Y:S01]  /*1ab0*/  @!P2 IMAD R15, R113, R5, R14 ;  /* 0x00000005710fa224 */ /* 0x000fe200078e020e */
[----:B------:R-:W-:Y:S02]  /*1ac0*/  @!P2 MOV R8, R120 ;  /* 0x000000780008a202 */ /* 0x000fe40000000f00 */
[----:B------:R-:W-:Y:S02]  /*1ad0*/  @!P2 MOV R9, R123 ;  /* 0x0000007b0009a202 */ /* 0x000fe40000000f00 */
[----:B------:R-:W-:-:S02]  /*1ae0*/  @!P1 LEA.HI.X R11, R6, R11, R7, 0x1, P3 ;  /* 0x0000000b060b9211 */ /* 0x000fc400018f0c07 */
[----:B------:R-:W3:Y:S01]  /*1af0*/  @!P5 LDC.64 R6, c[0x0][0x3e0] ;  /* 0x0000f800ff06db82 */ /* 0x000ee20000000a00 */
[----:B------:R-:W-:Y:S01]  /*1b00*/  @!P2 IMAD.WIDE.U32 R4, R113, R4, R8 ;  /* 0x000000047104a225 */ /* 0x000fe200078e0008 */
[----:B------:R-:W-:Y:S01]  /*1b10*/  MOV R19, RZ ;  /* 0x000000ff00137202 */ /* 0x000fe20000000f00 */
[----:B------:R-:W5:Y:S05]  /*1b20*/  @!P1 LDG.E R16, desc[UR6][R10.64] ;  /* 0x000000060a109981 */ /* 0x000f6a000c1e1900 */
[----:B------:R-:W3:Y:S01]  /*1b30*/  @!P4 LDC.64 R8, c[0x0][0x390] ;  /* 0x0000e400ff08cb82 */ /* 0x000ee20000000a00 */
[----:B------:R-:W-:Y:S02]  /*1b40*/  @!P2 IADD3 R5, PT, PT, R5, R15, RZ ;  /* 0x0000000f0505a210 */ /* 0x000fe40007ffe0ff */
[----:B0-----:R-:W-:-:S02]  /*1b50*/  @!P2 LEA R2, P6, R4, R2, 0x1 ;  /* 0x000000020402a211 */ /* 0x001fc400078c08ff */
[----:B------:R-:W-:Y:S02]  /*1b60*/  ISETP.GE.U32.AND P3, PT, R110, UR4, PT ;  /* 0x000000046e007c0c */ /* 0x000fe4000bf66070 */
[----:B------:R-:W-:Y:S01]  /*1b70*/  @!P2 LEA.HI.X R3, R4, R3, R5, 0x1, P6 ;  /* 0x000000030403a211 */ /* 0x000fe200030f0c05 */
[----:B-1----:R-:W-:Y:S01]  /*1b80*/  @!P4 IMAD R4, R92, R12, RZ ;  /* 0x0000000c5c04c224 */ /* 0x002fe200078e02ff */
[----:B------:R-:W-:-:S03]  /*1b90*/  ISETP.GE.AND.EX P3, PT, R90, UR5, PT, P3 ;  /* 0x000000055a007c0c */ /* 0x000fc6000bf66330 */
[----:B------:R0:W2:Y:S01]  /*1ba0*/  @!P2 LDG.E R19, desc[UR6][R2.64] ;  /* 0x000000060213a981 */ /* 0x0000a2000c1e1900 */
[C---:B------:R-:W-:Y:S01]  /*1bb0*/  @!P4 IMAD R15, R112.reuse, R13, R4 ;  /* 0x0000000d700fc224 */ /* 0x040fe200078e0204 */
[----:B------:R-:W-:Y:S01]  /*1bc0*/  ISETP.GE.U32.AND P2, PT, R109, UR4, PT ;  /* 0x000000046d007c0c */ /* 0x000fe2000bf46070 */
[----:B------:R-:W1:Y:S01]  /*1bd0*/  @!P5 LDC.64 R4, c[0x0][0x390] ;  /* 0x0000e400ff04db82 */ /* 0x000e620000000a00 */
[----:B0-----:R-:W-:Y:S02]  /*1be0*/  @!P4 MOV R2, R120 ;  /* 0x000000780002c202 */ /* 0x001fe40000000f00 */
[----:B------:R-:W-:Y:S02]  /*1bf0*/  @!P4 MOV R3, R123 ;  /* 0x0000007b0003c202 */ /* 0x000fe40000000f00 */
[----:B------:R-:W-:Y:S01]  /*1c00*/  ISETP.GE.AND.EX P2, PT, R89, UR5, PT, P2 ;  /* 0x0000000559007c0c */ /* 0x000fe2000bf46320 */
[----:B------:R-:W-:-:S03]  /*1c10*/  @!P4 IMAD.WIDE.U32 R12, R112, R12, R2 ;  /* 0x0000000c700cc225 */ /* 0x000fc600078e0002 */
[----:B------:R-:W0:Y:S02]  /*1c20*/  @!P3 LDC.64 R2, c[0x0][0x3e0] ;  /* 0x0000f800ff02bb82 */ /* 0x000e240000000a00 */
[----:B------:R-:W-:Y:S02]  /*1c30*/  @!P4 IADD3 R11, PT, PT, R13, R15, RZ ;  /* 0x0000000f0d0bc210 */ /* 0x000fe40007ffe0ff */
[C---:B---3--:R-:W-:Y:S01]  /*1c40*/  @!P4 LEA R10, P6, R12.reuse, R8, 0x1 ;  /* 0x000000080c0ac211 */ /* 0x048fe200078c08ff */
[----:B------:R-:W-:Y:S01]  /*1c50*/  @!P5 IMAD R8, R91, R6, RZ ;  /* 0x000000065b08d224 */ /* 0x000fe200078e02ff */
[----:B------:R-:W-:Y:S02]  /*1c60*/  @!P5 MOV R13, R123 ;  /* 0x0000007b000dd202 */ /* 0x000fe40000000f00 */
[----:B------:R-:W-:Y:S02]  /*1c70*/  @!P4 LEA.HI.X R11, R12, R9, R11, 0x1, P6 ;  /* 0x000000090c0bc211 */ /* 0x000fe400030f0c0b */
[----:B------:R-:W-:Y:S01]  /*1c80*/  @!P5 MOV R12, R120 ;  /* 0x00000078000cd202 */ /* 0x000fe20000000f00 */
[----:B------:R-:W-:-:S02]  /*1c90*/  @!P5 IMAD R15, R111, R7, R8 ;  /* 0x000000076f0fd224 */ /* 0x000fc400078e0208 */
[----:B------:R-:W3:Y:S01]  /*1ca0*/  @!P2 LDC.64 R8, c[0x0][0x3e0] ;  /* 0x0000f800ff08ab82 */ /* 0x000ee20000000a00 */
[----:B------:R-:W-:Y:S01]  /*1cb0*/  ISETP.GE.U32.AND P6, PT, R108, UR4, PT ;  /* 0x000000046c007c0c */ /* 0x000fe2000bfc6070 */
[----:B------:R-:W-:Y:S01]  /*1cc0*/  @!P5 IMAD.WIDE.U32 R6, R111, R6, R12 ;  /* 0x000000066f06d225 */ /* 0x000fe200078e000c */
[----:B------:R1:W2:Y:S02]  /*1cd0*/  @!P4 LDG.E R25, desc[UR6][R10.64] ;  /* 0x000000060a19c981 */ /* 0x0002a4000c1e1900 */
[----:B------:R-:W-:Y:S02]  /*1ce0*/  ISETP.GE.AND.EX P6, PT, R88, UR5, PT, P6 ;  /* 0x0000000558007c0c */ /* 0x000fe4000bfc6360 */
[----:B------:R-:W-:Y:S02]  /*1cf0*/  @!P5 IADD3 R7, PT, PT, R7, R15, RZ ;  /* 0x0000000f0707d210 */ /* 0x000fe40007ffe0ff */
[C---:B-1----:R-:W-:Y:S01]  /*1d00*/  @!P5 LEA R12, P4, R6.reuse, R4, 0x1 ;  /* 0x00000004060cd211 */ /* 0x042fe200078808ff */
[----:B------:R-:W1:Y:S03]  /*1d10*/  @!P3 LDC.64 R10, c[0x0][0x390] ;  /* 0x0000e400ff0abb82 */ /* 0x000e660000000a00 */
[----:B------:R-:W-:-:S02]  /*1d20*/  @!P5 LEA.HI.X R13, R6, R5, R7, 0x1, P4 ;  /* 0x00000005060dd211 */ /* 0x000fc400020f0c07 */
[----:B------:R-:W-:-:S03]  /*1d30*/  MOV R61, RZ ;  /* 0x000000ff003d7202 */ /* 0x000fc60000000f00 */
[----:B------:R-:W1:Y:S01]  /*1d40*/  @!P2 LDC.64 R6, c[0x0][0x390] ;  /* 0x0000e400ff06ab82 */ /* 0x000e620000000a00 */
[----:B------:R-:W-:Y:S01]  /*1d50*/  ISETP.GE.U32.AND P4, PT, R107, UR4, PT ;  /* 0x000000046b007c0c */ /* 0x000fe2000bf86070 */
[----:B0-----:R-:W-:Y:S01]  /*1d60*/  @!P3 IMAD R14, R90, R2, RZ ;  /* 0x000000025a0eb224 */ /* 0x001fe200078e02ff */
[----:B------:R-:W-:Y:S01]  /*1d70*/  @!P3 MOV R30, R120 ;  /* 0x00000078001eb202 */ /* 0x000fe20000000f00 */
[----:B------:R0:W2:Y:S01]  /*1d80*/  @!P5 LDG.E R61, desc[UR6][R12.64] ;  /* 0x000000060c3dd981 */ /* 0x0000a2000c1e1900 */
[----:B------:R-:W-:-:S03]  /*1d90*/  ISETP.GE.AND.EX P4, PT, R87, UR5, PT, P4 ;  /* 0x0000000557007c0c */ /* 0x000fc6000bf86340 */
[----:B------:R-:W1:Y:S01]  /*1da0*/  @!P6 LDC.64 R4, c[0x0][0x3e0] ;  /* 0x0000f800ff04eb82 */ /* 0x000e620000000a00 */
[----:B------:R-:W-:Y:S01]  /*1db0*/  @!P3 MOV R31, R123 ;  /* 0x0000007b001fb202 */ /* 0x000fe20000000f00 */
[C---:B------:R-:W-:Y:S02]  /*1dc0*/  @!P3 IMAD R3, R110.reuse, R3, R14 ;  /* 0x000000036e03b224 */ /* 0x040fe400078e020e */
[----:B---3--:R-:W-:Y:S01]  /*1dd0*/  @!P2 IMAD R14, R89, R8, RZ ;  /* 0x00000008590ea224 */ /* 0x008fe200078e02ff */
[----:B0-----:R-:W-:Y:S02]  /*1de0*/  @!P2 MOV R12, R120 ;  /* 0x00000078000ca202 */ /* 0x001fe40000000f00 */
[----:B------:R-:W-:Y:S01]  /*1df0*/  @!P2 MOV R13, R123 ;  /* 0x0000007b000da202 */ /* 0x000fe20000000f00 */
[----:B------:R-:W-:-:S04]  /*1e00*/  @!P3 IMAD.WIDE.U32 R30, R110, R2, R30 ;  /* 0x000000026e1eb225 */ /* 0x000fc800078e001e */
[C---:B------:R-:W-:Y:S02]  /*1e10*/  @!P2 IMAD R33, R109.reuse, R9, R14 ;  /* 0x000000096d21a224 */ /* 0x040fe400078e020e */
[----:B------:R-:W-:Y:S02]  /*1e20*/  @!P2 IMAD.WIDE.U32 R12, R109, R8, R12 ;  /* 0x000000086d0ca225 */ /* 0x000fe400078e000c */
[----:B------:R-:W0:Y:S01]  /*1e30*/  @!P6 LDC.64 R8, c[0x0][0x390] ;  /* 0x0000e400ff08eb82 */ /* 0x000e220000000a00 */
[----:B------:R-:W-:Y:S02]  /*1e40*/  @!P3 IADD3 R15, PT, PT, R31, R3, RZ ;  /* 0x000000031f0fb210 */ /* 0x000fe40007ffe0ff */
[C---:B-1----:R-:W-:Y:S02]  /*1e50*/  @!P3 LEA R14, P5, R30.reuse, R10, 0x1 ;  /* 0x0000000a1e0eb211 */ /* 0x042fe400078a08ff */
[----:B------:R-:W-:Y:S02]  /*1e60*/  MOV R65, RZ ;  /* 0x000000ff00417202 */ /* 0x000fe40000000f00 */
[----:B------:R-:W-:Y:S01]  /*1e70*/  @!P3 LEA.HI.X R15, R30, R11, R15, 0x1, P5 ;  /* 0x0000000b1e0fb211 */ /* 0x000fe200028f0c0f */
[----:B------:R-:W1:Y:S01]  /*1e80*/  @!P4 LDC.64 R2, c[0x0][0x3e0] ;  /* 0x0000f800ff02cb82 */ /* 0x000e620000000a00 */
[----:B------:R-:W-:-:S02]  /*1e90*/  @!P2 IADD3 R11, PT, PT, R13, R33, RZ ;  /* 0x000000210d0ba210 */ /* 0x000fc40007ffe0ff */
[----:B------:R-:W-:Y:S01]  /*1ea0*/  @!P2 LEA R10, P5, R12, R6, 0x1 ;  /* 0x000000060c0aa211 */ /* 0x000fe200078a08ff */
[----:B------:R-:W3:Y:S01]  /*1eb0*/  @!P3 LDG.E R65, desc[UR6][R14.64] ;  /* 0x000000060e41b981 */ /* 0x000ee2000c1e1900 */
[----:B------:R-:W-:Y:S02]  /*1ec0*/  ISETP.GE.U32.AND P3, PT, R106, UR4, PT ;  /* 0x000000046a007c0c */ /* 0x000fe4000bf66070 */
[----:B------:R-:W-:Y:S01]  /*1ed0*/  @!P2 LEA.HI.X R11, R12, R7, R11, 0x1, P5 ;  /* 0x000000070c0ba211 */ /* 0x000fe200028f0c0b */
[----:B------:R-:W-:Y:S01]  /*1ee0*/  @!P6 IMAD R30, R88, R4, RZ ;  /* 0x00000004581ee224 */ /* 0x000fe200078e02ff */
[----:B------:R-:W-:Y:S01]  /*1ef0*/  @!P6 MOV R12, R120 ;  /* 0x00000078000ce202 */ /* 0x000fe20000000f00 */
[----:B------:R-:W1:Y:S01]  /*1f00*/  @!P4 LDC.64 R6, c[0x0][0x390] ;  /* 0x0000e400ff06cb82 */ /* 0x000e620000000a00 */
[----:B------:R-:W-:Y:S02]  /*1f10*/  @!P6 MOV R13, R123 ;  /* 0x0000007b000de202 */ /* 0x000fe40000000f00 */
[----:B------:R-:W-:Y:S01]  /*1f20*/  ISETP.GE.AND.EX P3, PT, R86, UR5, PT, P3 ;  /* 0x0000000556007c0c */ /* 0x000fe2000bf66330 */
[C---:B------:R-:W-:Y:S01]  /*1f30*/  @!P6 IMAD R5, R108.reuse, R5, R30 ;  /* 0x000000056c05e224 */ /* 0x040fe200078e021e */
[----:B------:R-:W-:Y:S01]  /*1f40*/  MOV R67, RZ ;  /* 0x000000ff00437202 */ /* 0x000fe20000000f00 */
[----:B------:R-:W-:Y:S01]  /*1f50*/  @!P6 IMAD.WIDE.U32 R12, R108, R4, R12 ;  /* 0x000000046c0ce225 */ /* 0x000fe200078e000c */
[----:B------:R-:W-:-:S04]  /*1f60*/  IADD3 R31, PT, PT, R29, 0x1d0, RZ ;  /* 0x000001d01d1f7810 */ /* 0x000fc80007ffe0ff */
[----:B------:R0:W3:Y:S01]  /*1f70*/  @!P2 LDG.E R67, desc[UR6][R10.64] ;  /* 0x000000060a43a981 */ /* 0x0000e2000c1e1900 */
[----:B------:R-:W-:Y:S02]  /*1f80*/  @!P6 IADD3 R4, PT, PT, R13, R5, RZ ;  /* 0x000000050d04e210 */ /* 0x000fe40007ffe0ff */
[----:B------:R-:W-:Y:S02]  /*1f90*/  ISETP.GE.U32.AND P2, PT, R31, UR4, PT ;  /* 0x000000041f007c0c */ /* 0x000fe4000bf46070 */
[----:B------:R-:W-:Y:S02]  /*1fa0*/  SHF.R.S32.HI R33, RZ, 0x1f, R31 ;  /* 0x0000001fff217819 */ /* 0x000fe4000001141f */
[----:B0-----:R-:W-:Y:S01]  /*1fb0*/  @!P6 LEA R10, P5, R12, R8, 0x1 ;  /* 0x000000080c0ae211 */ /* 0x001fe200078a08ff */
[----:B-1----:R-:W-:-:S03]  /*1fc0*/  @!P4 IMAD R8, R87, R2, RZ ;  /* 0x000000025708c224 */ /* 0x002fc600078e02ff */
[----:B------:R-:W-:Y:S02]  /*1fd0*/  @!P6 LEA.HI.X R11, R12, R9, R4, 0x1, P5 ;  /* 0x000000090c0be211 */ /* 0x000fe400028f0c04 */
[----:B------:R-:W0:Y:S01]  /*1fe0*/  @!P3 LDC.64 R4, c[0x0][0x3e0] ;  /* 0x0000f800ff04bb82 */ /* 0x000e220000000a00 */
[----:B------:R-:W-:Y:S01]  /*1ff0*/  ISETP.GE.AND.EX P2, PT, R33, UR5, PT, P2 ;  /* 0x0000000521007c0c */ /* 0x000fe2000bf46320 */
[C---:B------:R-:W-:Y:S01]  /*2000*/  @!P4 IMAD R3, R107.reuse, R3, R8 ;  /* 0x000000036b03c224 */ /* 0x040fe200078e0208 */
[----:B------:R-:W-:Y:S02]  /*2010*/  @!P4 MOV R8, R120 ;  /* 0x000000780008c202 */ /* 0x000fe40000000f00 */
[----:B------:R-:W-:Y:S02]  /*2020*/  @!P4 MOV R9, R123 ;  /* 0x0000007b0009c202 */ /* 0x000fe40000000f00 */
[----:B------:R-:W-:Y:S01]  /*2030*/  MOV R71, RZ ;  /* 0x000000ff00477202 */ /* 0x000fe20000000f00 */
[----:B------:R-:W-:Y:S01]  /*2040*/  @!P4 IMAD.WIDE.U32 R8, R107, R2, R8 ;  /* 0x000000026b08c225 */ /* 0x000fe200078e0008 */
[----:B------:R-:W-:-:S04]  /*2050*/  IADD3 R29, PT, PT, R29, 0x1e0, RZ ;  /* 0x000001e01d1d7810 */ /* 0x000fc80007ffe0ff */
[----:B------:R1:W3:Y:S01]  /*2060*/  @!P6 LDG.E R71, desc[UR6][R10.64] ;  /* 0x000000060a47e981 */ /* 0x0002e2000c1e1900 */
[----:B------:R-:W4:Y:S01]  /*2070*/  @!P2 LDC.64 R12, c[0x0][0x3e0] ;  /* 0x0000f800ff0cab82 */ /* 0x000f220000000a00 */
[----:B------:R-:W-:Y:S02]  /*2080*/  @!P4 IADD3 R9, PT, PT, R9, R3, RZ ;  /* 0x000000030909c210 */ /* 0x000fe40007ffe0ff */
[----:B------:R-:W-:Y:S02]  /*2090*/  ISETP.GE.U32.AND P5, PT, R29, UR4, PT ;  /* 0x000000041d007c0c */ /* 0x000fe4000bfa6070 */
[----:B------:R-:W-:-:S03]  /*20a0*/  SHF.R.S32.HI R35, RZ, 0x1f, R29 ;  /* 0x0000001fff237819 */ /* 0x000fc6000001141d */
[----:B------:R-:W4:Y:S01]  /*20b0*/  @!P3 LDC.64 R2, c[0x0][0x390] ;  /* 0x0000e400ff02bb82 */ /* 0x000f220000000a00 */
[C---:B------:R-:W-:Y:S02]  /*20c0*/  @!P4 LEA R6, P6, R8.reuse, R6, 0x1 ;  /* 0x000000060806c211 */ /* 0x040fe400078c08ff */
[----:B------:R-:W-:Y:S02]  /*20d0*/  ISETP.GE.AND.EX P5, PT, R35, UR5, PT, P5 ;  /* 0x0000000523007c0c */ /* 0x000fe4000bfa6350 */
[----:B------:R-:W-:Y:S01]  /*20e0*/  @!P4 LEA.HI.X R7, R8, R7, R9, 0x1, P6 ;  /* 0x000000070807c211 */ /* 0x000fe200030f0c09 */
[----:B0-----:R-:W-:Y:S01]  /*20f0*/  @!P3 IMAD R14, R86, R4, RZ ;  /* 0x00000004560eb224 */ /* 0x001fe200078e02ff */
[----:B------:R-:W-:Y:S01]  /*2100*/  ISETP.GE.U32.AND P6, PT, R105, UR4, PT ;  /* 0x0000000469007c0c */ /* 0x000fe2000bfc6070 */
[----:B-1----:R-:W0:Y:S01]  /*2110*/  @!P2 LDC.64 R10, c[0x0][0x390] ;  /* 0x0000e400ff0aab82 */ /* 0x002e220000000a00 */
[----:B------:R-:W-:Y:S01]  /*2120*/  @!P3 MOV R15, R123 ;  /* 0x0000007b000fb202 */ /* 0x000fe20000000f00 */
[----:B------:R-:W-:Y:S01]  /*2130*/  @!P3 IMAD R37, R106, R5, R14 ;  /* 0x000000056a25b224 */ /* 0x000fe200078e020e */
[----:B------:R-:W-:-:S02]  /*2140*/  ISETP.GE.AND.EX P6, PT, R85, UR5, PT, P6 ;  /* 0x0000000555007c0c */ /* 0x000fc4000bfc6360 */
[----:B------:R-:W-:Y:S02]  /*2150*/  @!P3 MOV R14, R120 ;  /* 0x00000078000eb202 */ /* 0x000fe40000000f00 */
[----:B------:R-:W-:Y:S01]  /*2160*/  MOV R73, RZ ;  /* 0x000000ff00497202 */ /* 0x000fe20000000f00 */
[----:B------:R-:W1:Y:S02]  /*2170*/  @!P5 LDC.64 R8, c[0x0][0x3e0] ;  /* 0x0000f800ff08db82 */ /* 0x000e640000000a00 */
[----:B------:R-:W-:-:S03]  /*2180*/  @!P3 IMAD.WIDE.U32 R4, R106, R4, R14 ;  /* 0x000000046a04b225 */ /* 0x000fc600078e000e */
[----:B------:R4:W3:Y:S02]  /*2190*/  @!P4 LDG.E R73, desc[UR6][R6.64] ;  /* 0x000000060649c981 */ /* 0x0008e4000c1e1900 */
[----:B----4-:R-:W-:Y:S01]  /*21a0*/  @!P2 IMAD R14, R33, R12, RZ ;  /* 0x0000000c210ea224 */ /* 0x010fe200078e02ff */
[----:B------:R-:W-:Y:S02]  /*21b0*/  @!P3 IADD3 R5, PT, PT, R5, R37, RZ ;  /* 0x000000250505b210 */ /* 0x000fe40007ffe0ff */
[C---:B------:R-:W-:Y:S01]  /*21c0*/  @!P3 LEA R2, P4, R4.reuse, R2, 0x1 ;  /* 0x000000020402b211 */ /* 0x040fe200078808ff */
[----:B------:R-:W-:Y:S01]  /*21d0*/  @!P2 IMAD R33, R31, R13, R14 ;  /* 0x0000000d1f21a224 */ /* 0x000fe200078e020e */
[----:B------:R-:W-:Y:S01]  /*21e0*/  MOV R75, RZ ;  /* 0x000000ff004b7202 */ /* 0x000fe20000000f00 */
[----:B------:R-:W4:Y:S01]  /*21f0*/  @!P6 LDC.64 R6, c[0x0][0x3e0] ;  /* 0x0000f800ff06eb82 */ /* 0x000f220000000a00 */
[----:B------:R-:W-:Y:S02]  /*2200*/  @!P3 LEA.HI.X R3, R4, R3, R5, 0x1, P4 ;  /* 0x000000030403b211 */ /* 0x000fe400020f0c05 */
[----:B------:R-:W-:-:S02]  /*2210*/  @!P2 MOV R14, R120 ;  /* 0x00000078000ea202 */ /* 0x000fc40000000f00 */
[----:B------:R-:W-:Y:S01]  /*2220*/  @!P2 MOV R15, R123 ;  /* 0x0000007b000fa202 */ /* 0x000fe20000000f00 */
[----:B------:R0:W3:Y:S02]  /*2230*/  @!P3 LDG.E R75, desc[UR6][R2.64] ;  /* 0x00000006024bb981 */ /* 0x0000e4000c1e1900 */
[----:B------:R-:W5:Y:S01]  /*2240*/  @!P5 LDC.64 R4, c[0x0][0x390] ;  /* 0x0000e400ff04db82 */ /* 0x000f620000000a00 */
[----:B------:R-:W-:-:S07]  /*2250*/  @!P2 IMAD.WIDE.U32 R12, R31, R12, R14 ;  /* 0x0000000c1f0ca225 */ /* 0x000fce00078e000e */
[----:B0-----:R-:W0:Y:S01]  /*2260*/  @!P6 LDC.64 R2, c[0x0][0x390] ;  /* 0x0000e400ff02eb82 */ /* 0x001e220000000a00 */
[----:B------:R-:W-:Y:S02]  /*2270*/  @!P2 IADD3 R13, PT, PT, R13, R33, RZ ;  /* 0x000000210d0da210 */ /* 0x000fe40007ffe0ff */
[C---:B------:R-:W-:Y:S02]  /*2280*/  @!P2 LEA R10, P3, R12.reuse, R10, 0x1 ;  /* 0x0000000a0c0aa211 */ /* 0x040fe400078608ff */
[----:B------:R-:W-:Y:S01]  /*2290*/  MOV R79, RZ ;  /* 0x000000ff004f7202 */ /* 0x000fe20000000f00 */
[----:B-1----:R-:W-:Y:S01]  /*22a0*/  @!P5 IMAD R14, R35, R8, RZ ;  /* 0x00000008230ed224 */ /* 0x002fe200078e02ff */
[----:B------:R-:W-:Y:S02]  /*22b0*/  @!P2 LEA.HI.X R11, R12, R11, R13, 0x1, P3 ;  /* 0x0000000b0c0ba211 */ /* 0x000fe400018f0c0d */
[----:B------:R-:W-:Y:S02]  /*22c0*/  @!P5 MOV R12, R120 ;  /* 0x00000078000cd202 */ /* 0x000fe40000000f00 */
[----:B------:R-:W-:Y:S01]  /*22d0*/  @!P5 MOV R13, R123 ;  /* 0x0000007b000dd202 */ /* 0x000fe20000000f00 */
[----:B------:R-:W-:Y:S01]  /*22e0*/  @!P5 IMAD R15, R29, R9, R14 ;  /* 0x000000091d0fd224 */ /* 0x000fe200078e020e */
[----:B------:R1:W3:Y:S01]  /*22f0*/  @!P2 LDG.E R79, desc[UR6][R10.64] ;  /* 0x000000060a4fa981 */ /* 0x0002e2000c1e1900 */
[----:B----4-:R-:W-:-:S02]  /*2300*/  @!P6 IMAD R14, R85, R6, RZ ;  /* 0x00000006550ee224 */ /* 0x010fc400078e02ff */
[----:B------:R-:W-:Y:S01]  /*2310*/  @!P5 IMAD.WIDE.U32 R8, R29, R8, R12 ;  /* 0x000000081d08d225 */ /* 0x000fe200078e000c */
[----:B-1----:R-:W-:Y:S02]  /*2320*/  @!P6 MOV R10, R120 ;  /* 0x00000078000ae202 */ /* 0x002fe40000000f00 */
        /* <DEDUP_REMOVED lines=8> */
[C---:B0-----:R-:W-:Y:S01]  /*23b0*/  @!P6 LEA R2, P2, R10.reuse, R2, 0x1 ;  /* 0x000000020a02e211 */ /* 0x041fe200078408ff */
[----:B------:R-:W4:Y:S01]  /*23c0*/  @!P5 LDG.E R81, desc[UR6][R4.64] ;  /* 0x000000060451d981 */ /* 0x000f22000c1e1900 */
[----:B------:R-:W-:Y:S02]  /*23d0*/  MOV R83, RZ ;  /* 0x000000ff00537202 */ /* 0x000fe40000000f00 */
[----:B------:R-:W-:-:S05]  /*23e0*/  @!P6 LEA.HI.X R3, R10, R3, R6, 0x1, P2 ;  /* 0x000000030a03e211 */ /* 0x000fca00010f0c06 */
[----:B------:R0:W5:Y:S01]  /*23f0*/  @!P6 LDG.E R83, desc[UR6][R2.64] ;  /* 0x000000060253e981 */ /* 0x000162000c1e1900 */
[--C-:B------:R-:W-:Y:S02]  /*2400*/  HADD2.F32 R84, -RZ, R0.reuse.H0_H0 ;  /* 0x20000000ff547230 */ /* 0x100fe40000004100 */
[----:B------:R-:W-:-:S05]  /*2410*/  HADD2.F32 R0, -RZ, R0.H1_H1 ;  /* 0x30000000ff007230 */ /* 0x000fca0000004100 */
[----:B------:R-:W-:Y:S01]  /*2420*/  FADD.FTZ R6, R84, R0 ;  /* 0x0000000054067221 */ /* 0x000fe20000010000 */
[----:B------:R-:W-:Y:S01]  /*2430*/  FMUL.FTZ R7, R0, R0 ;  /* 0x0000000000077220 */ /* 0x000fe20000410000 */
[--C-:B0-----:R-:W-:Y:S02]  /*2440*/  HADD2.F32 R2, -RZ, R28.reuse.H0_H0 ;  /* 0x2000001cff027230 */ /* 0x101fe40000004100 */
[----:B------:R-:W-:Y:S02]  /*2450*/  HADD2.F32 R3, -RZ, R28.H1_H1 ;  /* 0x3000001cff037230 */ /* 0x000fe40000004100 */
[----:B------:R-:W-:Y:S01]  /*2460*/  FADD.FTZ R6, RZ, R6 ;  /* 0x00000006ff067221 */ /* 0x000fe20000010000 */
[--C-:B------:R-:W-:Y:S02]  /*2470*/  HADD2.F32 R4, -RZ, R26.reuse.H0_H0 ;  /* 0x2000001aff047230 */ /* 0x100fe40000004100 */
[----:B------:R-:W-:Y:S01]  /*2480*/  FFMA.FTZ R7, R84, R84, R7 ;  /* 0x0000005454077223 */ /* 0x000fe20000010007 */
[----:B------:R-:W-:-:S02]  /*2490*/  HADD2.F32 R5, -RZ, R26.H1_H1 ;  /* 0x3000001aff057230 */ /* 0x000fc40000004100 */
[----:B------:R-:W-:Y:S01]  /*24a0*/  FADD.FTZ R9, R2, R3 ;  /* 0x0000000302097221 */ /* 0x000fe20000010000 */
[----:B------:R-:W-:Y:S01]  /*24b0*/  FMUL.FTZ R11, R3, R3 ;  /* 0x00000003030b7220 */ /* 0x000fe20000410000 */
[----:B------:R-:W-:Y:S01]  /*24c0*/  FADD.FTZ R8, RZ, R7 ;  /* 0x00000007ff087221 */ /* 0x000fe20000010000 */
[--C-:B------:R-:W-:Y:S02]  /*24d0*/  HADD2.F32 R7, -RZ, R24.reuse.H1_H1 ;  /* 0x30000018ff077230 */ /* 0x100fe40000004100 */
[----:B------:R-:W-:Y:S01]  /*24e0*/  FADD.FTZ R9, R6, R9 ;  /* 0x0000000906097221 */ /* 0x000fe20000010000 */
[----:B------:R-:W-:Y:S02]  /*24f0*/  HADD2.F32 R6, -RZ, R24.H0_H0 ;  /* 0x20000018ff067230 */ /* 0x000fe40000004100 */
[----:B------:R-:W-:Y:S01]  /*2500*/  FFMA.FTZ R11, R2, R2, R11 ;  /* 0x00000002020b7223 */ /* 0x000fe2000001000b */
[----:B------:R-:W-:Y:S01]  /*2510*/  FADD.FTZ R10, R4, R5 ;  /* 0x00000005040a7221 */ /* 0x000fe20000010000 */
[----:B------:R-:W-:-:S02]  /*2520*/  FMUL.FTZ R13, R5, R5 ;  /* 0x00000005050d7220 */ /* 0x000fc40000410000 */
[----:B------:R-:W-:Y:S01]  /*2530*/  FADD.FTZ R11, R8, R11 ;  /* 0x0000000b080b7221 */ /* 0x000fe20000010000 */
[----:B------:R-:W-:Y:S01]  /*2540*/  FADD.FTZ R10, R9, R10 ;  /* 0x0000000a090a7221 */ /* 0x000fe20000010000 */
[----:B------:R-:W-:Y:S01]  /*2550*/  FFMA.FTZ R12, R4, R4, R13 ;  /* 0x00000004040c7223 */ /* 0x000fe2000001000d */
[--C-:B------:R-:W-:Y:S02]  /*2560*/  HADD2.F32 R8, -RZ, R22.reuse.H0_H0 ;  /* 0x20000016ff087230 */ /* 0x100fe40000004100 */
        /* <DEDUP_REMOVED lines=21> */
[----:B------:R-:W-:Y:S02]  /*26c0*/  HADD2.F32 R15, -RZ, R16.H1_H1 ;  /* 0x30000010ff0f7230 */ /* 0x000fe40000004100 */
[----:B------:R-:W-:Y:S01]  /*26d0*/  FFMA.FTZ R31, R10, R10, R31 ;  /* 0x0000000a0a1f7223 */ /* 0x000fe2000001001f */
[----:B------:R-:W-:Y:S01]  /*26e0*/  FMUL.FTZ R33, R13, R13 ;  /* 0x0000000d0d217220 */ /* 0x000fe20000410000 */
[----:B------:R-:W-:Y:S01]  /*26f0*/  FADD.FTZ R18, R29, R18 ;  /* 0x000000121d127221 */ /* 0x000fe20000010000 */
[----:B--2---:R-:W-:-:S02]  /*2700*/  HADD2.F32 R16, -RZ, R17.H0_H0 ;  /* 0x20000011ff107230 */ /* 0x004fc40000004100 */
[----:B------:R-:W-:Y:S01]  /*2710*/  FADD.FTZ R29, R14, R15 ;  /* 0x0000000f0e1d7221 */ /* 0x000fe20000010000 */
[----:B------:R-:W-:Y:S01]  /*2720*/  FADD.FTZ R20, R20, R31 ;  /* 0x0000001f14147221 */ /* 0x000fe20000010000 */
[----:B------:R-:W-:Y:S02]  /*2730*/  HADD2.F32 R17, -RZ, R17.H1_H1 ;  /* 0x30000011ff117230 */ /* 0x000fe40000004100 */
[----:B------:R-:W-:Y:S01]  /*2740*/  FFMA.FTZ R33, R12, R12, R33 ;  /* 0x0000000c0c217223 */ /* 0x000fe20000010021 */
[----:B------:R-:W-:Y:S01]  /*2750*/  FMUL.FTZ R31, R15, R15 ;  /* 0x0000000f0f1f7220 */ /* 0x000fe20000410000 */
[----:B------:R-:W-:Y:S01]  /*2760*/  FADD.FTZ R29, R18, R29 ;  /* 0x0000001d121d7221 */ /* 0x000fe20000010000 */
[--C-:B------:R-:W-:Y:S02]  /*2770*/  HADD2.F32 R18, -RZ, R19.reuse.H0_H0 ;  /* 0x20000013ff127230 */ /* 0x100fe40000004100 */
[----:B------:R-:W-:Y:S01]  /*2780*/  FADD.FTZ R20, R20, R33 ;  /* 0x0000002114147221 */ /* 0x000fe20000010000 */
        /* <DEDUP_REMOVED lines=20> */
[----:B------:R-:W-:Y:S01]  /*28d0*/  FADD.FTZ R29, R22, R23 ;  /* 0x00000017161d7221 */ /* 0x000fe20000010000 */
[----:B------:R-:W-:Y:S01]  /*28e0*/  FFMA.FTZ R28, R20, R20, R31 ;  /* 0x00000014141c7223 */ /* 0x000fe2000001001f */
[----:B------:R-:W-:-:S02]  /*28f0*/  FMUL.FTZ R31, R23, R23 ;  /* 0x00000017171f7220 */ /* 0x000fc40000410000 */
[----:B------:R-:W-:Y:S01]  /*2900*/  FADD.FTZ R29, R26, R29 ;  /* 0x0000001d1a1d7221 */ /* 0x000fe20000010000 */
[----:B------:R-:W-:Y:S02]  /*2910*/  HADD2.F32 R26, -RZ, R27.H0_H0 ;  /* 0x2000001bff1a7230 */ /* 0x000fe40000004100 */
[--C-:B------:R-:W-:Y:S02]  /*2920*/  HADD2.F32 R24, -RZ, R25.reuse.H0_H0 ;  /* 0x20000019ff187230 */ /* 0x100fe40000004100 */
[----:B------:R-:W-:Y:S02]  /*2930*/  HADD2.F32 R25, -RZ, R25.H1_H1 ;  /* 0x30000019ff197230 */ /* 0x000fe40000004100 */
[----:B------:R-:W-:Y:S02]  /*2940*/  HADD2.F32 R27, -RZ, R27.H1_H1 ;  /* 0x3000001bff1b7230 */ /* 0x000fe40000004100 */
[----:B------:R-:W-:Y:S01]  /*2950*/  FADD.FTZ R28, R33, R28 ;  /* 0x0000001c211c7221 */ /* 0x000fe20000010000 */
[----:B------:R-:W-:Y:S01]  /*2960*/  FADD.FTZ R30, R24, R25 ;  /* 0x00000019181e7221 */ /* 0x000fe20000010000 */
[----:B------:R-:W-:Y:S01]  /*2970*/  FFMA.FTZ R31, R22, R22, R31 ;  /* 0x00000016161f7223 */ /* 0x000fe2000001001f */
[----:B------:R-:W-:Y:S01]  /*2980*/  FMUL.FTZ R33, R25, R25 ;  /* 0x0000001919217220 */ /* 0x000fe20000410000 */
[----:B------:R-:W-:-:S02]  /*2990*/  HADD2.F32 R48, -RZ, R49.H0_H0 ;  /* 0x20000031ff307230 */ /* 0x000fc40000004100 */
[----:B------:R-:W-:Y:S01]  /*29a0*/  FADD.FTZ R29, R29, R30 ;  /* 0x0000001e1d1d7221 */ /* 0x000fe20000010000 */
        /* <DEDUP_REMOVED lines=33> */
[--C-:B------:R-:W-:Y:S02]  /*2bc0*/  HADD2.F32 R58, -RZ, R59.reuse.H0_H0 ;  /* 0x2000003bff3a7230 */ /* 0x100fe40000004100 */
[----:B------:R-:W-:Y:S01]  /*2bd0*/  FADD.FTZ R28, R28, R33 ;  /* 0x000000211c1c7221 */ /* 0x000fe20000010000 */
[----:B------:R-:W-:Y:S01]  /*2be0*/  FADD.FTZ R29, R29, R30 ;  /* 0x0000001e1d1d7221 */ /* 0x000fe20000010000 */
[----:B------:R-:W-:Y:S01]  /*2bf0*/  FFMA.FTZ R31, R54, R54, R31 ;  /* 0x00000036361f7223 */ /* 0x000fe2000001001f */
[----:B------:R-:W-:Y:S02]  /*2c00*/  HADD2.F32 R59, -RZ, R59.H1_H1 ;  /* 0x3000003bff3b7230 */ /* 0x000fe40000004100 */
[----:B------:R-:W-:Y:S01]  /*2c10*/  FADD.FTZ R30, R56, R57 ;  /* 0x00000039381e7221 */ /* 0x000fe20000010000 */
        /* <DEDUP_REMOVED lines=8> */
[--C-:B------:R-:W-:Y:S02]  /*2ca0*/  HADD2.F32 R62, -RZ, R63.reuse.H0_H0 ;  /* 0x2000003fff3e7230 */ /* 0x100fe40000004100 */
[----:B------:R-:W-:Y:S01]  /*2cb0*/  FADD.FTZ R28, R28, R33 ;  /* 0x000000211c1c7221 */ /* 0x000fe20000010000 */
[----:B------:R-:W-:Y:S01]  /*2cc0*/  FFMA.FTZ R31, R58, R58, R31 ;  /* 0x0000003a3a1f7223 */ /* 0x000fe2000001001f */
[----:B------:R-:W-:-:S02]  /*2cd0*/  HADD2.F32 R63, -RZ, R63.H1_H1 ;  /* 0x3000003fff3f7230 */ /* 0x000fc40000004100 */
[----:B------:R-:W-:Y:S01]  /*2ce0*/  FADD.FTZ R29, R29, R30 ;  /* 0x0000001e1d1d7221 */ /* 0x000fe20000010000 */
[----:B------:R-:W-:Y:S01]  /*2cf0*/  FMUL.FTZ R33, R61, R61 ;  /* 0x0000003d3d217220 */ /* 0x000fe20000410000 */
[----:B------:R-:W-:Y:S01]  /*2d00*/  FADD.FTZ R30, R60, R61 ;  /* 0x0000003d3c1e7221 */ /* 0x000fe20000010000 */
[----:B------:R-:W-:Y:S01]  /*2d10*/  FADD.FTZ R28, R28, R31 ;  /* 0x0000001f1c1c7221 */ /* 0x000fe20000010000 */
[--C-:B---3--:R-:W-:Y:S02]  /*2d20*/  HADD2.F32 R64, -RZ, R65.reuse.H0_H0 ;  /* 0x20000041ff407230 */ /* 0x108fe40000004100 */
        /* <DEDUP_REMOVED lines=13> */
[--C-:B------:R-:W-:Y:S02]  /*2e00*/  HADD2.F32 R68, -RZ, R69.reuse.H0_H0 ;  /* 0x20000045ff447230 */ /* 0x100fe40000004100 */
[----:B------:R-:W-:Y:S01]  /*2e10*/  FFMA.FTZ R33, R64, R64, R33 ;  /* 0x0000004040217223 */ /* 0x000fe20000010021 */
[----:B------:R-:W-:-:S02]  /*2e20*/  HADD2.F32 R69, -RZ, R69.H1_H1 ;  /* 0x30000045ff457230 */ /* 0x000fc40000004100 */
        /* <DEDUP_REMOVED lines=10> */
[----:B------:R-:W-:-:S02]  /*2ed0*/  HADD2.F32 R70, -RZ, R71.H0_H0 ;  /* 0x20000047ff467230 */ /* 0x000fc40000004100 */
[----:B------:R-:W-:Y:S02]  /*2ee0*/  HADD2.F32 R71, -RZ, R71.H1_H1 ;  /* 0x30000047ff477230 */ /* 0x000fe40000004100 */
[----:B------:R-:W-:-:S03]  /*2ef0*/  FADD.FTZ R29, R29, R30 ;  /* 0x0000001e1d1d7221 */ /* 0x000fc60000010000 */
[----:B------:R-:W-:Y:S01]  /*2f00*/  FMUL.FTZ R31, R71, R71 ;  /* 0x00000047471f7220 */ /* 0x000fe20000410000 */
[----:B------:R-:W-:Y:S01]  /*2f10*/  FADD.FTZ R30, R70, R71 ;  /* 0x00000047461e7221 */ /* 0x000fe20000010000 */
[----:B------:R-:W-:Y:S02]  /*2f20*/  FADD.FTZ R28, R28, R33 ;  /* 0x000000211c1c7221 */ /* 0x000fe40000010000 */
[----:B------:R-:W-:Y:S01]  /*2f30*/  FFMA.FTZ R31, R70, R70, R31 ;  /* 0x00000046461f7223 */ /* 0x000fe2000001001f */
[----:B------:R-:W-:Y:S01]  /*2f40*/  FADD.FTZ R29, R29, R30 ;  /* 0x0000001e1d1d7221 */ /* 0x000fe20000010000 */
[--C-:B------:R-:W-:Y:S02]  /*2f50*/  HADD2.F32 R76, -RZ, R77.reuse.H1_H1 ;  /* 0x3000004dff4c7230 */ /* 0x100fe40000004100 */
[----:B------:R-:W-:Y:S01]  /*2f60*/  FADD.FTZ R28, R28, R31 ;  /* 0x0000001f1c1c7221 */ /* 0x000fe20000010000 */
[----:B------:R-:W-:Y:S02]  /*2f70*/  HADD2.F32 R77, -RZ, R77.H0_H0 ;  /* 0x2000004dff4d7230 */ /* 0x000fe40000004100 */
[----:B------:R-:W-:-:S02]  /*2f80*/  HADD2.F32 R72, -RZ, R73.H1_H1 ;  /* 0x30000049ff487230 */ /* 0x000fc40000004100 */
        /* <DEDUP_REMOVED lines=25> */
[--C-:B----4-:R-:W-:Y:S02]  /*3120*/  HADD2.F32 R80, -RZ, R81.reuse.H1_H1 ;  /* 0x30000051ff507230 */ /* 0x110fe40000004100 */
        /* <DEDUP_REMOVED lines=51> */
.L_x_3184:
[----:B------:R-:W-:Y:S05]  /*3460*/  BSYNC.RECONVERGENT B0 ;  /* 0x0000000000007941 */ /* 0x000fea0003800200 */
.L_x_3183:
        /* <DEDUP_REMOVED lines=39> */
.L_x_3186:
[----:B------:R-:W-:Y:S05]  /*36e0*/  BSYNC.RECONVERGENT B0 ;  /* 0x0000000000007941 */ /* 0x000fea0003800200 */
.L_x_3185:
        /* <DEDUP_REMOVED lines=27> */
.L_x_3189:
[----:B------:R-:W3:Y:S04]  /*38a0*/  LDG.E.STRONG.GPU R30, desc[UR6][R28.64] ;  /* 0x000000061c1e7981 */ /* 0x000ee8000c1ef900 */
[----:B---3--:R-:W-:Y:S01]  /*38b0*/  CCTL.IVALL ;  /* 0x00000000ff00798f */ /* 0x008fe20002000000 */
[----:B------:R-:W-:Y:S05]  /*38c0*/  YIELD ;  /* 0x0000000000007946 */ /* 0x000fea0003800000 */
[----:B------:R-:W-:-:S13]  /*38d0*/  ISETP.NE.AND P2, PT, R30, R35, PT ;  /* 0x000000231e00720c */ /* 0x000fda0003f45270 */
[----:B------:R-:W-:Y:S05]  /*38e0*/  @P2 BRA `(.L_x_3189) ;  /* 0xfffffffc00ec2947 */ /* 0x000fea000383ffff */
.L_x_3188:
        /* <DEDUP_REMOVED lines=16> */
.L_x_3191:
        /* <DEDUP_REMOVED lines=62> */
.L_x_3190:
        /* <DEDUP_REMOVED lines=38> */
.L_x_3192:
        /* <DEDUP_REMOVED lines=19> */
.L_x_3193:
        /* <DEDUP_REMOVED lines=9> */
.L_x_3194:
[----:B------:R-:W-:Y:S05]  /*41f0*/  BSYNC.RECONVERGENT B0 ;  /* 0x0000000000007941 */ /* 0x000fea0003800200 */
.L_x_3187:
[----:B------:R-:W4:Y:S01]  /*4200*/  S2UR UR5, SR_CgaCtaId ;  /* 0x00000000000579c3 */ /* 0x000f220000008800 */
[----:B------:R-:W5:Y:S01]  /*4210*/  LDCU UR8, c[0x0][0x414] ;  /* 0x00008280ff0877ac */ /* 0x000f620008000800 */
[----:B------:R-:W-:Y:S01]  /*4220*/  LOP3.LUT R37, R104, 0xffff, RZ, 0xc0, !PT ;  /* 0x0000ffff68257812 */ /* 0x000fe200078ec0ff */
        /* <DEDUP_REMOVED lines=73> */
[----:B------:R-:W-:-:S05]  /*46c0*/  F2FP.F16.F32.PACK_AB R29, R0, R29 ;  /* 0x0000001d001d723e */ /* 0x000fca00000000ff */
[----:B------:R0:W-:Y:S02]  /*46d0*/  STG.E desc[UR6][R30.64], R29 ;  /* 0x0000001d1e007986 */ /* 0x0001e4000c101906 */
.L_x_3198:
[----:B------:R-:W-:Y:S05]  /*46e0*/  BSYNC.RECONVERGENT B1 ;  /* 0x0000000000017941 */ /* 0x000fea0003800200 */
.L_x_3197:
        /* <DEDUP_REMOVED lines=20> */
.L_x_3200:
[----:B------:R-:W-:Y:S05]  /*4830*/  BSYNC.RECONVERGENT B1 ;  /* 0x0000000000017941 */ /* 0x000fea0003800200 */
.L_x_3199:
        /* <DEDUP_REMOVED lines=24> */
[----:B------:R-:W-:-:S05]  /*49c0*/  F2FP.F16.F32.PACK_AB R3, R0, R3 ;  /* 0x000000030003723e */ /* 0x000fca00000000ff */
[----:B------:R0:W-:Y:S02]  /*49d0*/  STG.E desc[UR6][R28.64], R3 ;  /* 0x000000031c007986 */ /* 0x0001e4000c101906 */
.L_x_3202:
[----:B------:R-:W-:Y:S05]  /*49e0*/  BSYNC.RECONVERGENT B1 ;  /* 0x0000000000017941 */ /* 0x000fea0003800200 */
.L_x_3201:
        /* <DEDUP_REMOVED lines=12> */
[----:B------:R-:W-:Y:S01]  /*4ab0*/  IMAD R5, R116, UR9, R5 ;  /* 0x0000000974057c24 */ /* 0x000fe2000f8e0205 */
[----:B-1----:R-:W-:-:S04]  /*4ac0*/  LEA R4, P1, R2, UR10, 0x1 ;  /* 0x0000000a02047c11 */ /* 0x002fc8000f8208ff */
[----:B------:R-:W-:Y:S01]  /*4ad0*/  IADD3 R5, PT, PT, R3, R5, RZ ;  /* 0x0000000503057210 */ /* 0x000fe20007ffe0ff */
[----:B------:R-:W-:-:S03]  /*4ae0*/  FADD.FTZ R3, R6, -R33 ;  /* 0x8000002106037221 */ /* 0x000fc60000010000 */
[----:B------:R-:W-:Y:S01]  /*4af0*/  LEA.HI.X R5, R2, UR11, R5, 0x1, P1 ;  /* 0x0000000b02057c11 */ /* 0x000fe200088f0c05 */
[----:B------:R-:W-:Y:S01]  /*4b00*/  FMUL.FTZ R3, R3, R32 ;  /* 0x0000002003037220 */ /* 0x000fe20000410000 */
[----:B------:R-:W-:-:S03]  /*4b10*/  FFMA.FTZ R2, R43, R7, R44 ;  /* 0x000000072b027223 */ /* 0x000fc6000001002c */
[----:B------:R-:W-:-:S05]  /*4b20*/  FFMA.FTZ R3, R42, R3, R45 ;  /* 0x000000032a037223 */ /* 0x000fca000001002d */
[----:B------:R-:W-:-:S05]  /*4b30*/  F2FP.F16.F32.PACK_AB R3, R2, R3 ;  /* 0x000000030203723e */ /* 0x000fca00000000ff */
[----:B------:R0:W-:Y:S02]  /*4b40*/  STG.E desc[UR6][R4.64], R3 ;  /* 0x0000000304007986 */ /* 0x0001e4000c101906 */
.L_x_3204:
[----:B------:R-:W-:Y:S05]  /*4b50*/  BSYNC.RECONVERGENT B1 ;  /* 0x0000000000017941 */ /* 0x000fea0003800200 */
.L_x_3203:
        /* <DEDUP_REMOVED lines=18> */
[--C-:B0-----:R-:W-:Y:S01]  /*4c80*/  FADD.FTZ R5, R8, -R33.reuse ;  /* 0x8000002108057221 */ /* 0x101fe20000010000 */
[----:B-1----:R-:W-:Y:S01]  /*4c90*/  MOV R3, R123 ;  /* 0x0000007b00037202 */ /* 0x002fe20000000f00 */
        /* <DEDUP_REMOVED lines=14> */
.L_x_3206:
[----:B------:R-:W-:Y:S05]  /*4d80*/  BSYNC.RECONVERGENT B1 ;  /* 0x0000000000017941 */ /* 0x000fea0003800200 */
.L_x_3205:
[----:B------:R-:W-:Y:S01]  /*4d90*/  BSSY.RECONVERGENT B1, `(.L_x_3207) ;  /* 0x0000016000017945 */ /* 0x000fe20003800200 */
[C---:B------:R-:W-:Y:S02]  /*4da0*/  IADD3 R7, PT, PT, R34.reuse, 0xa0, RZ ;  /* 0x000000a022077810 */ /* 0x040fe40007ffe0ff */
[----:B------:R-:W-:Y:S01]  /*4db0*/  IADD3 R8, PT, PT, R34, 0xb0, RZ ;  /* 0x000000b022087810 */ /* 0x000fe20007ffe0ff */
[----:B------:R-:W-:Y:S06]  /*4dc0*/  @P2 BRA `(.L_x_3208) ;  /* 0x0000000000482947 */ /* 0x000fec0003800000 */
[----:B------:R-:W3:Y:S01]  /*4dd0*/  LDCU.64 UR8, c[0x0][0x3e0] ;  /* 0x00007c00ff0877ac */ /* 0x000ee20008000a00 */
[----:B------:R-:W-:Y:S01]  /*4de0*/  MOV R2, R120 ;  /* 0x0000007800027202 */ /* 0x000fe20000000f00 */
[--C-:B0-2---:R-:W-:Y:S01]  /*4df0*/  FADD.FTZ R5, R10, -R33.reuse ;  /* 0x800000210a057221 */ /* 0x105fe20000010000 */
[----:B-1----:R-:W-:Y:S01]  /*4e00*/  MOV R3, R123 ;  /* 0x0000007b00037202 */ /* 0x002fe20000000f00 */
[----:B------:R-:W0:Y:S01]  /*4e10*/  LDCU.64 UR10, c[0x0][0x380] ;  /* 0x00007000ff0a77ac */ /* 0x000e220008000a00 */
[----:B------:R-:W-:Y:S01]  /*4e20*/  FADD.FTZ R11, R11, -R33 ;  /* 0x800000210b0b7221 */ /* 0x000fe20000010000 */
[----:B------:R-:W-:-:S03]  /*4e30*/  FMUL.FTZ R5, R5, R32 ;  /* 0x0000002005057220 */ /* 0x000fc60000410000 */
[----:B------:R-:W-:-:S04]  /*4e40*/  FMUL.FTZ R11, R11, R32 ;  /* 0x000000200b0b7220 */ /* 0x000fc80000410000 */
[----:B------:R-:W-:Y:S01]  /*4e50*/  FFMA.FTZ R11, R43, R11, R44 ;  /* 0x0000000b2b0b7223 */ /* 0x000fe2000001002c */
[----:B---3--:R-:W-:Y:S02]  /*4e60*/  IMAD R29, R29, UR8, RZ ;  /* 0x000000081d1d7c24 */ /* 0x008fe4000f8e02ff */
        /* <DEDUP_REMOVED lines=8> */
.L_x_3208:
[----:B------:R-:W-:Y:S05]  /*4ef0*/  BSYNC.RECONVERGENT B1 ;  /* 0x0000000000017941 */ /* 0x000fea0003800200 */
.L_x_3207:
        /* <DEDUP_REMOVED lines=20> */
.L_x_3210:
[----:B------:R-:W-:Y:S05]  /*5040*/  BSYNC.RECONVERGENT B1 ;  /* 0x0000000000017941 */ /* 0x000fea0003800200 */
.L_x_3209:
        /* <DEDUP_REMOVED lines=20> */
.L_x_3212:
[----:B------:R-:W-:Y:S05]  /*5190*/  BSYNC.RECONVERGENT B1 ;  /* 0x0000000000017941 */ /* 0x000fea0003800200 */
.L_x_3211:
        /* <DEDUP_REMOVED lines=20> */
.L_x_3214:
[----:B------:R-:W-:Y:S05]  /*52e0*/  BSYNC.RECONVERGENT B1 ;  /* 0x0000000000017941 */ /* 0x000fea0003800200 */
.L_x_3213:
        /* <DEDUP_REMOVED lines=20> */
.L_x_3216:
[----:B------:R-:W-:Y:S05]  /*5430*/  BSYNC.RECONVERGENT B1 ;  /* 0x0000000000017941 */ /* 0x000fea0003800200 */
.L_x_3215:
        /* <DEDUP_REMOVED lines=40> */
.L_x_3218:
[----:B------:R-:W-:Y:S05]  /*56c0*/  BSYNC.RECONVERGENT B1 ;  /* 0x0000000000017941 */ /* 0x000fea0003800200 */
.L_x_3217:
[----:B------:R-:W-:Y:S04]  /*56d0*/  BSSY.RECONVERGENT B1, `(.L_x_3219) ;  /* 0x0000014000017945 */ /* 0x000fe80003800200 */
[----:B------:R-:W-:Y:S05]  /*56e0*/  @P2 BRA `(.L_x_3220) ;  /* 0x0000000000482947 */ /* 0x000fea0003800000 */
        /* <DEDUP_REMOVED lines=18> */
.L_x_3220:
[----:B------:R-:W-:Y:S05]  /*5810*/  BSYNC.RECONVERGENT B1 ;  /* 0x0000000000017941 */ /* 0x000fea0003800200 */
.L_x_3219:
[----:B------:R-:W-:Y:S04]  /*5820*/  BSSY.RECONVERGENT B1, `(.L_x_3221) ;  /* 0x0000014000017945 */ /* 0x000fe80003800200 */
[----:B------:R-:W-:Y:S05]  /*5830*/  @P1 BRA `(.L_x_3222) ;  /* 0x0000000000481947 */ /* 0x000fea0003800000 */
        /* <DEDUP_REMOVED lines=18> */
.L_x_3222:
[----:B------:R-:W-:Y:S05]  /*5960*/  BSYNC.RECONVERGENT B1 ;  /* 0x0000000000017941 */ /* 0x000fea0003800200 */
.L_x_3221:
        /* <DEDUP_REMOVED lines=20> */
.L_x_3224:
[----:B------:R-:W-:Y:S05]  /*5ab0*/  BSYNC.RECONVERGENT B1 ;  /* 0x0000000000017941 */ /* 0x000fea0003800200 */
.L_x_3223:
        /* <DEDUP_REMOVED lines=20> */
.L_x_3226:
[----:B------:R-:W-:Y:S05]  /*5c00*/  BSYNC.RECONVERGENT B1 ;  /* 0x0000000000017941 */ /* 0x000fea0003800200 */
.L_x_3225:
        /* <DEDUP_REMOVED lines=20> */
.L_x_3228:
[----:B------:R-:W-:Y:S05]  /*5d50*/  BSYNC.RECONVERGENT B1 ;  /* 0x0000000000017941 */ /* 0x000fea0003800200 */
.L_x_3227:
        /* <DEDUP_REMOVED lines=35> */
.L_x_3230:
[----:B------:R-:W-:Y:S05]  /*5f90*/  BSYNC.RECONVERGENT B1 ;  /* 0x0000000000017941 */ /* 0x000fea0003800200 */
.L_x_3229:
        /* <DEDUP_REMOVED lines=20> */
.L_x_3232:
[----:B------:R-:W-:Y:S05]  /*60e0*/  BSYNC.RECONVERGENT B1 ;  /* 0x0000000000017941 */ /* 0x000fea0003800200 */
.L_x_3231:
        /* <DEDUP_REMOVED lines=20> */
.L_x_3234:
[----:B------:R-:W-:Y:S05]  /*6230*/  BSYNC.RECONVERGENT B1 ;  /* 0x0000000000017941 */ /* 0x000fea0003800200 */
.L_x_3233:
        /* <DEDUP_REMOVED lines=20> */
.L_x_3236:
[----:B------:R-:W-:Y:S05]  /*6380*/  BSYNC.RECONVERGENT B1 ;  /* 0x0000000000017941 */ /* 0x000fea0003800200 */
.L_x_3235:
        /* <DEDUP_REMOVED lines=33> */
.L_x_3238:
[----:B------:R-:W-:Y:S05]  /*65a0*/  BSYNC.RECONVERGENT B1 ;  /* 0x0000000000017941 */ /* 0x000fea0003800200 */
.L_x_3237:
        /* <DEDUP_REMOVED lines=20> */
.L_x_3240:
[----:B------:R-:W-:Y:S05]  /*66f0*/  BSYNC.RECONVERGENT B1 ;  /* 0x0000000000017941 */ /* 0x000fea0003800200 */
.L_x_3239:
        /* <DEDUP_REMOVED lines=20> */
.L_x_3242:
[----:B------:R-:W-:Y:S05]  /*6840*/  BSYNC.RECONVERGENT B1 ;  /* 0x0000000000017941 */ /* 0x000fea0003800200 */
.L_x_3241:
        /* <DEDUP_REMOVED lines=20> */
.L_x_3244:
[----:B------:R-:W-:Y:S05]  /*6990*/  BSYNC.RECONVERGENT B1 ;  /* 0x0000000000017941 */ /* 0x000fea0003800200 */
.L_x_3243:
        /* <DEDUP_REMOVED lines=20> */
.L_x_3246:
[----:B------:R-:W-:Y:S05]  /*6ae0*/  BSYNC.RECONVERGENT B1 ;  /* 0x0000000000017941 */ /* 0x000fea0003800200 */
.L_x_3245:
        /* <DEDUP_REMOVED lines=20> */
.L_x_3248:
[----:B------:R-:W-:Y:S05]  /*6c30*/  BSYNC.RECONVERGENT B1 ;  /* 0x0000000000017941 */ /* 0x000fea0003800200 */
.L_x_3247:
        /* <DEDUP_REMOVED lines=34> */
.L_x_3250:
[----:B------:R-:W-:Y:S05]  /*6e60*/  BSYNC.RECONVERGENT B1 ;  /* 0x0000000000017941 */ /* 0x000fea0003800200 */
.L_x_3249:
        /* <DEDUP_REMOVED lines=20> */
.L_x_3252:
[----:B------:R-:W-:Y:S05]  /*6fb0*/  BSYNC.RECONVERGENT B1 ;  /* 0x0000000000017941 */ /* 0x000fea0003800200 */
.L_x_3251:
        /* <DEDUP_REMOVED lines=9> */
[----:B------:R-:W-:-:S04]  /*7050*/  FMUL.FTZ R77, R77, R32 ;  /* 0x000000204d4d7220 */ /* 0x000fc80000410000 */
        /* <DEDUP_REMOVED lines=10> */
.L_x_3254:
[----:B------:R-:W-:Y:S05]  /*7100*/  BSYNC.RECONVERGENT B1 ;  /* 0x0000000000017941 */ /* 0x000fea0003800200 */
.L_x_3253:
        /* <DEDUP_REMOVED lines=20> */
.L_x_3256:
[----:B------:R-:W-:Y:S05]  /*7250*/  BSYNC.RECONVERGENT B1 ;  /* 0x0000000000017941 */ /* 0x000fea0003800200 */
.L_x_3255:
        /* <DEDUP_REMOVED lines=20> */
.L_x_3258:
[----:B------:R-:W-:Y:S05]  /*73a0*/  BSYNC.RECONVERGENT B1 ;  /* 0x0000000000017941 */ /* 0x000fea0003800200 */
.L_x_3257:
        /* <DEDUP_REMOVED lines=10> */
[----:B------:R-:W-:Y:S01]  /*7450*/  F2FP.F16.F32.PACK_AB R5, R44, R5 ;  /* 0x000000052c05723e */ /* 0x000fe200000000ff */
        /* <DEDUP_REMOVED lines=8> */
.L_x_3196:
        /* <DEDUP_REMOVED lines=38> */
.L_x_3261:
[----:B------:R-:W-:Y:S05]  /*7740*/  BSYNC.RECONVERGENT B1 ;  /* 0x0000000000017941 */ /* 0x000fea0003800200 */
.L_x_3260:
        /* <DEDUP_REMOVED lines=30> */
.L_x_3263:
[----:B------:R-:W-:Y:S05]  /*7930*/  BSYNC.RECONVERGENT B1 ;  /* 0x0000000000017941 */ /* 0x000fea0003800200 */
.L_x_3262:
        /* <DEDUP_REMOVED lines=36> */
.L_x_3265:
[----:B------:R-:W-:Y:S05]  /*7b80*/  BSYNC.RECONVERGENT B1 ;  /* 0x0000000000017941 */ /* 0x000fea0003800200 */
.L_x_3264:
[----:B------:R-:W-:Y:S01]  /*7b90*/  BSSY.RECONVERGENT B1, `(.L_x_3266) ;  /* 0x0000020000017945 */ /* 0x000fe20003800200 */
[C---:B------:R-:W-:Y:S02]  /*7ba0*/  IADD3 R28, PT, PT, R34.reuse, 0x50, RZ ;  /* 0x00000050221c7810 */ /* 0x040fe40007ffe0ff */
[----:B------:R-:W-:Y:S01]  /*7bb0*/  IADD3 R0, PT, PT, R34, 0x60, RZ ;  /* 0x0000006022007810 */ /* 0x000fe20007ffe0ff */
[----:B------:R-:W-:Y:S06]  /*7bc0*/  @P3 BRA `(.L_x_3267) ;  /* 0x0000000000703947 */ /* 0x000fec0003800000 */
[--C-:B0-----:R-:W-:Y:S01]  /*7bd0*/  FADD.FTZ R3, R6, -R33.reuse ;  /* 0x8000002106037221 */ /* 0x101fe20000010000 */
        /* <DEDUP_REMOVED lines=27> */
.L_x_3267:
[----:B------:R-:W-:Y:S05]  /*7d90*/  BSYNC.RECONVERGENT B1 ;  /* 0x0000000000017941 */ /* 0x000fea0003800200 */
.L_x_3266:
        /* <DEDUP_REMOVED lines=44> */
.L_x_3269:
[----:B------:R-:W-:Y:S05]  /*8060*/  BSYNC.RECONVERGENT B1 ;  /* 0x0000000000017941 */ /* 0x000fea0003800200 */
.L_x_3268:
        /* <DEDUP_REMOVED lines=28> */
[----:B------:R-:W-:-:S05]  /*8230*/  F2FP.F16.F32.PACK_AB R9, R40, R9 ;  /* 0x000000092809723e */ /* 0x000fca00000000ff */
[----:B------:R2:W-:Y:S02]  /*8240*/  STG.E desc[UR6][R4.64], R9 ;  /* 0x0000000904007986 */ /* 0x0005e4000c101906 */
.L_x_3271:
[----:B------:R-:W-:Y:S05]  /*8250*/  BSYNC.RECONVERGENT B1 ;  /* 0x0000000000017941 */ /* 0x000fea0003800200 */
.L_x_3270:
        /* <DEDUP_REMOVED lines=30> */
.L_x_3273:
[----:B------:R-:W-:Y:S05]  /*8440*/  BSYNC.RECONVERGENT B1 ;  /* 0x0000000000017941 */ /* 0x000fea0003800200 */
.L_x_3272:
[----:B------:R-:W-:Y:S04]  /*8450*/  BSSY.RECONVERGENT B1, `(.L_x_3274) ;  /* 0x000001e000017945 */ /* 0x000fe80003800200 */
[----:B------:R-:W-:Y:S05]  /*8460*/  @P1 BRA `(.L_x_3275) ;  /* 0x0000000000701947 */ /* 0x000fea0003800000 */
[--C-:B01----:R-:W-:Y:S01]  /*8470*/  FADD.FTZ R3, R14, -R33.reuse ;  /* 0x800000210e037221 */ /* 0x103fe20000010000 */
[----:B------:R-:W-:Y:S01]  /*8480*/  FADD.FTZ R15, R15, -R33 ;  /* 0x800000210f0f7221 */ /* 0x000fe20000010000 */
        /* <DEDUP_REMOVED lines=26> */
.L_x_3275:
[----:B------:R-:W-:Y:S05]  /*8630*/  BSYNC.RECONVERGENT B1 ;  /* 0x0000000000017941 */ /* 0x000fea0003800200 */
.L_x_3274:
[----:B------:R-:W-:Y:S04]  /*8640*/  BSSY.RECONVERGENT B1, `(.L_x_3276) ;  /* 0x000001e000017945 */ /* 0x000fe80003800200 */
[----:B------:R-:W-:Y:S05]  /*8650*/  @P3 BRA `(.L_x_3277) ;  /* 0x0000000000703947 */ /* 0x000fea0003800000 */
[--C-:B01--4-:R-:W-:Y:S01]  /*8660*/  FADD.FTZ R3, R16, -R33.reuse ;  /* 0x8000002110037221 */ /* 0x113fe20000010000 */
        /* <DEDUP_REMOVED lines=27> */
.L_x_3277:
[----:B------:R-:W-:Y:S05]  /*8820*/  BSYNC.RECONVERGENT B1 ;  /* 0x0000000000017941 */ /* 0x000fea0003800200 */
.L_x_3276:
        /* <DEDUP_REMOVED lines=30> */
.L_x_3279:
[----:B------:R-:W-:Y:S05]  /*8a10*/  BSYNC.RECONVERGENT B1 ;  /* 0x0000000000017941 */ /* 0x000fea0003800200 */
.L_x_3278:
        /* <DEDUP_REMOVED lines=50> */
.L_x_3281:
[----:B------:R-:W-:Y:S05]  /*8d40*/  BSYNC.RECONVERGENT B1 ;  /* 0x0000000000017941 */ /* 0x000fea0003800200 */
.L_x_3280:
        /* <DEDUP_REMOVED lines=8> */
[----:B0-----:R-:W-:Y:S01]  /*8dd0*/  FFMA.FTZ R7, R42, R3, R45 ;  /* 0x000000032a077223 */ /* 0x001fe2000001002d */
[----:B------:R-:W-:Y:S01]  /*8de0*/  FFMA.FTZ R14, R43, R23, R44 ;  /* 0x000000172b0e7223 */ /* 0x000fe2000001002c */
[----:B------:R-:W-:-:S02]  /*8df0*/  MOV R3, R123 ;  /* 0x0000007b00037202 */ /* 0x000fc40000000f00 */
[----:B------:R-:W-:Y:S01]  /*8e00*/  FMUL.FTZ R2, R7, -1.4426950216293334961 ;  /* 0xbfb8aa3b07027820 */ /* 0x000fe20000410000 */
[----:B------:R-:W-:-:S05]  /*8e10*/  FMUL.FTZ R5, R14, -1.4426950216293334961 ;  /* 0xbfb8aa3b0e057820 */ /* 0x000fca0000410000 */
        /* <DEDUP_REMOVED lines=15> */
[----:B------:R-:W-:-:S05]  /*8f10*/  F2FP.F16.F32.PACK_AB R7, R12, R7 ;  /* 0x000000070c07723e */ /* 0x000fca00000000ff */
[----:B------:R1:W-:Y:S02]  /*8f20*/  STG.E desc[UR6][R4.64], R7 ;  /* 0x0000000704007986 */ /* 0x0003e4000c101906 */
.L_x_3283:
[----:B------:R-:W-:Y:S05]  /*8f30*/  BSYNC.RECONVERGENT B1 ;  /* 0x0000000000017941 */ /* 0x000fea0003800200 */
.L_x_3282:
        /* <DEDUP_REMOVED lines=30> */
.L_x_3285:
[----:B------:R-:W-:Y:S05]  /*9120*/  BSYNC.RECONVERGENT B1 ;  /* 0x0000000000017941 */ /* 0x000fea0003800200 */
.L_x_3284:
[----:B------:R-:W-:Y:S04]  /*9130*/  BSSY.RECONVERGENT B1, `(.L_x_3286) ;  /* 0x000001e000017945 */ /* 0x000fe80003800200 */
[----:B------:R-:W-:Y:S05]  /*9140*/  @P6 BRA `(.L_x_3287) ;  /* 0x0000000000706947 */ /* 0x000fea0003800000 */
[--C-:B--2---:R-:W-:Y:S01]  /*9150*/  FADD.FTZ R3, R26, -R33.reuse ;  /* 0x800000211a037221 */ /* 0x104fe20000010000 */
[----:B------:R-:W-:Y:S01]  /*9160*/  FADD.FTZ R27, R27, -R33 ;  /* 0x800000211b1b7221 */ /* 0x000fe20000010000 */
[----:B------:R-:W2:Y:S02]  /*9170*/  LDCU.64 UR8, c[0x0][0x3e0] ;  /* 0x00007c00ff0877ac */ /* 0x000ea40008000a00 */
[-C--:B------:R-:W-:Y:S01]  /*9180*/  FMUL.FTZ R3, R3, R32.reuse ;  /* 0x0000002003037220 */ /* 0x080fe20000410000 */
[----:B------:R-:W-:Y:S01]  /*9190*/  FMUL.FTZ R27, R27, R32 ;  /* 0x000000201b1b7220 */ /* 0x000fe20000410000 */
[----:B------:R-:W3:Y:S02]  /*91a0*/  LDCU.64 UR10, c[0x0][0x380] ;  /* 0x00007000ff0a77ac */ /* 0x000ee40008000a00 */
[----:B01----:R-:W-:Y:S01]  /*91b0*/  FFMA.FTZ R7, R42, R3, R45 ;  /* 0x000000032a077223 */ /* 0x003fe2000001002d */
[----:B------:R-:W-:Y:S01]  /*91c0*/  FFMA.FTZ R27, R43, R27, R44 ;  /* 0x0000001b2b1b7223 */ /* 0x000fe2000001002c */
[----:B------:R-:W-:-:S02]  /*91d0*/  MOV R3, R123 ;  /* 0x0000007b00037202 */ /* 0x000fc40000000f00 */
[----:B------:R-:W-:Y:S01]  /*91e0*/  FMUL.FTZ R2, R7, -1.4426950216293334961 ;  /* 0xbfb8aa3b07027820 */ /* 0x000fe20000410000 */
[----:B------:R-:W-:-:S05]  /*91f0*/  FMUL.FTZ R5, R27, -1.4426950216293334961 ;  /* 0xbfb8aa3b1b057820 */ /* 0x000fca0000410000 */
        /* <DEDUP_REMOVED lines=15> */
[----:B------:R-:W-:-:S05]  /*92f0*/  F2FP.F16.F32.PACK_AB R7, R14, R7 ;  /* 0x000000070e07723e */ /* 0x000fca00000000ff */
[----:B------:R3:W-:Y:S02]  /*9300*/  STG.E desc[UR6][R4.64], R7 ;  /* 0x0000000704007986 */ /* 0x0007e4000c101906 */
.L_x_3287:
[----:B------:R-:W-:Y:S05]  /*9310*/  BSYNC.RECONVERGENT B1 ;  /* 0x0000000000017941 */ /* 0x000fea0003800200 */
.L_x_3286:
        /* <DEDUP_REMOVED lines=28> */
[----:B------:R-:W-:-:S05]  /*94e0*/  F2FP.F16.F32.PACK_AB R13, R13, R0 ;  /* 0x000000000d0d723e */ /* 0x000fca00000000ff */
[----:B------:R4:W-:Y:S02]  /*94f0*/  STG.E desc[UR6][R4.64], R13 ;  /* 0x0000000d04007986 */ /* 0x0009e4000c101906 */
.L_x_3289:
[----:B------:R-:W-:Y:S05]  /*9500*/  BSYNC.RECONVERGENT B1 ;  /* 0x0000000000017941 */ /* 0x000fea0003800200 */
.L_x_3288:
[----:B------:R-:W-:Y:S04]  /*9510*/  BSSY.RECONVERGENT B1, `(.L_x_3290) ;  /* 0x000001e000017945 */ /* 0x000fe80003800200 */
[----:B------:R-:W-:Y:S05]  /*9520*/  @P4 BRA `(.L_x_3291) ;  /* 0x0000000000704947 */ /* 0x000fea0003800000 */
[--C-:B--2---:R-:W-:Y:S01]  /*9530*/  FADD.FTZ R3, R50, -R33.reuse ;  /* 0x8000002132037221 */ /* 0x104fe20000010000 */
[----:B------:R-:W-:Y:S01]  /*9540*/  FADD.FTZ R51, R51, -R33 ;  /* 0x8000002133337221 */ /* 0x000fe20000010000 */
[----:B------:R-:W2:Y:S01]  /*9550*/  LDCU.64 UR8, c[0x0][0x3e0] ;  /* 0x00007c00ff0877ac */ /* 0x000ea20008000a00 */
[----:B------:R-:W-:Y:S01]  /*9560*/  MOV R2, R120 ;  /* 0x0000007800027202 */ /* 0x000fe20000000f00 */
[-C--:B------:R-:W-:Y:S01]  /*9570*/  FMUL.FTZ R3, R3, R32.reuse ;  /* 0x0000002003037220 */ /* 0x080fe20000410000 */
[----:B------:R-:W-:Y:S01]  /*9580*/  FMUL.FTZ R51, R51, R32 ;  /* 0x0000002033337220 */ /* 0x000fe20000410000 */
[----:B------:R-:W5:Y:S02]  /*9590*/  LDCU.64 UR10, c[0x0][0x380] ;  /* 0x00007000ff0a77ac */ /* 0x000f640008000a00 */
[----:B----4-:R-:W-:Y:S01]  /*95a0*/  FFMA.FTZ R13, R42, R3, R45 ;  /* 0x000000032a0d7223 */ /* 0x010fe2000001002d */
        /* <DEDUP_REMOVED lines=18> */
[----:B------:R-:W-:-:S05]  /*96d0*/  F2FP.F16.F32.PACK_AB R9, R9, R0 ;  /* 0x000000000909723e */ /* 0x000fca00000000ff */
[----:B------:R0:W-:Y:S02]  /*96e0*/  STG.E desc[UR6][R4.64], R9 ;  /* 0x0000000904007986 */ /* 0x0001e4000c101906 */
.L_x_3291:
[----:B------:R-:W-:Y:S05]  /*96f0*/  BSYNC.RECONVERGENT B1 ;  /* 0x0000000000017941 */ /* 0x000fea0003800200 */
.L_x_3290:
        /* <DEDUP_REMOVED lines=17> */
[--C-:B----4-:R-:W-:Y:S01]  /*9810*/  FADD.FTZ R5, R52, -R33.reuse ;  /* 0x8000002134057221 */ /* 0x110fe20000010000 */
        /* <DEDUP_REMOVED lines=27> */
.L_x_3293:
[----:B------:R-:W-:Y:S05]  /*99d0*/  BSYNC.RECONVERGENT B1 ;  /* 0x0000000000017941 */ /* 0x000fea0003800200 */
.L_x_3292:
        /* <DEDUP_REMOVED lines=8> */
[----:B0---4-:R-:W-:Y:S01]  /*9a60*/  FFMA.FTZ R13, R42, R3, R45 ;  /* 0x000000032a0d7223 */ /* 0x011fe2000001002d */
[----:B------:R-:W-:Y:S01]  /*9a70*/  FFMA.FTZ R55, R43, R55, R44 ;  /* 0x000000372b377223 */ /* 0x000fe2000001002c */
        /* <DEDUP_REMOVED lines=18> */
[----:B------:R-:W-:-:S05]  /*9ba0*/  F2FP.F16.F32.PACK_AB R11, R11, R6 ;  /* 0x000000060b0b723e */ /* 0x000fca00000000ff */
[----:B------:R1:W-:Y:S02]  /*9bb0*/  STG.E desc[UR6][R4.64], R11 ;  /* 0x0000000b04007986 */ /* 0x0003e4000c101906 */
.L_x_3295:
[----:B------:R-:W-:Y:S05]  /*9bc0*/  BSYNC.RECONVERGENT B1 ;  /* 0x0000000000017941 */ /* 0x000fea0003800200 */
.L_x_3294:
        /* <DEDUP_REMOVED lines=30> */
.L_x_3297:
[----:B------:R-:W-:Y:S05]  /*9db0*/  BSYNC.RECONVERGENT B1 ;  /* 0x0000000000017941 */ /* 0x000fea0003800200 */
.L_x_3296:
        /* <DEDUP_REMOVED lines=28> */
[----:B------:R-:W-:-:S05]  /*9f80*/  F2FP.F16.F32.PACK_AB R9, R9, R0 ;  /* 0x000000000909723e */ /* 0x000fca00000000ff */
[----:B------:R3:W-:Y:S02]  /*9f90*/  STG.E desc[UR6][R4.64], R9 ;  /* 0x0000000904007986 */ /* 0x0007e4000c101906 */
.L_x_3299:
[----:B------:R-:W-:Y:S05]  /*9fa0*/  BSYNC.RECONVERGENT B1 ;  /* 0x0000000000017941 */ /* 0x000fea0003800200 */
.L_x_3298:
        /* <DEDUP_REMOVED lines=15> */
[--C-:B--2---:R-:W-:Y:S01]  /*a0a0*/  FADD.FTZ R3, R60, -R33.reuse ;  /* 0x800000213c037221 */ /* 0x104fe20000010000 */
        /* <DEDUP_REMOVED lines=27> */
.L_x_3301:
[----:B------:R-:W-:Y:S05]  /*a260*/  BSYNC.RECONVERGENT B1 ;  /* 0x0000000000017941 */ /* 0x000fea0003800200 */
.L_x_3300:
        /* <DEDUP_REMOVED lines=30> */
.L_x_3303:
[----:B------:R-:W-:Y:S05]  /*a450*/  BSYNC.RECONVERGENT B1 ;  /* 0x0000000000017941 */ /* 0x000fea0003800200 */
.L_x_3302:
        /* <DEDUP_REMOVED lines=30> */
.L_x_3305:
[----:B------:R-:W-:Y:S05]  /*a640*/  BSYNC.RECONVERGENT B1 ;  /* 0x0000000000017941 */ /* 0x000fea0003800200 */
.L_x_3304:
        /* <DEDUP_REMOVED lines=30> */
.L_x_3307:
[----:B------:R-:W-:Y:S05]  /*a830*/  BSYNC.RECONVERGENT B1 ;  /* 0x0000000000017941 */ /* 0x000fea0003800200 */
.L_x_3306:
        /* <DEDUP_REMOVED lines=30> */
.L_x_3309:
[----:B------:R-:W-:Y:S05]  /*aa20*/  BSYNC.RECONVERGENT B1 ;  /* 0x0000000000017941 */ /* 0x000fea0003800200 */
.L_x_3308:
        /* <DEDUP_REMOVED lines=30> */
.L_x_3311:
[----:B------:R-:W-:Y:S05]  /*ac10*/  BSYNC.RECONVERGENT B1 ;  /* 0x0000000000017941 */ /* 0x000fea0003800200 */
.L_x_3310:
        /* <DEDUP_REMOVED lines=45> */
.L_x_3313:
[----:B------:R-:W-:Y:S05]  /*aef0*/  BSYNC.RECONVERGENT B1 ;  /* 0x0000000000017941 */ /* 0x000fea0003800200 */
.L_x_3312:
        /* <DEDUP_REMOVED lines=30> */
.L_x_3315:
[----:B------:R-:W-:Y:S05]  /*b0e0*/  BSYNC.RECONVERGENT B1 ;  /* 0x0000000000017941 */ /* 0x000fea0003800200 */
.L_x_3314:
[----:B------:R-:W-:Y:S04]  /*b0f0*/  BSSY.RECONVERGENT B1, `(.L_x_3316) ;  /* 0x000001e000017945 */ /* 0x000fe80003800200 */
[----:B------:R-:W-:Y:S05]  /*b100*/  @P1 BRA `(.L_x_3317) ;  /* 0x0000000000701947 */ /* 0x000fea0003800000 */
[--C-:B------:R-:W-:Y:S01]  /*b110*/  FADD.FTZ R77, R77, -R33.reuse ;  /* 0x800000214d4d7221 */ /* 0x100fe20000010000 */
[----:B--2-4-:R-:W-:Y:S01]  /*b120*/  FADD.FTZ R3, R76, -R33 ;  /* 0x800000214c037221 */ /* 0x014fe20000010000 */
        /* <DEDUP_REMOVED lines=26> */
.L_x_3317:
[----:B------:R-:W-:Y:S05]  /*b2d0*/  BSYNC.RECONVERGENT B1 ;  /* 0x0000000000017941 */ /* 0x000fea0003800200 */
.L_x_3316:
        /* <DEDUP_REMOVED lines=28> */
[----:B------:R-:W-:-:S05]  /*b4a0*/  F2FP.F16.F32.PACK_AB R5, R5, R0 ;  /* 0x000000000505723e */ /* 0x000fca00000000ff */
[----:B------:R0:W-:Y:S02]  /*b4b0*/  STG.E desc[UR6][R6.64], R5 ;  /* 0x0000000506007986 */ /* 0x0001e4000c101906 */
.L_x_3319:
[----:B------:R-:W-:Y:S05]  /*b4c0*/  BSYNC.RECONVERGENT B1 ;  /* 0x0000000000017941 */ /* 0x000fea0003800200 */
.L_x_3318:
        /* <DEDUP_REMOVED lines=28> */
[----:B------:R-:W-:-:S05]  /*b690*/  F2FP.F16.F32.PACK_AB R9, R9, R0 ;  /* 0x000000000909723e */ /* 0x000fca00000000ff */
[----:B------:R0:W-:Y:S02]  /*b6a0*/  STG.E desc[UR6][R4.64], R9 ;  /* 0x0000000904007986 */ /* 0x0001e4000c101906 */
.L_x_3321:
[----:B------:R-:W-:Y:S05]  /*b6b0*/  BSYNC.RECONVERGENT B1 ;  /* 0x0000000000017941 */ /* 0x000fea0003800200 */
.L_x_3320:
        /* <DEDUP_REMOVED lines=28> */
.L_x_3259:
[----:B------:R-:W-:Y:S05]  /*b880*/  BSYNC.RECONVERGENT B0 ;  /* 0x0000000000007941 */ /* 0x000fea0003800200 */
.L_x_3195:
        /* <DEDUP_REMOVED lines=8> */
.L_x_3323:
        /* <DEDUP_REMOVED lines=15> */
.L_x_4548:


//--------------------- .text._Z35group_norm_nhwc_fwd_one_pass_kernelI11Fp16IOFp16WLi64ELi56ELi448EEv26Group_norm_nhwc_fwd_params --------------------------
	.section	.text._Z35group_norm_nhwc_fwd_one_pass_kernelI11Fp16IOFp16WLi64ELi56ELi448EEv26Group_norm_nhwc_fwd_params,"ax",@progbits
	.align	128
        .global         _Z35group_norm_nhwc_fwd_one_pass_kernelI11Fp16IOFp16WLi64ELi56ELi448EEv26Group_norm_nhwc_fwd_params
        .type           _Z35group_norm_nhwc_fwd_one_pass_kernelI11Fp16IOFp16WLi64ELi56ELi448EEv26Group_norm_nhwc_fwd_params,@function
        .size           _Z35group_norm_nhwc_fwd_one_pass_kernelI11Fp16IOFp16WLi64ELi56ELi448EEv26Group_norm_nhwc_fwd_params,(.L_x_4549 - _Z35group_norm_nhwc_fwd_one_pass_kernelI11Fp16IOFp16WLi64ELi56ELi448EEv26Group_norm_nhwc_fwd_params)
        .other          _Z35group_norm_nhwc_fwd_one_pass_kernelI11Fp16IOFp16WLi64ELi56ELi448EEv26Group_norm_nhwc_fwd_params,@"STO_CUDA_ENTRY STV_DEFAULT"
_Z35group_norm_nhwc_fwd_one_pass_kernelI11Fp16IOFp16WLi64ELi56ELi448EEv26Group_norm_nhwc_fwd_params:
.text._Z35group_norm_nhwc_fwd_one_pass_kernelI11Fp16IOFp16WLi64ELi56ELi448EEv26Group_norm_nhwc_fwd_params:
        /* <DEDUP_REMOVED lines=25> */
.L_x_3351:
        /* <DEDUP_REMOVED lines=41> */
[----:B------:R-:W-:Y:S01]  /*0420*/  IADD3 R3, PT, PT, -R13, RZ, RZ ;  /* 0x000000ff0d037210 */ /* 0x000fe20007ffe1ff */
[----:B------:R-:W0:Y:S01]  /*0430*/  @!P2 LDC.64 R8, c[0x0][0x3e0] ;  /* 0x0000f800ff08ab82 */ /* 0x000e220000000a00 */
[----:B------:R-:W-:Y:S02]  /*0440*/  IADD3 R5, PT, PT, R5, R4, RZ ;  /* 0x0000000405057210 */ /* 0x000fe40007ffe0ff */
[----:B------:R-:W-:Y:S01]  /*0450*/  IADD3 R0, PT, PT, R23, 0x20, RZ ;  /* 0x0000002017007810 */ /* 0x000fe20007ffe0ff */
[----:B------:R-:W-:Y:S01]  /*0460*/  IMAD R20, R2, R3, UR7 ;  /* 0x0000000702147e24 */ /* 0x000fe2000f8e0203 */
[----:B------:R-:W-:Y:S01]  /*0470*/  SHF.L.U32 R5, R5, 0x1, RZ ;  /* 0x0000000105057819 */ /* 0x000fe200000006ff */
[----:B------:R-:W-:Y:S01]  /*0480*/  VIADD R2, R23, 0x30 ;  /* 0x0000003017027836 */ /* 0x000fe20000000000 */
[----:B------:R-:W-:Y:S01]  /*0490*/  ISETP.GE.U32.AND P3, PT, R0, UR8, PT ;  /* 0x0000000800007c0c */ /* 0x000fe2000bf66070 */
[----:B------:R-:W1:Y:S01]  /*04a0*/  @!P1 LDC.64 R6, c[0x0][0x3e0] ;  /* 0x0000f800ff069b82 */ /* 0x000e620000000a00 */
[----:B------:R-:W-:Y:S01]  /*04b0*/  IMAD R20, R20, 0x38, RZ ;  /* 0x0000003814147824 */ /* 0x000fe200078e02ff */
[----:B------:R-:W-:-:S02]  /*04c0*/  LOP3.LUT R25, R5, 0xffff, RZ, 0xc0, !PT ;  /* 0x0000ffff05197812 */ /* 0x000fc400078ec0ff */
[----:B------:R-:W-:Y:S02]  /*04d0*/  SHF.R.S32.HI R5, RZ, 0x1f, R0 ;  /* 0x0000001fff057819 */ /* 0x000fe40000011400 */
[----:B------:R-:W-:Y:S02]  /*04e0*/  SHF.R.S32.HI R3, RZ, 0x1f, R13 ;  /* 0x0000001fff037819 */ /* 0x000fe4000001140d */
[C---:B------:R-:W-:Y:S01]  /*04f0*/  IADD3 R24, P4, PT, R20.reuse, R25, RZ ;  /* 0x0000001914187210 */ /* 0x040fe20007f9e0ff */
[----:B------:R-:W3:Y:S01]  /*0500*/  @!P2 LDC.64 R10, c[0x0][0x390] ;  /* 0x0000e400ff0aab82 */ /* 0x000ee20000000a00 */
[----:B------:R-:W-:Y:S01]  /*0510*/  ISETP.GE.AND.EX P3, PT, R5, UR9, PT, P3 ;  /* 0x0000000905007c0c */ /* 0x000fe2000bf66330 */
[----:B--2---:R-:W-:Y:S01]  /*0520*/  IMAD R12, R3, UR10, RZ ;  /* 0x0000000a030c7c24 */ /* 0x004fe2000f8e02ff */
[----:B------:R-:W-:Y:S02]  /*0530*/  LEA.HI.X.SX32 R25, R20, RZ, 0x1, P4 ;  /* 0x000000ff14197211 */ /* 0x000fe400020f0eff */
[----:B------:R-:W-:Y:S01]  /*0540*/  ISETP.GE.U32.AND P4, PT, R2, UR8, PT ;  /* 0x0000000802007c0c */ /* 0x000fe2000bf86070 */
[C---:B------:R-:W-:Y:S01]  /*0550*/  IMAD R27, R13.reuse, UR11, R12 ;  /* 0x0000000b0d1b7c24 */ /* 0x040fe2000f8e020c */
[----:B------:R-:W-:Y:S01]  /*0560*/  SHF.R.S32.HI R3, RZ, 0x1f, R2 ;  /* 0x0000001fff037819 */ /* 0x000fe20000011402 */
[----:B------:R-:W-:-:S02]  /*0570*/  IMAD.WIDE.U32 R24, R13, UR10, R24 ;  /* 0x0000000a0d187c25 */ /* 0x000fc4000f8e0018 */
[----:B------:R-:W2:Y:S01]  /*0580*/  @!P1 LDC.64 R12, c[0x0][0x390] ;  /* 0x0000e400ff0c9b82 */ /* 0x000ea20000000a00 */
[----:B------:R-:W-:Y:S01]  /*0590*/  ISETP.GE.AND.EX P4, PT, R3, UR9, PT, P4 ;  /* 0x0000000903007c0c */ /* 0x000fe2000bf86340 */
[----:B0-----:R-:W-:Y:S01]  /*05a0*/  @!P2 IMAD R16, R15, R8, RZ ;  /* 0x000000080f10a224 */ /* 0x001fe200078e02ff */
[----:B------:R-:W-:Y:S01]  /*05b0*/  IADD3 R27, PT, PT, R25, R27, RZ ;  /* 0x0000001b191b7210 */ /* 0x000fe20007ffe0ff */
[----:B-1----:R-:W-:Y:S01]  /*05c0*/  @!P1 IMAD R18, R17, R6, RZ ;  /* 0x0000000611129224 */ /* 0x002fe200078e02ff */
[-C--:B------:R-:W-:Y:S01]  /*05d0*/  @!P2 MOV R26, R24.reuse ;  /* 0x00000018001aa202 */ /* 0x080fe20000000f00 */
[----:B------:R-:W-:Y:S02]  /*05e0*/  @!P2 IMAD R17, R23, R9, R16 ;  /* 0x000000091711a224 */ /* 0x000fe400078e0210 */
[----:B------:R-:W0:Y:S01]  /*05f0*/  @!P3 LDC.64 R14, c[0x0][0x3e0] ;  /* 0x0000f800ff0ebb82 */ /* 0x000e220000000a00 */
[----:B------:R-:W-:Y:S01]  /*0600*/  @!P1 IMAD R21, R29, R7, R18 ;  /* 0x000000071d159224 */ /* 0x000fe200078e0212 */
[----:B------:R-:W-:Y:S01]  /*0610*/  @!P1 MOV R18, R24 ;  /* 0x0000001800129202 */ /* 0x000fe20000000f00 */
[----:B------:R-:W-:Y:S01]  /*0620*/  @!P2 IMAD.WIDE.U32 R8, R23, R8, R26 ;  /* 0x000000081708a225 */ /* 0x000fe200078e001a */
[----:B------:R-:W-:-:S04]  /*0630*/  @!P1 MOV R19, R27 ;  /* 0x0000001b00139202 */ /* 0x000fc80000000f00 */
[----:B------:R-:W-:Y:S01]  /*0640*/  @!P2 IADD3 R17, PT, PT, R9, R17, RZ ;  /* 0x000000110911a210 */ /* 0x000fe20007ffe0ff */
[----:B------:R-:W-:Y:S01]  /*0650*/  @!P1 IMAD.WIDE.U32 R18, R29, R6, R18 ;  /* 0x000000061d129225 */ /* 0x000fe200078e0012 */
[C---:B---3--:R-:W-:Y:S01]  /*0660*/  @!P2 LEA R16, P5, R8.reuse, R10, 0x1 ;  /* 0x0000000a0810a211 */ /* 0x048fe200078a08ff */
[----:B------:R-:W1:Y:S03]  /*0670*/  @!P4 LDC.64 R6, c[0x0][0x3e0] ;  /* 0x0000f800ff06cb82 */ /* 0x000e660000000a00 */
[----:B------:R-:W-:Y:S02]  /*0680*/  @!P2 LEA.HI.X R17, R8, R11, R17, 0x1, P5 ;  /* 0x0000000b0811a211 */ /* 0x000fe400028f0c11 */
[----:B------:R-:W-:Y:S02]  /*0690*/  @!P1 IADD3 R21, PT, PT, R19, R21, RZ ;  /* 0x0000001513159210 */ /* 0x000fe40007ffe0ff */
[----:B--2---:R-:W-:Y:S01]  /*06a0*/  @!P1 LEA R12, P5, R18, R12, 0x1 ;  /* 0x0000000c120c9211 */ /* 0x004fe200078a08ff */
[----:B------:R-:W2:Y:S01]  /*06b0*/  @!P3 LDC.64 R8, c[0x0][0x390] ;  /* 0x0000e400ff08bb82 */ /* 0x000ea20000000a00 */
[----:B------:R-:W-:-:S02]  /*06c0*/  @!P3 MOV R19, R27 ;  /* 0x0000001b0013b202 */ /* 0x000fc40000000f00 */
[----:B------:R-:W-:Y:S01]  /*06d0*/  @!P1 LEA.HI.X R13, R18, R13, R21, 0x1, P5 ;  /* 0x0000000d120d9211 */ /* 0x000fe200028f0c15 */
[----:B------:R-:W-:Y:S02]  /*06e0*/  @!P3 IMAD.MOV.U32 R18, RZ, RZ, R24 ;  /* 0x000000ffff12b224 */ /* 0x000fe400078e0018 */
[-C--:B0-----:R-:W-:Y:S02]  /*06f0*/  @!P3 IMAD R5, R5, R14.reuse, RZ ;  /* 0x0000000e0505b224 */ /* 0x081fe400078e02ff */
[----:B------:R-:W0:Y:S01]  /*0700*/  @!P4 LDC.64 R10, c[0x0][0x390] ;  /* 0x0000e400ff0acb82 */ /* 0x000e220000000a00 */
[----:B------:R-:W-:-:S04]  /*0710*/  @!P3 IMAD.WIDE.U32 R18, R0, R14, R18 ;  /* 0x0000000e0012b225 */ /* 0x000fc800078e0012 */
[----:B------:R-:W-:Y:S02]  /*0720*/  @!P3 IMAD R15, R0, R15, R5 ;  /* 0x0000000f000fb224 */ /* 0x000fe400078e0205 */
[----:B------:R-:W-:Y:S02]  /*0730*/  HFMA2 R0, -RZ, RZ, 0, 0 ;  /* 0x00000000ff007431 */ /* 0x000fe400000001ff */
[----:B------:R-:W-:Y:S02]  /*0740*/  HFMA2 R5, -RZ, RZ, 0, 0 ;  /* 0x00000000ff057431 */ /* 0x000fe400000001ff */
[----:B-1----:R-:W-:Y:S02]  /*0750*/  @!P4 IMAD R3, R3, R6, RZ ;  /* 0x000000060303c224 */ /* 0x002fe400078e02ff */
[----:B------:R1:W3:Y:S02]  /*0760*/  @!P1 LDG.E R0, desc[UR14][R12.64] ;  /* 0x0000000e0c009981 */ /* 0x0002e4000c1e1900 */
[----:B------:R-:W-:Y:S01]  /*0770*/  @!P4 IMAD R7, R2, R7, R3 ;  /* 0x000000070207c224 */ /* 0x000fe200078e0203 */
[----:B------:R-:W-:Y:S01]  /*0780*/  @!P3 IADD3 R15, PT, PT, R19, R15, RZ ;  /* 0x0000000f130fb210 */ /* 0x000fe20007ffe0ff */
[----:B------:R5:W4:Y:S01]  /*0790*/  @!P2 LDG.E R5, desc[UR14][R16.64] ;  /* 0x0000000e1005a981 */ /* 0x000b22000c1e1900 */
[----:B--2---:R-:W-:-:S02]  /*07a0*/  @!P3 LEA R8, P2, R18, R8, 0x1 ;  /* 0x000000081208b211 */ /* 0x004fc400078408ff */
[----:B-1----:R-:W-:Y:S02]  /*07b0*/  @!P4 MOV R12, R24 ;  /* 0x00000018000cc202 */ /* 0x002fe40000000f00 */
[----:B------:R-:W-:-:S03]  /*07c0*/  @!P4 MOV R13, R27 ;  /* 0x0000001b000dc202 */ /* 0x000fc60000000f00 */
[----:B------:R-:W-:Y:S01]  /*07d0*/  @!P4 IMAD.WIDE.U32 R2, R2, R6, R12 ;  /* 0x000000060202c225 */ /* 0x000fe200078e000c */
[----:B------:R-:W-:-:S03]  /*07e0*/  @!P3 LEA.HI.X R9, R18, R9, R15, 0x1, P2 ;  /* 0x000000091209b211 */ /* 0x000fc600010f0c0f */
[----:B------:R-:W-:Y:S01]  /*07f0*/  HFMA2 R6, -RZ, RZ, 0, 0 ;  /* 0x00000000ff067431 */ /* 0x000fe200000001ff */
[----:B------:R-:W-:Y:S02]  /*0800*/  @!P4 IADD3 R3, PT, PT, R3, R7, RZ ;  /* 0x000000070303c210 */ /* 0x000fe40007ffe0ff */
[C---:B0-----:R-:W-:Y:S01]  /*0810*/  @!P4 LEA R10, P2, R2.reuse, R10, 0x1 ;  /* 0x0000000a020ac211 */ /* 0x041fe200078408ff */
[----:B-----5:R-:W-:Y:S02]  /*0820*/  IMAD.MOV.U32 R17, RZ, RZ, RZ ;  /* 0x000000ffff117224 */ /* 0x020fe400078e00ff */
        /* <DEDUP_REMOVED lines=69> */
.L_x_3325:
[----:B------:R-:W-:Y:S05]  /*0c80*/  BSYNC.RECONVERGENT B0 ;  /* 0x0000000000007941 */ /* 0x000fea0003800200 */
.L_x_3324:
        /* <DEDUP_REMOVED lines=41> */
.L_x_3327:
[----:B------:R-:W-:Y:S05]  /*0f20*/  BSYNC.RECONVERGENT B0 ;  /* 0x0000000000007941 */ /* 0x000fea0003800200 */
.L_x_3326:
        /* <DEDUP_REMOVED lines=31> */
.L_x_3330:
[----:B---3--:R-:W3:Y:S04]  /*1120*/  LDG.E.STRONG.GPU R4, desc[UR14][R8.64] ;  /* 0x0000000e08047981 */ /* 0x008ee8000c1ef900 */
[----:B---3--:R-:W-:Y:S01]  /*1130*/  CCTL.IVALL ;  /* 0x00000000ff00798f */ /* 0x008fe20002000000 */
[----:B------:R-:W-:Y:S05]  /*1140*/  YIELD ;  /* 0x0000000000007946 */ /* 0x000fea0003800000 */
[----:B------:R-:W-:-:S13]  /*1150*/  ISETP.NE.AND P2, PT, R4, R11, PT ;  /* 0x0000000b0400720c */ /* 0x000fda0003f45270 */
[----:B------:R-:W-:Y:S05]  /*1160*/  @P2 BRA `(.L_x_3330) ;  /* 0xfffffffc00ec2947 */ /* 0x000fea000383ffff */
.L_x_3329:
        /* <DEDUP_REMOVED lines=15> */
.L_x_3332:
[----:B------:R-:W-:Y:S01]  /*1260*/  ISETP.EQ.OR P2, PT, RZ, UR22, P3 ;  /* 0x00000016ff007c0c */ /* 0x000fe20009f42670 */
[----:B------:R-:W-:Y:S02]  /*1270*/  UIADD3 UR23, UPT, UPT, UR5, 0x1, URZ ;  /* 0x0000000105177890 */ /* 0x000fe4000fffe0ff */
[----:B------:R-:W-:-:S04]  /*1280*/  UIADD3 UR24, UPT, UPT, UR5, 0x2, URZ ;  /* 0x0000000205187890 */ /* 0x000fc8000fffe0ff */
[----:B---3--:R-:W-:Y:S01]  /*1290*/  MOV R4, UR23 ;  /* 0x0000001700047c02 */ /* 0x008fe20008000f00 */
[----:B------:R-:W-:Y:S01]  /*12a0*/  UIADD3 UR23, UPT, UPT, UR5, 0x3, URZ ;  /* 0x0000000305177890 */ /* 0x000fe2000fffe0ff */
[----:B------:R-:W-:Y:S02]  /*12b0*/  IMAD.U32 R5, RZ, RZ, UR24 ;  /* 0x00000018ff057e24 */ /* 0x000fe4000f8e00ff */
[----:B------:R-:W-:Y:S02]  /*12c0*/  ISETP.EQ.OR P4, PT, R4, UR18, P3 ;  /* 0x0000001204007c0c */ /* 0x000fe40009f82670 */
[----:B------:R-:W-:Y:S01]  /*12d0*/  VOTEU.ALL UP0, P2 ;  /* 0x0000000000ff7886 */ /* 0x000fe20001000000 */
[----:B------:R-:W-:Y:S02]  /*12e0*/  ISETP.EQ.OR P6, PT, R5, UR18, P3 ;  /* 0x0000001205007c0c */ /* 0x000fe40009fc2670 */
[----:B------:R-:W-:Y:S02]  /*12f0*/  MOV R4, UR23 ;  /* 0x0000001700047c02 */ /* 0x000fe40008000f00 */
[----:B------:R-:W-:-:S02]  /*1300*/  @!UP0 UIMAD.WIDE.U32 UR24, UR8, 0x8, UR16 ;  /* 0x00000008081888a5 */ /* 0x000fc4000f8e0010 */
[----:B------:R-:W-:-:S04]  /*1310*/  ISETP.EQ.OR P5, PT, R4, UR18, P3 ;  /* 0x0000001204007c0c */ /* 0x000fc80009fa2670 */
[----:B------:R-:W-:Y:S01]  /*1320*/  MOV R4, UR24 ;  /* 0x0000001800047c02 */ /* 0x000fe20008000f00 */
[----:B------:R-:W-:Y:S01]  /*1330*/  VOTEU.ALL UP0, P4 ;  /* 0x0000000000ff7886 */ /* 0x000fe20002000000 */
[----:B------:R-:W-:Y:S01]  /*1340*/  MOV R5, UR25 ;  /* 0x0000001900057c02 */ /* 0x000fe20008000f00 */
[----:B------:R-:W-:-:S03]  /*1350*/  VOTEU.ALL UP1, P6 ;  /* 0x0000000000ff7886 */ /* 0x000fc60003020000 */
[----:B------:R-:W-:Y:S02]  /*1360*/  @!UP0 UIMAD.WIDE.U32 UR24, UR21, 0x8, UR16 ;  /* 0x00000008151888a5 */ /* 0x000fe4000f8e0010 */
[----:B------:R-:W0:Y:S01]  /*1370*/  @!P2 LDG.E.64 R4, desc[UR14][R4.64] ;  /* 0x0000000e0404a981 */ /* 0x000e22000c1e1b00 */
[----:B------:R-:W-:Y:S01]  /*1380*/  VOTEU.ALL UP0, P5 ;  /* 0x0000000000ff7886 */ /* 0x000fe20002800000 */
[----:B------:R-:W-:Y:S02]  /*1390*/  @!UP1 UIMAD.WIDE.U32 UR26, UR10, 0x8, UR16 ;  /* 0x000000080a1a98a5 */ /* 0x000fe4000f8e0010 */
[----:B------:R-:W-:Y:S02]  /*13a0*/  MOV R8, UR24 ;  /* 0x0000001800087c02 */ /* 0x000fe40008000f00 */
[----:B------:R-:W-:Y:S01]  /*13b0*/  MOV R9, UR25 ;  /* 0x0000001900097c02 */ /* 0x000fe20008000f00 */
[----:B------:R-:W-:Y:S01]  /*13c0*/  @!UP0 UIMAD.WIDE.U32 UR24, UR20, 0x8, UR16 ;  /* 0x00000008141888a5 */ /* 0x000fe2000f8e0010 */
[----:B------:R-:W-:-:S02]  /*13d0*/  MOV R10, UR26 ;  /* 0x0000001a000a7c02 */ /* 0x000fc40008000f00 */
[----:B------:R-:W-:Y:S02]  /*13e0*/  MOV R11, UR27 ;  /* 0x0000001b000b7c02 */ /* 0x000fe40008000f00 */
[----:B------:R-:W3:Y:S01]  /*13f0*/  @!P4 LDG.E.64 R8, desc[UR14][R8.64] ;  /* 0x0000000e0808c981 */ /* 0x000ee2000c1e1b00 */
[----:B--2---:R-:W-:Y:S01]  /*1400*/  IMAD.U32 R12, RZ, RZ, UR24 ;  /* 0x00000018ff0c7e24 */ /* 0x004fe2000f8e00ff */
[----:B-1----:R-:W-:Y:S02]  /*1410*/  MOV R13, UR25 ;  /* 0x00000019000d7c02 */ /* 0x002fe40008000f00 */
[----:B------:R-:W2:Y:S04]  /*1420*/  @!P6 LDG.E.64 R10, desc[UR14][R10.64] ;  /* 0x0000000e0a0ae981 */ /* 0x000ea8000c1e1b00 */
        /* <DEDUP_REMOVED lines=62> */
.L_x_3331:
        /* <DEDUP_REMOVED lines=10> */
[----:B------:R-:W-:Y:S01]  /*18b0*/  ISETP.EQ.OR P2, PT, R4, UR18, P3 ;  /* 0x0000001204007c0c */ /* 0x000fe20009f42670 */
[----:B------:R-:W-:Y:S02]  /*18c0*/  IMAD.U32 R4, RZ, RZ, UR10 ;  /* 0x0000000aff047e24 */ /* 0x000fe4000f8e00ff */
[----:B------:R-:W-:-:S03]  /*18d0*/  MOV R5, UR12 ;  /* 0x0000000c00057c02 */ /* 0x000fc60008000f00 */
        /* <DEDUP_REMOVED lines=39> */
.L_x_3333:
        /* <DEDUP_REMOVED lines=16> */
[----:B------:R-:W-:-:S05]  /*1c50*/  IMAD.U32 R5, RZ, RZ, UR11 ;  /* 0x0000000bff057e24 */ /* 0x000fca000f8e00ff */
[----:B------:R-:W-:Y:S01]  /*1c60*/  MOV R8, UR8 ;  /* 0x0000000800087c02 */ /* 0x000fe20008000f00 */
[----:B------:R-:W0:Y:S01]  /*1c70*/  @!P4 LDG.E.64 R4, desc[UR14][R4.64] ;  /* 0x0000000e0404c981 */ /* 0x000e22000c1e1b00 */
[----:B------:R-:W-:-:S06]  /*1c80*/  MOV R9, UR9 ;  /* 0x0000000900097c02 */ /* 0x000fcc0008000f00 */
        /* <DEDUP_REMOVED lines=8> */
.L_x_3334:
        /* <DEDUP_REMOVED lines=13> */
.L_x_3335:
[----:B------:R-:W-:Y:S05]  /*1de0*/  BSYNC.RECONVERGENT B0 ;  /* 0x0000000000007941 */ /* 0x000fea0003800200 */
.L_x_3328:
        /* <DEDUP_REMOVED lines=13> */
[----:B------:R-:W-:-:S04]  /*1ec0*/  IMAD R4, R4, 0x1c, RZ ;  /* 0x0000001c04047824 */ /* 0x000fc800078e02ff */
[----:B-1----:R-:W-:Y:S02]  /*1ed0*/  IMAD.MOV R13, RZ, RZ, -R4 ;  /* 0x000000ffff0d7224 */ /* 0x002fe400078e0a04 */
[----:B------:R-:W1:Y:S03]  /*1ee0*/  LDC.64 R4, c[0x0][0x3a0] ;  /* 0x0000e800ff047b82 */ /* 0x000e660000000a00 */
        /* <DEDUP_REMOVED lines=36> */
[C---:B------:R-:W-:Y:S01]  /*2130*/  IADD3 R20, PT, PT, R23.reuse, 0x10, RZ ;  /* 0x0000001017147810 */ /* 0x040fe20007ffe0ff */
[C---:B------:R-:W-:Y:S01]  /*2140*/  VIADD R15, R23.reuse, 0x30 ;  /* 0x00000030170f7836 */ /* 0x040fe20000000000 */
        /* <DEDUP_REMOVED lines=22> */
.L_x_3339:
[----:B------:R-:W-:Y:S05]  /*22b0*/  BSYNC.RECONVERGENT B1 ;  /* 0x0000000000017941 */ /* 0x000fea0003800200 */
.L_x_3338:
        /* <DEDUP_REMOVED lines=29> */
.L_x_3341:
[----:B------:R-:W-:Y:S05]  /*2490*/  BSYNC.RECONVERGENT B1 ;  /* 0x0000000000017941 */ /* 0x000fea0003800200 */
.L_x_3340:
        /* <DEDUP_REMOVED lines=20> */
.L_x_3343:
[----:B------:R-:W-:Y:S05]  /*25e0*/  BSYNC.RECONVERGENT B1 ;  /* 0x0000000000017941 */ /* 0x000fea0003800200 */
.L_x_3342:
        /* <DEDUP_REMOVED lines=19> */
.L_x_3337:
        /* <DEDUP_REMOVED lines=42> */
.L_x_3346:
[----:B------:R-:W-:Y:S05]  /*29c0*/  BSYNC.RECONVERGENT B1 ;  /* 0x0000000000017941 */ /* 0x000fea0003800200 */
.L_x_3345:
[----:B------:R-:W-:Y:S04]  /*29d0*/  BSSY.RECONVERGENT B1, `(.L_x_3347) ;  /* 0x0000020000017945 */ /* 0x000fe80003800200 */
[----:B------:R-:W-:Y:S05]  /*29e0*/  @P1 BRA `(.L_x_3348) ;  /* 0x0000000000781947 */ /* 0x000fea0003800000 */
[--C-:B------:R-:W-:Y:S01]  /*29f0*/  FADD.FTZ R6, R19, -R4.reuse ;  /* 0x8000000413067221 */ /* 0x100fe20000010000 */
[----:B------:R-:W-:Y:S01]  /*2a00*/  FADD.FTZ R0, R0, -R4 ;  /* 0x8000000400007221 */ /* 0x000fe20000010000 */
[----:B------:R-:W1:Y:S01]  /*2a10*/  LDCU.64 UR10, c[0x0][0x3e0] ;  /* 0x00007c00ff0a77ac */ /* 0x000e620008000a00 */
[----:B------:R-:W-:Y:S02]  /*2a20*/  VIADD R29, R23, 0x10 ;  /* 0x00000010171d7836 */ /* 0x000fe40000000000 */
[-C--:B------:R-:W-:Y:S01]  /*2a30*/  FMUL.FTZ R6, R6, R5.reuse ;  /* 0x0000000506067220 */ /* 0x080fe20000410000 */
[----:B------:R-:W-:Y:S01]  /*2a40*/  FMUL.FTZ R0, R0, R5 ;  /* 0x0000000500007220 */ /* 0x000fe20000410000 */
[----:B------:R-:W2:Y:S02]  /*2a50*/  LDCU.64 UR12, c[0x0][0x380] ;  /* 0x00007000ff0c77ac */ /* 0x000ea40008000a00 */
[----:B------:R-:W-:Y:S01]  /*2a60*/  FFMA.FTZ R7, R10, R6, R13 ;  /* 0x000000060a077223 */ /* 0x000fe2000001000d */
[----:B------:R-:W-:Y:S01]  /*2a70*/  FFMA.FTZ R6, R11, R0, R12 ;  /* 0x000000000b067223 */ /* 0x000fe2000001000c */
[----:B0-----:R-:W-:-:S02]  /*2a80*/  SHF.R.S32.HI R21, RZ, 0x1f, R29 ;  /* 0x0000001fff157819 */ /* 0x001fc4000001141d */
        /* <DEDUP_REMOVED lines=18> */
[----:B------:R-:W-:-:S05]  /*2bb0*/  F2FP.F16.F32.PACK_AB R29, R29, R0 ;  /* 0x000000001d1d723e */ /* 0x000fca00000000ff */
[----:B------:R1:W-:Y:S02]  /*2bc0*/  STG.E desc[UR14][R6.64], R29 ;  /* 0x0000001d06007986 */ /* 0x0003e4000c10190e */
.L_x_3348:
[----:B------:R-:W-:Y:S05]  /*2bd0*/  BSYNC.RECONVERGENT B1 ;  /* 0x0000000000017941 */ /* 0x000fea0003800200 */
.L_x_3347:
        /* <DEDUP_REMOVED lines=30> */
.L_x_3350:
[----:B------:R-:W-:Y:S05]  /*2dc0*/  BSYNC.RECONVERGENT B1 ;  /* 0x0000000000017941 */ /* 0x000fea0003800200 */
.L_x_3349:
        /* <DEDUP_REMOVED lines=28> */
.L_x_3344:
[----:B------:R-:W-:Y:S05]  /*2f90*/  BSYNC.RECONVERGENT B0 ;  /* 0x0000000000007941 */ /* 0x000fea0003800200 */
.L_x_3336:
        /* <DEDUP_REMOVED lines=8> */
.L_x_3352:
        /* <DEDUP_REMOVED lines=14> */
.L_x_4549:


//--------------------- .text._Z35group_norm_nhwc_fwd_one_pass_kernelI11Fp16IOFp16WLi128ELi56ELi448EEv26Group_norm_nhwc_fwd_params --------------------------
	.section	.text._Z35group_norm_nhwc_fwd_one_pass_kernelI11Fp16IOFp16WLi128ELi56ELi448EEv26Group_norm_nhwc_fwd_params,"ax",@progbits
	.align	128
        .global         _Z35group_norm_nhwc_fwd_one_pass_kernelI11Fp16IOFp16WLi128ELi56ELi448EEv26Group_norm_nhwc_fwd_params
        .type           _Z35group_norm_nhwc_fwd_one_pass_kernelI11Fp16IOFp16WLi128ELi56ELi448EEv26Group_norm_nhwc_fwd_params,@function
        .size           _Z35group_norm_nhwc_fwd_one_pass_kernelI11Fp16IOFp16WLi128ELi56ELi448EEv26Group_norm_nhwc_fwd_params,(.L_x_4550 - _Z35group_norm_nhwc_fwd_one_pass_kernelI11Fp16IOFp16WLi128ELi56ELi448EEv26Group_norm_nhwc_fwd_params)
        .other          _Z35group_norm_nhwc_fwd_one_pass_kernelI11Fp16IOFp16WLi128ELi56ELi448EEv26Group_norm_nhwc_fwd_params,@"STO_CUDA_ENTRY STV_DEFAULT"
_Z35group_norm_nhwc_fwd_one_pass_kernelI11Fp16IOFp16WLi128ELi56ELi448EEv26Group_norm_nhwc_fwd_params:
.text._Z35group_norm_nhwc_fwd_one_pass_kernelI11Fp16IOFp16WLi128ELi56ELi448EEv26Group_norm_nhwc_fwd_params:
        /* <DEDUP_REMOVED lines=41> */
.L_x_3396:
        /* <DEDUP_REMOVED lines=247> */
.L_x_3354:
[----:B------:R-:W-:Y:S05]  /*1200*/  BSYNC.RECONVERGENT B0 ;  /* 0x0000000000007941 */ /* 0x000fea0003800200 */
.L_x_3353:
        /* <DEDUP_REMOVED lines=39> */
.L_x_3356:
[----:B------:R-:W-:Y:S05]  /*1480*/  BSYNC.RECONVERGENT B0 ;  /* 0x0000000000007941 */ /* 0x000fea0003800200 */
.L_x_3355:
        /* <DEDUP_REMOVED lines=26> */
.L_x_3359:
[----:B---3--:R-:W2:Y:S04]  /*1630*/  LDG.E.STRONG.GPU R18, desc[UR6][R16.64] ;  /* 0x0000000610127981 */ /* 0x008ea8000c1ef900 */
[----:B--2---:R-:W-:Y:S01]  /*1640*/  CCTL.IVALL ;  /* 0x00000000ff00798f */ /* 0x004fe20002000000 */
[----:B------:R-:W-:Y:S05]  /*1650*/  YIELD ;  /* 0x0000000000007946 */ /* 0x000fea0003800000 */
[----:B------:R-:W-:-:S13]  /*1660*/  ISETP.NE.AND P1, PT, R18, R23, PT ;  /* 0x000000171200720c */ /* 0x000fda0003f25270 */
[----:B------:R-:W-:Y:S05]  /*1670*/  @P1 BRA `(.L_x_3359) ;  /* 0xfffffffc00ec1947 */ /* 0x000fea000383ffff */
.L_x_3358:
        /* <DEDUP_REMOVED lines=14> */
.L_x_3361:
        /* <DEDUP_REMOVED lines=62> */
.L_x_3360:
        /* <DEDUP_REMOVED lines=36> */
.L_x_3362:
        /* <DEDUP_REMOVED lines=18> */
.L_x_3363:
        /* <DEDUP_REMOVED lines=9> */
.L_x_3364:
[----:B------:R-:W-:Y:S05]  /*1f30*/  BSYNC.RECONVERGENT B0 ;  /* 0x0000000000007941 */ /* 0x000fea0003800200 */
.L_x_3357:
        /* <DEDUP_REMOVED lines=38> */
[----:B0-----:R-:W-:Y:S02]  /*21a0*/  HADD2.F32 R24, -RZ, R30.H0_H0 ;  /* 0x2000001eff187230 */ /* 0x001fe40000004100 */
[----:B--2---:R-:W-:Y:S02]  /*21b0*/  HADD2.F32 R25, -RZ, R31.H0_H0 ;  /* 0x2000001fff197230 */ /* 0x004fe40000004100 */
[----:B---3--:R-:W-:Y:S02]  /*21c0*/  HADD2.F32 R27, -RZ, R53.H0_H0 ;  /* 0x20000035ff1b7230 */ /* 0x008fe40000004100 */
[----:B-----5:R-:W-:Y:S01]  /*21d0*/  HADD2.F32 R26, -RZ, R55.H0_H0 ;  /* 0x20000037ff1a7230 */ /* 0x020fe20000004100 */
        /* <DEDUP_REMOVED lines=28> */
.L_x_3368:
[----:B------:R-:W-:Y:S05]  /*23a0*/  BSYNC.RECONVERGENT B1 ;  /* 0x0000000000017941 */ /* 0x000fea0003800200 */
.L_x_3367:
        /* <DEDUP_REMOVED lines=20> */
.L_x_3370:
[----:B------:R-:W-:Y:S05]  /*24f0*/  BSYNC.RECONVERGENT B1 ;  /* 0x0000000000017941 */ /* 0x000fea0003800200 */
.L_x_3369:
        /* <DEDUP_REMOVED lines=30> */
.L_x_3372:
[----:B------:R-:W-:Y:S05]  /*26e0*/  BSYNC.RECONVERGENT B1 ;  /* 0x0000000000017941 */ /* 0x000fea0003800200 */
.L_x_3371:
        /* <DEDUP_REMOVED lines=20> */
.L_x_3374:
[----:B------:R-:W-:Y:S05]  /*2830*/  BSYNC.RECONVERGENT B1 ;  /* 0x0000000000017941 */ /* 0x000fea0003800200 */
.L_x_3373:
        /* <DEDUP_REMOVED lines=20> */
.L_x_3376:
[----:B------:R-:W-:Y:S05]  /*2980*/  BSYNC.RECONVERGENT B1 ;  /* 0x0000000000017941 */ /* 0x000fea0003800200 */
.L_x_3375:
        /* <DEDUP_REMOVED lines=20> */
.L_x_3378:
[----:B------:R-:W-:Y:S05]  /*2ad0*/  BSYNC.RECONVERGENT B1 ;  /* 0x0000000000017941 */ /* 0x000fea0003800200 */
.L_x_3377:
        /* <DEDUP_REMOVED lines=20> */
.L_x_3380:
[----:B------:R-:W-:Y:S05]  /*2c20*/  BSYNC.RECONVERGENT B1 ;  /* 0x0000000000017941 */ /* 0x000fea0003800200 */
.L_x_3379:
        /* <DEDUP_REMOVED lines=19> */
.L_x_3366:
        /* <DEDUP_REMOVED lines=37> */
.L_x_3383:
[----:B------:R-:W-:Y:S05]  /*2fb0*/  BSYNC.RECONVERGENT B1 ;  /* 0x0000000000017941 */ /* 0x000fea0003800200 */
.L_x_3382:
        /* <DEDUP_REMOVED lines=30> */
.L_x_3385:
[----:B------:R-:W-:Y:S05]  /*31a0*/  BSYNC.RECONVERGENT B1 ;  /* 0x0000000000017941 */ /* 0x000fea0003800200 */
.L_x_3384:
        /* <DEDUP_REMOVED lines=40> */
.L_x_3387:
[----:B------:R-:W-:Y:S05]  /*3430*/  BSYNC.RECONVERGENT B1 ;  /* 0x0000000000017941 */ /* 0x000fea0003800200 */
.L_x_3386:
        /* <DEDUP_REMOVED lines=30> */
.L_x_3389:
[----:B------:R-:W-:Y:S05]  /*3620*/  BSYNC.RECONVERGENT B1 ;  /* 0x0000000000017941 */ /* 0x000fea0003800200 */
.L_x_3388:
        /* <DEDUP_REMOVED lines=30> */
.L_x_3391:
[----:B------:R-:W-:Y:S05]  /*3810*/  BSYNC.RECONVERGENT B1 ;  /* 0x0000000000017941 */ /* 0x000fea0003800200 */
.L_x_3390:
        /* <DEDUP_REMOVED lines=30> */
.L_x_3393:
[----:B------:R-:W-:Y:S05]  /*3a00*/  BSYNC.RECONVERGENT B1 ;  /* 0x0000000000017941 */ /* 0x000fea0003800200 */
.L_x_3392:
        /* <DEDUP_REMOVED lines=30> */
.L_x_3395:
[----:B------:R-:W-:Y:S05]  /*3bf0*/  BSYNC.RECONVERGENT B1 ;  /* 0x0000000000017941 */ /* 0x000fea0003800200 */
.L_x_3394:
        /* <DEDUP_REMOVED lines=28> */
.L_x_3381:
[----:B------:R-:W-:Y:S05]  /*3dc0*/  BSYNC.RECONVERGENT B0 ;  /* 0x0000000000007941 */ /* 0x000fea0003800200 */
.L_x_3365:
        /* <DEDUP_REMOVED lines=8> */
.L_x_3397:
        /* <DEDUP_REMOVED lines=11> */
.L_x_4550:


//--------------------- .text._Z35group_norm_nhwc_fwd_one_pass_kernelI11Fp16IOFp16WLi256ELi56ELi448EEv26Group_norm_nhwc_fwd_params --------------------------
	.section	.text._Z35group_norm_nhwc_fwd_one_pass_kernelI11Fp16IOFp16WLi256ELi56ELi448EEv26Group_norm_nhwc_fwd_params,"ax",@progbits
	.align	128
        .global         _Z35group_norm_nhwc_fwd_one_pass_kernelI11Fp16IOFp16WLi256ELi56ELi448EEv26Group_norm_nhwc_fwd_params
        .type           _Z35group_norm_nhwc_fwd_one_pass_kernelI11Fp16IOFp16WLi256ELi56ELi448EEv26Group_norm_nhwc_fwd_params,@function
        .size           _Z35group_norm_nhwc_fwd_one_pass_kernelI11Fp16IOFp16WLi256ELi56ELi448EEv26Group_norm_nhwc_fwd_params,(.L_x_4551 - _Z35group_norm_nhwc_fwd_one_pass_kernelI11Fp16IOFp16WLi256ELi56ELi448EEv26Group_norm_nhwc_fwd_params)
        .other          _Z35group_norm_nhwc_fwd_one_pass_kernelI11Fp16IOFp16WLi256ELi56ELi448EEv26Group_norm_nhwc_fwd_params,@"STO_CUDA_ENTRY STV_DEFAULT"
_Z35group_norm_nhwc_fwd_one_pass_kernelI11Fp16IOFp16WLi256ELi56ELi448EEv26Group_norm_nhwc_fwd_params:
.text._Z35group_norm_nhwc_fwd_one_pass_kernelI11Fp16IOFp16WLi256ELi56ELi448EEv26Group_norm_nhwc_fwd_params:
        /* <DEDUP_REMOVED lines=61> */
.L_x_3473:
        /* <DEDUP_REMOVED lines=410> */
.L_x_3399:
[----:B------:R-:W-:Y:S05]  /*1d70*/  BSYNC.RECONVERGENT B0 ;  /* 0x0000000000007941 */ /* 0x000fea0003800200 */
.L_x_3398:
        /* <DEDUP_REMOVED lines=41> */
.L_x_3401:
[----:B------:R-:W-:Y:S05]  /*2010*/  BSYNC.RECONVERGENT B0 ;  /* 0x0000000000007941 */ /* 0x000fea0003800200 */
.L_x_3400:
        /* <DEDUP_REMOVED lines=24> */
.L_x_3404:
[----:B----4-:R-:W3:Y:S04]  /*21a0*/  LDG.E.STRONG.GPU R38, desc[UR6][R36.64] ;  /* 0x0000000624267981 */ /* 0x010ee8000c1ef900 */
[----:B---3--:R-:W-:Y:S01]  /*21b0*/  CCTL.IVALL ;  /* 0x00000000ff00798f */ /* 0x008fe20002000000 */
[----:B------:R-:W-:Y:S05]  /*21c0*/  YIELD ;  /* 0x0000000000007946 */ /* 0x000fea0003800000 */
[----:B------:R-:W-:-:S13]  /*21d0*/  ISETP.NE.AND P1, PT, R38, R43, PT ;  /* 0x0000002b2600720c */ /* 0x000fda0003f25270 */
[----:B------:R-:W-:Y:S05]  /*21e0*/  @P1 BRA `(.L_x_3404) ;  /* 0xfffffffc00ec1947 */ /* 0x000fea000383ffff */
.L_x_3403:
        /* <DEDUP_REMOVED lines=15> */
.L_x_3406:
        /* <DEDUP_REMOVED lines=60> */
.L_x_3405:
        /* <DEDUP_REMOVED lines=35> */
.L_x_3407:
        /* <DEDUP_REMOVED lines=18> */
.L_x_3408:
        /* <DEDUP_REMOVED lines=9> */
.L_x_3409:
[----:B------:R-:W-:Y:S05]  /*2a80*/  BSYNC.RECONVERGENT B0 ;  /* 0x0000000000007941 */ /* 0x000fea0003800200 */
.L_x_3402:
        /* <DEDUP_REMOVED lines=65> */
.L_x_3413:
[----:B------:R-:W-:Y:S05]  /*2ea0*/  BSYNC.RECONVERGENT B1 ;  /* 0x0000000000017941 */ /* 0x000fea0003800200 */
.L_x_3412:
        /* <DEDUP_REMOVED lines=20> */
.L_x_3415:
[----:B------:R-:W-:Y:S05]  /*2ff0*/  BSYNC.RECONVERGENT B1 ;  /* 0x0000000000017941 */ /* 0x000fea0003800200 */
.L_x_3414:
        /* <DEDUP_REMOVED lines=28> */
.L_x_3417:
[----:B------:R-:W-:Y:S05]  /*31c0*/  BSYNC.RECONVERGENT B1 ;  /* 0x0000000000017941 */ /* 0x000fea0003800200 */
.L_x_3416:
        /* <DEDUP_REMOVED lines=20> */
.L_x_3419:
[----:B------:R-:W-:Y:S05]  /*3310*/  BSYNC.RECONVERGENT B1 ;  /* 0x0000000000017941 */ /* 0x000fea0003800200 */
.L_x_3418:
        /* <DEDUP_REMOVED lines=20> */
.L_x_3421:
[----:B------:R-:W-:Y:S05]  /*3460*/  BSYNC.RECONVERGENT B1 ;  /* 0x0000000000017941 */ /* 0x000fea0003800200 */
.L_x_3420:
        /* <DEDUP_REMOVED lines=20> */
.L_x_3423:
[----:B------:R-:W-:Y:S05]  /*35b0*/  BSYNC.RECONVERGENT B1 ;  /* 0x0000000000017941 */ /* 0x000fea0003800200 */
.L_x_3422:
        /* <DEDUP_REMOVED lines=28> */
.L_x_3425:
[----:B------:R-:W-:Y:S05]  /*3780*/  BSYNC.RECONVERGENT B1 ;  /* 0x0000000000017941 */ /* 0x000fea0003800200 */
.L_x_3424:
        /* <DEDUP_REMOVED lines=20> */
.L_x_3427:
[----:B------:R-:W-:Y:S05]  /*38d0*/  BSYNC.RECONVERGENT B1 ;  /* 0x0000000000017941 */ /* 0x000fea0003800200 */
.L_x_3426:
        /* <DEDUP_REMOVED lines=20> */
.L_x_3429:
[----:B------:R-:W-:Y:S05]  /*3a20*/  BSYNC.RECONVERGENT B1 ;  /* 0x0000000000017941 */ /* 0x000fea0003800200 */
.L_x_3428:
        /* <DEDUP_REMOVED lines=20> */
.L_x_3431:
[----:B------:R-:W-:Y:S05]  /*3b70*/  BSYNC.RECONVERGENT B1 ;  /* 0x0000000000017941 */ /* 0x000fea0003800200 */
.L_x_3430:
        /* <DEDUP_REMOVED lines=30> */
.L_x_3433:
[----:B------:R-:W-:Y:S05]  /*3d60*/  BSYNC.RECONVERGENT B1 ;  /* 0x0000000000017941 */ /* 0x000fea0003800200 */
.L_x_3432:
        /* <DEDUP_REMOVED lines=20> */
.L_x_3435:
[----:B------:R-:W-:Y:S05]  /*3eb0*/  BSYNC.RECONVERGENT B1 ;  /* 0x0000000000017941 */ /* 0x000fea0003800200 */
.L_x_3434:
        /* <DEDUP_REMOVED lines=20> */
.L_x_3437:
[----:B------:R-:W-:Y:S05]  /*4000*/  BSYNC.RECONVERGENT B1 ;  /* 0x0000000000017941 */ /* 0x000fea0003800200 */
.L_x_3436:
        /* <DEDUP_REMOVED lines=20> */
.L_x_3439:
[----:B------:R-:W-:Y:S05]  /*4150*/  BSYNC.RECONVERGENT B1 ;  /* 0x0000000000017941 */ /* 0x000fea0003800200 */
.L_x_3438:
        /* <DEDUP_REMOVED lines=20> */
.L_x_3441:
[----:B------:R-:W-:Y:S05]  /*42a0*/  BSYNC.RECONVERGENT B1 ;  /* 0x0000000000017941 */ /* 0x000fea0003800200 */
.L_x_3440:
        /* <DEDUP_REMOVED lines=19> */
.L_x_3411:
        /* <DEDUP_REMOVED lines=35> */
.L_x_3444:
[----:B------:R-:W-:Y:S05]  /*4610*/  BSYNC.RECONVERGENT B1 ;  /* 0x0000000000017941 */ /* 0x000fea0003800200 */
.L_x_3443:
        /* <DEDUP_REMOVED lines=30> */
.L_x_3446:
[----:B------:R-:W-:Y:S05]  /*4800*/  BSYNC.RECONVERGENT B1 ;  /* 0x0000000000017941 */ /* 0x000fea0003800200 */
.L_x_3445:
        /* <DEDUP_REMOVED lines=38> */
.L_x_3448:
[----:B------:R-:W-:Y:S05]  /*4a70*/  BSYNC.RECONVERGENT B1 ;  /* 0x0000000000017941 */ /* 0x000fea0003800200 */
.L_x_3447:
        /* <DEDUP_REMOVED lines=30> */
.L_x_3450:
[----:B------:R-:W-:Y:S05]  /*4c60*/  BSYNC.RECONVERGENT B1 ;  /* 0x0000000000017941 */ /* 0x000fea0003800200 */
.L_x_3449:
        /* <DEDUP_REMOVED lines=30> */
.L_x_3452:
[----:B------:R-:W-:Y:S05]  /*4e50*/  BSYNC.RECONVERGENT B1 ;  /* 0x0000000000017941 */ /* 0x000fea0003800200 */
.L_x_3451:
        /* <DEDUP_REMOVED lines=30> */
.L_x_3454:
[----:B------:R-:W-:Y:S05]  /*5040*/  BSYNC.RECONVERGENT B1 ;  /* 0x0000000000017941 */ /* 0x000fea0003800200 */
.L_x_3453:
        /* <DEDUP_REMOVED lines=38> */
.L_x_3456:
[----:B------:R-:W-:Y:S05]  /*52b0*/  BSYNC.RECONVERGENT B1 ;  /* 0x0000000000017941 */ /* 0x000fea0003800200 */
.L_x_3455:
        /* <DEDUP_REMOVED lines=30> */
.L_x_3458:
[----:B------:R-:W-:Y:S05]  /*54a0*/  BSYNC.RECONVERGENT B1 ;  /* 0x0000000000017941 */ /* 0x000fea0003800200 */
.L_x_3457:
        /* <DEDUP_REMOVED lines=30> */
.L_x_3460:
[----:B------:R-:W-:Y:S05]  /*5690*/  BSYNC.RECONVERGENT B1 ;  /* 0x0000000000017941 */ /* 0x000fea0003800200 */
.L_x_3459:
        /* <DEDUP_REMOVED lines=30> */
.L_x_3462:
[----:B------:R-:W-:Y:S05]  /*5880*/  BSYNC.RECONVERGENT B1 ;  /* 0x0000000000017941 */ /* 0x000fea0003800200 */
.L_x_3461:
        /* <DEDUP_REMOVED lines=40> */
.L_x_3464:
[----:B------:R-:W-:Y:S05]  /*5b10*/  BSYNC.RECONVERGENT B1 ;  /* 0x0000000000017941 */ /* 0x000fea0003800200 */
.L_x_3463:
        /* <DEDUP_REMOVED lines=30> */
.L_x_3466:
[----:B------:R-:W-:Y:S05]  /*5d00*/  BSYNC.RECONVERGENT B1 ;  /* 0x0000000000017941 */ /* 0x000fea0003800200 */
.L_x_3465:
        /* <DEDUP_REMOVED lines=30> */
.L_x_3468:
[----:B------:R-:W-:Y:S05]  /*5ef0*/  BSYNC.RECONVERGENT B1 ;  /* 0x0000000000017941 */ /* 0x000fea0003800200 */
.L_x_3467:
        /* <DEDUP_REMOVED lines=30> */
.L_x_3470:
[----:B------:R-:W-:Y:S05]  /*60e0*/  BSYNC.RECONVERGENT B1 ;  /* 0x0000000000017941 */ /* 0x000fea0003800200 */
.L_x_3469:
        /* <DEDUP_REMOVED lines=30> */
.L_x_3472:
[----:B------:R-:W-:Y:S05]  /*62d0*/  BSYNC.RECONVERGENT B1 ;  /* 0x0000000000017941 */ /* 0x000fea0003800200 */
.L_x_3471:
        /* <DEDUP_REMOVED lines=28> */
.L_x_3442:
[----:B------:R-:W-:Y:S05]  /*64a0*/  BSYNC.RECONVERGENT B0 ;  /* 0x0000000000007941 */ /* 0x000fea0003800200 */
.L_x_3410:
        /* <DEDUP_REMOVED lines=8> */
.L_x_3474:
        /* <DEDUP_REMOVED lines=13> */
.L_x_4551:


//--------------------- .text._Z35group_norm_nhwc_fwd_one_pass_kernelI11Fp16IOFp16WLi512ELi56ELi448EEv26Group_norm_nhwc_fwd_params --------------------------
	.section	.text._Z35group_norm_nhwc_fwd_one_pass_kernelI11Fp16IOFp16WLi512ELi56ELi448EEv26Group_norm_nhwc_fwd_params,"ax",@progbits
	.align	128
        .global         _Z35group_norm_nhwc_fwd_one_pass_kernelI11Fp16IOFp16WLi512ELi56ELi448EEv26Group_norm_nhwc_fwd_params
        .type           _Z35group_norm_nhwc_fwd_one_pass_kernelI11Fp16IOFp16WLi512ELi56ELi448EEv26Group_norm_nhwc_fwd_params,@function
        .size           _Z35group_norm_nhwc_fwd_one_pass_kernelI11Fp16IOFp16WLi512ELi56ELi448EEv26Group_norm_nhwc_fwd_params,(.L_x_4552 - _Z35group_norm_nhwc_fwd_one_pass_kernelI11Fp16IOFp16WLi512ELi56ELi448EEv26Group_norm_nhwc_fwd_params)
        .other          _Z35group_norm_nhwc_fwd_one_pass_kernelI11Fp16IOFp16WLi512ELi56ELi448EEv26Group_norm_nhwc_fwd_params,@"STO_CUDA_ENTRY STV_DEFAULT"
_Z35group_norm_nhwc_fwd_one_pass_kernelI11Fp16IOFp16WLi512ELi56ELi448EEv26Group_norm_nhwc_fwd_params:
.text._Z35group_norm_nhwc_fwd_one_pass_kernelI11Fp16IOFp16WLi512ELi56ELi448EEv26Group_norm_nhwc_fwd_params:
        /* <DEDUP_REMOVED lines=53> */
.L_x_3614:
        /* <DEDUP_REMOVED lines=785> */
.L_x_3476:
[----:B------:R-:W-:Y:S05]  /*3460*/  BSYNC.RECONVERGENT B0 ;  /* 0x0000000000007941 */ /* 0x000fea0003800200 */
.L_x_3475:
        /* <DEDUP_REMOVED lines=39> */
.L_x_3478:
[----:B------:R-:W-:Y:S05]  /*36e0*/  BSYNC.RECONVERGENT B0 ;  /* 0x0000000000007941 */ /* 0x000fea0003800200 */
.L_x_3477:
        /* <DEDUP_REMOVED lines=27> */
.L_x_3481:
[----:B------:R-:W3:Y:S04]  /*38a0*/  LDG.E.STRONG.GPU R30, desc[UR6][R28.64] ;  /* 0x000000061c1e7981 */ /* 0x000ee8000c1ef900 */
[----:B---3--:R-:W-:Y:S01]  /*38b0*/  CCTL.IVALL ;  /* 0x00000000ff00798f */ /* 0x008fe20002000000 */
[----:B------:R-:W-:Y:S05]  /*38c0*/  YIELD ;  /* 0x0000000000007946 */ /* 0x000fea0003800000 */
[----:B------:R-:W-:-:S13]  /*38d0*/  ISETP.NE.AND P2, PT, R30, R35, PT ;  /* 0x000000231e00720c */ /* 0x000fda0003f45270 */
[----:B------:R-:W-:Y:S05]  /*38e0*/  @P2 BRA `(.L_x_3481) ;  /* 0xfffffffc00ec2947 */ /* 0x000fea000383ffff */
.L_x_3480:
        /* <DEDUP_REMOVED lines=16> */
.L_x_3483:
        /* <DEDUP_REMOVED lines=62> */
.L_x_3482:
        /* <DEDUP_REMOVED lines=38> */
.L_x_3484:
        /* <DEDUP_REMOVED lines=19> */
.L_x_3485:
        /* <DEDUP_REMOVED lines=9> */
.L_x_3486:
[----:B------:R-:W-:Y:S05]  /*41f0*/  BSYNC.RECONVERGENT B0 ;  /* 0x0000000000007941 */ /* 0x000fea0003800200 */
.L_x_3479:
        /* <DEDUP_REMOVED lines=78> */
.L_x_3490:
[----:B------:R-:W-:Y:S05]  /*46e0*/  BSYNC.RECONVERGENT B1 ;  /* 0x0000000000017941 */ /* 0x000fea0003800200 */
.L_x_3489:
        /* <DEDUP_REMOVED lines=20> */
.L_x_3492:
[----:B------:R-:W-:Y:S05]  /*4830*/  BSYNC.RECONVERGENT B1 ;  /* 0x0000000000017941 */ /* 0x000fea0003800200 */
.L_x_3491:
        /* <DEDUP_REMOVED lines=26> */
.L_x_3494:
[----:B------:R-:W-:Y:S05]  /*49e0*/  BSYNC.RECONVERGENT B1 ;  /* 0x0000000000017941 */ /* 0x000fea0003800200 */
.L_x_3493:
        /* <DEDUP_REMOVED lines=22> */
.L_x_3496:
[----:B------:R-:W-:Y:S05]  /*4b50*/  BSYNC.RECONVERGENT B1 ;  /* 0x0000000000017941 */ /* 0x000fea0003800200 */
.L_x_3495:
        /* <DEDUP_REMOVED lines=34> */
.L_x_3498:
[----:B------:R-:W-:Y:S05]  /*4d80*/  BSYNC.RECONVERGENT B1 ;  /* 0x0000000000017941 */ /* 0x000fea0003800200 */
.L_x_3497:
        /* <DEDUP_REMOVED lines=22> */
.L_x_3500:
[----:B------:R-:W-:Y:S05]  /*4ef0*/  BSYNC.RECONVERGENT B1 ;  /* 0x0000000000017941 */ /* 0x000fea0003800200 */
.L_x_3499:
        /* <DEDUP_REMOVED lines=20> */
.L_x_3502:
[----:B------:R-:W-:Y:S05]  /*5040*/  BSYNC.RECONVERGENT B1 ;  /* 0x0000000000017941 */ /* 0x000fea0003800200 */
.L_x_3501:
        /* <DEDUP_REMOVED lines=20> */
.L_x_3504:
[----:B------:R-:W-:Y:S05]  /*5190*/  BSYNC.RECONVERGENT B1 ;  /* 0x0000000000017941 */ /* 0x000fea0003800200 */
.L_x_3503:
        /* <DEDUP_REMOVED lines=20> */
.L_x_3506:
[----:B------:R-:W-:Y:S05]  /*52e0*/  BSYNC.RECONVERGENT B1 ;  /* 0x0000000000017941 */ /* 0x000fea0003800200 */
.L_x_3505:
        /* <DEDUP_REMOVED lines=20> */
.L_x_3508:
[----:B------:R-:W-:Y:S05]  /*5430*/  BSYNC.RECONVERGENT B1 ;  /* 0x0000000000017941 */ /* 0x000fea0003800200 */
.L_x_3507:
        /* <DEDUP_REMOVED lines=40> */
.L_x_3510:
[----:B------:R-:W-:Y:S05]  /*56c0*/  BSYNC.RECONVERGENT B1 ;  /* 0x0000000000017941 */ /* 0x000fea0003800200 */
.L_x_3509:
        /* <DEDUP_REMOVED lines=20> */
.L_x_3512:
[----:B------:R-:W-:Y:S05]  /*5810*/  BSYNC.RECONVERGENT B1 ;  /* 0x0000000000017941 */ /* 0x000fea0003800200 */
.L_x_3511:
        /* <DEDUP_REMOVED lines=20> */
.L_x_3514:
[----:B------:R-:W-:Y:S05]  /*5960*/  BSYNC.RECONVERGENT B1 ;  /* 0x0000000000017941 */ /* 0x000fea0003800200 */
.L_x_3513:
        /* <DEDUP_REMOVED lines=20> */
.L_x_3516:
[----:B------:R-:W-:Y:S05]  /*5ab0*/  BSYNC.RECONVERGENT B1 ;  /* 0x0000000000017941 */ /* 0x000fea0003800200 */
.L_x_3515:
        /* <DEDUP_REMOVED lines=20> */
.L_x_3518:
[----:B------:R-:W-:Y:S05]  /*5c00*/  BSYNC.RECONVERGENT B1 ;  /* 0x0000000000017941 */ /* 0x000fea0003800200 */
.L_x_3517:
        /* <DEDUP_REMOVED lines=20> */
.L_x_3520:
[----:B------:R-:W-:Y:S05]  /*5d50*/  BSYNC.RECONVERGENT B1 ;  /* 0x0000000000017941 */ /* 0x000fea0003800200 */
.L_x_3519:
        /* <DEDUP_REMOVED lines=35> */
.L_x_3522:
[----:B------:R-:W-:Y:S05]  /*5f90*/  BSYNC.RECONVERGENT B1 ;  /* 0x0000000000017941 */ /* 0x000fea0003800200 */
.L_x_3521:
        /* <DEDUP_REMOVED lines=20> */
.L_x_3524:
[----:B------:R-:W-:Y:S05]  /*60e0*/  BSYNC.RECONVERGENT B1 ;  /* 0x0000000000017941 */ /* 0x000fea0003800200 */
.L_x_3523:
        /* <DEDUP_REMOVED lines=20> */
.L_x_3526:
[----:B------:R-:W-:Y:S05]  /*6230*/  BSYNC.RECONVERGENT B1 ;  /* 0x0000000000017941 */ /* 0x000fea0003800200 */
.L_x_3525:
        /* <DEDUP_REMOVED lines=20> */
.L_x_3528:
[----:B------:R-:W-:Y:S05]  /*6380*/  BSYNC.RECONVERGENT B1 ;  /* 0x0000000000017941 */ /* 0x000fea0003800200 */
.L_x_3527:
        /* <DEDUP_REMOVED lines=33> */
.L_x_3530:
[----:B------:R-:W-:Y:S05]  /*65a0*/  BSYNC.RECONVERGENT B1 ;  /* 0x0000000000017941 */ /* 0x000fea0003800200 */
.L_x_3529:
        /* <DEDUP_REMOVED lines=20> */
.L_x_3532:
[----:B------:R-:W-:Y:S05]  /*66f0*/  BSYNC.RECONVERGENT B1 ;  /* 0x0000000000017941 */ /* 0x000fea0003800200 */
.L_x_3531:
        /* <DEDUP_REMOVED lines=20> */
.L_x_3534:
[----:B------:R-:W-:Y:S05]  /*6840*/  BSYNC.RECONVERGENT B1 ;  /* 0x0000000000017941 */ /* 0x000fea0003800200 */
.L_x_3533:
        /* <DEDUP_REMOVED lines=20> */
.L_x_3536:
[----:B------:R-:W-:Y:S05]  /*6990*/  BSYNC.RECONVERGENT B1 ;  /* 0x0000000000017941 */ /* 0x000fea0003800200 */
.L_x_3535:
        /* <DEDUP_REMOVED lines=20> */
.L_x_3538:
[----:B------:R-:W-:Y:S05]  /*6ae0*/  BSYNC.RECONVERGENT B1 ;  /* 0x0000000000017941 */ /* 0x000fea0003800200 */
.L_x_3537:
        /* <DEDUP_REMOVED lines=20> */
.L_x_3540:
[----:B------:R-:W-:Y:S05]  /*6c30*/  BSYNC.RECONVERGENT B1 ;  /* 0x0000000000017941 */ /* 0x000fea0003800200 */
.L_x_3539:
        /* <DEDUP_REMOVED lines=34> */
.L_x_3542:
[----:B------:R-:W-:Y:S05]  /*6e60*/  BSYNC.RECONVERGENT B1 ;  /* 0x0000000000017941 */ /* 0x000fea0003800200 */
.L_x_3541:
        /* <DEDUP_REMOVED lines=20> */
.L_x_3544:
[----:B------:R-:W-:Y:S05]  /*6fb0*/  BSYNC.RECONVERGENT B1 ;  /* 0x0000000000017941 */ /* 0x000fea0003800200 */
.L_x_3543:
        /* <DEDUP_REMOVED lines=20> */
.L_x_3546:
[----:B------:R-:W-:Y:S05]  /*7100*/  BSYNC.RECONVERGENT B1 ;  /* 0x0000000000017941 */ /* 0x000fea0003800200 */
.L_x_3545:
        /* <DEDUP_REMOVED lines=20> */
.L_x_3548:
[----:B------:R-:W-:Y:S05]  /*7250*/  BSYNC.RECONVERGENT B1 ;  /* 0x0000000000017941 */ /* 0x000fea0003800200 */
.L_x_3547:
        /* <DEDUP_REMOVED lines=20> */
.L_x_3550:
[----:B------:R-:W-:Y:S05]  /*73a0*/  BSYNC.RECONVERGENT B1 ;  /* 0x0000000000017941 */ /* 0x000fea0003800200 */
.L_x_3549:
        /* <DEDUP_REMOVED lines=19> */
.L_x_3488:
        /* <DEDUP_REMOVED lines=38> */
.L_x_3553:
[----:B------:R-:W-:Y:S05]  /*7740*/  BSYNC.RECONVERGENT B1 ;  /* 0x0000000000017941 */ /* 0x000fea0003800200 */
.L_x_3552:
        /* <DEDUP_REMOVED lines=30> */
.L_x_3555:
[----:B------:R-:W-:Y:S05]  /*7930*/  BSYNC.RECONVERGENT B1 ;  /* 0x0000000000017941 */ /* 0x000fea0003800200 */
.L_x_3554:
        /* <DEDUP_REMOVED lines=36> */
.L_x_3557:
[----:B------:R-:W-:Y:S05]  /*7b80*/  BSYNC.RECONVERGENT B1 ;  /* 0x0000000000017941 */ /* 0x000fea0003800200 */
.L_x_3556:
        /* <DEDUP_REMOVED lines=32> */
.L_x_3559:
[----:B------:R-:W-:Y:S05]  /*7d90*/  BSYNC.RECONVERGENT B1 ;  /* 0x0000000000017941 */ /* 0x000fea0003800200 */
.L_x_3558:
        /* <DEDUP_REMOVED lines=44> */
.L_x_3561:
[----:B------:R-:W-:Y:S05]  /*8060*/  BSYNC.RECONVERGENT B1 ;  /* 0x0000000000017941 */ /* 0x000fea0003800200 */
.L_x_3560:
        /* <DEDUP_REMOVED lines=30> */
.L_x_3563:
[----:B------:R-:W-:Y:S05]  /*8250*/  BSYNC.RECONVERGENT B1 ;  /* 0x0000000000017941 */ /* 0x000fea0003800200 */
.L_x_3562:
        /* <DEDUP_REMOVED lines=30> */
.L_x_3565:
[----:B------:R-:W-:Y:S05]  /*8440*/  BSYNC.RECONVERGENT B1 ;  /* 0x0000000000017941 */ /* 0x000fea0003800200 */
.L_x_3564:
        /* <DEDUP_REMOVED lines=30> */
.L_x_3567:
[----:B------:R-:W-:Y:S05]  /*8630*/  BSYNC.RECONVERGENT B1 ;  /* 0x0000000000017941 */ /* 0x000fea0003800200 */
.L_x_3566:
        /* <DEDUP_REMOVED lines=30> */
.L_x_3569:
[----:B------:R-:W-:Y:S05]  /*8820*/  BSYNC.RECONVERGENT B1 ;  /* 0x0000000000017941 */ /* 0x000fea0003800200 */
.L_x_3568:
        /* <DEDUP_REMOVED lines=30> */
.L_x_3571:
[----:B------:R-:W-:Y:S05]  /*8a10*/  BSYNC.RECONVERGENT B1 ;  /* 0x0000000000017941 */ /* 0x000fea0003800200 */
.L_x_3570:
        /* <DEDUP_REMOVED lines=50> */
.L_x_3573:
[----:B------:R-:W-:Y:S05]  /*8d40*/  BSYNC.RECONVERGENT B1 ;  /* 0x0000000000017941 */ /* 0x000fea0003800200 */
.L_x_3572:
        /* <DEDUP_REMOVED lines=30> */
.L_x_3575:
[----:B------:R-:W-:Y:S05]  /*8f30*/  BSYNC.RECONVERGENT B1 ;  /* 0x0000000000017941 */ /* 0x000fea0003800200 */
.L_x_3574:
        /* <DEDUP_REMOVED lines=30> */
.L_x_3577:
[----:B------:R-:W-:Y:S05]  /*9120*/  BSYNC.RECONVERGENT B1 ;  /* 0x0000000000017941 */ /* 0x000fea0003800200 */
.L_x_3576:
        /* <DEDUP_REMOVED lines=30> */
.L_x_3579:
[----:B------:R-:W-:Y:S05]  /*9310*/  BSYNC.RECONVERGENT B1 ;  /* 0x0000000000017941 */ /* 0x000fea0003800200 */
.L_x_3578:
        /* <DEDUP_REMOVED lines=30> */
.L_x_3581:
[----:B------:R-:W-:Y:S05]  /*9500*/  BSYNC.RECONVERGENT B1 ;  /* 0x0000000000017941 */ /* 0x000fea0003800200 */
.L_x_3580:
        /* <DEDUP_REMOVED lines=30> */
.L_x_3583:
[----:B------:R-:W-:Y:S05]  /*96f0*/  BSYNC.RECONVERGENT B1 ;  /* 0x0000000000017941 */ /* 0x000fea0003800200 */
.L_x_3582:
        /* <DEDUP_REMOVED lines=45> */
.L_x_3585:
[----:B------:R-:W-:Y:S05]  /*99d0*/  BSYNC.RECONVERGENT B1 ;  /* 0x0000000000017941 */ /* 0x000fea0003800200 */
.L_x_3584:
        /* <DEDUP_REMOVED lines=30> */
.L_x_3587:
[----:B------:R-:W-:Y:S05]  /*9bc0*/  BSYNC.RECONVERGENT B1 ;  /* 0x0000000000017941 */ /* 0x000fea0003800200 */
.L_x_3586:
        /* <DEDUP_REMOVED lines=30> */
.L_x_3589:
[----:B------:R-:W-:Y:S05]  /*9db0*/  BSYNC.RECONVERGENT B1 ;  /* 0x0000000000017941 */ /* 0x000fea0003800200 */
.L_x_3588:
        /* <DEDUP_REMOVED lines=30> */
.L_x_3591:
[----:B------:R-:W-:Y:S05]  /*9fa0*/  BSYNC.RECONVERGENT B1 ;  /* 0x0000000000017941 */ /* 0x000fea0003800200 */
.L_x_3590:
        /* <DEDUP_REMOVED lines=43> */
.L_x_3593:
[----:B------:R-:W-:Y:S05]  /*a260*/  BSYNC.RECONVERGENT B1 ;  /* 0x0000000000017941 */ /* 0x000fea0003800200 */
.L_x_3592:
        /* <DEDUP_REMOVED lines=30> */
.L_x_3595:
[----:B------:R-:W-:Y:S05]  /*a450*/  BSYNC.RECONVERGENT B1 ;  /* 0x0000000000017941 */ /* 0x000fea0003800200 */
.L_x_3594:
        /* <DEDUP_REMOVED lines=30> */
.L_x_3597:
[----:B------:R-:W-:Y:S05]  /*a640*/  BSYNC.RECONVERGENT B1 ;  /* 0x0000000000017941 */ /* 0x000fea0003800200 */
.L_x_3596:
        /* <DEDUP_REMOVED lines=30> */
.L_x_3599:
[----:B------:R-:W-:Y:S05]  /*a830*/  BSYNC.RECONVERGENT B1 ;  /* 0x0000000000017941 */ /* 0x000fea0003800200 */
.L_x_3598:
        /* <DEDUP_REMOVED lines=30> */
.L_x_3601:
[----:B------:R-:W-:Y:S05]  /*aa20*/  BSYNC.RECONVERGENT B1 ;  /* 0x0000000000017941 */ /* 0x000fea0003800200 */
.L_x_3600:
        /* <DEDUP_REMOVED lines=30> */
.L_x_3603:
[----:B------:R-:W-:Y:S05]  /*ac10*/  BSYNC.RECONVERGENT B1 ;  /* 0x0000000000017941 */ /* 0x000fea0003800200 */
.L_x_3602:
        /* <DEDUP_REMOVED lines=45> */
.L_x_3605:
[----:B------:R-:W-:Y:S05]  /*aef0*/  BSYNC.RECONVERGENT B1 ;  /* 0x0000000000017941 */ /* 0x000fea0003800200 */
.L_x_3604:
        /* <DEDUP_REMOVED lines=30> */
.L_x_3607:
[----:B------:R-:W-:Y:S05]  /*b0e0*/  BSYNC.RECONVERGENT B1 ;  /* 0x0000000000017941 */ /* 0x000fea0003800200 */
.L_x_3606:
        /* <DEDUP_REMOVED lines=30> */
.L_x_3609:
[----:B------:R-:W-:Y:S05]  /*b2d0*/  BSYNC.RECONVERGENT B1 ;  /* 0x0000000000017941 */ /* 0x000fea0003800200 */
.L_x_3608:
        /* <DEDUP_REMOVED lines=30> */
.L_x_3611:
[----:B------:R-:W-:Y:S05]  /*b4c0*/  BSYNC.RECONVERGENT B1 ;  /* 0x0000000000017941 */ /* 0x000fea0003800200 */
.L_x_3610:
        /* <DEDUP_REMOVED lines=30> */
.L_x_3613:
[----:B------:R-:W-:Y:S05]  /*b6b0*/  BSYNC.RECONVERGENT B1 ;  /* 0x0000000000017941 */ /* 0x000fea0003800200 */
.L_x_3612:
        /* <DEDUP_REMOVED lines=28> */
.L_x_3551:
[----:B------:R-:W-:Y:S05]  /*b880*/  BSYNC.RECONVERGENT B0 ;  /* 0x0000000000007941 */ /* 0x000fea0003800200 */
.L_x_3487:
        /* <DEDUP_REMOVED lines=8> */
.L_x_3615:
        /* <DEDUP_REMOVED lines=15> */
.L_x_4552:


//--------------------- .text._Z35group_norm_nhwc_fwd_one_pass_kernelI11Fp32IOFp32WLi64ELi56ELi448EEv26Group_norm_nhwc_fwd_params --------------------------
	.section	.text._Z35group_norm_nhwc_fwd_one_pass_kernelI11Fp32IOFp32WLi64ELi56ELi448EEv26Group_norm_nhwc_fwd_params,"ax",@progbits
	.align	128
        .global         _Z35group_norm_nhwc_fwd_one_pass_kernelI11Fp32IOFp32WLi64ELi56ELi448EEv26Group_norm_nhwc_fwd_params
        .type           _Z35group_norm_nhwc_fwd_one_pass_kernelI11Fp32IOFp32WLi64ELi56ELi448EEv26Group_norm_nhwc_fwd_params,@function
        .size           _Z35group_norm_nhwc_fwd_one_pass_kernelI11Fp32IOFp32WLi64ELi56ELi448EEv26Group_norm_nhwc_fwd_params,(.L_x_4553 - _Z35group_norm_nhwc_fwd_one_pass_kernelI11Fp32IOFp32WLi64ELi56ELi448EEv26Group_norm_nhwc_fwd_params)
        .other          _Z35group_norm_nhwc_fwd_one_pass_kernelI11Fp32IOFp32WLi64ELi56ELi448EEv26Group_norm_nhwc_fwd_params,@"STO_CUDA_ENTRY STV_DEFAULT"
_Z35group_norm_nhwc_fwd_one_pass_kernelI11Fp32IOFp32WLi64ELi56ELi448EEv26Group_norm_nhwc_fwd_params:
.text._Z35group_norm_nhwc_fwd_one_pass_kernelI11Fp32IOFp32WLi64ELi56ELi448EEv26Group_norm_nhwc_fwd_params:
        /* <DEDUP_REMOVED lines=25> */
.L_x_3643:
[----:B------:R-:W0:Y:S01]  /*0190*/  LDC R0, c[0x0][0x3f8] ;  /* 0x0000fe00ff007b82 */ /* 0x000e220000000800 */
[----:B-1----:R-:W1:Y:S01]  /*01a0*/  S2R R8, SR_TID.X ;  /* 0x0000000000087919 */ /* 0x002e620000002100 */
[----:B--2---:R-:W2:Y:S01]  /*01b0*/  LDCU.64 UR8, c[0x0][0x3e8] ;  /* 0x00007d00ff0877ac */ /* 0x004ea20008000a00 */
[----:B------:R-:W-:Y:S01]  /*01c0*/  IADD3 R18, PT, PT, R23, 0x10, RZ ;  /* 0x0000001017127810 */ /* 0x000fe20007ffe0ff */
[----:B---3--:R-:W3:Y:S01]  /*01d0*/  LDCU.64 UR10, c[0x0][0x3f0] ;  /* 0x00007e00ff0a77ac */ /* 0x008ee20008000a00 */
[----:B0-----:R-:W-:Y:S02]  /*01e0*/  IABS R5, R0 ;  /* 0x0000000000057213 */ /* 0x001fe40000000000 */
[----:B------:R-:W-:Y:S02]  /*01f0*/  ISETP.NE.AND P3, PT, R0, RZ, PT ;  /* 0x000000ff0000720c */ /* 0x000fe40003f65270 */
[----:B------:R-:W0:Y:S08]  /*0200*/  I2F.RP R4, R5 ;  /* 0x0000000500047306 */ /* 0x000e300000209400 */
[----:B0-----:R-:W0:Y:S02]  /*0210*/  MUFU.RCP R4, R4 ;  /* 0x0000000400047308 */ /* 0x001e240000001000 */
[----:B0---4-:R-:W-:-:S06]  /*0220*/  IADD3 R2, PT, PT, R4, 0xffffffe, RZ ;  /* 0x0ffffffe04027810 */ /* 0x011fcc0007ffe0ff */
[----:B-----5:R0:W5:Y:S02]  /*0230*/  F2I.FTZ.U32.TRUNC.NTZ R3, R2 ;  /* 0x0000000200037305 */ /* 0x020164000021f000 */
[----:B0-----:R-:W-:Y:S01]  /*0240*/  HFMA2 R2, -RZ, RZ, 0, 0 ;  /* 0x00000000ff027431 */ /* 0x001fe200000001ff */
[----:B-----5:R-:W-:-:S05]  /*0250*/  IADD3 R6, PT, PT, RZ, -R3, RZ ;  /* 0x80000003ff067210 */ /* 0x020fca0007ffe0ff */
[----:B------:R-:W-:Y:S01]  /*0260*/  IMAD R7, R6, R5, RZ ;  /* 0x0000000506077224 */ /* 0x000fe200078e02ff */
[----:B------:R-:W-:-:S03]  /*0270*/  IABS R6, UR7 ;  /* 0x0000000700067c13 */ /* 0x000fc60008000000 */
[----:B------:R-:W-:Y:S01]  /*0280*/  IMAD.HI.U32 R3, R3, R7, R2 ;  /* 0x0000000703037227 */ /* 0x000fe200078e0002 */
[----:B------:R-:W-:-:S05]  /*0290*/  SHF.R.S32.HI R7, RZ, 0x1f, R23 ;  /* 0x0000001fff077819 */ /* 0x000fca0000011417 */
[----:B------:R-:W-:-:S05]  /*02a0*/  IMAD.HI.U32 R3, R3, R6, RZ ;  /* 0x0000000603037227 */ /* 0x000fca00078e00ff */
[----:B------:R-:W-:-:S05]  /*02b0*/  IADD3 R4, PT, PT, -R3, RZ, RZ ;  /* 0x000000ff03047210 */ /* 0x000fca0007ffe1ff */
[----:B------:R-:W-:Y:S01]  /*02c0*/  IMAD R2, R5, R4, R6 ;  /* 0x0000000405027224 */ /* 0x000fe200078e0206 */
[----:B-1----:R-:W-:-:S04]  /*02d0*/  LOP3.LUT R4, R8, 0xffff, RZ, 0xc0, !PT ;  /* 0x0000ffff08047812 */ /* 0x002fc800078ec0ff */
[----:B------:R-:W-:Y:S01]  /*02e0*/  ISETP.GT.U32.AND P2, PT, R5, R2, PT ;  /* 0x000000020500720c */ /* 0x000fe20003f44070 */
[----:B------:R-:W-:-:S05]  /*02f0*/  IMAD R4, R4, 0x925, RZ ;  /* 0x0000092504047824 */ /* 0x000fca00078e02ff */
[----:B------:R-:W-:-:S07]  /*0300*/  SHF.R.U32.HI R4, RZ, 0x10, R4 ;  /* 0x00000010ff047819 */ /* 0x000fce0000011604 */
[-C--:B------:R-:W-:Y:S01]  /*0310*/  @!P2 IADD3 R2, PT, PT, R2, -R5.reuse, RZ ;  /* 0x800000050202a210 */ /* 0x080fe20007ffe0ff */
[----:B------:R-:W-:Y:S01]  /*0320*/  @!P2 VIADD R3, R3, 0x1 ;  /* 0x000000010303a836 */ /* 0x000fe20000000000 */
[----:B--2---:R-:W-:Y:S02]  /*0330*/  ISETP.GE.U32.AND P2, PT, R23, UR8, PT ;  /* 0x0000000817007c0c */ /* 0x004fe4000bf46070 */
[----:B------:R-:W-:Y:S02]  /*0340*/  ISETP.GE.U32.AND P1, PT, R2, R5, PT ;  /* 0x000000050200720c */ /* 0x000fe40003f26070 */
[----:B------:R-:W-:Y:S02]  /*0350*/  LOP3.LUT R2, R0, UR7, RZ, 0x3c, !PT ;  /* 0x0000000700027c12 */ /* 0x000fe4000f8e3cff */
[----:B------:R-:W-:Y:S02]  /*0360*/  ISETP.GE.AND.EX P2, PT, R7, UR9, PT, P2 ;  /* 0x0000000907007c0c */ /* 0x000fe4000bf46320 */
[----:B------:R-:W-:-:S02]  /*0370*/  ISETP.GE.AND P4, PT, R2, RZ, PT ;  /* 0x000000ff0200720c */ /* 0x000fc40003f86270 */
[----:B------:R-:W-:-:S05]  /*0380*/  PRMT R2, R4, 0x9910, RZ ;  /* 0x0000991004027816 */ /* 0x000fca00000000ff */
[----:B------:R-:W-:Y:S01]  /*0390*/  IMAD R2, R2, 0x1c, RZ ;  /* 0x0000001c02027824 */ /* 0x000fe200078e02ff */
[----:B------:R-:W-:Y:S02]  /*03a0*/  @P1 IADD3 R3, PT, PT, R3, 0x1, RZ ;  /* 0x0000000103031810 */ /* 0x000fe40007ffe0ff */
[----:B------:R-:W-:Y:S01]  /*03b0*/  ISETP.GE.U32.AND P1, PT, R18, UR8, PT ;  /* 0x0000000812007c0c */ /* 0x000fe2000bf26070 */
[----:B------:R-:W0:Y:S01]  /*03c0*/  @!P2 LDC.64 R12, c[0x0][0x3e0] ;  /* 0x0000f800ff0cab82 */ /* 0x000e220000000a00 */
[----:B------:R-:W-:Y:S02]  /*03d0*/  IADD3 R2, PT, PT, RZ, -R2, RZ ;  /* 0x80000002ff027210 */ /* 0x000fe40007ffe0ff */
[----:B------:R-:W-:Y:S02]  /*03e0*/  @!P4 IADD3 R3, PT, PT, -R3, RZ, RZ ;  /* 0x000000ff0303c210 */ /* 0x000fe40007ffe1ff */
[----:B------:R-:W-:Y:S02]  /*03f0*/  @!P3 LOP3.LUT R3, RZ, R0, RZ, 0x33, !PT ;  /* 0x00000000ff03b212 */ /* 0x000fe400078e33ff */
[----:B------:R-:W-:Y:S01]  /*0400*/  PRMT R9, R2, 0x7710, RZ ;  /* 0x0000771002097816 */ /* 0x000fe200000000ff */
[----:B------:R-:W1:Y:S01]  /*0410*/  @!P2 LDC.64 R10, c[0x0][0x390] ;  /* 0x0000e400ff0aab82 */ /* 0x000e620000000a00 */
[----:B------:R-:W-:-:S02]  /*0420*/  IADD3 R5, PT, PT, -R3, RZ, RZ ;  /* 0x000000ff03057210 */ /* 0x000fc40007ffe1ff */
[----:B------:R-:W-:Y:S01]  /*0430*/  IADD3 R2, PT, PT, R23, 0x20, RZ ;  /* 0x0000002017027810 */ /* 0x000fe20007ffe0ff */
[----:B------:R-:W-:Y:S01]  /*0440*/  IMAD.IADD R9, R9, 0x1, R8 ;  /* 0x0000000109097824 */ /* 0x000fe200078e0208 */
[----:B------:R-:W-:Y:S01]  /*0450*/  SHF.R.S32.HI R4, RZ, 0x1f, R3 ;  /* 0x0000001fff047819 */ /* 0x000fe20000011403 */
[----:B------:R-:W-:Y:S01]  /*0460*/  IMAD R0, R0, R5, UR7 ;  /* 0x0000000700007e24 */ /* 0x000fe2000f8e0205 */
[----:B------:R-:W-:Y:S02]  /*0470*/  ISETP.GE.U32.AND P3, PT, R2, UR8, PT ;  /* 0x0000000802007c0c */ /* 0x000fe4000bf66070 */
[----:B------:R-:W-:Y:S01]  /*0480*/  SHF.L.U32 R9, R9, 0x1, RZ ;  /* 0x0000000109097819 */ /* 0x000fe200000006ff */
[----:B------:R-:W-:Y:S01]  /*0490*/  IMAD R0, R0, 0x38, RZ ;  /* 0x0000003800007824 */ /* 0x000fe200078e02ff */
[----:B------:R-:W-:Y:S01]  /*04a0*/  SHF.R.S32.HI R5, RZ, 0x1f, R2 ;  /* 0x0000001fff057819 */ /* 0x000fe20000011402 */
[----:B---3--:R-:W-:Y:S01]  /*04b0*/  IMAD R6, R4, UR10, RZ ;  /* 0x0000000a04067c24 */ /* 0x008fe2000f8e02ff */
[----:B------:R-:W-:-:S02]  /*04c0*/  LOP3.LUT R25, R9, 0xffff, RZ, 0xc0, !PT ;  /* 0x0000ffff09197812 */ /* 0x000fc400078ec0ff */
[----:B------:R-:W-:Y:S01]  /*04d0*/  ISETP.GE.AND.EX P3, PT, R5, UR9, PT, P3 ;  /* 0x0000000905007c0c */ /* 0x000fe2000bf66330 */
[----:B------:R-:W-:Y:S01]  /*04e0*/  IMAD R27, R3, UR11, R6 ;  /* 0x0000000b031b7c24 */ /* 0x000fe2000f8e0206 */
[----:B------:R-:W-:Y:S01]  /*04f0*/  SHF.R.S32.HI R9, RZ, 0x1f, R18 ;  /* 0x0000001fff097819 */ /* 0x000fe20000011412 */
[----:B0-----:R-:W-:Y:S01]  /*0500*/  @!P2 IMAD R14, R7, R12, RZ ;  /* 0x0000000c070ea224 */ /* 0x001fe200078e02ff */
[C---:B------:R-:W-:Y:S02]  /*0510*/  IADD3 R24, P4, PT, R0.reuse, R25, RZ ;  /* 0x0000001900187210 */ /* 0x040fe40007f9e0ff */
[----:B------:R-:W-:Y:S01]  /*0520*/  ISETP.GE.AND.EX P1, PT, R9, UR9, PT, P1 ;  /* 0x0000000909007c0c */ /* 0x000fe2000bf26310 */
[C---:B------:R-:W-:Y:S01]  /*0530*/  @!P2 IMAD R13, R23.reuse, R13, R14 ;  /* 0x0000000d170da224 */ /* 0x040fe200078e020e */
[----:B------:R-:W-:Y:S02]  /*0540*/  LEA.HI.X.SX32 R25, R0, RZ, 0x1, P4 ;  /* 0x000000ff00197211 */ /* 0x000fe400020f0eff */
[----:B------:R-:W-:Y:S01]  /*0550*/  IADD3 R4, PT, PT, R23, 0x30, RZ ;  /* 0x0000003017047810 */ /* 0x000fe20007ffe0ff */
[----:B------:R-:W-:-:S02]  /*0560*/  IMAD.WIDE.U32 R24, R3, UR10, R24 ;  /* 0x0000000a03187c25 */ /* 0x000fc4000f8e0018 */
[----:B------:R-:W0:Y:S01]  /*0570*/  @!P3 LDC.64 R6, c[0x0][0x3e0] ;  /* 0x0000f800ff06bb82 */ /* 0x000e220000000a00 */
[----:B------:R-:W-:Y:S02]  /*0580*/  ISETP.GE.U32.AND P4, PT, R4, UR8, PT ;  /* 0x0000000804007c0c */ /* 0x000fe4000bf86070 */
[----:B------:R-:W-:Y:S02]  /*0590*/  SHF.R.S32.HI R3, RZ, 0x1f, R4 ;  /* 0x0000001fff037819 */ /* 0x000fe40000011404 */
[----:B------:R-:W-:Y:S02]  /*05a0*/  IADD3 R27, PT, PT, R25, R27, RZ ;  /* 0x0000001b191b7210 */ /* 0x000fe40007ffe0ff */
[-C--:B------:R-:W-:Y:S01]  /*05b0*/  @!P2 MOV R26, R24.reuse ;  /* 0x00000018001aa202 */ /* 0x080fe20000000f00 */
[----:B------:R-:W2:Y:S01]  /*05c0*/  @!P1 LDC.64 R16, c[0x0][0x3e0] ;  /* 0x0000f800ff109b82 */ /* 0x000ea20000000a00 */
[----:B------:R-:W-:Y:S02]  /*05d0*/  ISETP.GE.AND.EX P4, PT, R3, UR9, PT, P4 ;  /* 0x0000000903007c0c */ /* 0x000fe4000bf86340 */
[----:B------:R-:W-:Y:S01]  /*05e0*/  @!P3 MOV R20, R24 ;  /* 0x000000180014b202 */ /* 0x000fe20000000f00 */
[----:B------:R-:W-:Y:S01]  /*05f0*/  @!P2 IMAD.WIDE.U32 R14, R23, R12, R26 ;  /* 0x0000000c170ea225 */ /* 0x000fe200078e001a */
[----:B------:R-:W-:-:S03]  /*0600*/  @!P3 MOV R21, R27 ;  /* 0x0000001b0015b202 */ /* 0x000fc60000000f00 */
[----:B------:R-:W-:Y:S01]  /*0610*/  @!P2 IMAD.IADD R15, R15, 0x1, R13 ;  /* 0x000000010f0fa824 */ /* 0x000fe200078e020d */
[C---:B-1----:R-:W-:Y:S01]  /*0620*/  @!P2 LEA R28, P5, R14.reuse, R10, 0x2 ;  /* 0x0000000a0e1ca211 */ /* 0x042fe200078a10ff */
[----:B------:R-:W1:Y:S03]  /*0630*/  @!P3 LDC.64 R12, c[0x0][0x390] ;  /* 0x0000e400ff0cbb82 */ /* 0x000e660000000a00 */
[----:B------:R-:W-:Y:S01]  /*0640*/  @!P2 LEA.HI.X R29, R14, R11, R15, 0x2, P5 ;  /* 0x0000000b0e1da211 */ /* 0x000fe200028f140f */
[----:B0-----:R-:W-:-:S04]  /*0650*/  @!P3 IMAD R5, R5, R6, RZ ;  /* 0x000000060505b224 */ /* 0x001fc800078e02ff */
[----:B------:R-:W0:Y:S01]  /*0660*/  @!P1 LDC.64 R14, c[0x0][0x390] ;  /* 0x0000e400ff0e9b82 */ /* 0x000e220000000a00 */
[----:B------:R-:W-:Y:S01]  /*0670*/  @!P3 IMAD.WIDE.U32 R20, R2, R6, R20 ;  /* 0x000000060214b225 */ /* 0x000fe200078e0014 */
[----:B------:R-:W-:-:S03]  /*0680*/  @!P1 MOV R6, R24 ;  /* 0x0000001800069202 */ /* 0x000fc60000000f00 */
[----:B------:R-:W-:Y:S01]  /*0690*/  @!P3 IMAD R5, R2, R7, R5 ;  /* 0x000000070205b224 */ /* 0x000fe200078e0205 */
[----:B------:R-:W-:Y:S01]  /*06a0*/  @!P1 MOV R7, R27 ;  /* 0x0000001b00079202 */ /* 0x000fe20000000f00 */
[-C--:B--2---:R-:W-:Y:S01]  /*06b0*/  @!P1 IMAD R9, R9, R16.reuse, RZ ;  /* 0x0000001009099224 */ /* 0x084fe200078e02ff */
[----:B------:R-:W2:Y:S01]  /*06c0*/  @!P4 LDC.64 R10, c[0x0][0x3e0] ;  /* 0x0000f800ff0acb82 */ /* 0x000ea20000000a00 */
[----:B------:R-:W-:Y:S02]  /*06d0*/  MOV R2, RZ ;  /* 0x000000ff00027202 */ /* 0x000fe40000000f00 */
[C---:B------:R-:W-:Y:S01]  /*06e0*/  @!P1 IMAD R17, R18.reuse, R17, R9 ;  /* 0x0000001112119224 */ /* 0x040fe200078e0209 */
[----:B------:R-:W-:Y:S01]  /*06f0*/  @!P3 IADD3 R5, PT, PT, R21, R5, RZ ;  /* 0x000000051505b210 */ /* 0x000fe20007ffe0ff */
[----:B------:R-:W-:Y:S01]  /*0700*/  @!P1 IMAD.WIDE.U32 R18, R18, R16, R6 ;  /* 0x0000001012129225 */ /* 0x000fe200078e0006 */
[----:B------:R-:W-:Y:S02]  /*0710*/  @!P4 MOV R16, R24 ;  /* 0x000000180010c202 */ /* 0x000fe40000000f00 */
[----:B------:R-:W3:Y:S01]  /*0720*/  @!P4 LDC.64 R6, c[0x0][0x390] ;  /* 0x0000e400ff06cb82 */ /* 0x000ee20000000a00 */
[----:B------:R-:W-:Y:S01]  /*0730*/  @!P1 IMAD.IADD R17, R19, 0x1, R17 ;  /* 0x0000000113119824 */ /* 0x000fe200078e0211 */
[----:B-1----:R-:W-:-:S04]  /*0740*/  @!P3 LEA R12, P6, R20, R12, 0x2 ;  /* 0x0000000c140cb211 */ /* 0x002fc800078c10ff */
[----:B------:R-:W-:Y:S02]  /*0750*/  @!P3 LEA.HI.X R13, R20, R13, R5, 0x2, P6 ;  /* 0x0000000d140db211 */ /* 0x000fe400030f1405 */
[----:B------:R-:W-:Y:S02]  /*0760*/  CS2R R20, SRZ ;  /* 0x0000000000147805 */ /* 0x000fe4000001ff00 */
[----:B0-----:R-:W-:-:S04]  /*0770*/  @!P1 LEA R14, P5, R18, R14, 0x2 ;  /* 0x0000000e120e9211 */ /* 0x001fc800078a10ff */
[----:B------:R-:W-:Y:S01]  /*0780*/  @!P1 LEA.HI.X R15, R18, R15, R17, 0x2, P5 ;  /* 0x0000000f120f9211 */ /* 0x000fe200028f1411 */
[----:B------:R-:W5:Y:S01]  /*0790*/  @!P2 LDG.E.64 R20, desc[UR14][R28.64] ;  /* 0x0000000e1c14a981 */ /* 0x000f62000c1e1b00 */
[----:B------:R-:W-:Y:S01]  /*07a0*/  @!P4 MOV R17, R27 ;  /* 0x0000001b0011c202 */ /* 0x000fe20000000f00 */
[-C--:B--2---:R-:W-:Y:S02]  /*07b0*/  @!P4 IMAD R3, R3, R10.reuse, RZ ;  /* 0x0000000a0303c224 */ /* 0x084fe400078e02ff */
[----:B------:R-:W-:-:S04]  /*07c0*/  @!P4 IMAD.WIDE.U32 R16, R4, R10, R16 ;  /* 0x0000000a0410c225 */ /* 0x000fc800078e0010 */
[----:B------:R-:W-:Y:S02]  /*07d0*/  @!P4 IMAD R9, R4, R11, R3 ;  /* 0x0000000b0409c224 */ /* 0x000fe400078e0203 */
[----:B------:R-:W-:Y:S01]  /*07e0*/  HFMA2 R3, -RZ, RZ, 0, 0 ;  /* 0x00000000ff037431 */ /* 0x000fe200000001ff */
[----:B------:R-:W-:Y:S02]  /*07f0*/  CS2R R4, SRZ ;  /* 0x0000000000047805 */ /* 0x000fe4000001ff00 */
[C---:B---3--:R-:W-:Y:S02]  /*0800*/  @!P4 LEA R10, P2, R16.reuse, R6, 0x2 ;  /* 0x00000006100ac211 */ /* 0x048fe400078410ff */
[----:B------:R-:W-:Y:S01]  /*0810*/  @!P4 IADD3 R9, PT, PT, R17, R9, RZ ;  /* 0x000000091109c210 */ /* 0x000fe20007ffe0ff */
[----:B------:R0:W2:Y:S03]  /*0820*/  @!P1 LDG.E.64 R2, desc[UR14][R14.64] ;  /* 0x0000000e0e029981 */ /* 0x0000a6000c1e1b00 */
[----:B------:R-:W-:-:S02]  /*0830*/  @!P4 LEA.HI.X R11, R16, R7, R9, 0x2, P2 ;  /* 0x00000007100bc211 */ /* 0x000fc400010f1409 */
[----:B------:R-:W-:Y:S01]  /*0840*/  CS2R R6, SRZ ;  /* 0x0000000000067805 */ /* 0x000fe2000001ff00 */
[----:B------:R1:W3:Y:S05]  /*0850*/  @!P3 LDG.E.64 R4, desc[UR14][R12.64] ;  /* 0x0000000e0c04b981 */ /* 0x0002ea000c1e1b00 */
[----:B------:R4:W4:Y:S01]  /*0860*/  @!P4 LDG.E.64 R6, desc[UR14][R10.64] ;  /* 0x0000000e0a06c981 */ /* 0x000922000c1e1b00 */
[----:B------:R-:W0:Y:S02]  /*0870*/  S2R R9, SR_LANEID ;  /* 0x0000000000097919 */ /* 0x000e240000000000 */
[C---:B0-----:R-:W-:Y:S02]  /*0880*/  ISETP.GT.AND P2, PT, R9.reuse, 0x1e, PT ;  /* 0x0000001e0900780c */ /* 0x041fe40003f44270 */
[----:B------:R-:W-:Y:S01]  /*0890*/  ISETP.GT.AND P3, PT, R9, 0xf, PT ;  /* 0x0000000f0900780c */ /* 0x000fe20003f64270 */
[----:B------:R-:W-:Y:S01]  /*08a0*/  BSSY.RECONVERGENT B0, `(.L_x_3616) ;  /* 0x0000037000007945 */ /* 0x000fe20003800200 */
[----:B-----5:R-:W-:Y:S01]  /*08b0*/  FMUL.FTZ R17, R21, R21 ;  /* 0x0000001515117220 */ /* 0x020fe20000410000 */
[----:B------:R-:W-:-:S03]  /*08c0*/  FADD.FTZ R14, R20, R21 ;  /* 0x00000015140e7221 */ /* 0x000fc60000010000 */
[----:B------:R-:W-:Y:S01]  /*08d0*/  FFMA.FTZ R17, R20, R20, R17 ;  /* 0x0000001414117223 */ /* 0x000fe20000010011 */
[----:B------:R-:W-:-:S03]  /*08e0*/  FADD.FTZ R14, RZ, R14 ;  /* 0x0000000eff0e7221 */ /* 0x000fc60000010000 */
[----:B------:R-:W-:Y:S01]  /*08f0*/  FADD.FTZ R17, RZ, R17 ;  /* 0x00000011ff117221 */ /* 0x000fe20000010000 */
[----:B--2---:R-:W-:Y:S01]  /*0900*/  FMUL.FTZ R19, R3, R3 ;  /* 0x0000000303137220 */ /* 0x004fe20000410000 */
[----:B------:R-:W-:-:S03]  /*0910*/  FADD.FTZ R15, R2, R3 ;  /* 0x00000003020f7221 */ /* 0x000fc60000010000 */
[----:B-1----:R-:W-:Y:S01]  /*0920*/  FFMA.FTZ R12, R2, R2, R19 ;  /* 0x00000002020c7223 */ /* 0x002fe20000010013 */
[----:B---3--:R-:W-:Y:S01]  /*0930*/  FMUL.FTZ R13, R5, R5 ;  /* 0x00000005050d7220 */ /* 0x008fe20000410000 */
[----:B------:R-:W-:Y:S01]  /*0940*/  FADD.FTZ R14, R14, R15 ;  /* 0x0000000f0e0e7221 */ /* 0x000fe20000010000 */
[C---:B----4-:R-:W-:Y:S01]  /*0950*/  FADD.FTZ R11, R4.reuse, R5 ;  /* 0x00000005040b7221 */ /* 0x050fe20000010000 */
[----:B------:R-:W-:Y:S01]  /*0960*/  FADD.FTZ R12, R17, R12 ;  /* 0x0000000c110c7221 */ /* 0x000fe20000010000 */
        /* <DEDUP_REMOVED lines=39> */
[----:B--2---:R-:W-:-:S03]  /*0be0*/  FADD.FTZ R11, R14, R17 ;  /* 0x000000110e0b7221 */ /* 0x004fc60000010000 */
[----:B------:R-:W-:-:S05]  /*0bf0*/  @!P2 IMAD.IADD R9, R9, 0x1, R12 ;  /* 0x000000010909a824 */ /* 0x000fca00078e020c */
[----:B------:R3:W-:Y:S02]  /*0c00*/  @!P2 STS.64 [R9+0x10], R10 ;  /* 0x0000100a0900a388 */ /* 0x0007e40000000a00 */
.L_x_3617:
[----:B------:R-:W-:Y:S05]  /*0c10*/  BSYNC.RECONVERGENT B0 ;  /* 0x0000000000007941 */ /* 0x000fea0003800200 */
.L_x_3616:
        /* <DEDUP_REMOVED lines=41> */
.L_x_3619:
[----:B------:R-:W-:Y:S05]  /*0eb0*/  BSYNC.RECONVERGENT B0 ;  /* 0x0000000000007941 */ /* 0x000fea0003800200 */
.L_x_3618:
        /* <DEDUP_REMOVED lines=20> */
[----:B--2---:R-:W-:Y:S02]  /*1000*/  MOV R17, UR5 ;  /* 0x0000000500117c02 */ /* 0x004fe40008000f00 */
        /* <DEDUP_REMOVED lines=10> */
.L_x_3622:
[----:B---3--:R-:W2:Y:S04]  /*10b0*/  LDG.E.STRONG.GPU R12, desc[UR14][R8.64] ;  /* 0x0000000e080c7981 */ /* 0x008ea8000c1ef900 */
[----:B--2---:R-:W-:Y:S01]  /*10c0*/  CCTL.IVALL ;  /* 0x00000000ff00798f */ /* 0x004fe20002000000 */
[----:B------:R-:W-:Y:S05]  /*10d0*/  YIELD ;  /* 0x0000000000007946 */ /* 0x000fea0003800000 */
[----:B------:R-:W-:-:S13]  /*10e0*/  ISETP.NE.AND P2, PT, R12, R15, PT ;  /* 0x0000000f0c00720c */ /* 0x000fda0003f45270 */
[----:B------:R-:W-:Y:S05]  /*10f0*/  @P2 BRA `(.L_x_3622) ;  /* 0xfffffffc00ec2947 */ /* 0x000fea000383ffff */
.L_x_3621:
[----:B------:R-:W-:Y:S05]  /*1100*/  WARPSYNC.ALL ;  /* 0x0000000000007948 */ /* 0x000fea0003800000 */
[----:B------:R-:W-:Y:S06]  /*1110*/  BAR.SYNC.DEFER_BLOCKING 0x0 ;  /* 0x0000000000007b1d */ /* 0x000fec0000010000 */
[----:B------:R-:W-:Y:S01]  /*1120*/  UMOV UR5, URZ ;  /* 0x000000ff00057c82 */ /* 0x000fe20008000000 */
[----:B------:R-:W-:Y:S05]  /*1130*/  @!P4 BRA `(.L_x_3623) ;  /* 0x000000040098c947 */ /* 0x000fea0003800000 */
[----:B---3--:R-:W-:Y:S01]  /*1140*/  LOP3.LUT R8, R22, 0x7ffffff8, RZ, 0xc0, !PT ;  /* 0x7ffffff816087812 */ /* 0x008fe200078ec0ff */
        /* <DEDUP_REMOVED lines=10> */
.L_x_3624:
[----:B------:R-:W-:Y:S01]  /*11f0*/  UIADD3 UR23, UPT, UPT, UR5, 0x1, URZ ;  /* 0x0000000105177890 */ /* 0x000fe2000fffe0ff */
[----:B------:R-:W-:Y:S01]  /*1200*/  ISETP.EQ.OR P2, PT, RZ, UR22, P3 ;  /* 0x00000016ff007c0c */ /* 0x000fe20009f42670 */
[----:B------:R-:W-:-:S04]  /*1210*/  UIADD3 UR24, UPT, UPT, UR5, 0x2, URZ ;  /* 0x0000000205187890 */ /* 0x000fc8000fffe0ff */
[----:B------:R-:W-:Y:S01]  /*1220*/  IMAD.U32 R9, RZ, RZ, UR23 ;  /* 0x00000017ff097e24 */ /* 0x000fe2000f8e00ff */
[----:B------:R-:W-:Y:S01]  /*1230*/  UIADD3 UR23, UPT, UPT, UR5, 0x3, URZ ;  /* 0x0000000305177890 */ /* 0x000fe2000fffe0ff */
[----:B------:R-:W-:-:S03]  /*1240*/  MOV R12, UR24 ;  /* 0x00000018000c7c02 */ /* 0x000fc60008000f00 */
[----:B------:R-:W-:Y:S02]  /*1250*/  ISETP.EQ.OR P4, PT, R9, UR18, P3 ;  /* 0x0000001209007c0c */ /* 0x000fe40009f82670 */
[----:B------:R-:W-:Y:S01]  /*1260*/  ISETP.EQ.OR P6, PT, R12, UR18, P3 ;  /* 0x000000120c007c0c */ /* 0x000fe20009fc2670 */
[----:B------:R-:W-:Y:S01]  /*1270*/  VOTEU.ALL UP0, P2 ;  /* 0x0000000000ff7886 */ /* 0x000fe20001000000 */
[----:B------:R-:W-:-:S04]  /*1280*/  MOV R9, UR23 ;  /* 0x0000001700097c02 */ /* 0x000fc80008000f00 */
[----:B------:R-:W-:Y:S01]  /*1290*/  ISETP.EQ.OR P5, PT, R9, UR18, P3 ;  /* 0x0000001209007c0c */ /* 0x000fe20009fa2670 */
[----:B------:R-:W-:-:S04]  /*12a0*/  @!UP0 UIMAD.WIDE.U32 UR24, UR8, 0x8, UR16 ;  /* 0x00000008081888a5 */ /* 0x000fc8000f8e0010 */
[----:B------:R-:W-:Y:S02]  /*12b0*/  VOTEU.ALL UP0, P4 ;  /* 0x0000000000ff7886 */ /* 0x000fe40002000000 */
[----:B------:R-:W-:Y:S01]  /*12c0*/  MOV R12, UR24 ;  /* 0x00000018000c7c02 */ /* 0x000fe20008000f00 */
[----:B------:R-:W-:Y:S01]  /*12d0*/  VOTEU.ALL UP1, P6 ;  /* 0x0000000000ff7886 */ /* 0x000fe20003020000 */
[----:B------:R-:W-:Y:S01]  /*12e0*/  MOV R13, UR25 ;  /* 0x00000019000d7c02 */ /* 0x000fe20008000f00 */
[----:B------:R-:W-:-:S03]  /*12f0*/  @!UP0 UIMAD.WIDE.U32 UR24, UR21, 0x8, UR16 ;  /* 0x00000008151888a5 */ /* 0x000fc6000f8e0010 */
[----:B------:R-:W-:Y:S01]  /*1300*/  VOTEU.ALL UP0, P5 ;  /* 0x0000000000ff7886 */ /* 0x000fe20002800000 */
[----:B------:R-:W-:Y:S01]  /*1310*/  @!UP1 UIMAD.WIDE.U32 UR26, UR10, 0x8, UR16 ;  /* 0x000000080a1a98a5 */ /* 0x000fe2000f8e0010 */
[----:B------:R-:W0:Y:S01]  /*1320*/  @!P2 LDG.E.64 R12, desc[UR14][R12.64] ;  /* 0x0000000e0c0ca981 */ /* 0x000e22000c1e1b00 */
[----:B------:R-:W-:Y:S02]  /*1330*/  MOV R14, UR24 ;  /* 0x00000018000e7c02 */ /* 0x000fe40008000f00 */
[----:B------:R-:W-:Y:S01]  /*1340*/  MOV R15, UR25 ;  /* 0x00000019000f7c02 */ /* 0x000fe20008000f00 */
[----:B------:R-:W-:Y:S01]  /*1350*/  @!UP0 UIMAD.WIDE.U32 UR24, UR20, 0x8, UR16 ;  /* 0x00000008141888a5 */ /* 0x000fe2000f8e0010 */
[----:B-1----:R-:W-:Y:S01]  /*1360*/  IMAD.U32 R16, RZ, RZ, UR26 ;  /* 0x0000001aff107e24 */ /* 0x002fe2000f8e00ff */
[----:B--2---:R-:W-:-:S03]  /*1370*/  MOV R17, UR27 ;  /* 0x0000001b00117c02 */ /* 0x004fc60008000f00 */
[----:B------:R-:W2:Y:S01]  /*1380*/  @!P4 LDG.E.64 R14, desc[UR14][R14.64] ;  /* 0x0000000e0e0ec981 */ /* 0x000ea2000c1e1b00 */
[----:B------:R-:W-:Y:S02]  /*1390*/  MOV R18, UR24 ;  /* 0x0000001800127c02 */ /* 0x000fe40008000f00 */
[----:B------:R-:W-:Y:S01]  /*13a0*/  MOV R19, UR25 ;  /* 0x0000001900137c02 */ /* 0x000fe20008000f00 */
[----:B------:R-:W3:Y:S05]  /*13b0*/  @!P6 LDG.E.64 R16, desc[UR14][R16.64] ;  /* 0x0000000e1010e981 */ /* 0x000eea000c1e1b00 */
[----:B------:R-:W4:Y:S01]  /*13c0*/  @!P5 LDG.E.64 R18, desc[UR14][R18.64] ;  /* 0x0000000e1212d981 */ /* 0x000f22000c1e1b00 */
[----:B------:R-:W-:-:S02]  /*13d0*/  UIADD3 UR23, UPT, UPT, UR5, 0x4, URZ ;  /* 0x0000000405177890 */ /* 0x000fc4000fffe0ff */
[----:B------:R-:W-:-:S04]  /*13e0*/  UIADD3 UR24, UPT, UPT, UR5, 0x6, URZ ;  /* 0x0000000605187890 */ /* 0x000fc8000fffe0ff */
[----:B------:R-:W-:Y:S01]  /*13f0*/  MOV R9, UR23 ;  /* 0x0000001700097c02 */ /* 0x000fe20008000f00 */
[----:B------:R-:W-:Y:S01]  /*1400*/  UIADD3 UR23, UPT, UPT, UR5, 0x5, URZ ;  /* 0x0000000505177890 */ /* 0x000fe2000fffe0ff */
[----:B0-----:R-:W-:Y:S01]  /*1410*/  @!P2 FADD.FTZ R10, R10, R12 ;  /* 0x0000000c0a0aa221 */ /* 0x001fe20000010000 */
[----:B------:R-:W-:Y:S01]  /*1420*/  @!P2 FADD.FTZ R11, R11, R13 ;  /* 0x0000000d0b0ba221 */ /* 0x000fe20000010000 */
[----:B------:R-:W-:-:S03]  /*1430*/  ISETP.EQ.OR P2, PT, R9, UR18, P3 ;  /* 0x0000001209007c0c */ /* 0x000fc60009f42670 */
[----:B------:R-:W-:Y:S01]  /*1440*/  MOV R9, UR23 ;  /* 0x0000001700097c02 */ /* 0x000fe20008000f00 */
[----:B------:R-:W-:Y:S01]  /*1450*/  UIADD3 UR23, UPT, UPT, UR5, 0x7, URZ ;  /* 0x0000000705177890 */ /* 0x000fe2000fffe0ff */
[----:B------:R-:W-:Y:S01]  /*1460*/  MOV R12, UR24 ;  /* 0x00000018000c7c02 */ /* 0x000fe20008000f00 */
[----:B--2---:R-:W-:Y:S01]  /*1470*/  @!P4 FADD.FTZ R10, R10, R14 ;  /* 0x0000000e0a0ac221 */ /* 0x004fe20000010000 */
[----:B------:R-:W-:Y:S01]  /*1480*/  @!P4 FADD.FTZ R11, R11, R15 ;  /* 0x0000000f0b0bc221 */ /* 0x000fe20000010000 */
[----:B------:R-:W-:Y:S02]  /*1490*/  ISETP.EQ.OR P4, PT, R9, UR18, P3 ;  /* 0x0000001209007c0c */ /* 0x000fe40009f82670 */
[----:B------:R-:W-:Y:S02]  /*14a0*/  IMAD.U32 R9, RZ, RZ, UR23 ;  /* 0x00000017ff097e24 */ /* 0x000fe4000f8e00ff */
[----:B---3--:R-:W-:Y:S01]  /*14b0*/  @!P6 FADD.FTZ R10, R10, R16 ;  /* 0x000000100a0ae221 */ /* 0x008fe20000010000 */
[----:B------:R-:W-:Y:S01]  /*14c0*/  @!P6 FADD.FTZ R11, R11, R17 ;  /* 0x000000110b0be221 */ /* 0x000fe20000010000 */
[----:B------:R-:W-:Y:S01]  /*14d0*/  ISETP.EQ.OR P6, PT, R12, UR18, P3 ;  /* 0x000000120c007c0c */ /* 0x000fe20009fc2670 */
[----:B------:R-:W-:Y:S01]  /*14e0*/  VOTEU.ALL UP0, P2 ;  /* 0x0000000000ff7886 */ /* 0x000fe20001000000 */
[----:B----4-:R-:W-:Y:S01]  /*14f0*/  @!P5 FADD.FTZ R10, R10, R18 ;  /* 0x000000120a0ad221 */ /* 0x010fe20000010000 */
[----:B------:R-:W-:Y:S01]  /*1500*/  @!P5 FADD.FTZ R11, R11, R19 ;  /* 0x000000130b0bd221 */ /* 0x000fe20000010000 */
[----:B------:R-:W-:-:S02]  /*1510*/  ISETP.EQ.OR P5, PT, R9, UR18, P3 ;  /* 0x0000001209007c0c */ /* 0x000fc40009fa2670 */
[----:B------:R-:W-:Y:S01]  /*1520*/  @!UP0 UIMAD.WIDE.U32 UR24, UR11, 0x8, UR16 ;  /* 0x000000080b1888a5 */ /* 0x000fe2000f8e0010 */
[----:B------:R-:W-:-:S05]  /*1530*/  VOTEU.ALL UP0, P4 ;  /* 0x0000000000ff7886 */ /* 0x000fca0002000000 */
[----:B------:R-:W-:Y:S01]  /*1540*/  MOV R12, UR24 ;  /* 0x00000018000c7c02 */ /* 0x000fe20008000f00 */
[----:B------:R-:W-:Y:S01]  /*1550*/  VOTEU.ALL UP1, P6 ;  /* 0x0000000000ff7886 */ /* 0x000fe20003020000 */
[----:B------:R-:W-:Y:S01]  /*1560*/  MOV R13, UR25 ;  /* 0x00000019000d7c02 */ /* 0x000fe20008000f00 */
[----:B------:R-:W-:Y:S02]  /*1570*/  @!UP0 UIMAD.WIDE.U32 UR24, UR13, 0x8, UR16 ;  /* 0x000000080d1888a5 */ /* 0x000fe4000f8e0010 */
[----:B------:R-:W-:Y:S01]  /*1580*/  VOTEU.ALL UP0, P5 ;  /* 0x0000000000ff7886 */ /* 0x000fe20002800000 */
[----:B------:R-:W-:Y:S02]  /*1590*/  @!UP1 UIMAD.WIDE.U32 UR26, UR12, 0x8, UR16 ;  /* 0x000000080c1a98a5 */ /* 0x000fe4000f8e0010 */
[----:B------:R-:W2:Y:S01]  /*15a0*/  @!P2 LDG.E.64 R12, desc[UR14][R12.64] ;  /* 0x0000000e0c0ca981 */ /* 0x000ea2000c1e1b00 */
[----:B------:R-:W-:Y:S02]  /*15b0*/  MOV R14, UR24 ;  /* 0x00000018000e7c02 */ /* 0x000fe40008000f00 */
[----:B------:R-:W-:Y:S01]  /*15c0*/  MOV R15, UR25 ;  /* 0x00000019000f7c02 */ /* 0x000fe20008000f00 */
[----:B------:R-:W-:Y:S01]  /*15d0*/  @!UP0 UIMAD.WIDE.U32 UR24, UR9, 0x8, UR16 ;  /* 0x00000008091888a5 */ /* 0x000fe2000f8e0010 */
[----:B------:R-:W-:-:S02]  /*15e0*/  MOV R16, UR26 ;  /* 0x0000001a00107c02 */ /* 0x000fc40008000f00 */
[----:B------:R-:W-:Y:S02]  /*15f0*/  MOV R17, UR27 ;  /* 0x0000001b00117c02 */ /* 0x000fe40008000f00 */
[----:B------:R-:W3:Y:S01]  /*1600*/  @!P4 LDG.E.64 R14, desc[UR14][R14.64] ;  /* 0x0000000e0e0ec981 */ /* 0x000ee2000c1e1b00 */
[----:B------:R-:W-:Y:S01]  /*1610*/  IMAD.U32 R18, RZ, RZ, UR24 ;  /* 0x00000018ff127e24 */ /* 0x000fe2000f8e00ff */
[----:B------:R-:W-:Y:S02]  /*1620*/  MOV R19, UR25 ;  /* 0x0000001900137c02 */ /* 0x000fe40008000f00 */
[----:B------:R-:W4:Y:S04]  /*1630*/  @!P6 LDG.E.64 R16, desc[UR14][R16.64] ;  /* 0x0000000e1010e981 */ /* 0x000f28000c1e1b00 */
[----:B------:R-:W5:Y:S01]  /*1640*/  @!P5 LDG.E.64 R18, desc[UR14][R18.64] ;  /* 0x0000000e1212d981 */ /* 0x000f62000c1e1b00 */
[----:B------:R-:W-:-:S02]  /*1650*/  UIADD3 UR5, UPT, UPT, UR5, 0x8, URZ ;  /* 0x0000000805057890 */ /* 0x000fc4000fffe0ff */
[----:B------:R-:W-:Y:S02]  /*1660*/  UIADD3 UR22, UPT, UPT, UR22, 0x8, URZ ;  /* 0x0000000816167890 */ /* 0x000fe4000fffe0ff */
[----:B------:R-:W-:Y:S02]  /*1670*/  ULEA UR8, UR19, UR8, 0x3 ;  /* 0x0000000813087291 */ /* 0x000fe4000f8e18ff */
[----:B------:R-:W-:Y:S02]  /*1680*/  ULEA UR21, UR19, UR21, 0x3 ;  /* 0x0000001513157291 */ /* 0x000fe4000f8e18ff */
[----:B------:R-:W-:Y:S02]  /*1690*/  ULEA UR10, UR19, UR10, 0x3 ;  /* 0x0000000a130a7291 */ /* 0x000fe4000f8e18ff */
[----:B------:R-:W-:Y:S02]  /*16a0*/  ULEA UR20, UR19, UR20, 0x3 ;  /* 0x0000001413147291 */ /* 0x000fe4000f8e18ff */
[----:B------:R-:W-:-:S02]  /*16b0*/  ULEA UR11, UR19, UR11, 0x3 ;  /* 0x0000000b130b7291 */ /* 0x000fc4000f8e18ff */
        /* <DEDUP_REMOVED lines=14> */
.L_x_3623:
        /* <DEDUP_REMOVED lines=34> */
[----:B-1----:R-:W-:-:S02]  /*19c0*/  MOV R16, UR8 ;  /* 0x0000000800107c02 */ /* 0x002fc40008000f00 */
[----:B--2---:R-:W-:Y:S02]  /*19d0*/  MOV R17, UR9 ;  /* 0x0000000900117c02 */ /* 0x004fe40008000f00 */
[----:B------:R-:W2:Y:S01]  /*19e0*/  @!P4 LDG.E.64 R12, desc[UR14][R12.64] ;  /* 0x0000000e0c0cc981 */ /* 0x000ea2000c1e1b00 */
[----:B------:R-:W-:Y:S01]  /*19f0*/  MOV R14, UR10 ;  /* 0x0000000a000e7c02 */ /* 0x000fe20008000f00 */
[----:B------:R-:W-:Y:S02]  /*1a00*/  IMAD.U32 R15, RZ, RZ, UR11 ;  /* 0x0000000bff0f7e24 */ /* 0x000fe4000f8e00ff */
[----:B------:R-:W3:Y:S04]  /*1a10*/  @!P5 LDG.E.64 R16, desc[UR14][R16.64] ;  /* 0x0000000e1010d981 */ /* 0x000ee8000c1e1b00 */
[----:B------:R-:W4:Y:S01]  /*1a20*/  @!P6 LDG.E.64 R14, desc[UR14][R14.64] ;  /* 0x0000000e0e0ee981 */ /* 0x000f22000c1e1b00 */
[----:B------:R-:W-:-:S04]  /*1a30*/  MOV R18, UR5 ;  /* 0x0000000500127c02 */ /* 0x000fc80008000f00 */
[----:B------:R-:W-:-:S04]  /*1a40*/  IADD3 R18, PT, PT, R18, 0x4, RZ ;  /* 0x0000000412127810 */ /* 0x000fc80007ffe0ff */
[----:B------:R-:W-:Y:S01]  /*1a50*/  R2UR UR5, R18 ;  /* 0x00000000120572ca */ /* 0x000fe200000e0000 */
        /* <DEDUP_REMOVED lines=8> */
.L_x_3625:
        /* <DEDUP_REMOVED lines=28> */
.L_x_3626:
        /* <DEDUP_REMOVED lines=13> */
.L_x_3627:
[----:B------:R-:W-:Y:S05]  /*1d70*/  BSYNC.RECONVERGENT B0 ;  /* 0x0000000000007941 */ /* 0x000fea0003800200 */
.L_x_3620:
[----:B-1----:R-:W1:Y:S01]  /*1d80*/  S2R R16, SR_TID.X ;  /* 0x0000000000107919 */ /* 0x002e620000002100 */
[----:B------:R-:W4:Y:S01]  /*1d90*/  S2UR UR8, SR_CgaCtaId ;  /* 0x00000000000879c3 */ /* 0x000f220000008800 */
[----:B------:R-:W0:Y:S01]  /*1da0*/  LDCU UR9, c[0x0][0x414] ;  /* 0x00008280ff0977ac */ /* 0x000e220008000800 */
[----:B------:R-:W-:Y:S01]  /*1db0*/  MOV R19, UR7 ;  /* 0x0000000700137c02 */ /* 0x000fe20008000f00 */
[----:B------:R-:W-:-:S05]  /*1dc0*/  UMOV UR5, 0x400 ;  /* 0x0000040000057882 */ /* 0x000fca0000000000 */
[----:B------:R-:W2:Y:S08]  /*1dd0*/  @P0 LDC.64 R14, c[0x0][0x388] ;  /* 0x0000e200ff0e0b82 */ /* 0x000eb00000000a00 */
[----:B---3--:R-:W3:Y:S01]  /*1de0*/  LDC.64 R12, c[0x0][0x398] ;  /* 0x0000e600ff0c7b82 */ /* 0x008ee20000000a00 */
[----:B0-----:R-:W-:Y:S01]  /*1df0*/  @P0 FMUL.FTZ R18, R10, UR9 ;  /* 0x000000090a120c20 */ /* 0x001fe20008410000 */
[----:B----4-:R-:W-:Y:S01]  /*1e00*/  ULEA UR5, UR8, UR5, 0x18 ;  /* 0x0000000508057291 */ /* 0x010fe2000f8ec0ff */
[----:B-1----:R-:W-:-:S08]  /*1e10*/  LOP3.LUT R8, R16, 0xffff, RZ, 0xc0, !PT ;  /* 0x0000ffff10087812 */ /* 0x002fd000078ec0ff */
[----:B------:R-:W-:Y:S01]  /*1e20*/  @!P3 STS.64 [UR5+0x88], R10 ;  /* 0x0000880aff00b988 */ /* 0x000fe20008000a05 */
[----:B------:R-:W-:-:S05]  /*1e30*/  IMAD R8, R8, 0x925, RZ ;  /* 0x0000092508087824 */ /* 0x000fca00078e02ff */
[----:B------:R-:W-:-:S04]  /*1e40*/  SHF.R.U32.HI R8, RZ, 0x10, R8 ;  /* 0x00000010ff087819 */ /* 0x000fc80000011608 */
[----:B------:R-:W-:-:S05]  /*1e50*/  PRMT R8, R8, 0x9910, RZ ;  /* 0x0000991008087816 */ /* 0x000fca00000000ff */
[----:B------:R-:W-:-:S04]  /*1e60*/  IMAD R8, R8, 0x1c, RZ ;  /* 0x0000001c08087824 */ /* 0x000fc800078e02ff */
[----:B--2---:R-:W-:Y:S02]  /*1e70*/  IMAD.MOV R17, RZ, RZ, -R8 ;  /* 0x000000ffff117224 */ /* 0x004fe400078e0a08 */
[----:B------:R-:W0:Y:S03]  /*1e80*/  LDC.64 R8, c[0x0][0x3a0] ;  /* 0x0000e800ff087b82 */ /* 0x000e260000000a00 */
[----:B------:R-:W-:-:S04]  /*1e90*/  PRMT R17, R17, 0x7710, RZ ;  /* 0x0000771011117816 */ /* 0x000fc800000000ff */
[----:B------:R-:W-:-:S04]  /*1ea0*/  IADD3 R17, PT, PT, R17, R16, RZ ;  /* 0x0000001011117210 */ /* 0x000fc80007ffe0ff */
[----:B------:R-:W-:-:S04]  /*1eb0*/  SHF.L.U32 R17, R17, 0x1, RZ ;  /* 0x0000000111117819 */ /* 0x000fc800000006ff */
[----:B------:R-:W-:Y:S01]  /*1ec0*/  LOP3.LUT R29, R17, 0xffff, RZ, 0xc0, !PT ;  /* 0x0000ffff111d7812 */ /* 0x000fe200078ec0ff */
[----:B------:R-:W-:-:S04]  /*1ed0*/  @P0 IMAD.WIDE R16, R19, 0x8, R14 ;  /* 0x0000000813100825 */ /* 0x000fc800078e020e */
[----:B------:R-:W-:Y:S01]  /*1ee0*/  @P0 FMUL.FTZ R19, R11, UR9 ;  /* 0x000000090b130c20 */ /* 0x000fe20008410000 */
[----:B------:R-:W-:-:S04]  /*1ef0*/  IADD3 R29, PT, PT, R0, R29, RZ ;  /* 0x0000001d001d7210 */ /* 0x000fc80007ffe0ff */
[----:B------:R-:W-:Y:S01]  /*1f00*/  @P0 STG.E.64 desc[UR14][R16.64], R18 ;  /* 0x0000001210000986 */ /* 0x000fe2000c101b0e */
[C---:B---3--:R-:W-:Y:S01]  /*1f10*/  IMAD.WIDE R14, R29.reuse, 0x4, R12 ;  /* 0x000000041d0e7825 */ /* 0x048fe200078e020c */
[----:B------:R-:W-:Y:S03]  /*1f20*/  BAR.SYNC.DEFER_BLOCKING 0x0 ;  /* 0x0000000000007b1d */ /* 0x000fe60000010000 */
[----:B0-----:R-:W-:-:S03]  /*1f30*/  IMAD.WIDE R12, R29, 0x4, R8 ;  /* 0x000000041d0c7825 */ /* 0x001fc600078e0208 */
[----:B------:R-:W5:Y:S04]  /*1f40*/  LDG.E.64 R14, desc[UR14][R14.64] ;  /* 0x0000000e0e0e7981 */ /* 0x000f68000c1e1b00 */
[----:B------:R-:W5:Y:S01]  /*1f50*/  LDG.E.64 R12, desc[UR14][R12.64] ;  /* 0x0000000e0c0c7981 */ /* 0x000f62000c1e1b00 */
[----:B------:R-:W-:Y:S03]  /*1f60*/  BSSY.RECONVERGENT B0, `(.L_x_3628) ;  /* 0x00000ef000007945 */ /* 0x000fe60003800200 */
        /* <DEDUP_REMOVED lines=8> */
[----:B0-----:R-:W-:Y:S01]  /*1ff0*/  @P2 FADD.FTZ R9, R8, R9 ;  /* 0x0000000908092221 */ /* 0x001fe20000010000 */
[----:B------:R-:W-:-:S06]  /*2000*/  MOV R8, 0x3f800000 ;  /* 0x3f80000000087802 */ /* 0x000fcc0000000f00 */
[----:B------:R0:W1:Y:S01]  /*2010*/  @P2 MUFU.RSQ R8, R9 ;  /* 0x0000000900082308 */ /* 0x0000620000001400 */
[----:B------:R-:W-:Y:S05]  /*2020*/  BRA.U UP0, `(.L_x_3629) ;  /* 0x00000005007c7547 */ /* 0x000fea000b800000 */
[----:B------:R-:W2:Y:S01]  /*2030*/  LDCU.64 UR10, c[0x0][0x3e8] ;  /* 0x00007d00ff0a77ac */ /* 0x000ea20008000a00 */
[----:B------:R-:W-:Y:S01]  /*2040*/  SHF.R.S32.HI R16, RZ, 0x1f, R23 ;  /* 0x0000001fff107819 */ /* 0x000fe20000011417 */
[----:B------:R-:W-:Y:S01]  /*2050*/  BSSY.RECONVERGENT B1, `(.L_x_3630) ;  /* 0x0000018000017945 */ /* 0x000fe20003800200 */
[C---:B------:R-:W-:Y:S01]  /*2060*/  IADD3 R19, PT, PT, R23.reuse, 0x10, RZ ;  /* 0x0000001017137810 */ /* 0x040fe20007ffe0ff */
[C---:B0-----:R-:W-:Y:S01]  /*2070*/  VIADD R9, R23.reuse, 0x20 ;  /* 0x0000002017097836 */ /* 0x041fe20000000000 */
[C---:B------:R-:W-:Y:S02]  /*2080*/  IADD3 R18, PT, PT, R23.reuse, 0x30, RZ ;  /* 0x0000003017127810 */ /* 0x040fe40007ffe0ff */
[----:B--2---:R-:W-:-:S04]  /*2090*/  ISETP.GE.U32.AND P1, PT, R23, UR10, PT ;  /* 0x0000000a17007c0c */ /* 0x004fc8000bf26070 */
[----:B------:R-:W-:-:S13]  /*20a0*/  ISETP.GE.AND.EX P1, PT, R16, UR11, PT, P1 ;  /* 0x0000000b10007c0c */ /* 0x000fda000bf26310 */
[----:B------:R-:W-:Y:S05]  /*20b0*/  @P1 BRA `(.L_x_3631) ;  /* 0x0000000000441947 */ /* 0x000fea0003800000 */
[----:B------:R-:W0:Y:S01]  /*20c0*/  LDCU.64 UR12, c[0x0][0x3e0] ;  /* 0x00007c00ff0c77ac */ /* 0x000e220008000a00 */
[----:B------:R-:W-:Y:S01]  /*20d0*/  MOV R10, R24 ;  /* 0x00000018000a7202 */ /* 0x000fe20000000f00 */
[----:B------:R-:W-:Y:S01]  /*20e0*/  FADD.FTZ R21, -R0, R21 ;  /* 0x0000001500157221 */ /* 0x000fe20000010100 */
[----:B------:R-:W-:Y:S01]  /*20f0*/  MOV R11, R27 ;  /* 0x0000001b000b7202 */ /* 0x000fe20000000f00 */
[----:B------:R-:W2:Y:S01]  /*2100*/  LDCU.64 UR8, c[0x0][0x380] ;  /* 0x00007000ff0877ac */ /* 0x000ea20008000a00 */
[----:B0-----:R-:W-:Y:S02]  /*2110*/  IMAD R16, R16, UR12, RZ ;  /* 0x0000000c10107c24 */ /* 0x001fe4000f8e02ff */
[----:B------:R-:W-:-:S04]  /*2120*/  IMAD.WIDE.U32 R10, R23, UR12, R10 ;  /* 0x0000000c170a7c25 */ /* 0x000fc8000f8e000a */
[----:B------:R-:W-:Y:S01]  /*2130*/  IMAD R17, R23, UR13, R16 ;  /* 0x0000000d17117c24 */ /* 0x000fe2000f8e0210 */
[----:B--2---:R-:W-:-:S04]  /*2140*/  LEA R16, P1, R10, UR8, 0x2 ;  /* 0x000000080a107c11 */ /* 0x004fc8000f8210ff */
[----:B------:R-:W-:Y:S01]  /*2150*/  IADD3 R17, PT, PT, R11, R17, RZ ;  /* 0x000000110b117210 */ /* 0x000fe20007ffe0ff */
[----:B------:R-:W-:Y:S01]  /*2160*/  FADD.FTZ R11, -R0, R20 ;  /* 0x00000014000b7221 */ /* 0x000fe20000010100 */
[-C--:B-1----:R-:W-:Y:S02]  /*2170*/  FMUL.FTZ R20, R21, R8.reuse ;  /* 0x0000000815147220 */ /* 0x082fe40000410000 */
[----:B------:R-:W-:Y:S01]  /*2180*/  LEA.HI.X R17, R10, UR9, R17, 0x2, P1 ;  /* 0x000000090a117c11 */ /* 0x000fe200088f1411 */
[----:B------:R-:W-:-:S04]  /*2190*/  FMUL.FTZ R11, R11, R8 ;  /* 0x000000080b0b7220 */ /* 0x000fc80000410000 */
[----:B-----5:R-:W-:Y:S01]  /*21a0*/  FFMA.FTZ R10, R14, R11, R12 ;  /* 0x0000000b0e0a7223 */ /* 0x020fe2000001000c */
[----:B------:R-:W-:-:S05]  /*21b0*/  FFMA.FTZ R11, R15, R20, R13 ;  /* 0x000000140f0b7223 */ /* 0x000fca000001000d */
[----:B------:R0:W-:Y:S02]  /*21c0*/  STG.E.64 desc[UR14][R16.64], R10 ;  /* 0x0000000a10007986 */ /* 0x0001e4000c101b0e */
.L_x_3631:
[----:B------:R-:W-:Y:S05]  /*21d0*/  BSYNC.RECONVERGENT B1 ;  /* 0x0000000000017941 */ /* 0x000fea0003800200 */
.L_x_3630:
        /* <DEDUP_REMOVED lines=13> */
[----:B------:R-:W-:Y:S01]  /*22b0*/  FADD.FTZ R3, -R0, R3 ;  /* 0x0000000300037221 */ /* 0x000fe20000010100 */
[----:B------:R-:W2:Y:S03]  /*22c0*/  LDCU.64 UR12, c[0x0][0x380] ;  /* 0x00007000ff0c77ac */ /* 0x000ea60008000a00 */
[----:B-1----:R-:W-:-:S04]  /*22d0*/  FMUL.FTZ R28, R3, R8 ;  /* 0x00000008031c7220 */ /* 0x002fc80000410000 */
[----:B-----5:R-:W-:Y:S01]  /*22e0*/  FFMA.FTZ R3, R15, R28, R13 ;  /* 0x0000001c0f037223 */ /* 0x020fe2000001000d */
[----:B0-----:R-:W-:-:S04]  /*22f0*/  IMAD R10, R10, UR8, RZ ;  /* 0x000000080a0a7c24 */ /* 0x001fc8000f8e02ff */
[----:B------:R-:W-:Y:S01]  /*2300*/  IMAD R21, R19, UR9, R10 ;  /* 0x0000000913157c24 */ /* 0x000fe2000f8e020a */
[----:B------:R-:W-:-:S05]  /*2310*/  MOV R10, R24 ;  /* 0x00000018000a7202 */ /* 0x000fca0000000f00 */
[----:B------:R-:W-:-:S04]  /*2320*/  IMAD.WIDE.U32 R10, R19, UR8, R10 ;  /* 0x00000008130a7c25 */ /* 0x000fc8000f8e000a */
[----:B------:R-:W-:Y:S01]  /*2330*/  FADD.FTZ R19, -R0, R2 ;  /* 0x0000000200137221 */ /* 0x000fe20000010100 */
[----:B------:R-:W-:Y:S01]  /*2340*/  IMAD.IADD R21, R11, 0x1, R21 ;  /* 0x000000010b157824 */ /* 0x000fe200078e0215 */
[C---:B--2---:R-:W-:Y:S02]  /*2350*/  LEA R20, P1, R10.reuse, UR12, 0x2 ;  /* 0x0000000c0a147c11 */ /* 0x044fe4000f8210ff */
[----:B------:R-:W-:Y:S02]  /*2360*/  FMUL.FTZ R19, R19, R8 ;  /* 0x0000000813137220 */ /* 0x000fe40000410000 */
[----:B------:R-:W-:Y:S02]  /*2370*/  LEA.HI.X R21, R10, UR13, R21, 0x2, P1 ;  /* 0x0000000d0a157c11 */ /* 0x000fe400088f1415 */
[----:B------:R-:W-:-:S05]  /*2380*/  FFMA.FTZ R2, R14, R19, R12 ;  /* 0x000000130e027223 */ /* 0x000fca000001000c */
[----:B------:R0:W-:Y:S02]  /*2390*/  STG.E.64 desc[UR14][R20.64], R2 ;  /* 0x0000000214007986 */ /* 0x0001e4000c101b0e */
.L_x_3633:
[----:B------:R-:W-:Y:S05]  /*23a0*/  BSYNC.RECONVERGENT B1 ;  /* 0x0000000000017941 */ /* 0x000fea0003800200 */
.L_x_3632:
[----:B------:R-:W-:Y:S04]  /*23b0*/  BSSY.RECONVERGENT B1, `(.L_x_3634) ;  /* 0x0000013000017945 */ /* 0x000fe80003800200 */
[----:B------:R-:W-:Y:S05]  /*23c0*/  @P2 BRA `(.L_x_3635) ;  /* 0x0000000000442947 */ /* 0x000fea0003800000 */
[----:B------:R-:W2:Y:S01]  /*23d0*/  LDCU.64 UR8, c[0x0][0x3e0] ;  /* 0x00007c00ff0877ac */ /* 0x000ea20008000a00 */
[----:B0-----:R-:W-:Y:S01]  /*23e0*/  MOV R2, R24 ;  /* 0x0000001800027202 */ /* 0x001fe20000000f00 */
[C---:B------:R-:W-:Y:S01]  /*23f0*/  FADD.FTZ R11, -R0.reuse, R4 ;  /* 0x00000004000b7221 */ /* 0x040fe20000010100 */
[----:B------:R-:W-:Y:S01]  /*2400*/  MOV R3, R27 ;  /* 0x0000001b00037202 */ /* 0x000fe20000000f00 */
[----:B------:R-:W0:Y:S01]  /*2410*/  LDCU.64 UR12, c[0x0][0x380] ;  /* 0x00007000ff0c77ac */ /* 0x000e220008000a00 */
[----:B------:R-:W-:Y:S01]  /*2420*/  FADD.FTZ R5, -R0, R5 ;  /* 0x0000000500057221 */ /* 0x000fe20000010100 */
[----:B-1----:R-:W-:-:S04]  /*2430*/  FMUL.FTZ R11, R11, R8 ;  /* 0x000000080b0b7220 */ /* 0x002fc80000410000 */
[----:B-----5:R-:W-:Y:S01]  /*2440*/  FFMA.FTZ R10, R14, R11, R12 ;  /* 0x0000000b0e0a7223 */ /* 0x020fe2000001000c */
[----:B--2---:R-:W-:Y:S02]  /*2450*/  IMAD R16, R16, UR8, RZ ;  /* 0x0000000810107c24 */ /* 0x004fe4000f8e02ff */
[----:B------:R-:W-:-:S04]  /*2460*/  IMAD.WIDE.U32 R2, R9, UR8, R2 ;  /* 0x0000000809027c25 */ /* 0x000fc8000f8e0002 */
[----:B------:R-:W-:Y:S01]  /*2470*/  IMAD R9, R9, UR9, R16 ;  /* 0x0000000909097c24 */ /* 0x000fe2000f8e0210 */
[----:B0-----:R-:W-:Y:S01]  /*2480*/  LEA R4, P1, R2, UR12, 0x2 ;  /* 0x0000000c02047c11 */ /* 0x001fe2000f8210ff */
[----:B------:R-:W-:-:S03]  /*2490*/  FMUL.FTZ R16, R5, R8 ;  /* 0x0000000805107220 */ /* 0x000fc60000410000 */
[----:B------:R-:W-:Y:S01]  /*24a0*/  IADD3 R9, PT, PT, R3, R9, RZ ;  /* 0x0000000903097210 */ /* 0x000fe20007ffe0ff */
[----:B------:R-:W-:-:S03]  /*24b0*/  FFMA.FTZ R11, R15, R16, R13 ;  /* 0x000000100f0b7223 */ /* 0x000fc6000001000d */
[----:B------:R-:W-:-:S05]  /*24c0*/  LEA.HI.X R5, R2, UR13, R9, 0x2, P1 ;  /* 0x0000000d02057c11 */ /* 0x000fca00088f1409 */
[----:B------:R2:W-:Y:S02]  /*24d0*/  STG.E.64 desc[UR14][R4.64], R10 ;  /* 0x0000000a04007986 */ /* 0x0005e4000c101b0e */
.L_x_3635:
[----:B------:R-:W-:Y:S05]  /*24e0*/  BSYNC.RECONVERGENT B1 ;  /* 0x0000000000017941 */ /* 0x000fea0003800200 */
.L_x_3634:
[----:B------:R-:W-:Y:S05]  /*24f0*/  @P3 BRA `(.L_x_3636) ;  /* 0x0000000800543947 */ /* 0x000fea0003800000 */
[----:B------:R-:W3:Y:S01]  /*2500*/  LDCU.64 UR8, c[0x0][0x3e0] ;  /* 0x00007c00ff0877ac */ /* 0x000ee20008000a00 */
[----:B0-----:R-:W-:Y:S01]  /*2510*/  MOV R2, R24 ;  /* 0x0000001800027202 */ /* 0x001fe20000000f00 */
[C---:B--2---:R-:W-:Y:S01]  /*2520*/  FADD.FTZ R5, -R0.reuse, R6 ;  /* 0x0000000600057221 */ /* 0x044fe20000010100 */
[----:B------:R-:W-:Y:S01]  /*2530*/  MOV R3, R27 ;  /* 0x0000001b00037202 */ /* 0x000fe20000000f00 */
[----:B------:R-:W0:Y:S01]  /*2540*/  LDCU.64 UR10, c[0x0][0x380] ;  /* 0x00007000ff0a77ac */ /* 0x000e220008000a00 */
[----:B------:R-:W-:Y:S01]  /*2550*/  FADD.FTZ R7, -R0, R7 ;  /* 0x0000000700077221 */ /* 0x000fe20000010100 */
        /* <DEDUP_REMOVED lines=8> */
[----:B------:R-:W-:-:S04]  /*25e0*/  IADD3 R17, PT, PT, R3, R17, RZ ;  /* 0x0000001103117210 */ /* 0x000fc80007ffe0ff */
[----:B------:R-:W-:-:S05]  /*25f0*/  LEA.HI.X R5, R2, UR11, R17, 0x2, P1 ;  /* 0x0000000b02057c11 */ /* 0x000fca00088f1411 */
[----:B------:R3:W-:Y:S01]  /*2600*/  STG.E.64 desc[UR14][R4.64], R12 ;  /* 0x0000000c04007986 */ /* 0x0007e2000c101b0e */
[----:B------:R-:W-:Y:S05]  /*2610*/  BRA `(.L_x_3636) ;  /* 0x00000008000c7947 */ /* 0x000fea0003800000 */
.L_x_3629:
[----:B------:R-:W2:Y:S01]  /*2620*/  LDCU.64 UR8, c[0x0][0x3e8] ;  /* 0x00007d00ff0877ac */ /* 0x000ea20008000a00 */
[----:B------:R-:W-:Y:S01]  /*2630*/  SHF.R.S32.HI R18, RZ, 0x1f, R23 ;  /* 0x0000001fff127819 */ /* 0x000fe20000011417 */
[C---:B------:R-:W-:Y:S01]  /*2640*/  VIADD R10, R23.reuse, 0x20 ;  /* 0x00000020170a7836 */ /* 0x040fe20000000000 */
[C---:B0-----:R-:W-:Y:S01]  /*2650*/  IADD3 R9, PT, PT, R23.reuse, 0x30, RZ ;  /* 0x0000003017097810 */ /* 0x041fe20007ffe0ff */
[----:B------:R-:W-:Y:S01]  /*2660*/  BSSY.RECONVERGENT B1, `(.L_x_3637) ;  /* 0x0000021000017945 */ /* 0x000fe20003800200 */
[----:B--2---:R-:W-:Y:S02]  /*2670*/  ISETP.GE.U32.AND P2, PT, R23, UR8, PT ;  /* 0x0000000817007c0c */ /* 0x004fe4000bf46070 */
[----:B------:R-:W-:Y:S02]  /*2680*/  ISETP.GE.U32.AND P3, PT, R10, UR8, PT ;  /* 0x000000080a007c0c */ /* 0x000fe4000bf66070 */
[----:B------:R-:W-:Y:S02]  /*2690*/  ISETP.GE.AND.EX P2, PT, R18, UR9, PT, P2 ;  /* 0x0000000912007c0c */ /* 0x000fe4000bf46320 */
[----:B------:R-:W-:-:S11]  /*26a0*/  ISETP.GE.U32.AND P4, PT, R9, UR8, PT ;  /* 0x0000000809007c0c */ /* 0x000fd6000bf86070 */
[----:B------:R-:W-:Y:S05]  /*26b0*/  @P2 BRA `(.L_x_3638) ;  /* 0x00000000006c2947 */ /* 0x000fea0003800000 */
[----:B------:R-:W0:Y:S01]  /*26c0*/  LDCU.64 UR10, c[0x0][0x3e0] ;  /* 0x00007c00ff0a77ac */ /* 0x000e220008000a00 */
[----:B------:R-:W-:Y:S01]  /*26d0*/  MOV R16, R24 ;  /* 0x0000001800107202 */ /* 0x000fe20000000f00 */
[C---:B------:R-:W-:Y:S01]  /*26e0*/  FADD.FTZ R21, -R0.reuse, R21 ;  /* 0x0000001500157221 */ /* 0x040fe20000010100 */
[----:B------:R-:W-:Y:S01]  /*26f0*/  MOV R17, R27 ;  /* 0x0000001b00117202 */ /* 0x000fe20000000f00 */
[----:B------:R-:W-:Y:S01]  /*2700*/  FADD.FTZ R11, -R0, R20 ;  /* 0x00000014000b7221 */ /* 0x000fe20000010100 */
[----:B------:R-:W2:Y:S01]  /*2710*/  LDCU.64 UR12, c[0x0][0x380] ;  /* 0x00007000ff0c77ac */ /* 0x000ea20008000a00 */
[-C--:B-1----:R-:W-:Y:S02]  /*2720*/  FMUL.FTZ R28, R21, R8.reuse ;  /* 0x00000008151c7220 */ /* 0x082fe40000410000 */
[----:B------:R-:W-:-:S04]  /*2730*/  FMUL.FTZ R11, R11, R8 ;  /* 0x000000080b0b7220 */ /* 0x000fc80000410000 */
[----:B-----5:R-:W-:-:S04]  /*2740*/  FFMA.FTZ R11, R14, R11, R12 ;  /* 0x0000000b0e0b7223 */ /* 0x020fc8000001000c */
[----:B------:R-:W-:Y:S01]  /*2750*/  FMUL.FTZ R20, R11, -1.4426950216293334961 ;  /* 0xbfb8aa3b0b147820 */ /* 0x000fe20000410000 */
[----:B0-----:R-:W-:Y:S02]  /*2760*/  IMAD R18, R18, UR10, RZ ;  /* 0x0000000a12127c24 */ /* 0x001fe4000f8e02ff */
[----:B------:R-:W-:-:S03]  /*2770*/  IMAD.WIDE.U32 R16, R23, UR10, R16 ;  /* 0x0000000a17107c25 */ /* 0x000fc6000f8e0010 */
[----:B------:R-:W0:Y:S01]  /*2780*/  MUFU.EX2 R20, R20 ;  /* 0x0000001400147308 */ /* 0x000e220000000800 */
[----:B------:R-:W-:Y:S01]  /*2790*/  IMAD R19, R23, UR11, R18 ;  /* 0x0000000b17137c24 */ /* 0x000fe2000f8e0212 */
[----:B--2---:R-:W-:-:S04]  /*27a0*/  LEA R18, P2, R16, UR12, 0x2 ;  /* 0x0000000c10127c11 */ /* 0x004fc8000f8410ff */
[----:B------:R-:W-:Y:S01]  /*27b0*/  IADD3 R19, PT, PT, R17, R19, RZ ;  /* 0x0000001311137210 */ /* 0x000fe20007ffe0ff */
[----:B------:R-:W-:-:S03]  /*27c0*/  FFMA.FTZ R17, R15, R28, R13 ;  /* 0x0000001c0f117223 */ /* 0x000fc6000001000d */
[----:B------:R-:W-:Y:S01]  /*27d0*/  LEA.HI.X R19, R16, UR13, R19, 0x2, P2 ;  /* 0x0000000d10137c11 */ /* 0x000fe200090f1413 */
[----:B------:R-:W-:Y:S01]  /*27e0*/  FMUL.FTZ R28, R17, -1.4426950216293334961 ;  /* 0xbfb8aa3b111c7820 */ /* 0x000fe20000410000 */
[----:B0-----:R-:W-:-:S05]  /*27f0*/  FADD.FTZ R21, R20, 1 ;  /* 0x3f80000014157421 */ /* 0x001fca0000010000 */
[----:B------:R-:W0:Y:S04]  /*2800*/  MUFU.EX2 R28, R28 ;  /* 0x0000001c001c7308 */ /* 0x000e280000000800 */
[----:B------:R-:W1:Y:S01]  /*2810*/  MUFU.RCP R16, R21 ;  /* 0x0000001500107308 */ /* 0x000e620000001000 */
[----:B0-----:R-:W-:-:S07]  /*2820*/  FADD.FTZ R29, R28, 1 ;  /* 0x3f8000001c1d7421 */ /* 0x001fce0000010000 */
[----:B------:R-:W0:Y:S01]  /*2830*/  MUFU.RCP R29, R29 ;  /* 0x0000001d001d7308 */ /* 0x000e220000001000 */
[----:B-1----:R-:W-:Y:S01]  /*2840*/  FMUL.FTZ R16, R11, R16 ;  /* 0x000000100b107220 */ /* 0x002fe20000410000 */
[----:B0-----:R-:W-:-:S05]  /*2850*/  FMUL.FTZ R17, R17, R29 ;  /* 0x0000001d11117220 */ /* 0x001fca0000410000 */
[----:B------:R0:W-:Y:S02]  /*2860*/  STG.E.64 desc[UR14][R18.64], R16 ;  /* 0x0000001012007986 */ /* 0x0001e4000c101b0e */
.L_x_3638:
[----:B------:R-:W-:Y:S05]  /*2870*/  BSYNC.RECONVERGENT B1 ;  /* 0x0000000000017941 */ /* 0x000fea0003800200 */
.L_x_3637:
[----:B------:R-:W-:Y:S01]  /*2880*/  SHF.R.S32.HI R11, RZ, 0x1f, R10 ;  /* 0x0000001fff0b7819 */ /* 0x000fe2000001140a */
[----:B------:R-:W-:Y:S01]  /*2890*/  BSSY.RECONVERGENT B1, `(.L_x_3639) ;  /* 0x0000022000017945 */ /* 0x000fe20003800200 */
[----:B0-----:R-:W-:Y:S02]  /*28a0*/  SHF.R.S32.HI R18, RZ, 0x1f, R9 ;  /* 0x0000001fff127819 */ /* 0x001fe40000011409 */
[----:B------:R-:W-:Y:S02]  /*28b0*/  ISETP.GE.AND.EX P3, PT, R11, UR9, PT, P3 ;  /* 0x000000090b007c0c */ /* 0x000fe4000bf66330 */
[----:B------:R-:W-:Y:S01]  /*28c0*/  ISETP.GE.AND.EX P4, PT, R18, UR9, PT, P4 ;  /* 0x0000000912007c0c */ /* 0x000fe2000bf86340 */
[----:B------:R-:W-:-:S12]  /*28d0*/  @P1 BRA `(.L_x_3640) ;  /* 0x0000000000741947 */ /* 0x000fd80003800000 */
[----:B------:R-:W0:Y:S01]  /*28e0*/  LDCU.64 UR10, c[0x0][0x3e0] ;  /* 0x00007c00ff0a77ac */ /* 0x000e220008000a00 */
[----:B------:R-:W-:Y:S01]  /*28f0*/  IADD3 R20, PT, PT, R23, 0x10, RZ ;  /* 0x0000001017147810 */ /* 0x000fe20007ffe0ff */
[----:B------:R-:W-:Y:S01]  /*2900*/  IMAD.MOV.U32 R17, RZ, RZ, R27 ;  /* 0x000000ffff117224 */ /* 0x000fe200078e001b */
[----:B------:R-:W-:Y:S01]  /*2910*/  MOV R16, R24 ;  /* 0x0000001800107202 */ /* 0x000fe20000000f00 */
[----:B------:R-:W2:Y:S01]  /*2920*/  LDCU.64 UR12, c[0x0][0x380] ;  /* 0x00007000ff0c77ac */ /* 0x000ea20008000a00 */
[----:B------:R-:W-:Y:S01]  /*2930*/  SHF.R.S32.HI R19, RZ, 0x1f, R20 ;  /* 0x0000001fff137819 */ /* 0x000fe20000011414 */
[C---:B------:R-:W-:Y:S01]  /*2940*/  FADD.FTZ R3, -R0.reuse, R3 ;  /* 0x0000000300037221 */ /* 0x040fe20000010100 */
[----:B------:R-:W-:-:S03]  /*2950*/  FADD.FTZ R21, -R0, R2 ;  /* 0x0000000200157221 */ /* 0x000fc60000010100 */
[-C--:B-1----:R-:W-:Y:S01]  /*2960*/  FMUL.FTZ R28, R3, R8.reuse ;  /* 0x00000008031c7220 */ /* 0x082fe20000410000 */
[----:B------:R-:W-:Y:S01]  /*2970*/  FMUL.FTZ R21, R21, R8 ;  /* 0x0000000815157220 */ /* 0x000fe20000410000 */
[----:B0-----:R-:W-:Y:S02]  /*2980*/  IMAD R19, R19, UR10, RZ ;  /* 0x0000000a13137c24 */ /* 0x001fe4000f8e02ff */
[----:B------:R-:W-:-:S04]  /*2990*/  IMAD.WIDE.U32 R16, R20, UR10, R16 ;  /* 0x0000000a14107c25 */ /* 0x000fc8000f8e0010 */
[----:B------:R-:W-:Y:S01]  /*29a0*/  IMAD R19, R20, UR11, R19 ;  /* 0x0000000b14137c24 */ /* 0x000fe2000f8e0213 */
[----:B--2---:R-:W-:-:S04]  /*29b0*/  LEA R2, P1, R16, UR12, 0x2 ;  /* 0x0000000c10027c11 */ /* 0x004fc8000f8210ff */
[----:B------:R-:W-:Y:S01]  /*29c0*/  IADD3 R19, PT, PT, R17, R19, RZ ;  /* 0x0000001311137210 */ /* 0x000fe20007ffe0ff */
[----:B-----5:R-:W-:-:S03]  /*29d0*/  FFMA.FTZ R17, R14, R21, R12 ;  /* 0x000000150e117223 */ /* 0x020fc6000001000c */
[----:B------:R-:W-:Y:S01]  /*29e0*/  LEA.HI.X R3, R16, UR13, R19, 0x2, P1 ;  /* 0x0000000d10037c11 */ /* 0x000fe200088f1413 */
[----:B------:R-:W-:Y:S01]  /*29f0*/  FFMA.FTZ R19, R15, R28, R13 ;  /* 0x0000001c0f137223 */ /* 0x000fe2000001000d */
[----:B------:R-:W-:-:S03]  /*2a00*/  FMUL.FTZ R20, R17, -1.4426950216293334961 ;  /* 0xbfb8aa3b11147820 */ /* 0x000fc60000410000 */
[----:B------:R-:W-:-:S03]  /*2a10*/  FMUL.FTZ R28, R19, -1.4426950216293334961 ;  /* 0xbfb8aa3b131c7820 */ /* 0x000fc60000410000 */
[----:B------:R-:W0:Y:S04]  /*2a20*/  MUFU.EX2 R20, R20 ;  /* 0x0000001400147308 */ /* 0x000e280000000800 */
[----:B------:R-:W1:Y:S01]  /*2a30*/  MUFU.EX2 R28, R28 ;  /* 0x0000001c001c7308 */ /* 0x000e620000000800 */
[----:B0-----:R-:W-:Y:S01]  /*2a40*/  FADD.FTZ R21, R20, 1 ;  /* 0x3f80000014157421 */ /* 0x001fe20000010000 */
[----:B-1----:R-:W-:-:S03]  /*2a50*/  FADD.FTZ R29, R28, 1 ;  /* 0x3f8000001c1d7421 */ /* 0x002fc60000010000 */
[----:B------:R-:W0:Y:S08]  /*2a60*/  MUFU.RCP R16, R21 ;  /* 0x0000001500107308 */ /* 0x000e300000001000 */
[----:B------:R-:W1:Y:S01]  /*2a70*/  MUFU.RCP R29, R29 ;  /* 0x0000001d001d7308 */ /* 0x000e620000001000 */
[----:B0-----:R-:W-:Y:S01]  /*2a80*/  FMUL.FTZ R16, R17, R16 ;  /* 0x0000001011107220 */ /* 0x001fe20000410000 */
[----:B-1----:R-:W-:-:S05]  /*2a90*/  FMUL.FTZ R17, R19, R29 ;  /* 0x0000001d13117220 */ /* 0x002fca0000410000 */
[----:B------:R0:W-:Y:S02]  /*2aa0*/  STG.E.64 desc[UR14][R2.64], R16 ;  /* 0x0000001002007986 */ /* 0x0001e4000c101b0e */
.L_x_3640:
[----:B------:R-:W-:Y:S05]  /*2ab0*/  BSYNC.RECONVERGENT B1 ;  /* 0x0000000000017941 */ /* 0x000fea0003800200 */
.L_x_3639:
[----:B------:R-:W-:Y:S04]  /*2ac0*/  BSSY.RECONVERGENT B1, `(.L_x_3641) ;  /* 0x000001d000017945 */ /* 0x000fe80003800200 */
[----:B------:R-:W-:Y:S05]  /*2ad0*/  @P3 BRA `(.L_x_3642) ;  /* 0x00000000006c3947 */ /* 0x000fea0003800000 */
[C---:B0-----:R-:W-:Y:S01]  /*2ae0*/  FADD.FTZ R3, -R0.reuse, R4 ;  /* 0x0000000400037221 */ /* 0x041fe20000010100 */
[----:B------:R-:W-:Y:S01]  /*2af0*/  FADD.FTZ R5, -R0, R5 ;  /* 0x0000000500057221 */ /* 0x000fe20000010100 */
        /* <DEDUP_REMOVED lines=17> */
[----:B------:R-:W-:-:S03]  /*2c10*/  IMAD.WIDE.U32 R2, R10, UR10, R2 ;  /* 0x0000000a0a027c25 */ /* 0x000fc6000f8e0002 */
[----:B-1----:R-:W-:-:S04]  /*2c20*/  LEA R4, P1, R2, UR12, 0x2 ;  /* 0x0000000c02047c11 */ /* 0x002fc8000f8210ff */
[----:B------:R-:W1:Y:S01]  /*2c30*/  MUFU.RCP R19, R19 ;  /* 0x0000001300137308 */ /* 0x000e620000001000 */
[----:B------:R-:W-:-:S04]  /*2c40*/  IADD3 R11, PT, PT, R3, R11, RZ ;  /* 0x0000000b030b7210 */ /* 0x000fc80007ffe0ff */
[----:B------:R-:W-:Y:S01]  /*2c50*/  LEA.HI.X R5, R2, UR13, R11, 0x2, P1 ;  /* 0x0000000d02057c11 */ /* 0x000fe200088f140b */
[----:B0-----:R-:W-:Y:S01]  /*2c60*/  FMUL.FTZ R2, R17, R20 ;  /* 0x0000001411027220 */ /* 0x001fe20000410000 */
[----:B-1----:R-:W-:-:S05]  /*2c70*/  FMUL.FTZ R3, R16, R19 ;  /* 0x0000001310037220 */ /* 0x002fca0000410000 */
[----:B------:R2:W-:Y:S02]  /*2c80*/  STG.E.64 desc[UR14][R4.64], R2 ;  /* 0x0000000204007986 */ /* 0x0005e4000c101b0e */
.L_x_3642:
[----:B------:R-:W-:Y:S05]  /*2c90*/  BSYNC.RECONVERGENT B1 ;  /* 0x0000000000017941 */ /* 0x000fea0003800200 */
.L_x_3641:
[----:B------:R-:W-:Y:S05]  /*2ca0*/  @P4 BRA `(.L_x_3636) ;  /* 0x0000000000684947 */ /* 0x000fea0003800000 */
[C---:B0-2---:R-:W-:Y:S01]  /*2cb0*/  FADD.FTZ R3, -R0.reuse, R6 ;  /* 0x0000000600037221 */ /* 0x045fe20000010100 */
[----:B------:R-:W-:Y:S01]  /*2cc0*/  FADD.FTZ R7, -R0, R7 ;  /* 0x0000000700077221 */ /* 0x000fe20000010100 */
        /* <DEDUP_REMOVED lines=17> */
[----:B------:R-:W0:Y:S01]  /*2de0*/  MUFU.RCP R5, R4 ;  /* 0x0000000400057308 */ /* 0x000e220000001000 */
[----:B-1----:R-:W-:-:S04]  /*2df0*/  LEA R2, P1, R24, UR10, 0x2 ;  /* 0x0000000a18027c11 */ /* 0x002fc8000f8210ff */
[----:B------:R-:W-:-:S03]  /*2e00*/  LEA.HI.X R3, R24, UR11, R9, 0x2, P1 ;  /* 0x0000000b18037c11 */ /* 0x000fc600088f1409 */
[----:B------:R-:W1:Y:S01]  /*2e10*/  MUFU.RCP R6, R6 ;  /* 0x0000000600067308 */ /* 0x000e620000001000 */
[----:B0-----:R-:W-:Y:S01]  /*2e20*/  FMUL.FTZ R12, R12, R5 ;  /* 0x000000050c0c7220 */ /* 0x001fe20000410000 */
[----:B-1----:R-:W-:-:S05]  /*2e30*/  FMUL.FTZ R13, R13, R6 ;  /* 0x000000060d0d7220 */ /* 0x002fca0000410000 */
[----:B------:R4:W-:Y:S02]  /*2e40*/  STG.E.64 desc[UR14][R2.64], R12 ;  /* 0x0000000c02007986 */ /* 0x0009e4000c101b0e */
.L_x_3636:
[----:B------:R-:W-:Y:S05]  /*2e50*/  BSYNC.RECONVERGENT B0 ;  /* 0x0000000000007941 */ /* 0x000fea0003800200 */
.L_x_3628:
        /* <DEDUP_REMOVED lines=8> */
.L_x_3644:
        /* <DEDUP_REMOVED lines=10> */
.L_x_4553:


//--------------------- .text._Z35group_norm_nhwc_fwd_one_pass_kernelI11Fp32IOFp32WLi128ELi56ELi448EEv26Group_norm_nhwc_fwd_params --------------------------
	.section	.text._Z35group_norm_nhwc_fwd_one_pass_kernelI11Fp32IOFp32WLi128ELi56ELi448EEv26Group_norm_nhwc_fwd_params,"ax",@progbits
	.align	128
        .global         _Z35group_norm_nhwc_fwd_one_pass_kernelI11Fp32IOFp32WLi128ELi56ELi448EEv26Group_norm_nhwc_fwd_params
        .type           _Z35group_norm_nhwc_fwd_one_pass_kernelI11Fp32IOFp32WLi128ELi56ELi448EEv26Group_norm_nhwc_fwd_params,@function
        .size           _Z35group_norm_nhwc_fwd_one_pass_kernelI11Fp32IOFp32WLi128ELi56ELi448EEv26Group_norm_nhwc_fwd_params,(.L_x_4554 - _Z35group_norm_nhwc_fwd_one_pass_kernelI11Fp32IOFp32WLi128ELi56ELi448EEv26Group_norm_nhwc_fwd_params)
        .other          _Z35group_norm_nhwc_fwd_one_pass_kernelI11Fp32IOFp32WLi128ELi56ELi448EEv26Group_norm_nhwc_fwd_params,@"STO_CUDA_ENTRY STV_DEFAULT"
_Z35group_norm_nhwc_fwd_one_pass_kernelI11Fp32IOFp32WLi128ELi56ELi448EEv26Group_norm_nhwc_fwd_params:
.text._Z35group_norm_nhwc_fwd_one_pass_kernelI11Fp32IOFp32WLi128ELi56ELi448EEv26Group_norm_nhwc_fwd_params:
        /* <DEDUP_REMOVED lines=41> */
.L_x_3688:
[----:B0-234-:R-:W0:Y:S01]  /*0290*/  LDC R23, c[0x0][0x3f8] ;  /* 0x0000fe00ff177b82 */ /* 0x01de220000000800 */
[----:B------:R-:W1:Y:S01]  /*02a0*/  LDCU UR8, c[0x0][0x404] ;  /* 0x00008080ff0877ac */ /* 0x000e620008000800 */
[----:B------:R-:W-:Y:S01]  /*02b0*/  LOP3.LUT R59, R14, 0xffff, RZ, 0xc0, !PT ;  /* 0x0000ffff0e3b7812 */ /* 0x000fe200078ec0ff */
[----:B------:R-:W2:Y:S01]  /*02c0*/  LDCU.64 UR4, c[0x0][0x3e8] ;  /* 0x00007d00ff0477ac */ /* 0x000ea20008000a00 */
[----:B-1----:R-:W-:Y:S01]  /*02d0*/  IMAD R33, R3, UR8, R50 ;  /* 0x0000000803217c24 */ /* 0x002fe2000f8e0232 */
[----:B------:R-:W1:Y:S01]  /*02e0*/  LDCU.64 UR8, c[0x0][0x3f0] ;  /* 0x00007e00ff0877ac */ /* 0x000e620008000a00 */
[----:B0----5:R-:W-:-:S03]  /*02f0*/  IABS R19, R23 ;  /* 0x0000001700137213 */ /* 0x021fc60000000000 */
[C---:B--2---:R-:W-:Y:S01]  /*0300*/  ISETP.GE.U32.AND P5, PT, R33.reuse, UR4, PT ;  /* 0x0000000421007c0c */ /* 0x044fe2000bfa6070 */
        /* <DEDUP_REMOVED lines=21> */
[----:B------:R-:W-:Y:S02]  /*0460*/  ISETP.GE.U32.AND P1, PT, R18, R19, PT ;  /* 0x000000131200720c */ /* 0x000fe40003f26070 */
[----:B------:R-:W-:-:S11]  /*0470*/  ISETP.NE.AND P2, PT, R23, RZ, PT ;  /* 0x000000ff1700720c */ /* 0x000fd60003f45270 */
[----:B------:R-:W-:Y:S02]  /*0480*/  @P1 IADD3 R17, PT, PT, R17, 0x1, RZ ;  /* 0x0000000111111810 */ /* 0x000fe40007ffe0ff */
[----:B------:R-:W-:Y:S02]  /*0490*/  ISETP.GE.U32.AND P1, PT, R27, UR4, PT ;  /* 0x000000041b007c0c */ /* 0x000fe4000bf26070 */
[----:B------:R-:W-:Y:S02]  /*04a0*/  MOV R19, R17 ;  /* 0x0000001100137202 */ /* 0x000fe40000000f00 */
[----:B------:R-:W-:Y:S02]  /*04b0*/  ISETP.GE.AND.EX P1, PT, R29, UR5, PT, P1 ;  /* 0x000000051d007c0c */ /* 0x000fe4000bf26310 */
[----:B------:R-:W-:Y:S02]  /*04c0*/  @!P3 IADD3 R19, PT, PT, -R19, RZ, RZ ;  /* 0x000000ff1313b210 */ /* 0x000fe40007ffe1ff */
[----:B------:R-:W-:-:S02]  /*04d0*/  @!P2 LOP3.LUT R19, RZ, R23, RZ, 0x33, !PT ;  /* 0x00000017ff13a212 */ /* 0x000fc400078e33ff */
[----:B------:R-:W-:Y:S02]  /*04e0*/  ISETP.GE.U32.AND P3, PT, R9, UR4, PT ;  /* 0x0000000409007c0c */ /* 0x000fe4000bf66070 */
[----:B------:R-:W-:Y:S02]  /*04f0*/  IADD3 R17, PT, PT, -R19, RZ, RZ ;  /* 0x000000ff13117210 */ /* 0x000fe40007ffe1ff */
[----:B------:R-:W-:Y:S02]  /*0500*/  SHF.R.S32.HI R18, RZ, 0x1f, R19 ;  /* 0x0000001fff127819 */ /* 0x000fe40000011413 */
[----:B------:R-:W-:Y:S01]  /*0510*/  ISETP.GE.AND.EX P3, PT, R49, UR5, PT, P3 ;  /* 0x0000000531007c0c */ /* 0x000fe2000bf66330 */
[----:B------:R-:W-:Y:S01]  /*0520*/  IMAD R48, R23, R17, R8 ;  /* 0x0000001117307224 */ /* 0x000fe200078e0208 */
[----:B------:R-:W0:Y:S01]  /*0530*/  @!P1 LDC.64 R20, c[0x0][0x3e0] ;  /* 0x0000f800ff149b82 */ /* 0x000e220000000a00 */
[----:B-1----:R-:W-:Y:S02]  /*0540*/  IMAD R18, R18, UR8, RZ ;  /* 0x0000000812127c24 */ /* 0x002fe4000f8e02ff */
[----:B------:R-:W-:-:S02]  /*0550*/  IMAD R48, R48, 0x38, RZ ;  /* 0x0000003830307824 */ /* 0x000fc400078e02ff */
[----:B------:R-:W-:-:S03]  /*0560*/  IMAD R61, R19, UR9, R18 ;  /* 0x00000009133d7c24 */ /* 0x000fc6000f8e0212 */
[----:B------:R-:W1:Y:S01]  /*0570*/  @!P5 LDC.64 R16, c[0x0][0x3e0] ;  /* 0x0000f800ff10db82 */ /* 0x000e620000000a00 */
[----:B------:R-:W-:-:S04]  /*0580*/  IADD3 R58, P2, PT, R48, R59, RZ ;  /* 0x0000003b303a7210 */ /* 0x000fc80007f5e0ff */
[----:B------:R-:W-:Y:S02]  /*0590*/  LEA.HI.X.SX32 R59, R48, RZ, 0x1, P2 ;  /* 0x000000ff303b7211 */ /* 0x000fe400010f0eff */
[----:B------:R-:W-:Y:S01]  /*05a0*/  ISETP.GE.U32.AND P2, PT, R7, UR4, PT ;  /* 0x0000000407007c0c */ /* 0x000fe2000bf46070 */
[----:B------:R-:W2:Y:S01]  /*05b0*/  @!P5 LDC.64 R22, c[0x0][0x390] ;  /* 0x0000e400ff16db82 */ /* 0x000ea20000000a00 */
[----:B------:R-:W-:Y:S02]  /*05c0*/  IMAD.WIDE.U32 R58, R19, UR8, R58 ;  /* 0x00000008133a7c25 */ /* 0x000fe4000f8e003a */
[----:B------:R-:W-:-:S03]  /*05d0*/  ISETP.GE.AND.EX P2, PT, R15, UR5, PT, P2 ;  /* 0x000000050f007c0c */ /* 0x000fc6000bf46320 */
[----:B------:R-:W-:Y:S01]  /*05e0*/  IADD3 R61, PT, PT, R59, R61, RZ ;  /* 0x0000003d3b3d7210 */ /* 0x000fe20007ffe0ff */
[----:B0-----:R-:W-:Y:S01]  /*05f0*/  @!P1 IMAD R26, R29, R20, RZ ;  /* 0x000000141d1a9224 */ /* 0x001fe200078e02ff */
[----:B------:R-:W-:Y:S01]  /*0600*/  @!P5 MOV R60, R58 ;  /* 0x0000003a003cd202 */ /* 0x000fe20000000f00 */
[----:B------:R-:W0:Y:S02]  /*0610*/  @!P3 LDC.64 R40, c[0x0][0x3e0] ;  /* 0x0000f800ff28bb82 */ /* 0x000e240000000a00 */
[----:B------:R-:W-:Y:S02]  /*0620*/  @!P1 IMAD R29, R27, R21, R26 ;  /* 0x000000151b1d9224 */ /* 0x000fe400078e021a */
[-C--:B-1----:R-:W-:Y:S02]  /*0630*/  @!P5 IMAD R18, R25, R16.reuse, RZ ;  /* 0x000000101912d224 */ /* 0x082fe400078e02ff */
[C---:B------:R-:W-:Y:S02]  /*0640*/  @!P5 IMAD.WIDE.U32 R24, R33.reuse, R16, R60 ;  /* 0x000000102118d225 */ /* 0x040fe400078e003c */
[----:B------:R-:W1:Y:S02]  /*0650*/  @!P2 LDC.64 R42, c[0x0][0x390] ;  /* 0x0000e400ff2aab82 */ /* 0x000e640000000a00 */
[----:B------:R-:W-:Y:S01]  /*0660*/  @!P5 IMAD R31, R33, R17, R18 ;  /* 0x00000011211fd224 */ /* 0x000fe200078e0212 */
[----:B------:R-:W-:-:S02]  /*0670*/  CS2R R32, SRZ ;  /* 0x0000000000207805 */ /* 0x000fc4000001ff00 */
[----:B--2---:R-:W-:-:S03]  /*0680*/  @!P5 LEA R22, P4, R24, R22, 0x2 ;  /* 0x000000161816d211 */ /* 0x004fc600078810ff */
[----:B------:R-:W2:Y:S01]  /*0690*/  @!P1 LDC.64 R18, c[0x0][0x390] ;  /* 0x0000e400ff129b82 */ /* 0x000ea20000000a00 */
[----:B------:R-:W-:-:S04]  /*06a0*/  @!P5 IADD3 R25, PT, PT, R25, R31, RZ ;  /* 0x0000001f1919d210 */ /* 0x000fc80007ffe0ff */
[----:B------:R-:W-:Y:S02]  /*06b0*/  @!P5 LEA.HI.X R23, R24, R23, R25, 0x2, P4 ;  /* 0x000000171817d211 */ /* 0x000fe400020f1419 */
[----:B------:R-:W-:Y:S01]  /*06c0*/  @!P1 MOV R24, R58 ;  /* 0x0000003a00189202 */ /* 0x000fe20000000f00 */
[----:B------:R-:W3:Y:S01]  /*06d0*/  @!P2 LDC.64 R16, c[0x0][0x3e0] ;  /* 0x0000f800ff10ab82 */ /* 0x000ee20000000a00 */
[----:B------:R-:W-:Y:S01]  /*06e0*/  @!P1 MOV R25, R61 ;  /* 0x0000003d00199202 */ /* 0x000fe20000000f00 */
[----:B------:R4:W5:Y:S01]  /*06f0*/  @!P5 LDG.E.64 R32, desc[UR6][R22.64] ;  /* 0x000000061620d981 */ /* 0x000962000c1e1b00 */
[----:B------:R-:W-:Y:S01]  /*0700*/  ISETP.GE.U32.AND P4, PT, R10, UR4, PT ;  /* 0x000000040a007c0c */ /* 0x000fe2000bf86070 */
[----:B------:R-:W-:-:S03]  /*0710*/  @!P1 IMAD.WIDE.U32 R20, R27, R20, R24 ;  /* 0x000000141b149225 */ /* 0x000fc600078e0018 */
[----:B------:R-:W-:Y:S02]  /*0720*/  ISETP.GE.AND.EX P4, PT, R51, UR5, PT, P4 ;  /* 0x0000000533007c0c */ /* 0x000fe4000bf86340 */
[----:B------:R-:W-:Y:S02]  /*0730*/  @!P1 IADD3 R21, PT, PT, R21, R29, RZ ;  /* 0x0000001d15159210 */ /* 0x000fe40007ffe0ff */
[C---:B--2---:R-:W-:Y:S02]  /*0740*/  @!P1 LEA R18, P5, R20.reuse, R18, 0x2 ;  /* 0x0000001214129211 */ /* 0x044fe400078a10ff */
[----:B------:R-:W-:Y:S02]  /*0750*/  ISETP.GE.U32.AND P6, PT, R11, UR4, PT ;  /* 0x000000040b007c0c */ /* 0x000fe4000bfc6070 */
[----:B------:R-:W-:-:S05]  /*0760*/  @!P1 LEA.HI.X R19, R20, R19, R21, 0x2, P5 ;  /* 0x0000001314139211 */ /* 0x000fca00028f1415 */
[----:B----4-:R-:W2:Y:S01]  /*0770*/  @!P4 LDC.64 R22, c[0x0][0x3e0] ;  /* 0x0000f800ff16cb82 */ /* 0x010ea20000000a00 */
[----:B------:R-:W-:Y:S01]  /*0780*/  @!P2 MOV R20, R58 ;  /* 0x0000003a0014a202 */ /* 0x000fe20000000f00 */
[-C--:B---3--:R-:W-:Y:S01]  /*0790*/  @!P2 IMAD R24, R15, R16.reuse, RZ ;  /* 0x000000100f18a224 */ /* 0x088fe200078e02ff */
[----:B------:R-:W-:Y:S02]  /*07a0*/  @!P2 MOV R21, R61 ;  /* 0x0000003d0015a202 */ /* 0x000fe40000000f00 */
[----:B------:R-:W-:Y:S01]  /*07b0*/  ISETP.GE.AND.EX P6, PT, R53, UR5, PT, P6 ;  /* 0x0000000535007c0c */ /* 0x000fe2000bfc6360 */
[C---:B------:R-:W-:Y:S01]  /*07c0*/  @!P2 IMAD R27, R7.reuse, R17, R24 ;  /* 0x00000011071ba224 */ /* 0x040fe200078e0218 */
[----:B------:R-:W-:Y:S01]  /*07d0*/  ISETP.GE.U32.AND P5, PT, R12, UR4, PT ;  /* 0x000000040c007c0c */ /* 0x000fe2000bfa6070 */
[----:B------:R-:W-:Y:S01]  /*07e0*/  @!P2 IMAD.WIDE.U32 R16, R7, R16, R20 ;  /* 0x000000100710a225 */ /* 0x000fe200078e0014 */
[----:B------:R-:W-:Y:S01]  /*07f0*/  CS2R R34, SRZ ;  /* 0x0000000000227805 */ /* 0x000fe2000001ff00 */
[----:B------:R-:W3:Y:S01]  /*0800*/  @!P4 LDC.64 R30, c[0x0][0x390] ;  /* 0x0000e400ff1ecb82 */ /* 0x000ee20000000a00 */
[----:B------:R-:W-:-:S02]  /*0810*/  ISETP.GE.AND.EX P5, PT, R55, UR5, PT, P5 ;  /* 0x0000000537007c0c */ /* 0x000fc4000bfa6350 */
[----:B------:R-:W-:Y:S02]  /*0820*/  @!P2 IADD3 R17, PT, PT, R17, R27, RZ ;  /* 0x0000001b1111a210 */ /* 0x000fe40007ffe0ff */
[----:B------:R2:W4:Y:S01]  /*0830*/  @!P1 LDG.E.64 R34, desc[UR6][R18.64] ;  /* 0x0000000612229981 */ /* 0x000522000c1e1b00 */
[C---:B-1----:R-:W-:Y:S02]  /*0840*/  @!P2 LEA R42, P1, R16.reuse, R42, 0x2 ;  /* 0x0000002a102aa211 */ /* 0x042fe400078210ff */
[----:B------:R-:W1:Y:S02]  /*0850*/  @!P3 LDC.64 R26, c[0x0][0x390] ;  /* 0x0000e400ff1abb82 */ /* 0x000e640000000a00 */
[----:B------:R-:W-:Y:S01]  /*0860*/  @!P2 LEA.HI.X R43, R16, R43, R17, 0x2, P1 ;  /* 0x0000002b102ba211 */ /* 0x000fe200008f1411 */
[----:B0-----:R-:W-:Y:S01]  /*0870*/  @!P3 IMAD R16, R49, R40, RZ ;  /* 0x000000283110b224 */ /* 0x001fe200078e02ff */
[----:B------:R-:W-:-:S04]  /*0880*/  ISETP.GE.U32.AND P1, PT, R13, UR4, PT ;  /* 0x000000040d007c0c */ /* 0x000fc8000bf26070 */
[----:B------:R-:W0:Y:S01]  /*0890*/  @!P6 LDC.64 R24, c[0x0][0x3e0] ;  /* 0x0000f800ff18eb82 */ /* 0x000e220000000a00 */
[----:B------:R-:W-:Y:S01]  /*08a0*/  ISETP.GE.AND.EX P1, PT, R57, UR5, PT, P1 ;  /* 0x0000000539007c0c */ /* 0x000fe2000bf26310 */
[----:B------:R-:W-:Y:S01]  /*08b0*/  @!P3 IMAD R39, R9, R41, R16 ;  /* 0x000000290927b224 */ /* 0x000fe200078e0210 */
[----:B------:R-:W-:Y:S02]  /*08c0*/  @!P3 MOV R16, R58 ;  /* 0x0000003a0010b202 */ /* 0x000fe40000000f00 */
[----:B------:R-:W-:-:S03]  /*08d0*/  @!P3 MOV R17, R61 ;  /* 0x0000003d0011b202 */ /* 0x000fc60000000f00 */
[----:B------:R-:W3:Y:S01]  /*08e0*/  @!P5 LDC.64 R28, c[0x0][0x3e0] ;  /* 0x0000f800ff1cdb82 */ /* 0x000ee20000000a00 */
[----:B------:R-:W-:Y:S01]  /*08f0*/  CS2R R36, SRZ ;  /* 0x0000000000247805 */ /* 0x000fe2000001ff00 */
[----:B--2---:R-:W-:Y:S02]  /*0900*/  @!P4 IMAD R18, R51, R22, RZ ;  /* 0x000000163312c224 */ /* 0x004fe400078e02ff */
[----:B------:R-:W-:Y:S01]  /*0910*/  @!P3 IMAD.WIDE.U32 R40, R9, R40, R16 ;  /* 0x000000280928b225 */ /* 0x000fe200078e0010 */
[----:B------:R-:W-:Y:S02]  /*0920*/  @!P4 MOV R38, R58 ;  /* 0x0000003a0026c202 */ /* 0x000fe40000000f00 */
[----:B------:R2:W4:Y:S01]  /*0930*/  @!P2 LDG.E.64 R36, desc[UR6][R42.64] ;  /* 0x000000062a24a981 */ /* 0x000522000c1e1b00 */
[----:B------:R-:W2:Y:S01]  /*0940*/  @!P6 LDC.64 R20, c[0x0][0x390] ;  /* 0x0000e400ff14eb82 */ /* 0x000ea20000000a00 */
[----:B------:R-:W-:Y:S01]  /*0950*/  @!P4 IMAD R45, R10, R23, R18 ;  /* 0x000000170a2dc224 */ /* 0x000fe200078e0212 */
[----:B------:R-:W-:-:S02]  /*0960*/  @!P3 IADD3 R23, PT, PT, R41, R39, RZ ;  /* 0x000000272917b210 */ /* 0x000fc40007ffe0ff */
[----:B------:R-:W-:Y:S02]  /*0970*/  @!P4 MOV R39, R61 ;  /* 0x0000003d0027c202 */ /* 0x000fe40000000f00 */
[----:B-1----:R-:W-:Y:S02]  /*0980*/  @!P3 LEA R26, P2, R40, R26, 0x2 ;  /* 0x0000001a281ab211 */ /* 0x002fe400078410ff */
[----:B------:R-:W1:Y:S01]  /*0990*/  @!P1 LDC.64 R16, c[0x0][0x3e0] ;  /* 0x0000f800ff109b82 */ /* 0x000e620000000a00 */
[----:B------:R-:W-:Y:S01]  /*09a0*/  @!P4 IMAD.WIDE.U32 R38, R10, R22, R38 ;  /* 0x000000160a26c225 */ /* 0x000fe200078e0026 */
[----:B------:R-:W-:Y:S02]  /*09b0*/  @!P3 LEA.HI.X R27, R40, R27, R23, 0x2, P2 ;  /* 0x0000001b281bb211 */ /* 0x000fe400010f1417 */
[----:B------:R-:W-:Y:S01]  /*09c0*/  @!P6 MOV R22, R58 ;  /* 0x0000003a0016e202 */ /* 0x000fe20000000f00 */
[----:B0-----:R-:W-:-:S03]  /*09d0*/  @!P6 IMAD R44, R53, R24, RZ ;  /* 0x00000018352ce224 */ /* 0x001fc600078e02ff */
[----:B------:R-:W0:Y:S01]  /*09e0*/  @!P5 LDC.64 R18, c[0x0][0x390] ;  /* 0x0000e400ff12db82 */ /* 0x000e220000000a00 */
[----:B------:R-:W-:Y:S01]  /*09f0*/  @!P6 MOV R23, R61 ;  /* 0x0000003d0017e202 */ /* 0x000fe20000000f00 */
[----:B------:R-:W-:Y:S02]  /*0a00*/  @!P6 IMAD R41, R11, R25, R44 ;  /* 0x000000190b29e224 */ /* 0x000fe400078e022c */
[----:B---3--:R-:W-:Y:S02]  /*0a10*/  @!P5 IMAD R40, R55, R28, RZ ;  /* 0x0000001c3728d224 */ /* 0x008fe400078e02ff */
[----:B------:R-:W-:Y:S01]  /*0a20*/  @!P6 IMAD.WIDE.U32 R24, R11, R24, R22 ;  /* 0x000000180b18e225 */ /* 0x000fe200078e0016 */
[----:B------:R-:W-:Y:S02]  /*0a30*/  @!P5 MOV R22, R58 ;  /* 0x0000003a0016d202 */ /* 0x000fe40000000f00 */
[----:B------:R-:W-:Y:S01]  /*0a40*/  @!P5 MOV R23, R61 ;  /* 0x0000003d0017d202 */ /* 0x000fe20000000f00 */
[----:B--2---:R-:W-:Y:S01]  /*0a50*/  @!P5 IMAD R43, R12, R29, R40 ;  /* 0x0000001d0c2bd224 */ /* 0x004fe200078e0228 */
[----:B------:R-:W-:-:S02]  /*0a60*/  @!P4 IADD3 R39, PT, PT, R39, R45, RZ ;  /* 0x0000002d2727c210 */ /* 0x000fc40007ffe0ff */
[----:B------:R-:W-:Y:S01]  /*0a70*/  @!P4 LEA R30, P2, R38, R30, 0x2 ;  /* 0x0000001e261ec211 */ /* 0x000fe200078410ff */
[----:B------:R-:W-:Y:S02]  /*0a80*/  @!P5 IMAD.WIDE.U32 R28, R12, R28, R22 ;  /* 0x0000001c0c1cd225 */ /* 0x000fe400078e0016 */
[----:B------:R-:W2:Y:S01]  /*0a90*/  @!P1 LDC.64 R22, c[0x0][0x390] ;  /* 0x0000e400ff169b82 */ /* 0x000ea20000000a00 */
[----:B------:R-:W-:Y:S02]  /*0aa0*/  @!P4 LEA.HI.X R31, R38, R31, R39, 0x2, P2 ;  /* 0x0000001f261fc211 */ /* 0x000fe400010f1427 */
[----:B------:R-:W-:Y:S02]  /*0ab0*/  @!P6 IADD3 R25, PT, PT, R25, R41, RZ ;  /* 0x000000291919e210 */ /* 0x000fe40007ffe0ff */
[C---:B------:R-:W-:Y:S02]  /*0ac0*/  @!P6 LEA R20, P2, R24.reuse, R20, 0x2 ;  /* 0x000000141814e211 */ /* 0x040fe400078410ff */
[----:B------:R-:W-:Y:S01]  /*0ad0*/  CS2R R38, SRZ ;  /* 0x0000000000267805 */ /* 0x000fe2000001ff00 */
[----:B-1----:R-:W-:Y:S01]  /*0ae0*/  @!P1 IMAD R40, R57, R16, RZ ;  /* 0x0000001039289224 */ /* 0x002fe200078e02ff */
[----:B------:R-:W-:-:S02]  /*0af0*/  @!P6 LEA.HI.X R21, R24, R21, R25, 0x2, P2 ;  /* 0x000000151815e211 */ /* 0x000fc400010f1419 */
[----:B------:R-:W-:Y:S02]  /*0b00*/  @!P5 IADD3 R24, PT, PT, R29, R43, RZ ;  /* 0x0000002b1d18d210 */ /* 0x000fe40007ffe0ff */
[----:B------:R-:W3:Y:S01]  /*0b10*/  @!P3 LDG.E.64 R38, desc[UR6][R26.64] ;  /* 0x000000061a26b981 */ /* 0x000ee2000c1e1b00 */
[C---:B0-----:R-:W-:Y:S01]  /*0b20*/  @!P5 LEA R18, P2, R28.reuse, R18, 0x2 ;  /* 0x000000121c12d211 */ /* 0x041fe200078410ff */
[----:B------:R-:W-:Y:S01]  /*0b30*/  @!P1 IMAD R17, R13, R17, R40 ;  /* 0x000000110d119224 */ /* 0x000fe200078e0228 */
[----:B------:R-:W-:Y:S02]  /*0b40*/  CS2R R40, SRZ ;  /* 0x0000000000287805 */ /* 0x000fe4000001ff00 */
[----:B------:R-:W-:Y:S02]  /*0b50*/  @!P1 MOV R25, R61 ;  /* 0x0000003d00199202 */ /* 0x000fe40000000f00 */
[----:B------:R-:W-:Y:S02]  /*0b60*/  @!P5 LEA.HI.X R19, R28, R19, R24, 0x2, P2 ;  /* 0x000000131c13d211 */ /* 0x000fe400010f1418 */
[----:B------:R-:W-:-:S02]  /*0b70*/  @!P1 MOV R24, R58 ;  /* 0x0000003a00189202 */ /* 0x000fc40000000f00 */
[----:B------:R-:W-:Y:S01]  /*0b80*/  CS2R R42, SRZ ;  /* 0x00000000002a7805 */ /* 0x000fe2000001ff00 */
[----:B------:R-:W3:Y:S02]  /*0b90*/  @!P4 LDG.E.64 R40, desc[UR6][R30.64] ;  /* 0x000000061e28c981 */ /* 0x000ee4000c1e1b00 */
[----:B------:R-:W-:Y:S01]  /*0ba0*/  @!P1 IMAD.WIDE.U32 R24, R13, R16, R24 ;  /* 0x000000100d189225 */ /* 0x000fe200078e0018 */
[----:B------:R-:W-:Y:S02]  /*0bb0*/  CS2R R44, SRZ ;  /* 0x00000000002c7805 */ /* 0x000fe4000001ff00 */
[----:B------:R-:W3:Y:S02]  /*0bc0*/  @!P6 LDG.E.64 R42, desc[UR6][R20.64] ;  /* 0x00000006142ae981 */ /* 0x000ee4000c1e1b00 */
[----:B------:R-:W-:Y:S02]  /*0bd0*/  @!P1 IADD3 R16, PT, PT, R25, R17, RZ ;  /* 0x0000001119109210 */ /* 0x000fe40007ffe0ff */
[----:B--2---:R-:W-:-:S02]  /*0be0*/  @!P1 LEA R22, P2, R24, R22, 0x2 ;  /* 0x0000001618169211 */ /* 0x004fc400078410ff */
[----:B------:R-:W-:Y:S01]  /*0bf0*/  CS2R R46, SRZ ;  /* 0x00000000002e7805 */ /* 0x000fe2000001ff00 */
[----:B------:R4:W2:Y:S01]  /*0c00*/  @!P5 LDG.E.64 R44, desc[UR6][R18.64] ;  /* 0x00000006122cd981 */ /* 0x0008a2000c1e1b00 */
[----:B------:R-:W-:-:S05]  /*0c10*/  @!P1 LEA.HI.X R23, R24, R23, R16, 0x2, P2 ;  /* 0x0000001718179211 */ /* 0x000fca00010f1410 */
[----:B------:R-:W2:Y:S01]  /*0c20*/  @!P1 LDG.E.64 R46, desc[UR6][R22.64] ;  /* 0x00000006162e9981 */ /* 0x000ea2000c1e1b00 */
[C---:B------:R-:W-:Y:S02]  /*0c30*/  ISETP.GT.AND P1, PT, R4.reuse, 0x1e, PT ;  /* 0x0000001e0400780c */ /* 0x040fe40003f24270 */
[----:B------:R-:W-:Y:S01]  /*0c40*/  ISETP.GT.AND P3, PT, R4, 0xf, PT ;  /* 0x0000000f0400780c */ /* 0x000fe20003f64270 */
[----:B-----5:R-:W-:Y:S01]  /*0c50*/  FMUL.FTZ R17, R33, R33 ;  /* 0x0000002121117220 */ /* 0x020fe20000410000 */
[----:B------:R-:W-:-:S03]  /*0c60*/  FADD.FTZ R16, R32, R33 ;  /* 0x0000002120107221 */ /* 0x000fc60000010000 */
[----:B------:R-:W-:Y:S01]  /*0c70*/  FFMA.FTZ R17, R32, R32, R17 ;  /* 0x0000002020117223 */ /* 0x000fe20000010011 */
[----:B------:R-:W-:-:S03]  /*0c80*/  FADD.FTZ R16, RZ, R16 ;  /* 0x00000010ff107221 */ /* 0x000fc60000010000 */
[----:B------:R-:W-:Y:S01]  /*0c90*/  FADD.FTZ R17, RZ, R17 ;  /* 0x00000011ff117221 */ /* 0x000fe20000010000 */
[----:B----4-:R-:W-:Y:S01]  /*0ca0*/  FADD.FTZ R19, R34, R35 ;  /* 0x0000002322137221 */ /* 0x010fe20000010000 */
[----:B------:R-:W-:Y:S01]  /*0cb0*/  FMUL.FTZ R25, R37, R37 ;  /* 0x0000002525197220 */ /* 0x000fe20000410000 */
[----:B------:R-:W-:-:S03]  /*0cc0*/  FADD.FTZ R21, R36, R37 ;  /* 0x0000002524157221 */ /* 0x000fc60000010000 */
[----:B------:R-:W-:Y:S01]  /*0cd0*/  FFMA.FTZ R20, R36, R36, R25 ;  /* 0x0000002424147223 */ /* 0x000fe20000010019 */
[----:B------:R-:W-:Y:S01]  /*0ce0*/  FMUL.FTZ R25, R35, R35 ;  /* 0x0000002323197220 */ /* 0x000fe20000410000 */
[----:B------:R-:W-:Y:S02]  /*0cf0*/  FADD.FTZ R16, R16, R21 ;  /* 0x0000001510107221 */ /* 0x000fe40000010000 */
[----:B------:R-:W-:Y:S01]  /*0d00*/  FADD.FTZ R17, R17, R20 ;  /* 0x0000001411117221 */ /* 0x000fe20000010000 */
[----:B------:R-:W-:Y:S01]  /*0d10*/  FFMA.FTZ R18, R34, R34, R25 ;  /* 0x0000002222127223 */ /* 0x000fe20000010019 */
[----:B------:R-:W-:-:S03]  /*0d20*/  FADD.FTZ R16, R16, R19 ;  /* 0x0000001310107221 */ /* 0x000fc60000010000 */
[----:B------:R-:W-:Y:S01]  /*0d30*/  FADD.FTZ R17, R17, R18 ;  /* 0x0000001211117221 */ /* 0x000fe20000010000 */
[----:B---3--:R-:W-:Y:S01]  /*0d40*/  FMUL.FTZ R21, R39, R39 ;  /* 0x0000002727157220 */ /* 0x008fe20000410000 */
[----:B------:R-:W-:-:S03]  /*0d50*/  FADD.FTZ R19, R38, R39 ;  /* 0x0000002726137221 */ /* 0x000fc60000010000 */
[----:B------:R-:W-:Y:S01]  /*0d60*/  FFMA.FTZ R18, R38, R38, R21 ;  /* 0x0000002626127223 */ /* 0x000fe20000010015 */
[----:B------:R-:W-:Y:S01]  /*0d70*/  FADD.FTZ R16, R16, R19 ;  /* 0x0000001310107221 */ /* 0x000fe20000010000 */
[----:B------:R-:W-:Y:S02]  /*0d80*/  FMUL.FTZ R21, R41, R41 ;  /* 0x0000002929157220 */ /* 0x000fe40000410000 */
[----:B------:R-:W-:Y:S01]  /*0d90*/  FADD.FTZ R17, R17, R18 ;  /* 0x0000001211117221 */ /* 0x000fe20000010000 */
[C---:B------:R-:W-:Y:S01]  /*0da0*/  FADD.FTZ R19, R40.reuse, R41 ;  /* 0x0000002928137221 */ /* 0x040fe20000010000 */
[----:B------:R-:W-:Y:S01]  /*0db0*/  FFMA.FTZ R18, R40, R40, R21 ;  /* 0x0000002828127223 */ /* 0x000fe20000010015 */
[----:B------:R-:W-:Y:S02]  /*0dc0*/  FMUL.FTZ R21, R43, R43 ;  /* 0x0000002b2b157220 */ /* 0x000fe40000410000 */
[----:B------:R-:W-:Y:S01]  /*0dd0*/  FADD.FTZ R16, R16, R19 ;  /* 0x0000001310107221 */ /* 0x000fe20000010000 */
[C---:B------:R-:W-:Y:S01]  /*0de0*/  FADD.FTZ R19, R42.reuse, R43 ;  /* 0x0000002b2a137221 */ /* 0x040fe20000010000 */
[----:B------:R-:W-:Y:S01]  /*0df0*/  FADD.FTZ R17, R17, R18 ;  /* 0x0000001211117221 */ /* 0x000fe20000010000 */
[----:B------:R-:W-:Y:S01]  /*0e00*/  FFMA.FTZ R18, R42, R42, R21 ;  /* 0x0000002a2a127223 */ /* 0x000fe20000010015 */
[----:B--2---:R-:W-:Y:S01]  /*0e10*/  FMUL.FTZ R21, R45, R45 ;  /* 0x0000002d2d157220 */ /* 0x004fe20000410000 */
[----:B------:R-:W-:-:S02]  /*0e20*/  FADD.FTZ R16, R16, R19 ;  /* 0x0000001310107221 */ /* 0x000fc40000010000 */
[----:B------:R-:W-:Y:S01]  /*0e30*/  FADD.FTZ R17, R17, R18 ;  /* 0x0000001211117221 */ /* 0x000fe20000010000 */
        /* <DEDUP_REMOVED lines=45> */
.L_x_3646:
[----:B------:R-:W-:Y:S05]  /*1110*/  BSYNC.RECONVERGENT B0 ;  /* 0x0000000000007941 */ /* 0x000fea0003800200 */
.L_x_3645:
        /* <DEDUP_REMOVED lines=39> */
.L_x_3648:
[----:B------:R-:W-:Y:S05]  /*1390*/  BSYNC.RECONVERGENT B0 ;  /* 0x0000000000007941 */ /* 0x000fea0003800200 */
.L_x_3647:
        /* <DEDUP_REMOVED lines=26> */
.L_x_3651:
[----:B---3--:R-:W2:Y:S04]  /*1540*/  LDG.E.STRONG.GPU R18, desc[UR6][R16.64] ;  /* 0x0000000610127981 */ /* 0x008ea8000c1ef900 */
[----:B--2---:R-:W-:Y:S01]  /*1550*/  CCTL.IVALL ;  /* 0x00000000ff00798f */ /* 0x004fe20002000000 */
[----:B------:R-:W-:Y:S05]  /*1560*/  YIELD ;  /* 0x0000000000007946 */ /* 0x000fea0003800000 */
[----:B------:R-:W-:-:S13]  /*1570*/  ISETP.NE.AND P1, PT, R18, R23, PT ;  /* 0x000000171200720c */ /* 0x000fda0003f25270 */
[----:B------:R-:W-:Y:S05]  /*1580*/  @P1 BRA `(.L_x_3651) ;  /* 0xfffffffc00ec1947 */ /* 0x000fea000383ffff */
.L_x_3650:
        /* <DEDUP_REMOVED lines=14> */
.L_x_3653:
        /* <DEDUP_REMOVED lines=62> */
.L_x_3652:
        /* <DEDUP_REMOVED lines=36> */
.L_x_3654:
        /* <DEDUP_REMOVED lines=18> */
.L_x_3655:
        /* <DEDUP_REMOVED lines=9> */
.L_x_3656:
[----:B------:R-:W-:Y:S05]  /*1e40*/  BSYNC.RECONVERGENT B0 ;  /* 0x0000000000007941 */ /* 0x000fea0003800200 */
.L_x_3649:
[----:B------:R-:W4:Y:S01]  /*1e50*/  S2UR UR5, SR_CgaCtaId ;  /* 0x00000000000579c3 */ /* 0x000f220000008800 */
[----:B------:R-:W1:Y:S01]  /*1e60*/  LDCU UR8, c[0x0][0x414] ;  /* 0x00008280ff0877ac */ /* 0x000e620008000800 */
[----:B--23--:R-:W-:Y:S01]  /*1e70*/  LOP3.LUT R21, R14, 0xffff, RZ, 0xc0, !PT ;  /* 0x0000ffff0e157812 */ /* 0x00cfe200078ec0ff */
[----:B------:R-:W-:-:S03]  /*1e80*/  UMOV UR4, 0x400 ;  /* 0x0000040000047882 */ /* 0x000fc60000000000 */
[----:B------:R-:W-:Y:S02]  /*1e90*/  IADD3 R21, PT, PT, R48, R21, RZ ;  /* 0x0000001530157210 */ /* 0x000fe40007ffe0ff */
[----:B------:R-:W2:Y:S08]  /*1ea0*/  @P0 LDC.64 R28, c[0x0][0x388] ;  /* 0x0000e200ff1c0b82 */ /* 0x000eb00000000a00 */
[----:B------:R-:W3:Y:S01]  /*1eb0*/  LDC.64 R18, c[0x0][0x398] ;  /* 0x0000e600ff127b82 */ /* 0x000ee20000000a00 */
[----:B-1----:R-:W-:Y:S01]  /*1ec0*/  @P0 FMUL.FTZ R22, R24, UR8 ;  /* 0x0000000818160c20 */ /* 0x002fe20008410000 */
[----:B------:R-:W-:Y:S01]  /*1ed0*/  @P0 FMUL.FTZ R23, R25, UR8 ;  /* 0x0000000819170c20 */ /* 0x000fe20008410000 */
[----:B----4-:R-:W-:-:S05]  /*1ee0*/  ULEA UR4, UR5, UR4, 0x18 ;  /* 0x0000000405047291 */ /* 0x010fca000f8ec0ff */
[----:B------:R-:W1:Y:S01]  /*1ef0*/  LDC.64 R16, c[0x0][0x3a0] ;  /* 0x0000e800ff107b82 */ /* 0x000e620000000a00 */
[----:B------:R-:W0:Y:S01]  /*1f00*/  LDCU UR5, c[0x0][0x404] ;  /* 0x00008080ff0577ac */ /* 0x000e220008000800 */
[----:B--2---:R-:W-:Y:S02]  /*1f10*/  @P0 IMAD.WIDE R28, R8, 0x8, R28 ;  /* 0x00000008081c0825 */ /* 0x004fe400078e021c */
[----:B------:R0:W-:Y:S04]  /*1f20*/  @!P2 STS.64 [UR4+0x88], R24 ;  /* 0x00008818ff00a988 */ /* 0x0001e80008000a04 */
[----:B------:R2:W-:Y:S01]  /*1f30*/  @P0 STG.E.64 desc[UR6][R28.64], R22 ;  /* 0x000000161c000986 */ /* 0x0005e2000c101b06 */
[----:B---3--:R-:W-:-:S04]  /*1f40*/  IMAD.WIDE R30, R21, 0x4, R18 ;  /* 0x00000004151e7825 */ /* 0x008fc800078e0212 */
[----:B-1----:R-:W-:Y:S01]  /*1f50*/  IMAD.WIDE R18, R21, 0x4, R16 ;  /* 0x0000000415127825 */ /* 0x002fe200078e0210 */
[----:B------:R-:W-:Y:S06]  /*1f60*/  BAR.SYNC.DEFER_BLOCKING 0x0 ;  /* 0x0000000000007b1d */ /* 0x000fec0000010000 */
[----:B------:R1:W5:Y:S04]  /*1f70*/  LDG.E.64 R16, desc[UR6][R30.64] ;  /* 0x000000061e107981 */ /* 0x000368000c1e1b00 */
[----:B------:R-:W5:Y:S01]  /*1f80*/  LDG.E.64 R18, desc[UR6][R18.64] ;  /* 0x0000000612127981 */ /* 0x000f62000c1e1b00 */
[----:B------:R-:W-:-:S02]  /*1f90*/  HFMA2 R27, -RZ, RZ, 1.875, 0 ;  /* 0x3f800000ff1b7431 */ /* 0x000fc400000001ff */
[----:B0-----:R-:W-:Y:S01]  /*1fa0*/  IMAD R25, R3, UR5, R50 ;  /* 0x0000000503197c24 */ /* 0x001fe2000f8e0232 */
[----:B------:R-:W-:Y:S01]  /*1fb0*/  BSSY.RECONVERGENT B0, `(.L_x_3657) ;  /* 0x00001bd000007945 */ /* 0x000fe20003800200 */
[----:B------:R-:W0:Y:S01]  /*1fc0*/  LDS.64 R20, [UR4+0x88] ;  /* 0x00008804ff147984 */ /* 0x000e220008000a00 */
[----:B------:R-:W3:Y:S02]  /*1fd0*/  LDCU.U8 UR4, c[0x0][0x3fc] ;  /* 0x00007f80ff0477ac */ /* 0x000ee40008000000 */
[----:B--2---:R-:W-:Y:S02]  /*1fe0*/  IADD3 R28, PT, PT, R25, 0x20, RZ ;  /* 0x00000020191c7810 */ /* 0x004fe40007ffe0ff */
[----:B------:R-:W-:Y:S02]  /*1ff0*/  SHF.R.S32.HI R22, RZ, 0x1f, R25 ;  /* 0x0000001fff167819 */ /* 0x000fe40000011419 */
[----:B------:R-:W-:Y:S01]  /*2000*/  SHF.R.S32.HI R29, RZ, 0x1f, R28 ;  /* 0x0000001fff1d7819 */ /* 0x000fe2000001141c */
[----:B---3--:R-:W-:Y:S01]  /*2010*/  UISETP.NE.AND UP0, UPT, UR4, URZ, UPT ;  /* 0x000000ff0400728c */ /* 0x008fe2000bf05270 */
        /* <DEDUP_REMOVED lines=19> */
[----:B------:R-:W-:Y:S01]  /*2150*/  FADD.FTZ R32, -R26, R32 ;  /* 0x000000201a207221 */ /* 0x000fe20000010100 */
[----:B------:R-:W-:Y:S01]  /*2160*/  MOV R21, R61 ;  /* 0x0000003d00157202 */ /* 0x000fe20000000f00 */
[----:B------:R-:W1:Y:S02]  /*2170*/  LDCU.64 UR4, c[0x0][0x380] ;  /* 0x00007000ff0477ac */ /* 0x000e640008000a00 */
[----:B0-----:R-:W-:Y:S01]  /*2180*/  FMUL.FTZ R23, R32, R27 ;  /* 0x0000001b20177220 */ /* 0x001fe20000410000 */
[----:B--2---:R-:W-:Y:S02]  /*2190*/  IMAD R22, R22, UR10, RZ ;  /* 0x0000000a16167c24 */ /* 0x004fe4000f8e02ff */
[----:B------:R-:W-:-:S04]  /*21a0*/  IMAD.WIDE.U32 R20, R25, UR10, R20 ;  /* 0x0000000a19147c25 */ /* 0x000fc8000f8e0014 */
[----:B------:R-:W-:Y:S02]  /*21b0*/  IMAD R25, R25, UR11, R22 ;  /* 0x0000000b19197c24 */ /* 0x000fe4000f8e0216 */
[----:B------:R-:W-:Y:S01]  /*21c0*/  FADD.FTZ R22, -R26, R33 ;  /* 0x000000211a167221 */ /* 0x000fe20000010100 */
[----:B-1----:R-:W-:Y:S02]  /*21d0*/  LEA R24, P2, R20, UR4, 0x2 ;  /* 0x0000000414187c11 */ /* 0x002fe4000f8410ff */
[----:B------:R-:W-:Y:S01]  /*21e0*/  IADD3 R25, PT, PT, R21, R25, RZ ;  /* 0x0000001915197210 */ /* 0x000fe20007ffe0ff */
[----:B------:R-:W-:Y:S01]  /*21f0*/  FMUL.FTZ R30, R22, R27 ;  /* 0x0000001b161e7220 */ /* 0x000fe20000410000 */
[----:B-----5:R-:W-:Y:S02]  /*2200*/  FFMA.FTZ R22, R16, R23, R18 ;  /* 0x0000001710167223 */ /* 0x020fe40000010012 */
[----:B------:R-:W-:Y:S01]  /*2210*/  LEA.HI.X R25, R20, UR5, R25, 0x2, P2 ;  /* 0x0000000514197c11 */ /* 0x000fe200090f1419 */
[----:B------:R-:W-:-:S05]  /*2220*/  FFMA.FTZ R23, R17, R30, R19 ;  /* 0x0000001e11177223 */ /* 0x000fca0000010013 */
[----:B------:R2:W-:Y:S02]  /*2230*/  STG.E.64 desc[UR6][R24.64], R22 ;  /* 0x0000001618007986 */ /* 0x0005e4000c101b06 */
.L_x_3660:
[----:B------:R-:W-:Y:S05]  /*2240*/  BSYNC.RECONVERGENT B1 ;  /* 0x0000000000017941 */ /* 0x000fea0003800200 */
.L_x_3659:
[----:B------:R-:W-:Y:S04]  /*2250*/  BSSY.RECONVERGENT B1, `(.L_x_3661) ;  /* 0x0000013000017945 */ /* 0x000fe80003800200 */
[----:B------:R-:W-:Y:S05]  /*2260*/  @P3 BRA `(.L_x_3662) ;  /* 0x0000000000443947 */ /* 0x000fea0003800000 */
[----:B------:R-:W3:Y:S01]  /*2270*/  LDCU.64 UR4, c[0x0][0x3e0] ;  /* 0x00007c00ff0477ac */ /* 0x000ee20008000a00 */
[----:B-1----:R-:W-:Y:S01]  /*2280*/  MOV R20, R58 ;  /* 0x0000003a00147202 */ /* 0x002fe20000000f00 */
[----:B------:R-:W-:Y:S01]  /*2290*/  FADD.FTZ R36, -R26, R36 ;  /* 0x000000241a247221 */ /* 0x000fe20000010100 */
[----:B------:R-:W-:Y:S01]  /*22a0*/  MOV R21, R61 ;  /* 0x0000003d00157202 */ /* 0x000fe20000000f00 */
[----:B------:R-:W1:Y:S02]  /*22b0*/  LDCU.64 UR10, c[0x0][0x380] ;  /* 0x00007000ff0a77ac */ /* 0x000e640008000a00 */
[----:B0-2---:R-:W-:Y:S01]  /*22c0*/  FMUL.FTZ R23, R36, R27 ;  /* 0x0000001b24177220 */ /* 0x005fe20000410000 */
[----:B---3--:R-:W-:Y:S02]  /*22d0*/  IMAD R22, R15, UR4, RZ ;  /* 0x000000040f167c24 */ /* 0x008fe4000f8e02ff */
        /* <DEDUP_REMOVED lines=10> */
.L_x_3662:
[----:B------:R-:W-:Y:S05]  /*2380*/  BSYNC.RECONVERGENT B1 ;  /* 0x0000000000017941 */ /* 0x000fea0003800200 */
.L_x_3661:
        /* <DEDUP_REMOVED lines=14> */
[C---:B------:R-:W-:Y:S01]  /*2470*/  FADD.FTZ R34, -R26.reuse, R34 ;  /* 0x000000221a227221 */ /* 0x040fe20000010100 */
[----:B------:R-:W-:Y:S01]  /*2480*/  MOV R21, R61 ;  /* 0x0000003d00157202 */ /* 0x000fe20000000f00 */
[----:B------:R-:W1:Y:S01]  /*2490*/  LDCU.64 UR10, c[0x0][0x380] ;  /* 0x00007000ff0a77ac */ /* 0x000e620008000a00 */
[----:B--23--:R-:W-:Y:S01]  /*24a0*/  FADD.FTZ R22, -R26, R35 ;  /* 0x000000231a167221 */ /* 0x00cfe20000010100 */
[----:B0-----:R-:W-:Y:S01]  /*24b0*/  FMUL.FTZ R23, R34, R27 ;  /* 0x0000001b22177220 */ /* 0x001fe20000410000 */
[----:B----4-:R-:W-:Y:S02]  /*24c0*/  IMAD R29, R29, UR4, RZ ;  /* 0x000000041d1d7c24 */ /* 0x010fe4000f8e02ff */
[----:B------:R-:W-:-:S04]  /*24d0*/  IMAD.WIDE.U32 R20, R28, UR4, R20 ;  /* 0x000000041c147c25 */ /* 0x000fc8000f8e0014 */
[----:B------:R-:W-:Y:S01]  /*24e0*/  IMAD R29, R28, UR5, R29 ;  /* 0x000000051c1d7c24 */ /* 0x000fe2000f8e021d */
[----:B-1----:R-:W-:Y:S01]  /*24f0*/  LEA R24, P5, R20, UR10, 0x2 ;  /* 0x0000000a14187c11 */ /* 0x002fe2000f8a10ff */
[----:B------:R-:W-:Y:S01]  /*2500*/  FMUL.FTZ R28, R22, R27 ;  /* 0x0000001b161c7220 */ /* 0x000fe20000410000 */
[----:B-----5:R-:W-:Y:S02]  /*2510*/  FFMA.FTZ R22, R16, R23, R18 ;  /* 0x0000001710167223 */ /* 0x020fe40000010012 */
[----:B------:R-:W-:Y:S01]  /*2520*/  IADD3 R29, PT, PT, R21, R29, RZ ;  /* 0x0000001d151d7210 */ /* 0x000fe20007ffe0ff */
[----:B------:R-:W-:-:S03]  /*2530*/  FFMA.FTZ R23, R17, R28, R19 ;  /* 0x0000001c11177223 */ /* 0x000fc60000010013 */
[----:B------:R-:W-:-:S05]  /*2540*/  LEA.HI.X R25, R20, UR11, R29, 0x2, P5 ;  /* 0x0000000b14197c11 */ /* 0x000fca000a8f141d */
[----:B------:R4:W-:Y:S02]  /*2550*/  STG.E.64 desc[UR6][R24.64], R22 ;  /* 0x0000001618007986 */ /* 0x0009e4000c101b06 */
.L_x_3664:
[----:B------:R-:W-:Y:S05]  /*2560*/  BSYNC.RECONVERGENT B1 ;  /* 0x0000000000017941 */ /* 0x000fea0003800200 */
.L_x_3663:
[----:B------:R-:W-:Y:S04]  /*2570*/  BSSY.RECONVERGENT B1, `(.L_x_3665) ;  /* 0x0000013000017945 */ /* 0x000fe80003800200 */
[----:B------:R-:W-:Y:S05]  /*2580*/  @P1 BRA `(.L_x_3666) ;  /* 0x0000000000441947 */ /* 0x000fea0003800000 */
[----:B------:R-:W0:Y:S01]  /*2590*/  LDCU.64 UR4, c[0x0][0x3e0] ;  /* 0x00007c00ff0477ac */ /* 0x000e220008000a00 */
[----:B-1----:R-:W-:Y:S01]  /*25a0*/  MOV R20, R58 ;  /* 0x0000003a00147202 */ /* 0x002fe20000000f00 */
[C---:B------:R-:W-:Y:S01]  /*25b0*/  FADD.FTZ R38, -R26.reuse, R38 ;  /* 0x000000261a267221 */ /* 0x040fe20000010100 */
[----:B------:R-:W-:Y:S01]  /*25c0*/  MOV R21, R61 ;  /* 0x0000003d00157202 */ /* 0x000fe20000000f00 */
[----:B------:R-:W1:Y:S01]  /*25d0*/  LDCU.64 UR10, c[0x0][0x380] ;  /* 0x00007000ff0a77ac */ /* 0x000e620008000a00 */
[----:B--234-:R-:W-:Y:S01]  /*25e0*/  FADD.FTZ R24, -R26, R39 ;  /* 0x000000271a187221 */ /* 0x01cfe20000010100 */
[----:B0-----:R-:W-:-:S03]  /*25f0*/  FMUL.FTZ R23, R38, R27 ;  /* 0x0000001b26177220 */ /* 0x001fc60000410000 */
[----:B------:R-:W-:Y:S01]  /*2600*/  FMUL.FTZ R28, R24, R27 ;  /* 0x0000001b181c7220 */ /* 0x000fe20000410000 */
[----:B-----5:R-:W-:Y:S01]  /*2610*/  FFMA.FTZ R24, R16, R23, R18 ;  /* 0x0000001710187223 */ /* 0x020fe20000010012 */
[----:B------:R-:W-:Y:S02]  /*2620*/  IMAD R22, R49, UR4, RZ ;  /* 0x0000000431167c24 */ /* 0x000fe4000f8e02ff */
[----:B------:R-:W-:-:S04]  /*2630*/  IMAD.WIDE.U32 R20, R9, UR4, R20 ;  /* 0x0000000409147c25 */ /* 0x000fc8000f8e0014 */
[----:B------:R-:W-:Y:S01]  /*2640*/  IMAD R25, R9, UR5, R22 ;  /* 0x0000000509197c24 */ /* 0x000fe2000f8e0216 */
[----:B-1----:R-:W-:-:S04]  /*2650*/  LEA R22, P1, R20, UR10, 0x2 ;  /* 0x0000000a14167c11 */ /* 0x002fc8000f8210ff */
[----:B------:R-:W-:-:S04]  /*2660*/  IADD3 R25, PT, PT, R21, R25, RZ ;  /* 0x0000001915197210 */ /* 0x000fc80007ffe0ff */
[----:B------:R-:W-:Y:S01]  /*2670*/  LEA.HI.X R23, R20, UR11, R25, 0x2, P1 ;  /* 0x0000000b14177c11 */ /* 0x000fe200088f1419 */
[----:B------:R-:W-:-:S05]  /*2680*/  FFMA.FTZ R25, R17, R28, R19 ;  /* 0x0000001c11197223 */ /* 0x000fca0000010013 */
[----:B------:R0:W-:Y:S02]  /*2690*/  STG.E.64 desc[UR6][R22.64], R24 ;  /* 0x0000001816007986 */ /* 0x0001e4000c101b06 */
.L_x_3666:
[----:B------:R-:W-:Y:S05]  /*26a0*/  BSYNC.RECONVERGENT B1 ;  /* 0x0000000000017941 */ /* 0x000fea0003800200 */
.L_x_3665:
[----:B------:R-:W-:Y:S04]  /*26b0*/  BSSY.RECONVERGENT B1, `(.L_x_3667) ;  /* 0x0000013000017945 */ /* 0x000fe80003800200 */
[----:B------:R-:W-:Y:S05]  /*26c0*/  @P6 BRA `(.L_x_3668) ;  /* 0x0000000000446947 */ /* 0x000fea0003800000 */
[----:B------:R-:W0:Y:S01]  /*26d0*/  LDCU.64 UR4, c[0x0][0x3e0] ;  /* 0x00007c00ff0477ac */ /* 0x000e220008000a00 */
[----:B-1----:R-:W-:Y:S01]  /*26e0*/  MOV R20, R58 ;  /* 0x0000003a00147202 */ /* 0x002fe20000000f00 */
[C---:B------:R-:W-:Y:S01]  /*26f0*/  FADD.FTZ R40, -R26.reuse, R40 ;  /* 0x000000281a287221 */ /* 0x040fe20000010100 */
[----:B------:R-:W-:Y:S01]  /*2700*/  MOV R21, R61 ;  /* 0x0000003d00157202 */ /* 0x000fe20000000f00 */
[----:B------:R-:W1:Y:S01]  /*2710*/  LDCU.64 UR10, c[0x0][0x380] ;  /* 0x00007000ff0a77ac */ /* 0x000e620008000a00 */
[----:B0-234-:R-:W-:-:S04]  /*2720*/  FADD.FTZ R24, -R26, R41 ;  /* 0x000000291a187221 */ /* 0x01dfc80000010100 */
[----:B------:R-:W-:Y:S01]  /*2730*/  FMUL.FTZ R28, R24, R27 ;  /* 0x0000001b181c7220 */ /* 0x000fe20000410000 */
[----:B------:R-:W-:Y:S02]  /*2740*/  IMAD R23, R51, UR4, RZ ;  /* 0x0000000433177c24 */ /* 0x000fe4000f8e02ff */
[----:B------:R-:W-:-:S04]  /*2750*/  IMAD.WIDE.U32 R20, R10, UR4, R20 ;  /* 0x000000040a147c25 */ /* 0x000fc8000f8e0014 */
[----:B------:R-:W-:Y:S02]  /*2760*/  IMAD R25, R10, UR5, R23 ;  /* 0x000000050a197c24 */ /* 0x000fe4000f8e0217 */
[----:B------:R-:W-:Y:S01]  /*2770*/  FMUL.FTZ R23, R40, R27 ;  /* 0x0000001b28177220 */ /* 0x000fe20000410000 */
[----:B-1----:R-:W-:Y:S02]  /*2780*/  LEA R22, P1, R20, UR10, 0x2 ;  /* 0x0000000a14167c11 */ /* 0x002fe4000f8210ff */
[----:B------:R-:W-:Y:S01]  /*2790*/  IADD3 R25, PT, PT, R21, R25, RZ ;  /* 0x0000001915197210 */ /* 0x000fe20007ffe0ff */
[----:B-----5:R-:W-:-:S03]  /*27a0*/  FFMA.FTZ R24, R16, R23, R18 ;  /* 0x0000001710187223 */ /* 0x020fc60000010012 */
[----:B------:R-:W-:Y:S01]  /*27b0*/  LEA.HI.X R23, R20, UR11, R25, 0x2, P1 ;  /* 0x0000000b14177c11 */ /* 0x000fe200088f1419 */
[----:B------:R-:W-:-:S05]  /*27c0*/  FFMA.FTZ R25, R17, R28, R19 ;  /* 0x0000001c11197223 */ /* 0x000fca0000010013 */
[----:B------:R0:W-:Y:S02]  /*27d0*/  STG.E.64 desc[UR6][R22.64], R24 ;  /* 0x0000001816007986 */ /* 0x0001e4000c101b06 */
.L_x_3668:
[----:B------:R-:W-:Y:S05]  /*27e0*/  BSYNC.RECONVERGENT B1 ;  /* 0x0000000000017941 */ /* 0x000fea0003800200 */
.L_x_3667:
[----:B------:R-:W-:Y:S04]  /*27f0*/  BSSY.RECONVERGENT B1, `(.L_x_3669) ;  /* 0x0000013000017945 */ /* 0x000fe80003800200 */
[----:B------:R-:W-:Y:S05]  /*2800*/  @P2 BRA `(.L_x_3670) ;  /* 0x0000000000442947 */ /* 0x000fea0003800000 */
[----:B------:R-:W0:Y:S01]  /*2810*/  LDCU.64 UR4, c[0x0][0x3e0] ;  /* 0x00007c00ff0477ac */ /* 0x000e220008000a00 */
[----:B-1----:R-:W-:Y:S01]  /*2820*/  MOV R20, R58 ;  /* 0x0000003a00147202 */ /* 0x002fe20000000f00 */
[C---:B------:R-:W-:Y:S01]  /*2830*/  FADD.FTZ R42, -R26.reuse, R42 ;  /* 0x0000002a1a2a7221 */ /* 0x040fe20000010100 */
[----:B------:R-:W-:Y:S01]  /*2840*/  MOV R21, R61 ;  /* 0x0000003d00157202 */ /* 0x000fe20000000f00 */
[----:B------:R-:W1:Y:S01]  /*2850*/  LDCU.64 UR10, c[0x0][0x380] ;  /* 0x00007000ff0a77ac */ /* 0x000e620008000a00 */
[----:B0-234-:R-:W-:Y:S01]  /*2860*/  FADD.FTZ R24, -R26, R43 ;  /* 0x0000002b1a187221 */ /* 0x01dfe20000010100 */
[----:B------:R-:W-:-:S03]  /*2870*/  FMUL.FTZ R23, R42, R27 ;  /* 0x0000001b2a177220 */ /* 0x000fc60000410000 */
[----:B------:R-:W-:Y:S01]  /*2880*/  FMUL.FTZ R24, R24, R27 ;  /* 0x0000001b18187220 */ /* 0x000fe20000410000 */
[----:B-----5:R-:W-:-:S03]  /*2890*/  FFMA.FTZ R28, R16, R23, R18 ;  /* 0x00000017101c7223 */ /* 0x020fc60000010012 */
[----:B------:R-:W-:Y:S01]  /*28a0*/  FFMA.FTZ R29, R17, R24, R19 ;  /* 0x00000018111d7223 */ /* 0x000fe20000010013 */
[----:B------:R-:W-:Y:S02]  /*28b0*/  IMAD R22, R53, UR4, RZ ;  /* 0x0000000435167c24 */ /* 0x000fe4000f8e02ff */
[----:B------:R-:W-:-:S04]  /*28c0*/  IMAD.WIDE.U32 R20, R11, UR4, R20 ;  /* 0x000000040b147c25 */ /* 0x000fc8000f8e0014 */
[----:B------:R-:W-:Y:S01]  /*28d0*/  IMAD R25, R11, UR5, R22 ;  /* 0x000000050b197c24 */ /* 0x000fe2000f8e0216 */
[----:B-1----:R-:W-:-:S04]  /*28e0*/  LEA R22, P1, R20, UR10, 0x2 ;  /* 0x0000000a14167c11 */ /* 0x002fc8000f8210ff */
[----:B------:R-:W-:-:S04]  /*28f0*/  IADD3 R25, PT, PT, R21, R25, RZ ;  /* 0x0000001915197210 */ /* 0x000fc80007ffe0ff */
[----:B------:R-:W-:-:S05]  /*2900*/  LEA.HI.X R23, R20, UR11, R25, 0x2, P1 ;  /* 0x0000000b14177c11 */ /* 0x000fca00088f1419 */
[----:B------:R0:W-:Y:S02]  /*2910*/  STG.E.64 desc[UR6][R22.64], R28 ;  /* 0x0000001c16007986 */ /* 0x0001e4000c101b06 */
.L_x_3670:
[----:B------:R-:W-:Y:S05]  /*2920*/  BSYNC.RECONVERGENT B1 ;  /* 0x0000000000017941 */ /* 0x000fea0003800200 */
.L_x_3669:
        /* <DEDUP_REMOVED lines=8> */
[----:B------:R-:W-:-:S04]  /*29b0*/  FMUL.FTZ R24, R24, R27 ;  /* 0x0000001b18187220 */ /* 0x000fc80000410000 */
[----:B-----5:R-:W-:Y:S01]  /*29c0*/  FFMA.FTZ R29, R17, R24, R19 ;  /* 0x00000018111d7223 */ /* 0x020fe20000010013 */
[----:B------:R-:W-:Y:S02]  /*29d0*/  IMAD R23, R55, UR4, RZ ;  /* 0x0000000437177c24 */ /* 0x000fe4000f8e02ff */
[----:B------:R-:W-:-:S04]  /*29e0*/  IMAD.WIDE.U32 R20, R12, UR4, R20 ;  /* 0x000000040c147c25 */ /* 0x000fc8000f8e0014 */
[----:B------:R-:W-:Y:S02]  /*29f0*/  IMAD R25, R12, UR5, R23 ;  /* 0x000000050c197c24 */ /* 0x000fe4000f8e0217 */
[----:B------:R-:W-:Y:S01]  /*2a00*/  FMUL.FTZ R23, R44, R27 ;  /* 0x0000001b2c177220 */ /* 0x000fe20000410000 */
[----:B-1----:R-:W-:Y:S02]  /*2a10*/  LEA R22, P1, R20, UR10, 0x2 ;  /* 0x0000000a14167c11 */ /* 0x002fe4000f8210ff */
[----:B------:R-:W-:Y:S01]  /*2a20*/  IADD3 R25, PT, PT, R21, R25, RZ ;  /* 0x0000001915197210 */ /* 0x000fe20007ffe0ff */
[----:B------:R-:W-:-:S03]  /*2a30*/  FFMA.FTZ R28, R16, R23, R18 ;  /* 0x00000017101c7223 */ /* 0x000fc60000010012 */
[----:B------:R-:W-:-:S05]  /*2a40*/  LEA.HI.X R23, R20, UR11, R25, 0x2, P1 ;  /* 0x0000000b14177c11 */ /* 0x000fca00088f1419 */
[----:B------:R0:W-:Y:S02]  /*2a50*/  STG.E.64 desc[UR6][R22.64], R28 ;  /* 0x0000001c16007986 */ /* 0x0001e4000c101b06 */
.L_x_3672:
[----:B------:R-:W-:Y:S05]  /*2a60*/  BSYNC.RECONVERGENT B1 ;  /* 0x0000000000017941 */ /* 0x000fea0003800200 */
.L_x_3671:
[----:B------:R-:W-:Y:S05]  /*2a70*/  @P4 BRA `(.L_x_3673) ;  /* 0x0000001000404947 */ /* 0x000fea0003800000 */
[----:B------:R-:W0:Y:S01]  /*2a80*/  LDCU.64 UR4, c[0x0][0x3e0] ;  /* 0x00007c00ff0477ac */ /* 0x000e220008000a00 */
[----:B-1----:R-:W-:Y:S01]  /*2a90*/  MOV R20, R58 ;  /* 0x0000003a00147202 */ /* 0x002fe20000000f00 */
[C---:B------:R-:W-:Y:S01]  /*2aa0*/  FADD.FTZ R46, -R26.reuse, R46 ;  /* 0x0000002e1a2e7221 */ /* 0x040fe20000010100 */
[----:B------:R-:W-:Y:S01]  /*2ab0*/  MOV R21, R61 ;  /* 0x0000003d00157202 */ /* 0x000fe20000000f00 */
[----:B------:R-:W1:Y:S01]  /*2ac0*/  LDCU.64 UR8, c[0x0][0x380] ;  /* 0x00007000ff0877ac */ /* 0x000e620008000a00 */
[----:B------:R-:W-:Y:S01]  /*2ad0*/  FADD.FTZ R26, -R26, R47 ;  /* 0x0000002f1a1a7221 */ /* 0x000fe20000010100 */
[----:B0-234-:R-:W-:-:S03]  /*2ae0*/  FMUL.FTZ R23, R46, R27 ;  /* 0x0000001b2e177220 */ /* 0x01dfc60000410000 */
        /* <DEDUP_REMOVED lines=9> */
[----:B------:R0:W-:Y:S01]  /*2b80*/  STG.E.64 desc[UR6][R22.64], R16 ;  /* 0x0000001016007986 */ /* 0x0001e2000c101b06 */
[----:B------:R-:W-:Y:S05]  /*2b90*/  BRA `(.L_x_3673) ;  /* 0x0000000c00f87947 */ /* 0x000fea0003800000 */
.L_x_3658:
        /* <DEDUP_REMOVED lines=9> */
[C---:B-1----:R-:W-:Y:S01]  /*2c30*/  FADD.FTZ R20, -R26.reuse, R33 ;  /* 0x000000211a147221 */ /* 0x042fe20000010100 */
[----:B------:R-:W-:Y:S01]  /*2c40*/  FADD.FTZ R32, -R26, R32 ;  /* 0x000000201a207221 */ /* 0x000fe20000010100 */
[----:B------:R-:W1:Y:S01]  /*2c50*/  LDCU.64 UR8, c[0x0][0x3e0] ;  /* 0x00007c00ff0877ac */ /* 0x000e620008000a00 */
[----:B------:R-:W-:Y:S01]  /*2c60*/  MOV R23, R61 ;  /* 0x0000003d00177202 */ /* 0x000fe20000000f00 */
[-C--:B0-----:R-:W-:Y:S01]  /*2c70*/  FMUL.FTZ R30, R20, R27.reuse ;  /* 0x0000001b141e7220 */ /* 0x081fe20000410000 */
[----:B------:R-:W-:Y:S01]  /*2c80*/  FMUL.FTZ R21, R32, R27 ;  /* 0x0000001b20157220 */ /* 0x000fe20000410000 */
[----:B------:R-:W0:Y:S02]  /*2c90*/  LDCU.64 UR10, c[0x0][0x380] ;  /* 0x00007000ff0a77ac */ /* 0x000e240008000a00 */
[----:B-----5:R-:W-:Y:S01]  /*2ca0*/  FFMA.FTZ R33, R17, R30, R19 ;  /* 0x0000001e11217223 */ /* 0x020fe20000010013 */
[----:B------:R-:W-:-:S03]  /*2cb0*/  FFMA.FTZ R24, R16, R21, R18 ;  /* 0x0000001510187223 */ /* 0x000fc60000010012 */
[----:B------:R-:W-:Y:S01]  /*2cc0*/  FMUL.FTZ R21, R33, -1.4426950216293334961 ;  /* 0xbfb8aa3b21157820 */ /* 0x000fe20000410000 */
[----:B------:R-:W-:-:S05]  /*2cd0*/  FMUL.FTZ R20, R24, -1.4426950216293334961 ;  /* 0xbfb8aa3b18147820 */ /* 0x000fca0000410000 */
[----:B------:R-:W2:Y:S01]  /*2ce0*/  MUFU.EX2 R21, R21 ;  /* 0x0000001500157308 */ /* 0x000ea20000000800 */
[----:B-1----:R-:W-:Y:S01]  /*2cf0*/  IMAD R48, R22, UR8, RZ ;  /* 0x0000000816307c24 */ /* 0x002fe2000f8e02ff */
[----:B------:R-:W-:Y:S02]  /*2d00*/  MOV R22, R58 ;  /* 0x0000003a00167202 */ /* 0x000fe40000000f00 */
[----:B------:R-:W1:Y:S03]  /*2d10*/  MUFU.EX2 R20, R20 ;  /* 0x0000001400147308 */ /* 0x000e660000000800 */
        /* <DEDUP_REMOVED lines=11> */
[----:B------:R2:W-:Y:S02]  /*2dd0*/  STG.E.64 desc[UR6][R20.64], R22 ;  /* 0x0000001614007986 */ /* 0x0005e4000c101b06 */
.L_x_3675:
[----:B------:R-:W-:Y:S05]  /*2de0*/  BSYNC.RECONVERGENT B1 ;  /* 0x0000000000017941 */ /* 0x000fea0003800200 */
.L_x_3674:
[----:B------:R-:W-:Y:S04]  /*2df0*/  BSSY.RECONVERGENT B1, `(.L_x_3676) ;  /* 0x000001d000017945 */ /* 0x000fe80003800200 */
[----:B------:R-:W-:Y:S05]  /*2e00*/  @P3 BRA `(.L_x_3677) ;  /* 0x00000000006c3947 */ /* 0x000fea0003800000 */
[C---:B------:R-:W-:Y:S01]  /*2e10*/  FADD.FTZ R36, -R26.reuse, R36 ;  /* 0x000000241a247221 */ /* 0x040fe20000010100 */
[----:B-12---:R-:W-:Y:S01]  /*2e20*/  FADD.FTZ R20, -R26, R37 ;  /* 0x000000251a147221 */ /* 0x006fe20000010100 */
[----:B------:R-:W1:Y:S02]  /*2e30*/  LDCU.64 UR8, c[0x0][0x3e0] ;  /* 0x00007c00ff0877ac */ /* 0x000e640008000a00 */
[-C--:B0-----:R-:W-:Y:S01]  /*2e40*/  FMUL.FTZ R21, R36, R27.reuse ;  /* 0x0000001b24157220 */ /* 0x081fe20000410000 */
[----:B------:R-:W-:Y:S01]  /*2e50*/  FMUL.FTZ R22, R20, R27 ;  /* 0x0000001b14167220 */ /* 0x000fe20000410000 */
[----:B------:R-:W0:Y:S02]  /*2e60*/  LDCU.64 UR10, c[0x0][0x380] ;  /* 0x00007000ff0a77ac */ /* 0x000e240008000a00 */
[----:B-----5:R-:W-:Y:S01]  /*2e70*/  FFMA.FTZ R31, R16, R21, R18 ;  /* 0x00000015101f7223 */ /* 0x020fe20000010012 */
[----:B------:R-:W-:Y:S01]  /*2e80*/  FFMA.FTZ R30, R17, R22, R19 ;  /* 0x00000016111e7223 */ /* 0x000fe20000010013 */
[----:B------:R-:W-:-:S02]  /*2e90*/  MOV R21, R61 ;  /* 0x0000003d00157202 */ /* 0x000fc40000000f00 */
        /* <DEDUP_REMOVED lines=10> */
[----:B------:R-:W-:-:S03]  /*2f40*/  IMAD.WIDE.U32 R20, R7, UR8, R20 ;  /* 0x0000000807147c25 */ /* 0x000fc6000f8e0014 */
[----:B0-----:R-:W-:-:S04]  /*2f50*/  LEA R22, P2, R20, UR10, 0x2 ;  /* 0x0000000a14167c11 */ /* 0x001fc8000f8410ff */
[----:B------:R-:W0:Y:S01]  /*2f60*/  MUFU.RCP R25, R25 ;  /* 0x0000001900197308 */ /* 0x000e220000001000 */
[----:B------:R-:W-:-:S04]  /*2f70*/  IADD3 R23, PT, PT, R21, R23, RZ ;  /* 0x0000001715177210 */ /* 0x000fc80007ffe0ff */
[----:B------:R-:W-:Y:S01]  /*2f80*/  LEA.HI.X R23, R20, UR11, R23, 0x2, P2 ;  /* 0x0000000b14177c11 */ /* 0x000fe200090f1417 */
[----:B-1----:R-:W-:Y:S01]  /*2f90*/  FMUL.FTZ R20, R31, R24 ;  /* 0x000000181f147220 */ /* 0x002fe20000410000 */
[----:B0-----:R-:W-:-:S05]  /*2fa0*/  FMUL.FTZ R21, R30, R25 ;  /* 0x000000191e157220 */ /* 0x001fca0000410000 */
[----:B------:R3:W-:Y:S02]  /*2fb0*/  STG.E.64 desc[UR6][R22.64], R20 ;  /* 0x0000001416007986 */ /* 0x0007e4000c101b06 */
.L_x_3677:
[----:B------:R-:W-:Y:S05]  /*2fc0*/  BSYNC.RECONVERGENT B1 ;  /* 0x0000000000017941 */ /* 0x000fea0003800200 */
.L_x_3676:
        /* <DEDUP_REMOVED lines=12> */
[C---:B------:R-:W-:Y:S01]  /*3090*/  FADD.FTZ R34, -R26.reuse, R34 ;  /* 0x000000221a227221 */ /* 0x040fe20000010100 */
[----:B-123--:R-:W-:Y:S01]  /*30a0*/  FADD.FTZ R20, -R26, R35 ;  /* 0x000000231a147221 */ /* 0x00efe20000010100 */
        /* <DEDUP_REMOVED lines=25> */
.L_x_3679:
[----:B------:R-:W-:Y:S05]  /*3240*/  BSYNC.RECONVERGENT B1 ;  /* 0x0000000000017941 */ /* 0x000fea0003800200 */
.L_x_3678:
[----:B------:R-:W-:Y:S04]  /*3250*/  BSSY.RECONVERGENT B1, `(.L_x_3680) ;  /* 0x000001d000017945 */ /* 0x000fe80003800200 */
[----:B------:R-:W-:Y:S05]  /*3260*/  @P1 BRA `(.L_x_3681) ;  /* 0x00000000006c1947 */ /* 0x000fea0003800000 */
[C---:B------:R-:W-:Y:S01]  /*3270*/  FADD.FTZ R38, -R26.reuse, R38 ;  /* 0x000000261a267221 */ /* 0x040fe20000010100 */
[----:B-1234-:R-:W-:Y:S01]  /*3280*/  FADD.FTZ R20, -R26, R39 ;  /* 0x000000271a147221 */ /* 0x01efe20000010100 */
[----:B------:R-:W1:Y:S01]  /*3290*/  LDCU.64 UR8, c[0x0][0x3e0] ;  /* 0x00007c00ff0877ac */ /* 0x000e620008000a00 */
[----:B------:R-:W-:Y:S01]  /*32a0*/  MOV R23, R61 ;  /* 0x0000003d00177202 */ /* 0x000fe20000000f00 */
        /* <DEDUP_REMOVED lines=11> */
[----:B------:R-:W-:-:S04]  /*3360*/  IMAD.WIDE.U32 R22, R9, UR8, R22 ;  /* 0x0000000809167c25 */ /* 0x000fc8000f8e0016 */
[----:B------:R-:W-:Y:S02]  /*3370*/  IMAD R31, R9, UR9, R30 ;  /* 0x00000009091f7c24 */ /* 0x000fe4000f8e021e */
[----:B--2---:R-:W-:Y:S01]  /*3380*/  FADD.FTZ R24, R20, 1 ;  /* 0x3f80000014187421 */ /* 0x004fe20000010000 */
[C---:B0-----:R-:W-:Y:S02]  /*3390*/  LEA R20, P1, R22.reuse, UR10, 0x2 ;  /* 0x0000000a16147c11 */ /* 0x041fe4000f8210ff */
[----:B------:R-:W-:Y:S01]  /*33a0*/  IADD3 R31, PT, PT, R23, R31, RZ ;  /* 0x0000001f171f7210 */ /* 0x000fe20007ffe0ff */
[----:B-1----:R-:W-:Y:S02]  /*33b0*/  FADD.FTZ R25, R21, 1 ;  /* 0x3f80000015197421 */ /* 0x002fe40000010000 */
[----:B------:R-:W0:Y:S01]  /*33c0*/  MUFU.RCP R24, R24 ;  /* 0x0000001800187308 */ /* 0x000e220000001000 */
[----:B------:R-:W-:-:S07]  /*33d0*/  LEA.HI.X R21, R22, UR11, R31, 0x2, P1 ;  /* 0x0000000b16157c11 */ /* 0x000fce00088f141f */
[----:B------:R-:W1:Y:S01]  /*33e0*/  MUFU.RCP R25, R25 ;  /* 0x0000001900197308 */ /* 0x000e620000001000 */
[----:B0-----:R-:W-:Y:S01]  /*33f0*/  FMUL.FTZ R22, R29, R24 ;  /* 0x000000181d167220 */ /* 0x001fe20000410000 */
[----:B-1----:R-:W-:-:S05]  /*3400*/  FMUL.FTZ R23, R28, R25 ;  /* 0x000000191c177220 */ /* 0x002fca0000410000 */
[----:B------:R0:W-:Y:S02]  /*3410*/  STG.E.64 desc[UR6][R20.64], R22 ;  /* 0x0000001614007986 */ /* 0x0001e4000c101b06 */
.L_x_3681:
[----:B------:R-:W-:Y:S05]  /*3420*/  BSYNC.RECONVERGENT B1 ;  /* 0x0000000000017941 */ /* 0x000fea0003800200 */
.L_x_3680:
[----:B------:R-:W-:Y:S04]  /*3430*/  BSSY.RECONVERGENT B1, `(.L_x_3682) ;  /* 0x000001d000017945 */ /* 0x000fe80003800200 */
[----:B------:R-:W-:Y:S05]  /*3440*/  @P6 BRA `(.L_x_3683) ;  /* 0x00000000006c6947 */ /* 0x000fea0003800000 */
[C---:B------:R-:W-:Y:S01]  /*3450*/  FADD.FTZ R40, -R26.reuse, R40 ;  /* 0x000000281a287221 */ /* 0x040fe20000010100 */
[----:B01234-:R-:W-:Y:S01]  /*3460*/  FADD.FTZ R20, -R26, R41 ;  /* 0x000000291a147221 */ /* 0x01ffe20000010100 */
[----:B------:R-:W0:Y:S01]  /*3470*/  LDCU.64 UR8, c[0x0][0x3e0] ;  /* 0x00007c00ff0877ac */ /* 0x000e220008000a00 */
[----:B------:R-:W-:Y:S01]  /*3480*/  MOV R23, R61 ;  /* 0x0000003d00177202 */ /* 0x000fe20000000f00 */
[-C--:B------:R-:W-:Y:S01]  /*3490*/  FMUL.FTZ R21, R40, R27.reuse ;  /* 0x0000001b28157220 */ /* 0x080fe20000410000 */
        /* <DEDUP_REMOVED lines=13> */
[C---:B-1----:R-:W-:Y:S02]  /*3570*/  LEA R20, P1, R22.reuse, UR10, 0x2 ;  /* 0x0000000a16147c11 */ /* 0x042fe4000f8210ff */
[----:B------:R-:W-:Y:S01]  /*3580*/  IADD3 R31, PT, PT, R23, R31, RZ ;  /* 0x0000001f171f7210 */ /* 0x000fe20007ffe0ff */
[----:B0-----:R-:W-:Y:S02]  /*3590*/  FADD.FTZ R28, R21, 1 ;  /* 0x3f800000151c7421 */ /* 0x001fe40000010000 */
[----:B------:R-:W0:Y:S01]  /*35a0*/  MUFU.RCP R24, R24 ;  /* 0x0000001800187308 */ /* 0x000e220000001000 */
[----:B------:R-:W-:-:S07]  /*35b0*/  LEA.HI.X R21, R22, UR11, R31, 0x2, P1 ;  /* 0x0000000b16157c11 */ /* 0x000fce00088f141f */
[----:B------:R-:W1:Y:S01]  /*35c0*/  MUFU.RCP R25, R28 ;  /* 0x0000001c00197308 */ /* 0x000e620000001000 */
[----:B0-----:R-:W-:Y:S01]  /*35d0*/  FMUL.FTZ R24, R29, R24 ;  /* 0x000000181d187220 */ /* 0x001fe20000410000 */
[----:B-1----:R-:W-:-:S05]  /*35e0*/  FMUL.FTZ R25, R30, R25 ;  /* 0x000000191e197220 */ /* 0x002fca0000410000 */
[----:B------:R0:W-:Y:S02]  /*35f0*/  STG.E.64 desc[UR6][R20.64], R24 ;  /* 0x0000001814007986 */ /* 0x0001e4000c101b06 */
.L_x_3683:
[----:B------:R-:W-:Y:S05]  /*3600*/  BSYNC.RECONVERGENT B1 ;  /* 0x0000000000017941 */ /* 0x000fea0003800200 */
.L_x_3682:
        /* <DEDUP_REMOVED lines=29> */
.L_x_3685:
[----:B------:R-:W-:Y:S05]  /*37e0*/  BSYNC.RECONVERGENT B1 ;  /* 0x0000000000017941 */ /* 0x000fea0003800200 */
.L_x_3684:
        /* <DEDUP_REMOVED lines=29> */
.L_x_3687:
[----:B------:R-:W-:Y:S05]  /*39c0*/  BSYNC.RECONVERGENT B1 ;  /* 0x0000000000017941 */ /* 0x000fea0003800200 */
.L_x_3686:
[----:B------:R-:W-:Y:S05]  /*39d0*/  @P4 BRA `(.L_x_3673) ;  /* 0x0000000000684947 */ /* 0x000fea0003800000 */
[C---:B------:R-:W-:Y:S01]  /*39e0*/  FADD.FTZ R46, -R26.reuse, R46 ;  /* 0x0000002e1a2e7221 */ /* 0x040fe20000010100 */
[----:B------:R-:W-:Y:S01]  /*39f0*/  FADD.FTZ R26, -R26, R47 ;  /* 0x0000002f1a1a7221 */ /* 0x000fe20000010100 */
[----:B------:R-:W1:Y:S01]  /*3a00*/  LDCU.64 UR4, c[0x0][0x3e0] ;  /* 0x00007c00ff0477ac */ /* 0x000e620008000a00 */
[----:B------:R-:W-:Y:S01]  /*3a10*/  MOV R59, R61 ;  /* 0x0000003d003b7202 */ /* 0x000fe20000000f00 */
[-C--:B0-234-:R-:W-:Y:S01]  /*3a20*/  FMUL.FTZ R21, R46, R27.reuse ;  /* 0x0000001b2e157220 */ /* 0x09dfe20000410000 */
        /* <DEDUP_REMOVED lines=21> */
.L_x_3673:
[----:B------:R-:W-:Y:S05]  /*3b80*/  BSYNC.RECONVERGENT B0 ;  /* 0x0000000000007941 */ /* 0x000fea0003800200 */
.L_x_3657:
        /* <DEDUP_REMOVED lines=8> */
.L_x_3689:
        /* <DEDUP_REMOVED lines=15> */
.L_x_4554:


//--------------------- .text._Z35group_norm_nhwc_fwd_one_pass_kernelI11Fp32IOFp32WLi256ELi56ELi448EEv26Group_norm_nhwc_fwd_params --------------------------
	.section	.text._Z35group_norm_nhwc_fwd_one_pass_kernelI11Fp32IOFp32WLi256ELi56ELi448EEv26Group_norm_nhwc_fwd_params,"ax",@progbits
	.align	128
        .global         _Z35group_norm_nhwc_fwd_one_pass_kernelI11Fp32IOFp32WLi256ELi56ELi448EEv26Group_norm_nhwc_fwd_params
        .type           _Z35group_norm_nhwc_fwd_one_pass_kernelI11Fp32IOFp32WLi256ELi56ELi448EEv26Group_norm_nhwc_fwd_params,@function
        .size           _Z35group_norm_nhwc_fwd_one_pass_kernelI11Fp32IOFp32WLi256ELi56ELi448EEv26Group_norm_nhwc_fwd_params,(.L_x_4555 - _Z35group_norm_nhwc_fwd_one_pass_kernelI11Fp32IOFp32WLi256ELi56ELi448EEv26Group_norm_nhwc_fwd_params)
        .other          _Z35group_norm_nhwc_fwd_one_pass_kernelI11Fp32IOFp32WLi256ELi56ELi448EEv26Group_norm_nhwc_fwd_params,@"STO_CUDA_ENTRY STV_DEFAULT"
_Z35group_norm_nhwc_fwd_one_pass_kernelI11Fp32IOFp32WLi256ELi56ELi448EEv26Group_norm_nhwc_fwd_params:
.text._Z35group_norm_nhwc_fwd_one_pass_kernelI11Fp32IOFp32WLi256ELi56ELi448EEv26Group_norm_nhwc_fwd_params:
        /* <DEDUP_REMOVED lines=14> */
[----:B------:R-:W1:Y:S03]  /*00e0*/  S2R R94, SR_LANEID ;  /* 0x00000000005e7919 */ /* 0x000e660000000000 */
[----:B------:R-:W2:Y:S01]  /*00f0*/  LDC R58, c[0x0][0x370] ;  /* 0x0000dc00ff3a7b82 */ /* 0x000ea20000000800 */
[----:B----4-:R-:W-:-:S02]  /*0100*/  ISETP.NE.U32.AND P1, PT, RZ, UR6, PT ;  /* 0x00000006ff007c0c */ /* 0x010fc4000bf25070 */
[C---:B0-----:R-:W-:Y:S02]  /*0110*/  LOP3.LUT R0, R98.reuse, 0xffff, RZ, 0xc0, !PT ;  /* 0x0000ffff62007812 */ /* 0x041fe400078ec0ff */
[----:B---3--:R-:W-:-:S03]  /*0120*/  LOP3.LUT P0, RZ, R98, R95, RZ, 0xfc, !PT ;  /* 0x0000005f62ff7212 */ /* 0x008fc6000780fcff */
[----:B------:R-:W-:Y:S01]  /*0130*/  IMAD R0, R0, 0x925, RZ ;  /* 0x0000092500007824 */ /* 0x000fe200078e02ff */
[----:B------:R-:W-:Y:S01]  /*0140*/  ISETP.NE.AND.EX P0, PT, RZ, UR7, !P0, P1 ;  /* 0x00000007ff007c0c */ /* 0x000fe2000c705310 */
[----:B------:R-:W0:Y:S03]  /*0150*/  LDCU.64 UR6, c[0x0][0x358] ;  /* 0x00006b00ff0677ac */ /* 0x000e260008000a00 */
[----:B------:R-:W-:-:S05]  /*0160*/  SHF.R.U32.HI R0, RZ, 0x10, R0 ;  /* 0x00000010ff007819 */ /* 0x000fca0000011600 */
[----:B-1----:R-:W-:Y:S01]  /*0170*/  IMAD R93, R95, UR4, R0 ;  /* 0x000000045f5d7c24 */ /* 0x002fe2000f8e0200 */
[----:B------:R-:W-:-:S04]  /*0180*/  PRMT R0, R0, 0x9910, RZ ;  /* 0x0000991000007816 */ /* 0x000fc800000000ff */
[C---:B------:R-:W-:Y:S01]  /*0190*/  IADD3 R56, PT, PT, R93.reuse, 0x10, RZ ;  /* 0x000000105d387810 */ /* 0x040fe20007ffe0ff */
        /* <DEDUP_REMOVED lines=34> */
[----:B0-2---:R-:W-:-:S07]  /*03c0*/  SHF.L.U32 R2, R2, 0x1, RZ ;  /* 0x0000000102027819 */ /* 0x005fce00000006ff */
.L_x_3765:
[----:B0----5:R-:W0:Y:S01]  /*03d0*/  LDC R36, c[0x0][0x3f8] ;  /* 0x0000fe00ff247b82 */ /* 0x021e220000000800 */
[----:B------:R-:W1:Y:S01]  /*03e0*/  LDCU.64 UR4, c[0x0][0x3e8] ;  /* 0x00007d00ff0477ac */ /* 0x000e620008000a00 */
[----:B------:R-:W-:Y:S02]  /*03f0*/  LOP3.LUT R103, R2, 0xffff, RZ, 0xc0, !PT ;  /* 0x0000ffff02677812 */ /* 0x000fe400078ec0ff */
[----:B------:R-:W-:Y:S01]  /*0400*/  CS2R R90, SRZ ;  /* 0x00000000005a7805 */ /* 0x000fe2000001ff00 */
[----:B--2---:R-:W2:Y:S01]  /*0410*/  LDCU.64 UR8, c[0x0][0x3f0] ;  /* 0x00007e00ff0877ac */ /* 0x004ea20008000a00 */
[----:B-1----:R-:W-:Y:S02]  /*0420*/  ISETP.GE.U32.AND P4, PT, R56, UR4, PT ;  /* 0x0000000438007c0c */ /* 0x002fe4000bf86070 */
[----:B------:R-:W-:Y:S02]  /*0430*/  ISETP.GE.U32.AND P5, PT, R30, UR4, PT ;  /* 0x000000041e007c0c */ /* 0x000fe4000bfa6070 */
[----:B------:R-:W-:-:S02]  /*0440*/  ISETP.GE.AND.EX P4, PT, R31, UR5, PT, P4 ;  /* 0x000000051f007c0c */ /* 0x000fc4000bf86340 */
[----:B0--34-:R-:W-:Y:S02]  /*0450*/  IABS R35, R36 ;  /* 0x0000002400237213 */ /* 0x019fe40000000000 */
        /* <DEDUP_REMOVED lines=28> */
[----:B------:R-:W-:Y:S02]  /*0620*/  ISETP.GE.AND.EX P3, PT, R27, UR5, PT, P3 ;  /* 0x000000051b007c0c */ /* 0x000fe4000bf66330 */
[----:B------:R-:W-:Y:S01]  /*0630*/  SHF.R.S32.HI R32, RZ, 0x1f, R35 ;  /* 0x0000001fff207819 */ /* 0x000fe20000011423 */
[----:B------:R-:W-:Y:S01]  /*0640*/  IMAD R0, R36, R0, R59 ;  /* 0x0000000024007224 */ /* 0x000fe200078e023b */
[----:B------:R-:W-:-:S03]  /*0650*/  ISETP.GE.U32.AND P2, PT, R26, UR4, PT ;  /* 0x000000041a007c0c */ /* 0x000fc6000bf46070 */
[----:B------:R-:W-:Y:S01]  /*0660*/  IMAD R0, R0, 0x38, RZ ;  /* 0x0000003800007824 */ /* 0x000fe200078e02ff */
[----:B------:R-:W-:Y:S01]  /*0670*/  ISETP.GE.AND.EX P2, PT, R25, UR5, PT, P2 ;  /* 0x0000000519007c0c */ /* 0x000fe2000bf46320 */
[----:B--2---:R-:W-:Y:S02]  /*0680*/  IMAD R34, R32, UR8, RZ ;  /* 0x0000000820227c24 */ /* 0x004fe4000f8e02ff */
[----:B------:R-:W0:Y:S01]  /*0690*/  @!P5 LDC.64 R32, c[0x0][0x3e0] ;  /* 0x0000f800ff20db82 */ /* 0x000e220000000a00 */
[C---:B------:R-:W-:Y:S01]  /*06a0*/  IADD3 R102, P1, PT, R0.reuse, R103, RZ ;  /* 0x0000006700667210 */ /* 0x040fe20007f3e0ff */
[----:B------:R-:W-:Y:S02]  /*06b0*/  IMAD R101, R35, UR9, R34 ;  /* 0x0000000923657c24 */ /* 0x000fe4000f8e0222 */
[----:B-1----:R-:W-:Y:S01]  /*06c0*/  @!P4 IMAD R34, R31, R40, RZ ;  /* 0x000000281f22c224 */ /* 0x002fe200078e02ff */
[----:B------:R-:W-:Y:S02]  /*06d0*/  LEA.HI.X.SX32 R103, R0, RZ, 0x1, P1 ;  /* 0x000000ff00677211 */ /* 0x000fe400008f0eff */
[----:B------:R-:W-:Y:S01]  /*06e0*/  ISETP.GE.U32.AND P1, PT, R24, UR4, PT ;  /* 0x0000000418007c0c */ /* 0x000fe2000bf26070 */
[----:B------:R-:W1:Y:S01]  /*06f0*/  @!P3 LDC.64 R38, c[0x0][0x3e0] ;  /* 0x0000f800ff26bb82 */ /* 0x000e620000000a00 */
[----:B------:R-:W-:-:S02]  /*0700*/  @!P4 IMAD R41, R56, R41, R34 ;  /* 0x000000293829c224 */ /* 0x000fc400078e0222 */
[----:B------:R-:W-:Y:S01]  /*0710*/  IMAD.WIDE.U32 R102, R35, UR8, R102 ;  /* 0x0000000823667c25 */ /* 0x000fe2000f8e0066 */
[----:B------:R-:W-:-:S04]  /*0720*/  ISETP.GE.AND.EX P1, PT, R23, UR5, PT, P1 ;  /* 0x0000000517007c0c */ /* 0x000fc8000bf26310 */
[----:B------:R-:W-:Y:S01]  /*0730*/  IADD3 R101, PT, PT, R103, R101, RZ ;  /* 0x0000006567657210 */ /* 0x000fe20007ffe0ff */
[----:B------:R-:W2:Y:S01]  /*0740*/  @!P5 LDC.64 R34, c[0x0][0x390] ;  /* 0x0000e400ff22db82 */ /* 0x000ea20000000a00 */
[-C--:B------:R-:W-:Y:S02]  /*0750*/  @!P4 MOV R100, R102.reuse ;  /* 0x000000660064c202 */ /* 0x080fe40000000f00 */
[----:B------:R-:W-:Y:S02]  /*0760*/  @!P5 MOV R46, R102 ;  /* 0x00000066002ed202 */ /* 0x000fe40000000f00 */
[----:B------:R-:W-:Y:S01]  /*0770*/  @!P5 MOV R47, R101 ;  /* 0x00000065002fd202 */ /* 0x000fe20000000f00 */
[----:B------:R-:W-:Y:S02]  /*0780*/  @!P4 IMAD.WIDE.U32 R36, R56, R40, R100 ;  /* 0x000000283824c225 */ /* 0x000fe400078e0064 */
[----:B------:R-:W4:Y:S02]  /*0790*/  @!P3 LDC.64 R44, c[0x0][0x390] ;  /* 0x0000e400ff2cbb82 */ /* 0x000f240000000a00 */
[-C--:B0-----:R-:W-:Y:S01]  /*07a0*/  @!P5 IMAD R40, R29, R32.reuse, RZ ;  /* 0x000000201d28d224 */ /* 0x081fe200078e02ff */
[----:B------:R-:W-:Y:S01]  /*07b0*/  @!P4 IADD3 R37, PT, PT, R37, R41, RZ ;  /* 0x000000292525c210 */ /* 0x000fe20007ffe0ff */
[----:B------:R-:W-:Y:S01]  /*07c0*/  @!P5 IMAD.WIDE.U32 R46, R30, R32, R46 ;  /* 0x000000201e2ed225 */ /* 0x000fe200078e002e */
[----:B---3--:R-:W-:-:S03]  /*07d0*/  @!P4 LEA R42, P6, R36, R42, 0x2 ;  /* 0x0000002a242ac211 */ /* 0x008fc600078c10ff */
[----:B-1----:R-:W-:Y:S01]  /*07e0*/  @!P3 IMAD R41, R27, R38, RZ ;  /* 0x000000261b29b224 */ /* 0x002fe200078e02ff */
[----:B------:R-:W-:Y:S01]  /*07f0*/  @!P4 LEA.HI.X R43, R36, R43, R37, 0x2, P6 ;  /* 0x0000002b242bc211 */ /* 0x000fe200030f1425 */
[----:B------:R-:W-:Y:S01]  /*0800*/  @!P5 IMAD R49, R30, R33, R40 ;  /* 0x000000211e31d224 */ /* 0x000fe200078e0228 */
[----:B------:R-:W0:Y:S01]  /*0810*/  @!P2 LDC.64 R36, c[0x0][0x3e0] ;  /* 0x0000f800ff24ab82 */ /* 0x000e220000000a00 */
[----:B------:R-:W-:Y:S01]  /*0820*/  @!P3 IMAD R51, R28, R39, R41 ;  /* 0x000000271c33b224 */ /* 0x000fe200078e0229 */
[----:B------:R-:W-:Y:S01]  /*0830*/  ISETP.GE.U32.AND P6, PT, R22, UR4, PT ;  /* 0x0000000416007c0c */ /* 0x000fe2000bfc6070 */
[----:B------:R1:W3:Y:S01]  /*0840*/  @!P4 LDG.E.64 R90, desc[UR6][R42.64] ;  /* 0x000000062a5ac981 */ /* 0x0002e2000c1e1b00 */
[----:B------:R-:W-:Y:S02]  /*0850*/  @!P3 MOV R40, R102 ;  /* 0x000000660028b202 */ /* 0x000fe40000000f00 */
[----:B------:R-:W-:Y:S02]  /*0860*/  @!P3 MOV R41, R101 ;  /* 0x000000650029b202 */ /* 0x000fe40000000f00 */
[----:B------:R-:W5:Y:S01]  /*0870*/  @!P1 LDC.64 R32, c[0x0][0x3e0] ;  /* 0x0000f800ff209b82 */ /* 0x000f620000000a00 */
[----:B------:R-:W-:Y:S01]  /*0880*/  ISETP.GE.AND.EX P6, PT, R21, UR5, PT, P6 ;  /* 0x0000000515007c0c */ /* 0x000fe2000bfc6360 */
[----:B------:R-:W-:Y:S01]  /*0890*/  @!P3 IMAD.WIDE.U32 R38, R28, R38, R40 ;  /* 0x000000261c26b225 */ /* 0x000fe200078e0028 */
[----:B------:R-:W-:-:S02]  /*08a0*/  @!P5 IADD3 R47, PT, PT, R47, R49, RZ ;  /* 0x000000312f2fd210 */ /* 0x000fc40007ffe0ff */
[----:B--2---:R-:W-:-:S03]  /*08b0*/  @!P5 LEA R48, P4, R46, R34, 0x2 ;  /* 0x000000222e30d211 */ /* 0x004fc600078810ff */
[----:B------:R-:W2:Y:S01]  /*08c0*/  @!P2 LDC.64 R40, c[0x0][0x390] ;  /* 0x0000e400ff28ab82 */ /* 0x000ea20000000a00 */
[----:B------:R-:W-:Y:S02]  /*08d0*/  @!P3 IADD3 R39, PT, PT, R39, R51, RZ ;  /* 0x000000332727b210 */ /* 0x000fe40007ffe0ff */
[----:B------:R-:W-:Y:S02]  /*08e0*/  @!P5 LEA.HI.X R49, R46, R35, R47, 0x2, P4 ;  /* 0x000000232e31d211 */ /* 0x000fe400020f142f */
[----:B------:R-:W-:Y:S02]  /*08f0*/  CS2R R88, SRZ ;  /* 0x0000000000587805 */ /* 0x000fe4000001ff00 */
[C---:B----4-:R-:W-:Y:S01]  /*0900*/  @!P3 LEA R44, P4, R38.reuse, R44, 0x2 ;  /* 0x0000002c262cb211 */ /* 0x050fe200078810ff */
[----:B------:R-:W4:Y:S03]  /*0910*/  @!P1 LDC.64 R34, c[0x0][0x390] ;  /* 0x0000e400ff229b82 */ /* 0x000f260000000a00 */
[----:B------:R-:W-:Y:S01]  /*0920*/  @!P3 LEA.HI.X R45, R38, R45, R39, 0x2, P4 ;  /* 0x0000002d262db211 */ /* 0x000fe200020f1427 */
[----:B------:R4:W3:Y:S01]  /*0930*/  @!P5 LDG.E.64 R88, desc[UR6][R48.64] ;  /* 0x000000063058d981 */ /* 0x0008e2000c1e1b00 */
[----:B0-----:R-:W-:Y:S01]  /*0940*/  @!P2 IMAD R46, R25, R36, RZ ;  /* 0x00000024192ea224 */ /* 0x001fe200078e02ff */
[----:B------:R-:W-:-:S02]  /*0950*/  ISETP.GE.U32.AND P5, PT, R20, UR4, PT ;  /* 0x0000000414007c0c */ /* 0x000fc4000bfa6070 */
[----:B------:R-:W0:Y:S01]  /*0960*/  @!P6 LDC.64 R38, c[0x0][0x3e0] ;  /* 0x0000f800ff26eb82 */ /* 0x000e220000000a00 */
[----:B-1----:R-:W-:Y:S02]  /*0970*/  @!P2 MOV R42, R102 ;  /* 0x00000066002aa202 */ /* 0x002fe40000000f00 */
[----:B------:R-:W-:Y:S01]  /*0980*/  @!P2 MOV R43, R101 ;  /* 0x00000065002ba202 */ /* 0x000fe20000000f00 */
[C---:B------:R-:W-:Y:S01]  /*0990*/  @!P2 IMAD R47, R26.reuse, R37, R46 ;  /* 0x000000251a2fa224 */ /* 0x040fe200078e022e */
[----:B------:R-:W-:Y:S01]  /*09a0*/  ISETP.GE.AND.EX P5, PT, R19, UR5, PT, P5 ;  /* 0x0000000513007c0c */ /* 0x000fe2000bfa6350 */
[----:B-----5:R-:W-:Y:S02]  /*09b0*/  @!P1 IMAD R46, R23, R32, RZ ;  /* 0x00000020172e9224 */ /* 0x020fe400078e02ff */
[----:B------:R-:W-:Y:S01]  /*09c0*/  @!P2 IMAD.WIDE.U32 R36, R26, R36, R42 ;  /* 0x000000241a24a225 */ /* 0x000fe200078e002a */
[----:B------:R-:W-:Y:S02]  /*09d0*/  @!P1 MOV R42, R102 ;  /* 0x00000066002a9202 */ /* 0x000fe40000000f00 */
[----:B------:R-:W-:-:S02]  /*09e0*/  @!P1 MOV R43, R101 ;  /* 0x00000065002b9202 */ /* 0x000fc40000000f00 */
[----:B------:R-:W-:Y:S01]  /*09f0*/  CS2R R86, SRZ ;  /* 0x0000000000567805 */ /* 0x000fe2000001ff00 */
[----:B------:R-:W-:Y:S01]  /*0a00*/  @!P1 IMAD R51, R24, R33, R46 ;  /* 0x0000002118339224 */ /* 0x000fe200078e022e */
[----:B------:R-:W-:Y:S02]  /*0a10*/  @!P2 IADD3 R37, PT, PT, R37, R47, RZ ;  /* 0x0000002f2525a210 */ /* 0x000fe40007ffe0ff */
[----:B--2---:R-:W-:Y:S01]  /*0a20*/  @!P2 LEA R40, P4, R36, R40, 0x2 ;  /* 0x000000282428a211 */ /* 0x004fe200078810ff */
[----:B------:R-:W-:Y:S01]  /*0a30*/  @!P1 IMAD.WIDE.U32 R32, R24, R32, R42 ;  /* 0x0000002018209225 */ /* 0x000fe200078e002a */
[----:B------:R1:W2:Y:S01]  /*0a40*/  @!P3 LDG.E.64 R86, desc[UR6][R44.64] ;  /* 0x000000062c56b981 */ /* 0x0002a2000c1e1b00 */
[----:B------:R-:W5:Y:S01]  /*0a50*/  @!P6 LDC.64 R42, c[0x0][0x390] ;  /* 0x0000e400ff2aeb82 */ /* 0x000f620000000a00 */
[----:B------:R-:W-:Y:S02]  /*0a60*/  @!P2 LEA.HI.X R41, R36, R41, R37, 0x2, P4 ;  /* 0x000000292429a211 */ /* 0x000fe400020f1425 */
[----:B------:R-:W-:-:S02]  /*0a70*/  @!P1 IADD3 R33, PT, PT, R33, R51, RZ ;  /* 0x0000003321219210 */ /* 0x000fc40007ffe0ff */
[----:B----4-:R-:W-:Y:S02]  /*0a80*/  @!P1 LEA R48, P3, R32, R34, 0x2 ;  /* 0x0000002220309211 */ /* 0x010fe400078610ff */
[----:B------:R-:W-:Y:S01]  /*0a90*/  ISETP.GE.U32.AND P4, PT, R18, UR4, PT ;  /* 0x0000000412007c0c */ /* 0x000fe2000bf86070 */
[----:B------:R-:W4:Y:S01]  /*0aa0*/  @!P5 LDC.64 R36, c[0x0][0x3e0] ;  /* 0x0000f800ff24db82 */ /* 0x000f220000000a00 */
[----:B------:R-:W-:Y:S01]  /*0ab0*/  @!P1 LEA.HI.X R49, R32, R35, R33, 0x2, P3 ;  /* 0x0000002320319211 */ /* 0x000fe200018f1421 */
[----:B0-----:R-:W-:Y:S01]  /*0ac0*/  @!P6 IMAD R32, R21, R38, RZ ;  /* 0x000000261520e224 */ /* 0x001fe200078e02ff */
[----:B------:R-:W-:Y:S02]  /*0ad0*/  ISETP.GE.AND.EX P4, PT, R17, UR5, PT, P4 ;  /* 0x0000000511007c0c */ /* 0x000fe4000bf86340 */
[----:B------:R-:W-:Y:S01]  /*0ae0*/  @!P6 MOV R33, R101 ;  /* 0x000000650021e202 */ /* 0x000fe20000000f00 */
[----:B-1----:R-:W-:Y:S01]  /*0af0*/  @!P6 IMAD R45, R22, R39, R32 ;  /* 0x00000027162de224 */ /* 0x002fe200078e0220 */
[----:B------:R-:W-:Y:S01]  /*0b00*/  @!P6 MOV R32, R102 ;  /* 0x000000660020e202 */ /* 0x000fe20000000f00 */
[----:B------:R-:W0:Y:S01]  /*0b10*/  @!P5 LDC.64 R34, c[0x0][0x390] ;  /* 0x0000e400ff22db82 */ /* 0x000e220000000a00 */
[----:B------:R-:W-:-:S02]  /*0b20*/  ISETP.GE.U32.AND P3, PT, R16, UR4, PT ;  /* 0x0000000410007c0c */ /* 0x000fc4000bf66070 */
[----:B------:R-:W-:Y:S02]  /*0b30*/  CS2R R84, SRZ ;  /* 0x0000000000547805 */ /* 0x000fe4000001ff00 */
[----:B------:R-:W-:Y:S01]  /*0b40*/  CS2R R82, SRZ ;  /* 0x0000000000527805 */ /* 0x000fe2000001ff00 */
[----:B------:R-:W-:Y:S01]  /*0b50*/  @!P6 IMAD.WIDE.U32 R38, R22, R38, R32 ;  /* 0x000000261626e225 */ /* 0x000fe200078e0020 */
[----:B------:R-:W-:Y:S01]  /*0b60*/  ISETP.GE.AND.EX P3, PT, R15, UR5, PT, P3 ;  /* 0x000000050f007c0c */ /* 0x000fe2000bf66330 */
[----:B------:R-:W1:Y:S01]  /*0b70*/  @!P4 LDC.64 R32, c[0x0][0x3e0] ;  /* 0x0000f800ff20cb82 */ /* 0x000e620000000a00 */
[----:B------:R5:W2:Y:S02]  /*0b80*/  @!P2 LDG.E.64 R84, desc[UR6][R40.64] ;  /* 0x000000062854a981 */ /* 0x000aa4000c1e1b00 */
[----:B------:R-:W-:Y:S02]  /*0b90*/  @!P6 IADD3 R39, PT, PT, R39, R45, RZ ;  /* 0x0000002d2727e210 */ /* 0x000fe40007ffe0ff */
[----:B------:R0:W2:Y:S01]  /*0ba0*/  @!P1 LDG.E.64 R82, desc[UR6][R48.64] ;  /* 0x0000000630529981 */ /* 0x0000a2000c1e1b00 */
[----:B------:R-:W-:-:S02]  /*0bb0*/  ISETP.GE.U32.AND P2, PT, R14, UR4, PT ;  /* 0x000000040e007c0c */ /* 0x000fc4000bf46070 */
[----:B------:R-:W-:-:S04]  /*0bc0*/  CS2R R80, SRZ ;  /* 0x0000000000507805 */ /* 0x000fc8000001ff00 */
[----:B------:R-:W1:Y:S01]  /*0bd0*/  @!P3 LDC.64 R46, c[0x0][0x3e0] ;  /* 0x0000f800ff2ebb82 */ /* 0x000e620000000a00 */
[----:B-----5:R-:W-:Y:S01]  /*0be0*/  @!P6 LEA R40, P1, R38, R42, 0x2 ;  /* 0x0000002a2628e211 */ /* 0x020fe200078210ff */
[----:B----4-:R-:W-:-:S03]  /*0bf0*/  @!P5 IMAD R42, R19, R36, RZ ;  /* 0x00000024132ad224 */ /* 0x010fc600078e02ff */
[----:B------:R-:W-:Y:S02]  /*0c00*/  @!P6 LEA.HI.X R41, R38, R43, R39, 0x2, P1 ;  /* 0x0000002b2629e211 */ /* 0x000fe400008f1427 */
[----:B------:R-:W-:Y:S02]  /*0c10*/  @!P5 MOV R38, R102 ;  /* 0x000000660026d202 */ /* 0x000fe40000000f00 */
[----:B------:R-:W-:Y:S01]  /*0c20*/  @!P5 MOV R39, R101 ;  /* 0x000000650027d202 */ /* 0x000fe20000000f00 */
[C---:B------:R-:W-:Y:S01]  /*0c30*/  @!P5 IMAD R51, R20.reuse, R37, R42 ;  /* 0x000000251433d224 */ /* 0x040fe200078e022a */
[----:B------:R-:W-:Y:S01]  /*0c40*/  ISETP.GE.AND.EX P2, PT, R13, UR5, PT, P2 ;  /* 0x000000050d007c0c */ /* 0x000fe2000bf46320 */
[----:B------:R-:W4:Y:S01]  /*0c50*/  @!P4 LDC.64 R42, c[0x0][0x390] ;  /* 0x0000e400ff2acb82 */ /* 0x000f220000000a00 */
[----:B------:R-:W-:Y:S01]  /*0c60*/  ISETP.GE.U32.AND P1, PT, R93, UR4, PT ;  /* 0x000000045d007c0c */ /* 0x000fe2000bf26070 */
[----:B------:R-:W-:Y:S01]  /*0c70*/  @!P5 IMAD.WIDE.U32 R36, R20, R36, R38 ;  /* 0x000000241424d225 */ /* 0x000fe200078e0026 */
[----:B------:R5:W2:Y:S02]  /*0c80*/  @!P6 LDG.E.64 R80, desc[UR6][R40.64] ;  /* 0x000000062850e981 */ /* 0x000aa4000c1e1b00 */
[----:B------:R-:W-:-:S02]  /*0c90*/  ISETP.GE.AND.EX P1, PT, R57, UR5, PT, P1 ;  /* 0x0000000539007c0c */ /* 0x000fc4000bf26310 */
[----:B------:R-:W-:Y:S02]  /*0ca0*/  @!P5 IADD3 R37, PT, PT, R37, R51, RZ ;  /* 0x000000332525d210 */ /* 0x000fe40007ffe0ff */
[C---:B0-----:R-:W-:Y:S01]  /*0cb0*/  @!P5 LEA R48, P6, R36.reuse, R34, 0x2 ;  /* 0x000000222430d211 */ /* 0x041fe200078c10ff */
[----:B-1----:R-:W-:Y:S02]  /*0cc0*/  @!P4 IMAD R34, R17, R32, RZ ;  /* 0x000000201122c224 */ /* 0x002fe400078e02ff */
[----:B------:R-:W0:Y:S01]  /*0cd0*/  @!P2 LDC.64 R44, c[0x0][0x3e0] ;  /* 0x0000f800ff2cab82 */ /* 0x000e220000000a00 */
[----:B------:R-:W-:Y:S01]  /*0ce0*/  @!P5 LEA.HI.X R49, R36, R35, R37, 0x2, P6 ;  /* 0x000000232431d211 */ /* 0x000fe200030f1425 */
[----:B------:R-:W-:Y:S01]  /*0cf0*/  @!P4 IMAD R51, R18, R33, R34 ;  /* 0x000000211233c224 */ /* 0x000fe200078e0222 */
[----:B------:R-:W-:-:S05]  /*0d00*/  @!P4 MOV R34, R102 ;  /* 0x000000660022c202 */ /* 0x000fca0000000f00 */
[----:B------:R-:W1:Y:S01]  /*0d10*/  @!P3 LDC.64 R36, c[0x0][0x390] ;  /* 0x0000e400ff24bb82 */ /* 0x000e620000000a00 */
[----:B------:R-:W-:Y:S02]  /*0d20*/  @!P4 MOV R35, R101 ;  /* 0x000000650023c202 */ /* 0x000fe40000000f00 */
[----:B------:R-:W-:Y:S02]  /*0d30*/  CS2R R78, SRZ ;  /* 0x00000000004e7805 */ /* 0x000fe4000001ff00 */
[----:B------:R-:W-:-:S03]  /*0d40*/  ISETP.GE.U32.AND P6, PT, R12, UR4, PT ;  /* 0x000000040c007c0c */ /* 0x000fc6000bfc6070 */
[----:B------:R-:W1:Y:S01]  /*0d50*/  @!P1 LDC.64 R38, c[0x0][0x3e0] ;  /* 0x0000f800ff269b82 */ /* 0x000e620000000a00 */
[----:B------:R-:W-:Y:S01]  /*0d60*/  @!P4 IMAD.WIDE.U32 R32, R18, R32, R34 ;  /* 0x000000201220c225 */ /* 0x000fe200078e0022 */
[----:B------:R-:W-:Y:S01]  /*0d70*/  ISETP.GE.AND.EX P6, PT, R11, UR5, PT, P6 ;  /* 0x000000050b007c0c */ /* 0x000fe2000bfc6360 */
[----:B------:R4:W2:Y:S02]  /*0d80*/  @!P5 LDG.E.64 R78, desc[UR6][R48.64] ;  /* 0x00000006304ed981 */ /* 0x0008a4000c1e1b00 */
[----:B-----5:R-:W-:Y:S01]  /*0d90*/  @!P3 IMAD R40, R15, R46, RZ ;  /* 0x0000002e0f28b224 */ /* 0x020fe200078e02ff */
[----:B------:R-:W-:Y:S02]  /*0da0*/  @!P4 IADD3 R33, PT, PT, R33, R51, RZ ;  /* 0x000000332121c210 */ /* 0x000fe40007ffe0ff */
[----:B------:R-:W5:Y:S01]  /*0db0*/  @!P2 LDC.64 R34, c[0x0][0x390] ;  /* 0x0000e400ff22ab82 */ /* 0x000f620000000a00 */
[----:B----4-:R-:W-:Y:S01]  /*0dc0*/  @!P4 LEA R42, P5, R32, R42, 0x2 ;  /* 0x0000002a202ac211 */ /* 0x010fe200078a10ff */
[----:B------:R-:W-:Y:S01]  /*0dd0*/  @!P3 IMAD R53, R16, R47, R40 ;  /* 0x0000002f1035b224 */ /* 0x000fe200078e0228 */
[----:B------:R-:W-:-:S02]  /*0de0*/  @!P3 MOV R48, R102 ;  /* 0x000000660030b202 */ /* 0x000fc40000000f00 */
[----:B------:R-:W-:-:S03]  /*0df0*/  @!P3 MOV R49, R101 ;  /* 0x000000650031b202 */ /* 0x000fc60000000f00 */
[----:B------:R-:W4:Y:S01]  /*0e00*/  @!P1 LDC.64 R40, c[0x0][0x390] ;  /* 0x0000e400ff289b82 */ /* 0x000f220000000a00 */
[----:B------:R-:W-:Y:S02]  /*0e10*/  CS2R R76, SRZ ;  /* 0x00000000004c7805 */ /* 0x000fe4000001ff00 */
[----:B------:R-:W-:Y:S01]  /*0e20*/  @!P4 LEA.HI.X R43, R32, R43, R33, 0x2, P5 ;  /* 0x0000002b202bc211 */ /* 0x000fe200028f1421 */
[----:B------:R-:W-:Y:S01]  /*0e30*/  @!P3 IMAD.WIDE.U32 R46, R16, R46, R48 ;  /* 0x0000002e102eb225 */ /* 0x000fe200078e0030 */
[----:B------:R-:W-:-:S03]  /*0e40*/  @!P2 MOV R48, R102 ;  /* 0x000000660030a202 */ /* 0x000fc60000000f00 */
[----:B------:R-:W2:Y:S01]  /*0e50*/  @!P4 LDG.E.64 R76, desc[UR6][R42.64] ;  /* 0x000000062a4cc981 */ /* 0x000ea2000c1e1b00 */
[----:B0-----:R-:W-:Y:S01]  /*0e60*/  @!P2 IMAD R50, R13, R44, RZ ;  /* 0x0000002c0d32a224 */ /* 0x001fe200078e02ff */
[----:B------:R-:W0:Y:S01]  /*0e70*/  @!P6 LDC.64 R32, c[0x0][0x3e0] ;  /* 0x0000f800ff20eb82 */ /* 0x000e220000000a00 */
[----:B------:R-:W-:Y:S02]  /*0e80*/  @!P3 IADD3 R47, PT, PT, R47, R53, RZ ;  /* 0x000000352f2fb210 */ /* 0x000fe40007ffe0ff */
[----:B-1----:R-:W-:Y:S02]  /*0e90*/  @!P3 LEA R36, P5, R46, R36, 0x2 ;  /* 0x000000242e24b211 */ /* 0x002fe400078a10ff */
[----:B------:R-:W-:Y:S02]  /*0ea0*/  ISETP.GE.U32.AND P4, PT, R10, UR4, PT ;  /* 0x000000040a007c0c */ /* 0x000fe4000bf86070 */
[----:B------:R-:W-:Y:S01]  /*0eb0*/  @!P2 MOV R49, R101 ;  /* 0x000000650031a202 */ /* 0x000fe20000000f00 */
[----:B------:R-:W-:Y:S01]  /*0ec0*/  @!P2 IMAD R51, R14, R45, R50 ;  /* 0x0000002d0e33a224 */ /* 0x000fe200078e0232 */
[----:B------:R-:W-:Y:S01]  /*0ed0*/  @!P3 LEA.HI.X R37, R46, R37, R47, 0x2, P5 ;  /* 0x000000252e25b211 */ /* 0x000fe200028f142f */
[----:B------:R-:W-:Y:S01]  /*0ee0*/  @!P1 IMAD R50, R57, R38, RZ ;  /* 0x0000002639329224 */ /* 0x000fe200078e02ff */
[----:B------:R-:W-:-:S02]  /*0ef0*/  @!P1 MOV R46, R102 ;  /* 0x00000066002e9202 */ /* 0x000fc40000000f00 */
[----:B------:R-:W-:Y:S02]  /*0f00*/  @!P1 MOV R47, R101 ;  /* 0x00000065002f9202 */ /* 0x000fe40000000f00 */
[----:B------:R-:W-:Y:S01]  /*0f10*/  ISETP.GE.AND.EX P4, PT, R9, UR5, PT, P4 ;  /* 0x0000000509007c0c */ /* 0x000fe2000bf86340 */
[----:B------:R-:W-:Y:S01]  /*0f20*/  @!P2 IMAD.WIDE.U32 R44, R14, R44, R48 ;  /* 0x0000002c0e2ca225 */ /* 0x000fe200078e0030 */
[----:B------:R-:W-:-:S03]  /*0f30*/  CS2R R74, SRZ ;  /* 0x00000000004a7805 */ /* 0x000fc6000001ff00 */
[C---:B------:R-:W-:Y:S02]  /*0f40*/  @!P1 IMAD R49, R93.reuse, R39, R50 ;  /* 0x000000275d319224 */ /* 0x040fe400078e0232 */
[----:B------:R-:W-:Y:S01]  /*0f50*/  @!P1 IMAD.WIDE.U32 R38, R93, R38, R46 ;  /* 0x000000265d269225 */ /* 0x000fe200078e002e */
[----:B------:R-:W-:Y:S01]  /*0f60*/  @!P2 IADD3 R45, PT, PT, R45, R51, RZ ;  /* 0x000000332d2da210 */ /* 0x000fe20007ffe0ff */
[----:B------:R-:W1:Y:S01]  /*0f70*/  @!P6 LDC.64 R46, c[0x0][0x390] ;  /* 0x0000e400ff2eeb82 */ /* 0x000e620000000a00 */
[----:B-----5:R-:W-:Y:S01]  /*0f80*/  @!P2 LEA R34, P5, R44, R34, 0x2 ;  /* 0x000000222c22a211 */ /* 0x020fe200078a10ff */
[----:B------:R5:W2:Y:S01]  /*0f90*/  @!P3 LDG.E.64 R74, desc[UR6][R36.64] ;  /* 0x00000006244ab981 */ /* 0x000aa2000c1e1b00 */
[----:B------:R-:W-:Y:S02]  /*0fa0*/  ISETP.GE.U32.AND P3, PT, R8, UR4, PT ;  /* 0x0000000408007c0c */ /* 0x000fe4000bf66070 */
[----:B------:R-:W-:Y:S02]  /*0fb0*/  @!P2 LEA.HI.X R35, R44, R35, R45, 0x2, P5 ;  /* 0x000000232c23a211 */ /* 0x000fe400028f142d */
[----:B------:R-:W-:Y:S01]  /*0fc0*/  @!P1 IADD3 R39, PT, PT, R39, R49, RZ ;  /* 0x0000003127279210 */ /* 0x000fe20007ffe0ff */
[----:B------:R-:W1:Y:S01]  /*0fd0*/  @!P4 LDC.64 R44, c[0x0][0x3e0] ;  /* 0x0000f800ff2ccb82 */ /* 0x000e620000000a00 */
[----:B----4-:R-:W-:-:S02]  /*0fe0*/  @!P1 LEA R40, P5, R38, R40, 0x2 ;  /* 0x0000002826289211 */ /* 0x010fc400078a10ff */
[----:B------:R-:W-:Y:S02]  /*0ff0*/  ISETP.GE.AND.EX P3, PT, R7, UR5, PT, P3 ;  /* 0x0000000507007c0c */ /* 0x000fe4000bf66330 */
[----:B------:R-:W-:Y:S01]  /*1000*/  @!P1 LEA.HI.X R41, R38, R41, R39, 0x2, P5 ;  /* 0x0000002926299211 */ /* 0x000fe200028f1427 */
[----:B0-----:R-:W-:Y:S01]  /*1010*/  @!P6 IMAD R38, R11, R32, RZ ;  /* 0x000000200b26e224 */ /* 0x001fe200078e02ff */
[----:B------:R-:W-:Y:S02]  /*1020*/  ISETP.GE.U32.AND P5, PT, R6, UR4, PT ;  /* 0x0000000406007c0c */ /* 0x000fe4000bfa6070 */
[----:B------:R-:W-:Y:S02]  /*1030*/  CS2R R72, SRZ ;  /* 0x0000000000487805 */ /* 0x000fe4000001ff00 */
[----:B-----5:R-:W-:Y:S02]  /*1040*/  @!P6 MOV R36, R102 ;  /* 0x000000660024e202 */ /* 0x020fe40000000f00 */
[----:B------:R-:W-:-:S02]  /*1050*/  CS2R R70, SRZ ;  /* 0x0000000000467805 */ /* 0x000fc4000001ff00 */
[----:B------:R-:W-:Y:S01]  /*1060*/  @!P6 MOV R37, R101 ;  /* 0x000000650025e202 */ /* 0x000fe20000000f00 */
[C---:B------:R-:W-:Y:S01]  /*1070*/  @!P6 IMAD R39, R12.reuse, R33, R38 ;  /* 0x000000210c27e224 */ /* 0x040fe200078e0226 */
[----:B------:R-:W-:Y:S01]  /*1080*/  ISETP.GE.AND.EX P5, PT, R5, UR5, PT, P5 ;  /* 0x0000000505007c0c */ /* 0x000fe2000bfa6350 */
[----:B------:R-:W0:Y:S01]  /*1090*/  @!P4 LDC.64 R42, c[0x0][0x390] ;  /* 0x0000e400ff2acb82 */ /* 0x000e220000000a00 */
[----:B------:R4:W5:Y:S01]  /*10a0*/  @!P1 LDG.E.64 R72, desc[UR6][R40.64] ;  /* 0x0000000628489981 */ /* 0x000962000c1e1b00 */
[----:B------:R-:W-:-:S03]  /*10b0*/  @!P6 IMAD.WIDE.U32 R32, R12, R32, R36 ;  /* 0x000000200c20e225 */ /* 0x000fc600078e0024 */
[----:B------:R4:W2:Y:S02]  /*10c0*/  @!P2 LDG.E.64 R70, desc[UR6][R34.64] ;  /* 0x000000062246a981 */ /* 0x0008a4000c1e1b00 */
[----:B------:R-:W-:Y:S02]  /*10d0*/  @!P6 IADD3 R33, PT, PT, R33, R39, RZ ;  /* 0x000000272121e210 */ /* 0x000fe40007ffe0ff */
[C---:B-1----:R-:W-:Y:S01]  /*10e0*/  @!P6 LEA R46, P2, R32.reuse, R46, 0x2 ;  /* 0x0000002e202ee211 */ /* 0x042fe200078410ff */
[----:B----4-:R-:W1:Y:S03]  /*10f0*/  @!P3 LDC.64 R40, c[0x0][0x3e0] ;  /* 0x0000f800ff28bb82 */ /* 0x010e660000000a00 */
[----:B------:R-:W-:Y:S01]  /*1100*/  @!P6 LEA.HI.X R47, R32, R47, R33, 0x2, P2 ;  /* 0x0000002f202fe211 */ /* 0x000fe200010f1421 */
[----:B------:R-:W-:Y:S01]  /*1110*/  @!P4 IMAD R36, R9, R44, RZ ;  /* 0x0000002c0924c224 */ /* 0x000fe200078e02ff */
[----:B------:R-:W-:-:S02]  /*1120*/  @!P4 MOV R34, R102 ;  /* 0x000000660022c202 */ /* 0x000fc40000000f00 */
[----:B------:R-:W-:Y:S01]  /*1130*/  @!P4 MOV R35, R101 ;  /* 0x000000650023c202 */ /* 0x000fe20000000f00 */
[----:B------:R-:W4:Y:S01]  /*1140*/  @!P5 LDC.64 R32, c[0x0][0x3e0] ;  /* 0x0000f800ff20db82 */ /* 0x000f220000000a00 */
[----:B------:R-:W-:Y:S02]  /*1150*/  ISETP.GE.U32.AND P2, PT, R4, UR4, PT ;  /* 0x0000000404007c0c */ /* 0x000fe4000bf46070 */
[----:B------:R-:W-:Y:S01]  /*1160*/  CS2R R68, SRZ ;  /* 0x0000000000447805 */ /* 0x000fe2000001ff00 */
[C---:B------:R-:W-:Y:S01]  /*1170*/  @!P4 IMAD R49, R10.reuse, R45, R36 ;  /* 0x0000002d0a31c224 */ /* 0x040fe200078e0224 */
[----:B------:R-:W-:Y:S01]  /*1180*/  ISETP.GE.AND.EX P2, PT, R3, UR5, PT, P2 ;  /* 0x0000000503007c0c */ /* 0x000fe2000bf46320 */
[----:B------:R-:W-:Y:S02]  /*1190*/  @!P4 IMAD.WIDE.U32 R44, R10, R44, R34 ;  /* 0x0000002c0a2cc225 */ /* 0x000fe400078e0022 */
[----:B------:R-:W3:Y:S01]  /*11a0*/  @!P3 LDC.64 R36, c[0x0][0x390] ;  /* 0x0000e400ff24bb82 */ /* 0x000ee20000000a00 */
[----:B------:R-:W2:Y:S02]  /*11b0*/  @!P6 LDG.E.64 R68, desc[UR6][R46.64] ;  /* 0x000000062e44e981 */ /* 0x000ea4000c1e1b00 */
[----:B------:R-:W-:-:S02]  /*11c0*/  @!P4 IADD3 R45, PT, PT, R45, R49, RZ ;  /* 0x000000312d2dc210 */ /* 0x000fc40007ffe0ff */
[----:B0-----:R-:W-:-:S03]  /*11d0*/  @!P4 LEA R42, P6, R44, R42, 0x2 ;  /* 0x0000002a2c2ac211 */ /* 0x001fc600078c10ff */
[----:B------:R-:W0:Y:S01]  /*11e0*/  @!P5 LDC.64 R38, c[0x0][0x390] ;  /* 0x0000e400ff26db82 */ /* 0x000e220000000a00 */
[----:B------:R-:W-:Y:S01]  /*11f0*/  @!P4 LEA.HI.X R43, R44, R43, R45, 0x2, P6 ;  /* 0x0000002b2c2bc211 */ /* 0x000fe200030f142d */
[----:B-1----:R-:W-:Y:S01]  /*1200*/  @!P3 IMAD R48, R7, R40, RZ ;  /* 0x000000280730b224 */ /* 0x002fe200078e02ff */
[----:B------:R-:W-:Y:S02]  /*1210*/  @!P3 MOV R44, R102 ;  /* 0x00000066002cb202 */ /* 0x000fe40000000f00 */
[----:B------:R-:W-:Y:S01]  /*1220*/  @!P3 MOV R45, R101 ;  /* 0x00000065002db202 */ /* 0x000fe20000000f00 */
[C---:B------:R-:W-:Y:S02]  /*1230*/  @!P3 IMAD R49, R8.reuse, R41, R48 ;  /* 0x000000290831b224 */ /* 0x040fe400078e0230 */
[----:B------:R-:W1:Y:S01]  /*1240*/  @!P2 LDC.64 R34, c[0x0][0x3e0] ;  /* 0x0000f800ff22ab82 */ /* 0x000e620000000a00 */
[----:B------:R-:W-:Y:S01]  /*1250*/  @!P5 MOV R41, R101 ;  /* 0x000000650029d202 */ /* 0x000fe20000000f00 */
[----:B------:R-:W-:Y:S01]  /*1260*/  @!P3 IMAD.WIDE.U32 R44, R8, R40, R44 ;  /* 0x00000028082cb225 */ /* 0x000fe200078e002c */
[----:B------:R-:W-:-:S03]  /*1270*/  @!P5 MOV R40, R102 ;  /* 0x000000660028d202 */ /* 0x000fc60000000f00 */
[-C--:B----4-:R-:W-:Y:S02]  /*1280*/  @!P5 IMAD R50, R5, R32.reuse, RZ ;  /* 0x000000200532d224 */ /* 0x090fe400078e02ff */
[----:B------:R-:W-:-:S04]  /*1290*/  @!P5 IMAD.WIDE.U32 R40, R6, R32, R40 ;  /* 0x000000200628d225 */ /* 0x000fc800078e0028 */
[----:B------:R-:W-:Y:S02]  /*12a0*/  @!P5 IMAD R51, R6, R33, R50 ;  /* 0x000000210633d224 */ /* 0x000fe400078e0232 */
[----:B------:R-:W4:Y:S01]  /*12b0*/  @!P2 LDC.64 R32, c[0x0][0x390] ;  /* 0x0000e400ff20ab82 */ /* 0x000f220000000a00 */
[----:B------:R-:W-:Y:S02]  /*12c0*/  @!P3 IADD3 R45, PT, PT, R45, R49, RZ ;  /* 0x000000312d2db210 */ /* 0x000fe40007ffe0ff */
[C---:B---3--:R-:W-:Y:S02]  /*12d0*/  @!P3 LEA R36, P6, R44.reuse, R36, 0x2 ;  /* 0x000000242c24b211 */ /* 0x048fe400078c10ff */
[----:B------:R-:W-:Y:S02]  /*12e0*/  @!P5 IADD3 R41, PT, PT, R41, R51, RZ ;  /* 0x000000332929d210 */ /* 0x000fe40007ffe0ff */
[----:B------:R-:W-:Y:S02]  /*12f0*/  @!P3 LEA.HI.X R37, R44, R37, R45, 0x2, P6 ;  /* 0x000000252c25b211 */ /* 0x000fe400030f142d */
[----:B0-----:R-:W-:-:S02]  /*1300*/  @!P5 LEA R38, P6, R40, R38, 0x2 ;  /* 0x000000262826d211 */ /* 0x001fc400078c10ff */
[----:B------:R-:W-:Y:S01]  /*1310*/  CS2R R66, SRZ ;  /* 0x0000000000427805 */ /* 0x000fe2000001ff00 */
[----:B-1----:R-:W-:Y:S01]  /*1320*/  @!P2 IMAD R44, R3, R34, RZ ;  /* 0x00000022032ca224 */ /* 0x002fe200078e02ff */
[----:B------:R-:W-:Y:S02]  /*1330*/  @!P5 LEA.HI.X R39, R40, R39, R41, 0x2, P6 ;  /* 0x000000272827d211 */ /* 0x000fe400030f1429 */
[----:B------:R-:W-:Y:S02]  /*1340*/  @!P2 MOV R40, R102 ;  /* 0x000000660028a202 */ /* 0x000fe40000000f00 */
[----:B------:R-:W-:Y:S02]  /*1350*/  CS2R R64, SRZ ;  /* 0x0000000000407805 */ /* 0x000fe4000001ff00 */
[----:B------:R-:W-:Y:S01]  /*1360*/  @!P2 MOV R41, R101 ;  /* 0x000000650029a202 */ /* 0x000fe20000000f00 */
[C---:B------:R-:W-:Y:S01]  /*1370*/  @!P2 IMAD R35, R4.reuse, R35, R44 ;  /* 0x000000230423a224 */ /* 0x040fe200078e022c */
[----:B------:R-:W3:Y:S01]  /*1380*/  @!P4 LDG.E.64 R66, desc[UR6][R42.64] ;  /* 0x000000062a42c981 */ /* 0x000ee2000c1e1b00 */
[----:B------:R-:W-:-:S03]  /*1390*/  @!P2 IMAD.WIDE.U32 R40, R4, R34, R40 ;  /* 0x000000220428a225 */ /* 0x000fc600078e0028 */
[----:B------:R0:W3:Y:S01]  /*13a0*/  @!P3 LDG.E.64 R64, desc[UR6][R36.64] ;  /* 0x000000062440b981 */ /* 0x0000e2000c1e1b00 */
[----:B------:R-:W-:Y:S02]  /*13b0*/  CS2R R62, SRZ ;  /* 0x00000000003e7805 */ /* 0x000fe4000001ff00 */
[----:B------:R-:W-:Y:S02]  /*13c0*/  @!P2 IADD3 R34, PT, PT, R41, R35, RZ ;  /* 0x000000232922a210 */ /* 0x000fe40007ffe0ff */
[C---:B----4-:R-:W-:Y:S02]  /*13d0*/  @!P2 LEA R32, P3, R40.reuse, R32, 0x2 ;  /* 0x000000202820a211 */ /* 0x050fe400078610ff */
[----:B------:R-:W-:Y:S01]  /*13e0*/  CS2R R60, SRZ ;  /* 0x00000000003c7805 */ /* 0x000fe2000001ff00 */
[----:B------:R-:W4:Y:S01]  /*13f0*/  @!P5 LDG.E.64 R62, desc[UR6][R38.64] ;  /* 0x00000006263ed981 */ /* 0x000f22000c1e1b00 */
[----:B------:R-:W-:-:S05]  /*1400*/  @!P2 LEA.HI.X R33, R40, R33, R34, 0x2, P3 ;  /* 0x000000212821a211 */ /* 0x000fca00018f1422 */
[----:B------:R1:W4:Y:S01]  /*1410*/  @!P2 LDG.E.64 R60, desc[UR6][R32.64] ;  /* 0x00000006203ca981 */ /* 0x000322000c1e1b00 */
[----:B0-----:R-:W-:Y:S01]  /*1420*/  FADD.FTZ R37, R90, R91 ;  /* 0x0000005b5a257221 */ /* 0x001fe20000010000 */
[----:B------:R-:W-:-:S04]  /*1430*/  FMUL.FTZ R41, R91, R91 ;  /* 0x0000005b5b297220 */ /* 0x000fc80000410000 */
[----:B------:R-:W-:Y:S01]  /*1440*/  FFMA.FTZ R36, R90, R90, R41 ;  /* 0x0000005a5a247223 */ /* 0x000fe20000010029 */
[----:B-1----:R-:W-:Y:S01]  /*1450*/  FADD.FTZ R33, R88, R89 ;  /* 0x0000005958217221 */ /* 0x002fe20000010000 */
[----:B------:R-:W-:-:S04]  /*1460*/  FMUL.FTZ R39, R89, R89 ;  /* 0x0000005959277220 */ /* 0x000fc80000410000 */
[----:B------:R-:W-:Y:S01]  /*1470*/  FFMA.FTZ R32, R88, R88, R39 ;  /* 0x0000005858207223 */ /* 0x000fe20000010027 */
[----:B------:R-:W-:Y:S01]  /*1480*/  ISETP.GT.AND P2, PT, R94, 0x1e, PT ;  /* 0x0000001e5e00780c */ /* 0x000fe20003f44270 */
[----:B-----5:R-:W-:Y:S01]  /*1490*/  FADD.FTZ R34, R72, R73 ;  /* 0x0000004948227221 */ /* 0x020fe20000010000 */
[----:B------:R-:W-:-:S03]  /*14a0*/  FMUL.FTZ R35, R73, R73 ;  /* 0x0000004949237220 */ /* 0x000fc60000410000 */
[----:B------:R-:W-:Y:S01]  /*14b0*/  FADD.FTZ R34, RZ, R34 ;  /* 0x00000022ff227221 */ /* 0x000fe20000010000 */
[----:B------:R-:W-:-:S03]  /*14c0*/  FFMA.FTZ R35, R72, R72, R35 ;  /* 0x0000004848237223 */ /* 0x000fc60000010023 */
[----:B------:R-:W-:Y:S01]  /*14d0*/  FADD.FTZ R34, R34, R37 ;  /* 0x0000002522227221 */ /* 0x000fe20000010000 */
[----:B------:R-:W-:-:S03]  /*14e0*/  FADD.FTZ R35, RZ, R35 ;  /* 0x00000023ff237221 */ /* 0x000fc60000010000 */
[----:B------:R-:W-:Y:S01]  /*14f0*/  FADD.FTZ R33, R34, R33 ;  /* 0x0000002122217221 */ /* 0x000fe20000010000 */
[----:B--2---:R-:W-:Y:S01]  /*1500*/  FADD.FTZ R34, R86, R87 ;  /* 0x0000005756227221 */ /* 0x004fe20000010000 */
[----:B------:R-:W-:Y:S01]  /*1510*/  FADD.FTZ R35, R35, R36 ;  /* 0x0000002423237221 */ /* 0x000fe20000010000 */
[----:B------:R-:W-:Y:S02]  /*1520*/  FMUL.FTZ R37, R87, R87 ;  /* 0x0000005757257220 */ /* 0x000fe40000410000 */
        /* <DEDUP_REMOVED lines=25> */
[----:B------:R-:W-:-:S02]  /*16c0*/  FADD.FTZ R33, R33, R34 ;  /* 0x0000002221217221 */ /* 0x000fc40000010000 */
[----:B------:R-:W-:Y:S01]  /*16d0*/  FADD.FTZ R32, R32, R37 ;  /* 0x0000002520207221 */ /* 0x000fe20000010000 */
[----:B------:R-:W-:Y:S01]  /*16e0*/  FFMA.FTZ R35, R76, R76, R35 ;  /* 0x0000004c4c237223 */ /* 0x000fe20000010023 */
[----:B------:R-:W-:Y:S01]  /*16f0*/  FMUL.FTZ R37, R75, R75 ;  /* 0x0000004b4b257220 */ /* 0x000fe20000410000 */
[----:B------:R-:W-:Y:S02]  /*1700*/  FADD.FTZ R34, R74, R75 ;  /* 0x0000004b4a227221 */ /* 0x000fe40000010000 */
        /* <DEDUP_REMOVED lines=13> */
[----:B------:R-:W-:Y:S01]  /*17e0*/  FADD.FTZ R32, R32, R37 ;  /* 0x0000002520207221 */ /* 0x000fe20000010000 */
[----:B---3--:R-:W-:Y:S01]  /*17f0*/  FMUL.FTZ R35, R67, R67 ;  /* 0x0000004343237220 */ /* 0x008fe20000410000 */
[----:B------:R-:W-:-:S03]  /*1800*/  FADD.FTZ R34, R66, R67 ;  /* 0x0000004342227221 */ /* 0x000fc60000010000 */
[----:B------:R-:W-:Y:S01]  /*1810*/  FFMA.FTZ R35, R66, R66, R35 ;  /* 0x0000004242237223 */ /* 0x000fe20000010023 */
[----:B------:R-:W-:Y:S01]  /*1820*/  FMUL.FTZ R37, R65, R65 ;  /* 0x0000004141257220 */ /* 0x000fe20000410000 */
[----:B------:R-:W-:Y:S01]  /*1830*/  FADD.FTZ R33, R33, R34 ;  /* 0x0000002221217221 */ /* 0x000fe20000010000 */
[----:B------:R-:W-:Y:S01]  /*1840*/  FADD.FTZ R34, R64, R65 ;  /* 0x0000004140227221 */ /* 0x000fe20000010000 */
[----:B------:R-:W-:Y:S01]  /*1850*/  FADD.FTZ R32, R32, R35 ;  /* 0x0000002320207221 */ /* 0x000fe20000010000 */
[----:B------:R-:W-:Y:S01]  /*1860*/  FFMA.FTZ R37, R64, R64, R37 ;  /* 0x0000004040257223 */ /* 0x000fe20000010025 */
[----:B----4-:R-:W-:Y:S01]  /*1870*/  FMUL.FTZ R35, R63, R63 ;  /* 0x0000003f3f237220 */ /* 0x010fe20000410000 */
[----:B------:R-:W-:Y:S02]  /*1880*/  FADD.FTZ R33, R33, R34 ;  /* 0x0000002221217221 */ /* 0x000fe40000010000 */
[----:B------:R-:W-:Y:S01]  /*1890*/  FADD.FTZ R32, R32, R37 ;  /* 0x0000002520207221 */ /* 0x000fe20000010000 */
        /* <DEDUP_REMOVED lines=45> */
.L_x_3691:
[----:B------:R-:W-:Y:S05]  /*1b70*/  BSYNC.RECONVERGENT B0 ;  /* 0x0000000000007941 */ /* 0x000fea0003800200 */
.L_x_3690:
        /* <DEDUP_REMOVED lines=41> */
.L_x_3693:
[----:B------:R-:W-:Y:S05]  /*1e10*/  BSYNC.RECONVERGENT B0 ;  /* 0x0000000000007941 */ /* 0x000fea0003800200 */
.L_x_3692:
        /* <DEDUP_REMOVED lines=24> */
.L_x_3696:
[----:B----4-:R-:W3:Y:S04]  /*1fa0*/  LDG.E.STRONG.GPU R34, desc[UR6][R32.64] ;  /* 0x0000000620227981 */ /* 0x010ee8000c1ef900 */
[----:B---3--:R-:W-:Y:S01]  /*1fb0*/  CCTL.IVALL ;  /* 0x00000000ff00798f */ /* 0x008fe20002000000 */
[----:B------:R-:W-:Y:S05]  /*1fc0*/  YIELD ;  /* 0x0000000000007946 */ /* 0x000fea0003800000 */
[----:B------:R-:W-:-:S13]  /*1fd0*/  ISETP.NE.AND P2, PT, R34, R39, PT ;  /* 0x000000272200720c */ /* 0x000fda0003f45270 */
[----:B------:R-:W-:Y:S05]  /*1fe0*/  @P2 BRA `(.L_x_3696) ;  /* 0xfffffffc00ec2947 */ /* 0x000fea000383ffff */
.L_x_3695:
        /* <DEDUP_REMOVED lines=15> */
.L_x_3698:
        /* <DEDUP_REMOVED lines=60> */
.L_x_3697:
[----:B------:R-:W-:-:S13]  /*24a0*/  LOP3.LUT P2, RZ, R58, 0x7, RZ, 0xc0, !PT ;  /* 0x000000073aff7812 */ /* 0x000fda000784c0ff */
[----:B------:R-:W-:Y:S05]  /*24b0*/  @!P2 BRA `(.L_x_3694) ;  /* 0x0000000000f4a947 */ /* 0x000fea0003800000 */
[C---:B---34-:R-:W-:Y:S02]  /*24c0*/  LOP3.LUT R32, R58.reuse, 0x7, RZ, 0xc0, !PT ;  /* 0x000000073a207812 */ /* 0x058fe400078ec0ff */
        /* <DEDUP_REMOVED lines=32> */
.L_x_3699:
        /* <DEDUP_REMOVED lines=18> */
.L_x_3700:
        /* <DEDUP_REMOVED lines=9> */
.L_x_3701:
[----:B------:R-:W-:Y:S05]  /*2880*/  BSYNC.RECONVERGENT B0 ;  /* 0x0000000000007941 */ /* 0x000fea0003800200 */
.L_x_3694:
[----:B------:R-:W0:Y:S01]  /*2890*/  S2UR UR5, SR_CgaCtaId ;  /* 0x00000000000579c3 */ /* 0x000e220000008800 */
[----:B------:R-:W2:Y:S01]  /*28a0*/  LDCU UR8, c[0x0][0x414] ;  /* 0x00008280ff0877ac */ /* 0x000ea20008000800 */
[----:B------:R-:W-:Y:S01]  /*28b0*/  LOP3.LUT R41, R2, 0xffff, RZ, 0xc0, !PT ;  /* 0x0000ffff02297812 */ /* 0x000fe200078ec0ff */
[----:B------:R-:W-:-:S03]  /*28c0*/  UMOV UR4, 0x400 ;  /* 0x0000040000047882 */ /* 0x000fc60000000000 */
[----:B------:R-:W-:Y:S02]  /*28d0*/  IADD3 R41, PT, PT, R0, R41, RZ ;  /* 0x0000002900297210 */ /* 0x000fe40007ffe0ff */
[----:B----4-:R-:W2:Y:S08]  /*28e0*/  @P0 LDC.64 R34, c[0x0][0x388] ;  /* 0x0000e200ff220b82 */ /* 0x010eb00000000a00 */
[----:B-1----:R-:W1:Y:S01]  /*28f0*/  LDC.64 R36, c[0x0][0x398] ;  /* 0x0000e600ff247b82 */ /* 0x002e620000000a00 */
[----:B0-----:R-:W-:-:S07]  /*2900*/  ULEA UR4, UR5, UR4, 0x18 ;  /* 0x0000000405047291 */ /* 0x001fce000f8ec0ff */
[----:B---3--:R-:W0:Y:S01]  /*2910*/  LDC.64 R32, c[0x0][0x3a0] ;  /* 0x0000e800ff207b82 */ /* 0x008e220000000a00 */
[----:B--2---:R-:W-:-:S04]  /*2920*/  @P0 IMAD.WIDE R38, R59, 0x8, R34 ;  /* 0x000000083b260825 */ /* 0x004fc800078e0222 */
[----:B------:R-:W-:Y:S01]  /*2930*/  @P0 FMUL.FTZ R34, R54, UR8 ;  /* 0x0000000836220c20 */ /* 0x000fe20008410000 */
[----:B------:R-:W-:Y:S01]  /*2940*/  @P0 FMUL.FTZ R35, R55, UR8 ;  /* 0x0000000837230c20 */ /* 0x000fe20008410000 */
[----:B------:R-:W-:Y:S04]  /*2950*/  @!P3 STS.64 [UR4+0x88], R54 ;  /* 0x00008836ff00b988 */ /* 0x000fe80008000a04 */
[----:B------:R-:W-:Y:S01]  /*2960*/  @P0 STG.E.64 desc[UR6][R38.64], R34 ;  /* 0x0000002226000986 */ /* 0x000fe2000c101b06 */
[C---:B-1----:R-:W-:Y:S01]  /*2970*/  IMAD.WIDE R36, R41.reuse, 0x4, R36 ;  /* 0x0000000429247825 */ /* 0x042fe200078e0224 */
[----:B------:R-:W-:Y:S03]  /*2980*/  BAR.SYNC.DEFER_BLOCKING 0x0 ;  /* 0x0000000000007b1d */ /* 0x000fe60000010000 */
[----:B0-----:R-:W-:-:S03]  /*2990*/  IMAD.WIDE R32, R41, 0x4, R32 ;  /* 0x0000000429207825 */ /* 0x001fc600078e0220 */
[----:B------:R-:W5:Y:S04]  /*29a0*/  LDG.E.64 R36, desc[UR6][R36.64] ;  /* 0x0000000624247981 */ /* 0x000f68000c1e1b00 */
[----:B------:R-:W5:Y:S01]  /*29b0*/  LDG.E.64 R32, desc[UR6][R32.64] ;  /* 0x0000000620207981 */ /* 0x000f62000c1e1b00 */
[----:B------:R-:W-:Y:S01]  /*29c0*/  HFMA2 R42, -RZ, RZ, 1.875, 0 ;  /* 0x3f800000ff2a7431 */ /* 0x000fe200000001ff */
[----:B------:R-:W-:Y:S02]  /*29d0*/  BSSY.RECONVERGENT B0, `(.L_x_3702) ;  /* 0x0000367000007945 */ /* 0x000fe40003800200 */
        /* <DEDUP_REMOVED lines=21> */
[----:B------:R-:W-:Y:S01]  /*2b30*/  MOV R34, R102 ;  /* 0x0000006600227202 */ /* 0x000fe20000000f00 */
[C---:B------:R-:W-:Y:S01]  /*2b40*/  FADD.FTZ R39, -R0.reuse, R72 ;  /* 0x0000004800277221 */ /* 0x040fe20000010100 */
[----:B------:R-:W-:Y:S01]  /*2b50*/  MOV R35, R101 ;  /* 0x0000006500237202 */ /* 0x000fe20000000f00 */
[----:B------:R-:W0:Y:S01]  /*2b60*/  LDCU.64 UR4, c[0x0][0x380] ;  /* 0x00007000ff0477ac */ /* 0x000e220008000a00 */
[----:B------:R-:W-:Y:S01]  /*2b70*/  FADD.FTZ R73, -R0, R73 ;  /* 0x0000004900497221 */ /* 0x000fe20000010100 */
[----:B-1----:R-:W-:-:S03]  /*2b80*/  FMUL.FTZ R39, R39, R42 ;  /* 0x0000002a27277220 */ /* 0x002fc60000410000 */
[----:B------:R-:W-:Y:S01]  /*2b90*/  FMUL.FTZ R44, R73, R42 ;  /* 0x0000002a492c7220 */ /* 0x000fe20000410000 */
[----:B--2---:R-:W-:Y:S02]  /*2ba0*/  IMAD R38, R57, UR10, RZ ;  /* 0x0000000a39267c24 */ /* 0x004fe4000f8e02ff */
[----:B------:R-:W-:-:S04]  /*2bb0*/  IMAD.WIDE.U32 R34, R93, UR10, R34 ;  /* 0x0000000a5d227c25 */ /* 0x000fc8000f8e0022 */
[----:B------:R-:W-:Y:S01]  /*2bc0*/  IMAD R41, R93, UR11, R38 ;  /* 0x0000000b5d297c24 */ /* 0x000fe2000f8e0226 */
[----:B0-----:R-:W-:Y:S01]  /*2bd0*/  LEA R40, P1, R34, UR4, 0x2 ;  /* 0x0000000422287c11 */ /* 0x001fe2000f8210ff */
[----:B-----5:R-:W-:Y:S01]  /*2be0*/  FFMA.FTZ R38, R36, R39, R32 ;  /* 0x0000002724267223 */ /* 0x020fe20000010020 */
[----:B------:R-:W-:Y:S02]  /*2bf0*/  FFMA.FTZ R39, R37, R44, R33 ;  /* 0x0000002c25277223 */ /* 0x000fe40000010021 */
[----:B------:R-:W-:-:S04]  /*2c00*/  IADD3 R41, PT, PT, R35, R41, RZ ;  /* 0x0000002923297210 */ /* 0x000fc80007ffe0ff */
[----:B------:R-:W-:-:S05]  /*2c10*/  LEA.HI.X R41, R34, UR5, R41, 0x2, P1 ;  /* 0x0000000522297c11 */ /* 0x000fca00088f1429 */
[----:B------:R2:W-:Y:S02]  /*2c20*/  STG.E.64 desc[UR6][R40.64], R38 ;  /* 0x0000002628007986 */ /* 0x0005e4000c101b06 */
.L_x_3705:
[----:B------:R-:W-:Y:S05]  /*2c30*/  BSYNC.RECONVERGENT B1 ;  /* 0x0000000000017941 */ /* 0x000fea0003800200 */
.L_x_3704:
[----:B------:R-:W-:Y:S04]  /*2c40*/  BSSY.RECONVERGENT B1, `(.L_x_3706) ;  /* 0x0000013000017945 */ /* 0x000fe80003800200 */
[----:B------:R-:W-:Y:S05]  /*2c50*/  @P2 BRA `(.L_x_3707) ;  /* 0x0000000000442947 */ /* 0x000fea0003800000 */
[----:B------:R-:W3:Y:S01]  /*2c60*/  LDCU.64 UR4, c[0x0][0x3e0] ;  /* 0x00007c00ff0477ac */ /* 0x000ee20008000a00 */
[----:B------:R-:W-:Y:S01]  /*2c70*/  MOV R34, R102 ;  /* 0x0000006600227202 */ /* 0x000fe20000000f00 */
[C---:B--2---:R-:W-:Y:S01]  /*2c80*/  FADD.FTZ R39, -R0.reuse, R90 ;  /* 0x0000005a00277221 */ /* 0x044fe20000010100 */
[----:B------:R-:W-:Y:S01]  /*2c90*/  MOV R35, R101 ;  /* 0x0000006500237202 */ /* 0x000fe20000000f00 */
[----:B------:R-:W2:Y:S01]  /*2ca0*/  LDCU.64 UR10, c[0x0][0x380] ;  /* 0x00007000ff0a77ac */ /* 0x000ea20008000a00 */
[----:B------:R-:W-:Y:S01]  /*2cb0*/  FADD.FTZ R91, -R0, R91 ;  /* 0x0000005b005b7221 */ /* 0x000fe20000010100 */
[----:B-1----:R-:W-:-:S03]  /*2cc0*/  FMUL.FTZ R39, R39, R42 ;  /* 0x0000002a27277220 */ /* 0x002fc60000410000 */
[----:B------:R-:W-:Y:S01]  /*2cd0*/  FMUL.FTZ R44, R91, R42 ;  /* 0x0000002a5b2c7220 */ /* 0x000fe20000410000 */
[----:B0----5:R-:W-:Y:S01]  /*2ce0*/  FFMA.FTZ R40, R36, R39, R32 ;  /* 0x0000002724287223 */ /* 0x021fe20000010020 */
[----:B---3--:R-:W-:Y:S02]  /*2cf0*/  IMAD R41, R31, UR4, RZ ;  /* 0x000000041f297c24 */ /* 0x008fe4000f8e02ff */
[----:B------:R-:W-:-:S04]  /*2d00*/  IMAD.WIDE.U32 R34, R56, UR4, R34 ;  /* 0x0000000438227c25 */ /* 0x000fc8000f8e0022 */
[----:B------:R-:W-:Y:S01]  /*2d10*/  IMAD R41, R56, UR5, R41 ;  /* 0x0000000538297c24 */ /* 0x000fe2000f8e0229 */
[----:B--2---:R-:W-:-:S04]  /*2d20*/  LEA R38, P1, R34, UR10, 0x2 ;  /* 0x0000000a22267c11 */ /* 0x004fc8000f8210ff */
[----:B------:R-:W-:-:S04]  /*2d30*/  IADD3 R41, PT, PT, R35, R41, RZ ;  /* 0x0000002923297210 */ /* 0x000fc80007ffe0ff */
[----:B------:R-:W-:Y:S01]  /*2d40*/  LEA.HI.X R39, R34, UR11, R41, 0x2, P1 ;  /* 0x0000000b22277c11 */ /* 0x000fe200088f1429 */
[----:B------:R-:W-:-:S05]  /*2d50*/  FFMA.FTZ R41, R37, R44, R33 ;  /* 0x0000002c25297223 */ /* 0x000fca0000010021 */
[----:B------:R3:W-:Y:S02]  /*2d60*/  STG.E.64 desc[UR6][R38.64], R40 ;  /* 0x0000002826007986 */ /* 0x0007e4000c101b06 */
.L_x_3707:
[----:B------:R-:W-:Y:S05]  /*2d70*/  BSYNC.RECONVERGENT B1 ;  /* 0x0000000000017941 */ /* 0x000fea0003800200 */
.L_x_3706:
        /* <DEDUP_REMOVED lines=10> */
[----:B------:R-:W4:Y:S01]  /*2e20*/  LDCU.64 UR4, c[0x0][0x3e0] ;  /* 0x00007c00ff0477ac */ /* 0x000f220008000a00 */
[----:B------:R-:W-:Y:S01]  /*2e30*/  MOV R34, R102 ;  /* 0x0000006600227202 */ /* 0x000fe20000000f00 */
[C---:B--23--:R-:W-:Y:S01]  /*2e40*/  FADD.FTZ R39, -R0.reuse, R88 ;  /* 0x0000005800277221 */ /* 0x04cfe20000010100 */
[----:B------:R-:W-:Y:S01]  /*2e50*/  MOV R35, R101 ;  /* 0x0000006500237202 */ /* 0x000fe20000000f00 */
[----:B------:R-:W2:Y:S01]  /*2e60*/  LDCU.64 UR10, c[0x0][0x380] ;  /* 0x00007000ff0a77ac */ /* 0x000ea20008000a00 */
[----:B------:R-:W-:Y:S01]  /*2e70*/  FADD.FTZ R89, -R0, R89 ;  /* 0x0000005900597221 */ /* 0x000fe20000010100 */
[----:B-1----:R-:W-:-:S03]  /*2e80*/  FMUL.FTZ R39, R39, R42 ;  /* 0x0000002a27277220 */ /* 0x002fc60000410000 */
[----:B------:R-:W-:Y:S01]  /*2e90*/  FMUL.FTZ R44, R89, R42 ;  /* 0x0000002a592c7220 */ /* 0x000fe20000410000 */
[----:B0----5:R-:W-:Y:S01]  /*2ea0*/  FFMA.FTZ R40, R36, R39, R32 ;  /* 0x0000002724287223 */ /* 0x021fe20000010020 */
[----:B----4-:R-:W-:Y:S02]  /*2eb0*/  IMAD R41, R29, UR4, RZ ;  /* 0x000000041d297c24 */ /* 0x010fe4000f8e02ff */
[----:B------:R-:W-:-:S04]  /*2ec0*/  IMAD.WIDE.U32 R34, R30, UR4, R34 ;  /* 0x000000041e227c25 */ /* 0x000fc8000f8e0022 */
[----:B------:R-:W-:Y:S01]  /*2ed0*/  IMAD R41, R30, UR5, R41 ;  /* 0x000000051e297c24 */ /* 0x000fe2000f8e0229 */
[----:B--2---:R-:W-:-:S04]  /*2ee0*/  LEA R38, P5, R34, UR10, 0x2 ;  /* 0x0000000a22267c11 */ /* 0x004fc8000f8a10ff */
[----:B------:R-:W-:-:S04]  /*2ef0*/  IADD3 R41, PT, PT, R35, R41, RZ ;  /* 0x0000002923297210 */ /* 0x000fc80007ffe0ff */
[----:B------:R-:W-:Y:S01]  /*2f00*/  LEA.HI.X R39, R34, UR11, R41, 0x2, P5 ;  /* 0x0000000b22277c11 */ /* 0x000fe2000a8f1429 */
[----:B------:R-:W-:-:S05]  /*2f10*/  FFMA.FTZ R41, R37, R44, R33 ;  /* 0x0000002c25297223 */ /* 0x000fca0000010021 */
[----:B------:R4:W-:Y:S02]  /*2f20*/  STG.E.64 desc[UR6][R38.64], R40 ;  /* 0x0000002826007986 */ /* 0x0009e4000c101b06 */
.L_x_3709:
[----:B------:R-:W-:Y:S05]  /*2f30*/  BSYNC.RECONVERGENT B1 ;  /* 0x0000000000017941 */ /* 0x000fea0003800200 */
.L_x_3708:
[----:B------:R-:W-:Y:S04]  /*2f40*/  BSSY.RECONVERGENT B1, `(.L_x_3710) ;  /* 0x0000013000017945 */ /* 0x000fe80003800200 */
[----:B------:R-:W-:Y:S05]  /*2f50*/  @P6 BRA `(.L_x_3711) ;  /* 0x0000000000446947 */ /* 0x000fea0003800000 */
[----:B------:R-:W0:Y:S01]  /*2f60*/  LDCU.64 UR4, c[0x0][0x3e0] ;  /* 0x00007c00ff0477ac */ /* 0x000e220008000a00 */
[----:B------:R-:W-:Y:S01]  /*2f70*/  MOV R34, R102 ;  /* 0x0000006600227202 */ /* 0x000fe20000000f00 */
[C---:B--234-:R-:W-:Y:S01]  /*2f80*/  FADD.FTZ R39, -R0.reuse, R86 ;  /* 0x0000005600277221 */ /* 0x05cfe20000010100 */
[----:B------:R-:W-:Y:S01]  /*2f90*/  MOV R35, R101 ;  /* 0x0000006500237202 */ /* 0x000fe20000000f00 */
[----:B------:R-:W2:Y:S01]  /*2fa0*/  LDCU.64 UR10, c[0x0][0x380] ;  /* 0x00007000ff0a77ac */ /* 0x000ea20008000a00 */
[----:B------:R-:W-:Y:S01]  /*2fb0*/  FADD.FTZ R87, -R0, R87 ;  /* 0x0000005700577221 */ /* 0x000fe20000010100 */
[----:B-1----:R-:W-:-:S03]  /*2fc0*/  FMUL.FTZ R39, R39, R42 ;  /* 0x0000002a27277220 */ /* 0x002fc60000410000 */
[----:B------:R-:W-:Y:S01]  /*2fd0*/  FMUL.FTZ R44, R87, R42 ;  /* 0x0000002a572c7220 */ /* 0x000fe20000410000 */
[----:B0----5:R-:W-:Y:S01]  /*2fe0*/  FFMA.FTZ R40, R36, R39, R32 ;  /* 0x0000002724287223 */ /* 0x021fe20000010020 */
[----:B------:R-:W-:Y:S02]  /*2ff0*/  IMAD R41, R27, UR4, RZ ;  /* 0x000000041b297c24 */ /* 0x000fe4000f8e02ff */
[----:B------:R-:W-:-:S04]  /*3000*/  IMAD.WIDE.U32 R34, R28, UR4, R34 ;  /* 0x000000041c227c25 */ /* 0x000fc8000f8e0022 */
[----:B------:R-:W-:Y:S01]  /*3010*/  IMAD R41, R28, UR5, R41 ;  /* 0x000000051c297c24 */ /* 0x000fe2000f8e0229 */
[----:B--2---:R-:W-:-:S04]  /*3020*/  LEA R38, P5, R34, UR10, 0x2 ;  /* 0x0000000a22267c11 */ /* 0x004fc8000f8a10ff */
[----:B------:R-:W-:-:S04]  /*3030*/  IADD3 R41, PT, PT, R35, R41, RZ ;  /* 0x0000002923297210 */ /* 0x000fc80007ffe0ff */
[----:B------:R-:W-:Y:S01]  /*3040*/  LEA.HI.X R39, R34, UR11, R41, 0x2, P5 ;  /* 0x0000000b22277c11 */ /* 0x000fe2000a8f1429 */
[----:B------:R-:W-:-:S05]  /*3050*/  FFMA.FTZ R41, R37, R44, R33 ;  /* 0x0000002c25297223 */ /* 0x000fca0000010021 */
[----:B------:R0:W-:Y:S02]  /*3060*/  STG.E.64 desc[UR6][R38.64], R40 ;  /* 0x0000002826007986 */ /* 0x0001e4000c101b06 */
.L_x_3711:
[----:B------:R-:W-:Y:S05]  /*3070*/  BSYNC.RECONVERGENT B1 ;  /* 0x0000000000017941 */ /* 0x000fea0003800200 */
.L_x_3710:
[----:B------:R-:W-:Y:S04]  /*3080*/  BSSY.RECONVERGENT B1, `(.L_x_3712) ;  /* 0x0000013000017945 */ /* 0x000fe80003800200 */
[----:B------:R-:W-:Y:S05]  /*3090*/  @P1 BRA `(.L_x_3713) ;  /* 0x0000000000441947 */ /* 0x000fea0003800000 */
[----:B------:R-:W1:Y:S01]  /*30a0*/  LDCU.64 UR4, c[0x0][0x3e0] ;  /* 0x00007c00ff0477ac */ /* 0x000e620008000a00 */
[----:B------:R-:W-:Y:S01]  /*30b0*/  MOV R34, R102 ;  /* 0x0000006600227202 */ /* 0x000fe20000000f00 */
[C---:B0-234-:R-:W-:Y:S01]  /*30c0*/  FADD.FTZ R39, -R0.reuse, R84 ;  /* 0x0000005400277221 */ /* 0x05dfe20000010100 */
[----:B------:R-:W-:Y:S01]  /*30d0*/  MOV R35, R101 ;  /* 0x0000006500237202 */ /* 0x000fe20000000f00 */
[----:B------:R-:W0:Y:S01]  /*30e0*/  LDCU.64 UR10, c[0x0][0x380] ;  /* 0x00007000ff0a77ac */ /* 0x000e220008000a00 */
[----:B------:R-:W-:Y:S01]  /*30f0*/  FADD.FTZ R85, -R0, R85 ;  /* 0x0000005500557221 */ /* 0x000fe20000010100 */
[----:B-1----:R-:W-:-:S03]  /*3100*/  FMUL.FTZ R39, R39, R42 ;  /* 0x0000002a27277220 */ /* 0x002fc60000410000 */
[----:B------:R-:W-:Y:S01]  /*3110*/  FMUL.FTZ R44, R85, R42 ;  /* 0x0000002a552c7220 */ /* 0x000fe20000410000 */
[----:B-----5:R-:W-:Y:S01]  /*3120*/  FFMA.FTZ R40, R36, R39, R32 ;  /* 0x0000002724287223 */ /* 0x020fe20000010020 */
[----:B------:R-:W-:Y:S02]  /*3130*/  IMAD R41, R25, UR4, RZ ;  /* 0x0000000419297c24 */ /* 0x000fe4000f8e02ff */
[----:B------:R-:W-:-:S04]  /*3140*/  IMAD.WIDE.U32 R34, R26, UR4, R34 ;  /* 0x000000041a227c25 */ /* 0x000fc8000f8e0022 */
[----:B------:R-:W-:Y:S01]  /*3150*/  IMAD R41, R26, UR5, R41 ;  /* 0x000000051a297c24 */ /* 0x000fe2000f8e0229 */
[----:B0-----:R-:W-:-:S04]  /*3160*/  LEA R38, P1, R34, UR10, 0x2 ;  /* 0x0000000a22267c11 */ /* 0x001fc8000f8210ff */
[----:B------:R-:W-:-:S04]  /*3170*/  IADD3 R41, PT, PT, R35, R41, RZ ;  /* 0x0000002923297210 */ /* 0x000fc80007ffe0ff */
[----:B------:R-:W-:Y:S01]  /*3180*/  LEA.HI.X R39, R34, UR11, R41, 0x2, P1 ;  /* 0x0000000b22277c11 */ /* 0x000fe200088f1429 */
[----:B------:R-:W-:-:S05]  /*3190*/  FFMA.FTZ R41, R37, R44, R33 ;  /* 0x0000002c25297223 */ /* 0x000fca0000010021 */
[----:B------:R0:W-:Y:S02]  /*31a0*/  STG.E.64 desc[UR6][R38.64], R40 ;  /* 0x0000002826007986 */ /* 0x0001e4000c101b06 */
.L_x_3713:
[----:B------:R-:W-:Y:S05]  /*31b0*/  BSYNC.RECONVERGENT B1 ;  /* 0x0000000000017941 */ /* 0x000fea0003800200 */
.L_x_3712:
        /* <DEDUP_REMOVED lines=16> */
[----:B------:R-:W-:-:S04]  /*32c0*/  IADD3 R41, PT, PT, R35, R41, RZ ;  /* 0x0000002923297210 */ /* 0x000fc80007ffe0ff */
[----:B------:R-:W-:-:S05]  /*32d0*/  LEA.HI.X R39, R34, UR11, R41, 0x2, P1 ;  /* 0x0000000b22277c11 */ /* 0x000fca00088f1429 */
[----:B------:R0:W-:Y:S02]  /*32e0*/  STG.E.64 desc[UR6][R38.64], R44 ;  /* 0x0000002c26007986 */ /* 0x0001e4000c101b06 */
.L_x_3715:
[----:B------:R-:W-:Y:S05]  /*32f0*/  BSYNC.RECONVERGENT B1 ;  /* 0x0000000000017941 */ /* 0x000fea0003800200 */
.L_x_3714:
        /* <DEDUP_REMOVED lines=27> */
.L_x_3717:
[----:B------:R-:W-:Y:S05]  /*34b0*/  BSYNC.RECONVERGENT B1 ;  /* 0x0000000000017941 */ /* 0x000fea0003800200 */
.L_x_3716:
        /* <DEDUP_REMOVED lines=19> */
.L_x_3719:
[----:B------:R-:W-:Y:S05]  /*35f0*/  BSYNC.RECONVERGENT B1 ;  /* 0x0000000000017941 */ /* 0x000fea0003800200 */
.L_x_3718:
        /* <DEDUP_REMOVED lines=19> */
.L_x_3721:
[----:B------:R-:W-:Y:S05]  /*3730*/  BSYNC.RECONVERGENT B1 ;  /* 0x0000000000017941 */ /* 0x000fea0003800200 */
.L_x_3720:
        /* <DEDUP_REMOVED lines=19> */
.L_x_3723:
[----:B------:R-:W-:Y:S05]  /*3870*/  BSYNC.RECONVERGENT B1 ;  /* 0x0000000000017941 */ /* 0x000fea0003800200 */
.L_x_3722:
        /* <DEDUP_REMOVED lines=29> */
.L_x_3725:
[----:B------:R-:W-:Y:S05]  /*3a50*/  BSYNC.RECONVERGENT B1 ;  /* 0x0000000000017941 */ /* 0x000fea0003800200 */
.L_x_3724:
        /* <DEDUP_REMOVED lines=19> */
.L_x_3727:
[----:B------:R-:W-:Y:S05]  /*3b90*/  BSYNC.RECONVERGENT B1 ;  /* 0x0000000000017941 */ /* 0x000fea0003800200 */
.L_x_3726:
[----:B------:R-:W-:Y:S04]  /*3ba0*/  BSSY.RECONVERGENT B1, `(.L_x_3728) ;  /* 0x0000013000017945 */ /* 0x000fe80003800200 */
[----:B------:R-:W-:Y:S05]  /*3bb0*/  @P1 BRA `(.L_x_3729) ;  /* 0x0000000000441947 */ /* 0x000fea0003800000 */
[----:B------:R-:W1:Y:S01]  /*3bc0*/  LDCU.64 UR4, c[0x0][0x3e0] ;  /* 0x00007c00ff0477ac */ /* 0x000e620008000a00 */
[----:B0-----:R-:W-:Y:S01]  /*3bd0*/  MOV R34, R102 ;  /* 0x0000006600227202 */ /* 0x001fe20000000f00 */
[C---:B--234-:R-:W-:Y:S01]  /*3be0*/  FADD.FTZ R41, -R0.reuse, R66 ;  /* 0x0000004200297221 */ /* 0x05cfe20000010100 */
        /* <DEDUP_REMOVED lines=14> */
.L_x_3729:
[----:B------:R-:W-:Y:S05]  /*3cd0*/  BSYNC.RECONVERGENT B1 ;  /* 0x0000000000017941 */ /* 0x000fea0003800200 */
.L_x_3728:
        /* <DEDUP_REMOVED lines=19> */
.L_x_3731:
[----:B------:R-:W-:Y:S05]  /*3e10*/  BSYNC.RECONVERGENT B1 ;  /* 0x0000000000017941 */ /* 0x000fea0003800200 */
.L_x_3730:
        /* <DEDUP_REMOVED lines=19> */
.L_x_3733:
[----:B------:R-:W-:Y:S05]  /*3f50*/  BSYNC.RECONVERGENT B1 ;  /* 0x0000000000017941 */ /* 0x000fea0003800200 */
.L_x_3732:
[----:B------:R-:W-:Y:S05]  /*3f60*/  @P4 BRA `(.L_x_3734) ;  /* 0x0000002000344947 */ /* 0x000fea0003800000 */
[----:B------:R-:W2:Y:S01]  /*3f70*/  LDCU.64 UR4, c[0x0][0x3e0] ;  /* 0x00007c00ff0477ac */ /* 0x000ea20008000a00 */
[----:B------:R-:W-:Y:S01]  /*3f80*/  MOV R100, R102 ;  /* 0x0000006600647202 */ /* 0x000fe20000000f00 */
[C---:B0-----:R-:W-:Y:S01]  /*3f90*/  FADD.FTZ R35, -R0.reuse, R60 ;  /* 0x0000003c00237221 */ /* 0x041fe20000010100 */
[----:B------:R-:W-:Y:S01]  /*3fa0*/  FADD.FTZ R61, -R0, R61 ;  /* 0x0000003d003d7221 */ /* 0x000fe20000010100 */
[----:B------:R-:W0:Y:S02]  /*3fb0*/  LDCU.64 UR8, c[0x0][0x380] ;  /* 0x00007000ff0877ac */ /* 0x000e240008000a00 */
[-C--:B-1----:R-:W-:Y:S01]  /*3fc0*/  FMUL.FTZ R35, R35, R42.reuse ;  /* 0x0000002a23237220 */ /* 0x082fe20000410000 */
[----:B------:R-:W-:-:S03]  /*3fd0*/  FMUL.FTZ R42, R61, R42 ;  /* 0x0000002a3d2a7220 */ /* 0x000fc60000410000 */
[----:B-----5:R-:W-:Y:S01]  /*3fe0*/  FFMA.FTZ R32, R36, R35, R32 ;  /* 0x0000002324207223 */ /* 0x020fe20000010020 */
[----:B------:R-:W-:Y:S01]  /*3ff0*/  FFMA.FTZ R33, R37, R42, R33 ;  /* 0x0000002a25217223 */ /* 0x000fe20000010021 */
[----:B--234-:R-:W-:Y:S02]  /*4000*/  IMAD R39, R3, UR4, RZ ;  /* 0x0000000403277c24 */ /* 0x01cfe4000f8e02ff */
[----:B------:R-:W-:-:S04]  /*4010*/  IMAD.WIDE.U32 R100, R4, UR4, R100 ;  /* 0x0000000404647c25 */ /* 0x000fc8000f8e0064 */
[----:B------:R-:W-:Y:S01]  /*4020*/  IMAD R39, R4, UR5, R39 ;  /* 0x0000000504277c24 */ /* 0x000fe2000f8e0227 */
[----:B0-----:R-:W-:-:S04]  /*4030*/  LEA R34, P1, R100, UR8, 0x2 ;  /* 0x0000000864227c11 */ /* 0x001fc8000f8210ff */
[----:B------:R-:W-:-:S04]  /*4040*/  IADD3 R39, PT, PT, R101, R39, RZ ;  /* 0x0000002765277210 */ /* 0x000fc80007ffe0ff */
[----:B------:R-:W-:-:S05]  /*4050*/  LEA.HI.X R35, R100, UR9, R39, 0x2, P1 ;  /* 0x0000000964237c11 */ /* 0x000fca00088f1427 */
[----:B------:R0:W-:Y:S01]  /*4060*/  STG.E.64 desc[UR6][R34.64], R32 ;  /* 0x0000002022007986 */ /* 0x0001e2000c101b06 */
[----:B------:R-:W-:Y:S05]  /*4070*/  BRA `(.L_x_3734) ;  /* 0x0000001c00f07947 */ /* 0x000fea0003800000 */
.L_x_3703:
[----:B------:R-:W2:Y:S01]  /*4080*/  LDCU.64 UR10, c[0x0][0x3e8] ;  /* 0x00007d00ff0a77ac */ /* 0x000ea20008000a00 */
[----:B------:R-:W-:Y:S01]  /*4090*/  BSSY.RECONVERGENT B1, `(.L_x_3735) ;  /* 0x0000021000017945 */ /* 0x000fe20003800200 */
[----:B--2---:R-:W-:Y:S02]  /*40a0*/  ISETP.GE.U32.AND P3, PT, R56, UR10, PT ;  /* 0x0000000a38007c0c */ /* 0x004fe4000bf66070 */
[----:B------:R-:W-:Y:S02]  /*40b0*/  ISETP.GE.U32.AND P5, PT, R30, UR10, PT ;  /* 0x0000000a1e007c0c */ /* 0x000fe4000bfa6070 */
[----:B------:R-:W-:Y:S02]  /*40c0*/  ISETP.GE.U32.AND P2, PT, R28, UR10, PT ;  /* 0x0000000a1c007c0c */ /* 0x000fe4000bf46070 */
[----:B------:R-:W-:Y:S01]  /*40d0*/  ISETP.GE.AND.EX P3, PT, R31, UR11, PT, P3 ;  /* 0x0000000b1f007c0c */ /* 0x000fe2000bf66330 */
[----:B------:R-:W-:-:S12]  /*40e0*/  @P1 BRA `(.L_x_3736) ;  /* 0x00000000006c1947 */ /* 0x000fd80003800000 */
[C---:B------:R-:W-:Y:S01]  /*40f0*/  FADD.FTZ R35, -R0.reuse, R72 ;  /* 0x0000004800237221 */ /* 0x040fe20000010100 */
[----:B------:R-:W-:Y:S01]  /*4100*/  FADD.FTZ R73, -R0, R73 ;  /* 0x0000004900497221 */ /* 0x000fe20000010100 */
[----:B------:R-:W2:Y:S01]  /*4110*/  LDCU.64 UR4, c[0x0][0x3e0] ;  /* 0x00007c00ff0477ac */ /* 0x000ea20008000a00 */
        /* <DEDUP_REMOVED lines=9> */
[----:B------:R-:W0:Y:S01]  /*41b0*/  MUFU.EX2 R34, R34 ;  /* 0x0000002200227308 */ /* 0x000e220000000800 */
[----:B--2---:R-:W-:-:S03]  /*41c0*/  IMAD R46, R57, UR4, RZ ;  /* 0x00000004392e7c24 */ /* 0x004fc6000f8e02ff */
[----:B------:R-:W2:Y:S01]  /*41d0*/  MUFU.EX2 R35, R35 ;  /* 0x0000002300237308 */ /* 0x000ea20000000800 */
[----:B------:R-:W-:-:S04]  /*41e0*/  IMAD.WIDE.U32 R38, R93, UR4, R38 ;  /* 0x000000045d267c25 */ /* 0x000fc8000f8e0026 */
[----:B------:R-:W-:Y:S02]  /*41f0*/  IMAD R45, R93, UR5, R46 ;  /* 0x000000055d2d7c24 */ /* 0x000fe4000f8e022e */
[----:B0-----:R-:W-:Y:S01]  /*4200*/  FADD.FTZ R40, R34, 1 ;  /* 0x3f80000022287421 */ /* 0x001fe20000010000 */
[C---:B-1----:R-:W-:Y:S02]  /*4210*/  LEA R34, P1, R38.reuse, UR8, 0x2 ;  /* 0x0000000826227c11 */ /* 0x042fe4000f8210ff */
[----:B------:R-:W-:Y:S01]  /*4220*/  IADD3 R45, PT, PT, R39, R45, RZ ;  /* 0x0000002d272d7210 */ /* 0x000fe20007ffe0ff */
[----:B--2---:R-:W-:Y:S02]  /*4230*/  FADD.FTZ R41, R35, 1 ;  /* 0x3f80000023297421 */ /* 0x004fe40000010000 */
[----:B------:R-:W0:Y:S01]  /*4240*/  MUFU.RCP R40, R40 ;  /* 0x0000002800287308 */ /* 0x000e220000001000 */
[----:B------:R-:W-:-:S07]  /*4250*/  LEA.HI.X R35, R38, UR9, R45, 0x2, P1 ;  /* 0x0000000926237c11 */ /* 0x000fce00088f142d */
[----:B------:R-:W1:Y:S01]  /*4260*/  MUFU.RCP R41, R41 ;  /* 0x0000002900297308 */ /* 0x000e620000001000 */
[----:B0-----:R-:W-:Y:S01]  /*4270*/  FMUL.FTZ R38, R43, R40 ;  /* 0x000000282b267220 */ /* 0x001fe20000410000 */
[----:B-1----:R-:W-:-:S05]  /*4280*/  FMUL.FTZ R39, R44, R41 ;  /* 0x000000292c277220 */ /* 0x002fca0000410000 */
[----:B------:R2:W-:Y:S02]  /*4290*/  STG.E.64 desc[UR6][R34.64], R38 ;  /* 0x0000002622007986 */ /* 0x0005e4000c101b06 */
.L_x_3736:
[----:B------:R-:W-:Y:S05]  /*42a0*/  BSYNC.RECONVERGENT B1 ;  /* 0x0000000000017941 */ /* 0x000fea0003800200 */
.L_x_3735:
[----:B------:R-:W-:Y:S04]  /*42b0*/  BSSY.RECONVERGENT B1, `(.L_x_3737) ;  /* 0x000001d000017945 */ /* 0x000fe80003800200 */
[----:B------:R-:W-:Y:S05]  /*42c0*/  @P3 BRA `(.L_x_3738) ;  /* 0x00000000006c3947 */ /* 0x000fea0003800000 */
[C---:B--2---:R-:W-:Y:S01]  /*42d0*/  FADD.FTZ R35, -R0.reuse, R90 ;  /* 0x0000005a00237221 */ /* 0x044fe20000010100 */
        /* <DEDUP_REMOVED lines=26> */
.L_x_3738:
[----:B------:R-:W-:Y:S05]  /*4480*/  BSYNC.RECONVERGENT B1 ;  /* 0x0000000000017941 */ /* 0x000fea0003800200 */
.L_x_3737:
        /* <DEDUP_REMOVED lines=10> */
[C---:B--23--:R-:W-:Y:S01]  /*4530*/  FADD.FTZ R35, -R0.reuse, R88 ;  /* 0x0000005800237221 */ /* 0x04cfe20000010100 */
        /* <DEDUP_REMOVED lines=26> */
.L_x_3740:
[----:B------:R-:W-:Y:S05]  /*46e0*/  BSYNC.RECONVERGENT B1 ;  /* 0x0000000000017941 */ /* 0x000fea0003800200 */
.L_x_3739:
[----:B------:R-:W-:Y:S04]  /*46f0*/  BSSY.RECONVERGENT B1, `(.L_x_3741) ;  /* 0x000001d000017945 */ /* 0x000fe80003800200 */
[----:B------:R-:W-:Y:S05]  /*4700*/  @P2 BRA `(.L_x_3742) ;  /* 0x00000000006c2947 */ /* 0x000fea0003800000 */
[C---:B--234-:R-:W-:Y:S01]  /*4710*/  FADD.FTZ R35, -R0.reuse, R86 ;  /* 0x0000005600237221 */ /* 0x05cfe20000010100 */
        /* <DEDUP_REMOVED lines=26> */
.L_x_3742:
[----:B------:R-:W-:Y:S05]  /*48c0*/  BSYNC.RECONVERGENT B1 ;  /* 0x0000000000017941 */ /* 0x000fea0003800200 */
.L_x_3741:
[----:B------:R-:W-:Y:S04]  /*48d0*/  BSSY.RECONVERGENT B1, `(.L_x_3743) ;  /* 0x000001d000017945 */ /* 0x000fe80003800200 */
[----:B------:R-:W-:Y:S05]  /*48e0*/  @P1 BRA `(.L_x_3744) ;  /* 0x00000000006c1947 */ /* 0x000fea0003800000 */
[C---:B0-234-:R-:W-:Y:S01]  /*48f0*/  FADD.FTZ R35, -R0.reuse, R84 ;  /* 0x0000005400237221 */ /* 0x05dfe20000010100 */
[----:B------:R-:W-:Y:S01]  /*4900*/  FADD.FTZ R85, -R0, R85 ;  /* 0x0000005500557221 */ /* 0x000fe20000010100 */
        /* <DEDUP_REMOVED lines=25> */
.L_x_3744:
[----:B------:R-:W-:Y:S05]  /*4aa0*/  BSYNC.RECONVERGENT B1 ;  /* 0x0000000000017941 */ /* 0x000fea0003800200 */
.L_x_3743:
        /* <DEDUP_REMOVED lines=29> */
.L_x_3746:
[----:B------:R-:W-:Y:S05]  /*4c80*/  BSYNC.RECONVERGENT B1 ;  /* 0x0000000000017941 */ /* 0x000fea0003800200 */
.L_x_3745:
        /* <DEDUP_REMOVED lines=37> */
.L_x_3748:
[----:B------:R-:W-:Y:S05]  /*4ee0*/  BSYNC.RECONVERGENT B1 ;  /* 0x0000000000017941 */ /* 0x000fea0003800200 */
.L_x_3747:
[----:B------:R-:W-:Y:S04]  /*4ef0*/  BSSY.RECONVERGENT B1, `(.L_x_3749) ;  /* 0x000001d000017945 */ /* 0x000fe80003800200 */
[----:B------:R-:W-:Y:S05]  /*4f00*/  @P3 BRA `(.L_x_3750) ;  /* 0x00000000006c3947 */ /* 0x000fea0003800000 */
[C---:B0-234-:R-:W-:Y:S01]  /*4f10*/  FADD.FTZ R35, -R0.reuse, R78 ;  /* 0x0000004e00237221 */ /* 0x05dfe20000010100 */
        /* <DEDUP_REMOVED lines=26> */
.L_x_3750:
[----:B------:R-:W-:Y:S05]  /*50c0*/  BSYNC.RECONVERGENT B1 ;  /* 0x0000000000017941 */ /* 0x000fea0003800200 */
.L_x_3749:
        /* <DEDUP_REMOVED lines=29> */
.L_x_3752:
[----:B------:R-:W-:Y:S05]  /*52a0*/  BSYNC.RECONVERGENT B1 ;  /* 0x0000000000017941 */ /* 0x000fea0003800200 */
.L_x_3751:
        /* <DEDUP_REMOVED lines=29> */
.L_x_3754:
[----:B------:R-:W-:Y:S05]  /*5480*/  BSYNC.RECONVERGENT B1 ;  /* 0x0000000000017941 */ /* 0x000fea0003800200 */
.L_x_3753:
        /* <DEDUP_REMOVED lines=39> */
.L_x_3756:
[----:B------:R-:W-:Y:S05]  /*5700*/  BSYNC.RECONVERGENT B1 ;  /* 0x0000000000017941 */ /* 0x000fea0003800200 */
.L_x_3755:
        /* <DEDUP_REMOVED lines=29> */
.L_x_3758:
[----:B------:R-:W-:Y:S05]  /*58e0*/  BSYNC.RECONVERGENT B1 ;  /* 0x0000000000017941 */ /* 0x000fea0003800200 */
.L_x_3757:
        /* <DEDUP_REMOVED lines=29> */
.L_x_3760:
[----:B------:R-:W-:Y:S05]  /*5ac0*/  BSYNC.RECONVERGENT B1 ;  /* 0x0000000000017941 */ /* 0x000fea0003800200 */
.L_x_3759:
        /* <DEDUP_REMOVED lines=29> */
.L_x_3762:
[----:B------:R-:W-:Y:S05]  /*5ca0*/  BSYNC.RECONVERGENT B1 ;  /* 0x0000000000017941 */ /* 0x000fea0003800200 */
.L_x_3761:
        /* <DEDUP_REMOVED lines=29> */
.L_x_3764:
[----:B------:R-:W-:Y:S05]  /*5e80*/  BSYNC.RECONVERGENT B1 ;  /* 0x0000000000017941 */ /* 0x000fea0003800200 */
.L_x_3763:
        /* <DEDUP_REMOVED lines=26> */
[----:B------:R0:W-:Y:S02]  /*6030*/  STG.E.64 desc[UR6][R32.64], R34 ;  /* 0x0000002220007986 */ /* 0x0001e4000c101b06 */
.L_x_3734:
[----:B------:R-:W-:Y:S05]  /*6040*/  BSYNC.RECONVERGENT B0 ;  /* 0x0000000000007941 */ /* 0x000fea0003800200 */
.L_x_3702:
        /* <DEDUP_REMOVED lines=8> */
.L_x_3766:
        /* <DEDUP_REMOVED lines=11> */
.L_x_4555:


//--------------------- .text._Z35group_norm_nhwc_fwd_one_pass_kernelI11Fp32IOFp32WLi512ELi56ELi448EEv26Group_norm_nhwc_fwd_params --------------------------
	.section	.text._Z35group_norm_nhwc_fwd_one_pass_kernelI11Fp32IOFp32WLi512ELi56ELi448EEv26Group_norm_nhwc_fwd_params,"ax",@progbits
	.align	128
        .global         _Z35group_norm_nhwc_fwd_one_pass_kernelI11Fp32IOFp32WLi512ELi56ELi448EEv26Group_norm_nhwc_fwd_params
        .type           _Z35group_norm_nhwc_fwd_one_pass_kernelI11Fp32IOFp32WLi512ELi56ELi448EEv26Group_norm_nhwc_fwd_params,@function
        .size           _Z35group_norm_nhwc_fwd_one_pass_kernelI11Fp32IOFp32WLi512ELi56ELi448EEv26Group_norm_nhwc_fwd_params,(.L_x_4556 - _Z35group_norm_nhwc_fwd_one_pass_kernelI11Fp32IOFp32WLi512ELi56ELi448EEv26Group_norm_nhwc_fwd_params)
        .other          _Z35group_norm_nhwc_fwd_one_pass_kernelI11Fp32IOFp32WLi512ELi56ELi448EEv26Group_norm_nhwc_fwd_params,@"STO_CUDA_ENTRY STV_DEFAULT"
_Z35group_norm_nhwc_fwd_one_pass_kernelI11Fp32IOFp32WLi512ELi56ELi448EEv26Group_norm_nhwc_fwd_params:
.text._Z35group_norm_nhwc_fwd_one_pass_kernelI11Fp32IOFp32WLi512ELi56ELi448EEv26Group_norm_nhwc_fwd_params:
        /* <DEDUP_REMOVED lines=9> */
[----:B------:R-:W-:Y:S01]  /*0090*/  HFMA2 R6, -RZ, RZ, 0, 0 ;  /* 0x00000000ff067431 */ /* 0x000fe200000001ff */
[----:B------:R-:W-:Y:S01]  /*00a0*/  MOV R7, R0 ;  /* 0x0000000000077202 */ /* 0x000fe20000000f00 */
[----:B------:R-:W2:Y:S01]  /*00b0*/  S2R R3, SR_CTAID.X ;  /* 0x0000000000037919 */ /* 0x000ea20000002500 */
[----:B------:R-:W3:Y:S01]  /*00c0*/  LDCU.64 UR6, c[0x0][0x388] ;  /* 0x00007100ff0677ac */ /* 0x000ee20008000a00 */
[----:B------:R-:W4:Y:S01]  /*00d0*/  S2R R5, SR_LANEID ;  /* 0x0000000000057919 */ /* 0x000f220000000000 */
[----:B---3--:R-:W-:Y:S02]  /*00e0*/  ISETP.NE.U32.AND P1, PT, RZ, UR6, PT ;  /* 0x00000006ff007c0c */ /* 0x008fe4000bf25070 */
[C---:B0-----:R-:W-:Y:S02]  /*00f0*/  LOP3.LUT R4, R2.reuse, 0xffff, RZ, 0xc0, !PT ;  /* 0x0000ffff02047812 */ /* 0x041fe400078ec0ff */
[----:B--2---:R-:W-:-:S03]  /*0100*/  LOP3.LUT P0, RZ, R2, R3, RZ, 0xfc, !PT ;  /* 0x0000000302ff7212 */ /* 0x004fc6000780fcff */
[----:B------:R-:W-:Y:S01]  /*0110*/  IMAD R4, R4, 0x925, RZ ;  /* 0x0000092504047824 */ /* 0x000fe200078e02ff */
[----:B------:R-:W-:Y:S01]  /*0120*/  ISETP.NE.AND.EX P0, PT, RZ, UR7, !P0, P1 ;  /* 0x00000007ff007c0c */ /* 0x000fe2000c705310 */
[----:B------:R-:W0:Y:S03]  /*0130*/  LDCU.64 UR6, c[0x0][0x358] ;  /* 0x00006b00ff0677ac */ /* 0x000e260008000a00 */
[----:B------:R-:W-:Y:S02]  /*0140*/  SHF.R.U32.HI R117, RZ, 0x10, R4 ;  /* 0x00000010ff757819 */ /* 0x000fe40000011604 */
[----:B------:R-:W2:Y:S02]  /*0150*/  LDC R4, c[0x0][0x374] ;  /* 0x0000dd00ff047b82 */ /* 0x000ea40000000800 */
        /* <DEDUP_REMOVED lines=30> */
[----:B0-2-4-:R-:W-:-:S07]  /*0340*/  SHF.L.U32 R109, R109, 0x1, RZ ;  /* 0x000000016d6d7819 */ /* 0x015fce00000006ff */
.L_x_3906:
[----:B0-234-:R-:W0:Y:S01]  /*0350*/  LDC R26, c[0x0][0x3f8] ;  /* 0x0000fe00ff1a7b82 */ /* 0x01de220000000800 */
[----:B------:R-:W1:Y:S01]  /*0360*/  LDCU UR8, c[0x0][0x404] ;  /* 0x00008080ff0877ac */ /* 0x000e620008000800 */
[----:B------:R-:W-:Y:S01]  /*0370*/  LOP3.LUT R121, R109, 0xffff, RZ, 0xc0, !PT ;  /* 0x0000ffff6d797812 */ /* 0x000fe200078ec0ff */
[----:B------:R-:W2:Y:S01]  /*0380*/  LDCU.64 UR4, c[0x0][0x3e8] ;  /* 0x00007d00ff0477ac */ /* 0x000ea20008000a00 */
[----:B-1----:R-:W-:Y:S01]  /*0390*/  IMAD R43, R3, UR8, R117 ;  /* 0x00000008032b7c24 */ /* 0x002fe2000f8e0275 */
[----:B------:R-:W1:Y:S01]  /*03a0*/  LDCU.64 UR8, c[0x0][0x3f0] ;  /* 0x00007e00ff0877ac */ /* 0x000e620008000a00 */
[----:B0-----:R-:W-:-:S03]  /*03b0*/  IABS R23, R26 ;  /* 0x0000001a00177213 */ /* 0x001fc60000000000 */
[C---:B------:R-:W-:Y:S01]  /*03c0*/  IADD3 R35, PT, PT, R43.reuse, 0x10, RZ ;  /* 0x000000102b237810 */ /* 0x040fe20007ffe0ff */
[----:B------:R-:W0:Y:S01]  /*03d0*/  I2F.RP R22, R23 ;  /* 0x0000001700167306 */ /* 0x000e220000209400 */
[----:B--2---:R-:W-:Y:S02]  /*03e0*/  ISETP.GE.U32.AND P5, PT, R43, UR4, PT ;  /* 0x000000042b007c0c */ /* 0x004fe4000bfa6070 */
[----:B------:R-:W-:Y:S02]  /*03f0*/  ISETP.GE.U32.AND P4, PT, R35, UR4, PT ;  /* 0x0000000423007c0c */ /* 0x000fe4000bf86070 */
[----:B------:R-:W-:Y:S02]  /*0400*/  SHF.R.S32.HI R33, RZ, 0x1f, R35 ;  /* 0x0000001fff217819 */ /* 0x000fe40000011423 */
[----:B------:R-:W-:Y:S02]  /*0410*/  SHF.R.S32.HI R31, RZ, 0x1f, R43 ;  /* 0x0000001fff1f7819 */ /* 0x000fe4000001142b */
[----:B------:R-:W-:-:S02]  /*0420*/  ISETP.GE.AND.EX P4, PT, R33, UR5, PT, P4 ;  /* 0x0000000521007c0c */ /* 0x000fc4000bf86340 */
[----:B------:R-:W-:Y:S02]  /*0430*/  ISETP.GE.AND.EX P5, PT, R31, UR5, PT, P5 ;  /* 0x000000051f007c0c */ /* 0x000fe4000bfa6350 */
[C---:B-----5:R-:W-:Y:S01]  /*0440*/  IADD3 R37, PT, PT, R43.reuse, 0x20, RZ ;  /* 0x000000202b257810 */ /* 0x060fe20007ffe0ff */
[----:B0-----:R-:W0:Y:S01]  /*0450*/  MUFU.RCP R22, R22 ;  /* 0x0000001600167308 */ /* 0x001e220000001000 */
[----:B------:R-:W-:Y:S02]  /*0460*/  IADD3 R39, PT, PT, R43, 0x30, RZ ;  /* 0x000000302b277810 */ /* 0x000fe40007ffe0ff */
[----:B------:R-:W-:Y:S02]  /*0470*/  SHF.R.S32.HI R45, RZ, 0x1f, R37 ;  /* 0x0000001fff2d7819 */ /* 0x000fe40000011425 */
[----:B------:R-:W-:-:S03]  /*0480*/  SHF.R.S32.HI R47, RZ, 0x1f, R39 ;  /* 0x0000001fff2f7819 */ /* 0x000fc60000011427 */
[----:B------:R-:W2:Y:S01]  /*0490*/  @!P4 LDC.64 R28, c[0x0][0x3e0] ;  /* 0x0000f800ff1ccb82 */ /* 0x000ea20000000a00 */
[----:B------:R-:W-:-:S04]  /*04a0*/  IADD3 R41, PT, PT, R43, 0x50, RZ ;  /* 0x000000502b297810 */ /* 0x000fc80007ffe0ff */
[----:B------:R-:W-:-:S03]  /*04b0*/  SHF.R.S32.HI R51, RZ, 0x1f, R41 ;  /* 0x0000001fff337819 */ /* 0x000fc60000011429 */
[----:B------:R-:W3:Y:S01]  /*04c0*/  @!P5 LDC.64 R48, c[0x0][0x3e0] ;  /* 0x0000f800ff30db82 */ /* 0x000ee20000000a00 */
[----:B0-----:R-:W-:-:S04]  /*04d0*/  IADD3 R20, PT, PT, R22, 0xffffffe, RZ ;  /* 0x0ffffffe16147810 */ /* 0x001fc80007ffe0ff */
[----:B------:R0:W4:Y:S02]  /*04e0*/  F2I.FTZ.U32.TRUNC.NTZ R21, R20 ;  /* 0x0000001400157305 */ /* 0x000124000021f000 */
[----:B0-----:R-:W-:Y:S01]  /*04f0*/  MOV R20, RZ ;  /* 0x000000ff00147202 */ /* 0x001fe20000000f00 */
[----:B--2---:R-:W-:-:S04]  /*0500*/  @!P4 IMAD R32, R33, R28, RZ ;  /* 0x0000001c2120c224 */ /* 0x004fc800078e02ff */
[----:B------:R-:W-:Y:S01]  /*0510*/  @!P4 IMAD R53, R35, R29, R32 ;  /* 0x0000001d2335c224 */ /* 0x000fe200078e0220 */
[----:B----4-:R-:W-:Y:S01]  /*0520*/  IADD3 R24, PT, PT, RZ, -R21, RZ ;  /* 0x80000015ff187210 */ /* 0x010fe20007ffe0ff */
[----:B---3--:R-:W-:-:S04]  /*0530*/  @!P5 IMAD R30, R31, R48, RZ ;  /* 0x000000301f1ed224 */ /* 0x008fc800078e02ff */
[----:B------:R-:W-:Y:S01]  /*0540*/  IMAD R25, R24, R23, RZ ;  /* 0x0000001718197224 */ /* 0x000fe200078e02ff */
[----:B------:R-:W-:Y:S01]  /*0550*/  IABS R24, R7 ;  /* 0x0000000700187213 */ /* 0x000fe20000000000 */
[----:B------:R-:W-:Y:S02]  /*0560*/  @!P5 IMAD R49, R43, R49, R30 ;  /* 0x000000312b31d224 */ /* 0x000fe400078e021e */
        /* <DEDUP_REMOVED lines=22> */
[----:B------:R-:W-:Y:S02]  /*06d0*/  IMAD R118, R26, R118, R7 ;  /* 0x000000761a767224 */ /* 0x000fe400078e0207 */
[----:B-1----:R-:W-:Y:S01]  /*06e0*/  IMAD R22, R20, UR8, RZ ;  /* 0x0000000814167c24 */ /* 0x002fe2000f8e02ff */
[----:B------:R-:W1:Y:S01]  /*06f0*/  @!P1 LDC.64 R26, c[0x0][0x3e0] ;  /* 0x0000f800ff1a9b82 */ /* 0x000e620000000a00 */
[----:B------:R-:W-:-:S02]  /*0700*/  IMAD R118, R118, 0x38, RZ ;  /* 0x0000003876767824 */ /* 0x000fc400078e02ff */
[----:B------:R-:W-:-:S03]  /*0710*/  IMAD R123, R23, UR9, R22 ;  /* 0x00000009177b7c24 */ /* 0x000fc6000f8e0216 */
[C---:B------:R-:W-:Y:S02]  /*0720*/  IADD3 R120, P3, PT, R118.reuse, R121, RZ ;  /* 0x0000007976787210 */ /* 0x040fe40007f7e0ff */
[----:B------:R-:W2:Y:S02]  /*0730*/  @!P4 LDC.64 R20, c[0x0][0x390] ;  /* 0x0000e400ff14cb82 */ /* 0x000ea40000000a00 */
[----:B------:R-:W-:Y:S02]  /*0740*/  LEA.HI.X.SX32 R121, R118, RZ, 0x1, P3 ;  /* 0x000000ff76797211 */ /* 0x000fe400018f0eff */
[----:B------:R-:W-:Y:S01]  /*0750*/  ISETP.GE.U32.AND P3, PT, R41, UR4, PT ;  /* 0x0000000429007c0c */ /* 0x000fe2000bf66070 */
[----:B------:R-:W-:-:S03]  /*0760*/  IMAD.WIDE.U32 R120, R23, UR8, R120 ;  /* 0x0000000817787c25 */ /* 0x000fc6000f8e0078 */
[----:B------:R-:W-:Y:S01]  /*0770*/  ISETP.GE.AND.EX P3, PT, R51, UR5, PT, P3 ;  /* 0x0000000533007c0c */ /* 0x000fe2000bf66330 */
[----:B------:R-:W3:Y:S01]  /*0780*/  @!P2 LDC.64 R22, c[0x0][0x3e0] ;  /* 0x0000f800ff16ab82 */ /* 0x000ee20000000a00 */
[----:B------:R-:W-:Y:S02]  /*0790*/  IADD3 R123, PT, PT, R121, R123, RZ ;  /* 0x0000007b797b7210 */ /* 0x000fe40007ffe0ff */
[-C--:B------:R-:W-:Y:S02]  /*07a0*/  @!P5 MOV R122, R120.reuse ;  /* 0x00000078007ad202 */ /* 0x080fe40000000f00 */
[----:B------:R-:W-:Y:S02]  /*07b0*/  @!P4 MOV R32, R120 ;  /* 0x000000780020c202 */ /* 0x000fe40000000f00 */
[----:B------:R-:W-:Y:S01]  /*07c0*/  @!P4 MOV R33, R123 ;  /* 0x0000007b0021c202 */ /* 0x000fe20000000f00 */
[----:B------:R-:W-:Y:S01]  /*07d0*/  @!P5 IMAD.WIDE.U32 R30, R43, R48, R122 ;  /* 0x000000302b1ed225 */ /* 0x000fe200078e007a */
[----:B------:R-:W-:-:S02]  /*07e0*/  @!P1 MOV R34, R120 ;  /* 0x0000007800229202 */ /* 0x000fc40000000f00 */
[----:B------:R-:W-:Y:S01]  /*07f0*/  @!P2 MOV R36, R120 ;  /* 0x000000780024a202 */ /* 0x000fe20000000f00 */
[----:B------:R-:W-:Y:S01]  /*0800*/  @!P4 IMAD.WIDE.U32 R28, R35, R28, R32 ;  /* 0x0000001c231cc225 */ /* 0x000fe200078e0020 */
[----:B------:R-:W-:Y:S02]  /*0810*/  @!P5 IADD3 R31, PT, PT, R31, R49, RZ ;  /* 0x000000311f1fd210 */ /* 0x000fe40007ffe0ff */
[C---:B0-----:R-:W-:Y:S02]  /*0820*/  @!P5 LEA R24, P6, R30.reuse, R24, 0x2 ;  /* 0x000000181e18d211 */ /* 0x041fe400078c10ff */
[----:B------:R-:W-:Y:S02]  /*0830*/  @!P4 IADD3 R29, PT, PT, R29, R53, RZ ;  /* 0x000000351d1dc210 */ /* 0x000fe40007ffe0ff */
[----:B------:R-:W-:Y:S01]  /*0840*/  @!P5 LEA.HI.X R25, R30, R25, R31, 0x2, P6 ;  /* 0x000000191e19d211 */ /* 0x000fe200030f141f */
[----:B------:R-:W0:Y:S01]  /*0850*/  @!P2 LDC.64 R52, c[0x0][0x390] ;  /* 0x0000e400ff34ab82 */ /* 0x000e220000000a00 */
[C---:B--2---:R-:W-:Y:S01]  /*0860*/  @!P4 LEA R30, P6, R28.reuse, R20, 0x2 ;  /* 0x000000141c1ec211 */ /* 0x044fe200078c10ff */
[----:B-1----:R-:W-:Y:S01]  /*0870*/  @!P1 IMAD R20, R45, R26, RZ ;  /* 0x0000001a2d149224 */ /* 0x002fe200078e02ff */
[----:B------:R-:W-:Y:S01]  /*0880*/  @!P1 MOV R35, R123 ;  /* 0x0000007b00239202 */ /* 0x000fe20000000f00 */
[----:B---3--:R-:W-:Y:S01]  /*0890*/  @!P2 IMAD R32, R47, R22, RZ ;  /* 0x000000162f20a224 */ /* 0x008fe200078e02ff */
[----:B------:R-:W-:Y:S01]  /*08a0*/  @!P4 LEA.HI.X R31, R28, R21, R29, 0x2, P6 ;  /* 0x000000151c1fc211 */ /* 0x000fe200030f141d */
[----:B------:R-:W-:-:S02]  /*08b0*/  @!P1 IMAD R33, R37, R27, R20 ;  /* 0x0000001b25219224 */ /* 0x000fc400078e0214 */
[----:B------:R-:W-:Y:S01]  /*08c0*/  @!P1 IMAD.WIDE.U32 R34, R37, R26, R34 ;  /* 0x0000001a25229225 */ /* 0x000fe200078e0022 */
[----:B------:R-:W1:Y:S01]  /*08d0*/  @!P1 LDC.64 R28, c[0x0][0x390] ;  /* 0x0000e400ff1c9b82 */ /* 0x000e620000000a00 */
[----:B------:R-:W-:Y:S02]  /*08e0*/  @!P2 MOV R37, R123 ;  /* 0x0000007b0025a202 */ /* 0x000fe40000000f00 */
[----:B------:R-:W-:Y:S01]  /*08f0*/  @!P2 IMAD R45, R39, R23, R32 ;  /* 0x00000017272da224 */ /* 0x000fe200078e0220 */
[----:B------:R-:W-:Y:S01]  /*0900*/  IADD3 R47, PT, PT, R43, 0x60, RZ ;  /* 0x000000602b2f7810 */ /* 0x000fe20007ffe0ff */
[----:B------:R-:W-:Y:S01]  /*0910*/  @!P2 IMAD.WIDE.U32 R36, R39, R22, R36 ;  /* 0x000000162724a225 */ /* 0x000fe200078e0024 */
[----:B------:R-:W-:Y:S02]  /*0920*/  CS2R R22, SRZ ;  /* 0x0000000000167805 */ /* 0x000fe4000001ff00 */
[----:B------:R-:W2:Y:S01]  /*0930*/  @!P3 LDC.64 R26, c[0x0][0x3e0] ;  /* 0x0000f800ff1abb82 */ /* 0x000ea20000000a00 */
[----:B------:R-:W-:-:S02]  /*0940*/  MOV R21, RZ ;  /* 0x000000ff00157202 */ /* 0x000fc40000000f00 */
[----:B------:R-:W-:Y:S01]  /*0950*/  MOV R20, RZ ;  /* 0x000000ff00147202 */ /* 0x000fe20000000f00 */
[----:B------:R-:W3:Y:S01]  /*0960*/  @!P4 LDG.E.64 R22, desc[UR6][R30.64] ;  /* 0x000000061e16c981 */ /* 0x000ee2000c1e1b00 */
[----:B------:R-:W-:Y:S02]  /*0970*/  ISETP.GE.U32.AND P4, PT, R47, UR4, PT ;  /* 0x000000042f007c0c */ /* 0x000fe4000bf86070 */
[----:B------:R-:W-:Y:S02]  /*0980*/  SHF.R.S32.HI R55, RZ, 0x1f, R47 ;  /* 0x0000001fff377819 */ /* 0x000fe4000001142f */
[----:B------:R4:W5:Y:S01]  /*0990*/  @!P5 LDG.E.64 R20, desc[UR6][R24.64] ;  /* 0x000000061814d981 */ /* 0x000962000c1e1b00 */
[----:B------:R-:W-:Y:S01]  /*09a0*/  IADD3 R49, PT, PT, R43, 0x70, RZ ;  /* 0x000000702b317810 */ /* 0x000fe20007ffe0ff */
[----:B------:R-:W2:Y:S01]  /*09b0*/  @!P3 LDC.64 R38, c[0x0][0x390] ;  /* 0x0000e400ff26bb82 */ /* 0x000ea20000000a00 */
[----:B------:R-:W-:Y:S02]  /*09c0*/  @!P1 IADD3 R33, PT, PT, R35, R33, RZ ;  /* 0x0000002123219210 */ /* 0x000fe40007ffe0ff */
[----:B------:R-:W-:-:S02]  /*09d0*/  ISETP.GE.AND.EX P4, PT, R55, UR5, PT, P4 ;  /* 0x0000000537007c0c */ /* 0x000fc4000bf86340 */
[C---:B-1----:R-:W-:Y:S02]  /*09e0*/  @!P1 LEA R32, P6, R34.reuse, R28, 0x2 ;  /* 0x0000001c22209211 */ /* 0x042fe400078c10ff */
[----:B------:R-:W-:Y:S02]  /*09f0*/  ISETP.GE.U32.AND P5, PT, R49, UR4, PT ;  /* 0x0000000431007c0c */ /* 0x000fe4000bfa6070 */
[----:B------:R-:W-:Y:S02]  /*0a00*/  SHF.R.S32.HI R57, RZ, 0x1f, R49 ;  /* 0x0000001fff397819 */ /* 0x000fe40000011431 */
[----:B------:R-:W-:Y:S02]  /*0a10*/  @!P1 LEA.HI.X R33, R34, R29, R33, 0x2, P6 ;  /* 0x0000001d22219211 */ /* 0x000fe400030f1421 */
[----:B----4-:R-:W-:Y:S02]  /*0a20*/  @!P2 IADD3 R24, PT, PT, R37, R45, RZ ;  /* 0x0000002d2518a210 */ /* 0x010fe40007ffe0ff */
[C---:B0-----:R-:W-:Y:S01]  /*0a30*/  @!P2 LEA R44, P6, R36.reuse, R52, 0x2 ;  /* 0x00000034242ca211 */ /* 0x041fe200078c10ff */
[----:B--2---:R-:W-:Y:S01]  /*0a40*/  @!P3 IMAD R28, R51, R26, RZ ;  /* 0x0000001a331cb224 */ /* 0x004fe200078e02ff */
[----:B------:R-:W-:Y:S01]  /*0a50*/  ISETP.GE.AND.EX P5, PT, R57, UR5, PT, P5 ;  /* 0x0000000539007c0c */ /* 0x000fe2000bfa6350 */
[----:B------:R-:W0:Y:S01]  /*0a60*/  @!P4 LDC.64 R34, c[0x0][0x390] ;  /* 0x0000e400ff22cb82 */ /* 0x000e220000000a00 */
[----:B------:R-:W-:-:S02]  /*0a70*/  @!P2 LEA.HI.X R45, R36, R53, R24, 0x2, P6 ;  /* 0x00000035242da211 */ /* 0x000fc400030f1418 */
[----:B------:R-:W-:Y:S01]  /*0a80*/  CS2R R24, SRZ ;  /* 0x0000000000187805 */ /* 0x000fe2000001ff00 */
[----:B------:R-:W-:Y:S01]  /*0a90*/  @!P3 IMAD R63, R41, R27, R28 ;  /* 0x0000001b293fb224 */ /* 0x000fe200078e021c */
[----:B------:R-:W-:Y:S02]  /*0aa0*/  IADD3 R51, PT, PT, R43, 0x80, RZ ;  /* 0x000000802b337810 */ /* 0x000fe40007ffe0ff */
[----:B------:R-:W-:Y:S01]  /*0ab0*/  @!P3 MOV R36, R120 ;  /* 0x000000780024b202 */ /* 0x000fe20000000f00 */
[----:B------:R-:W1:Y:S01]  /*0ac0*/  @!P4 LDC.64 R28, c[0x0][0x3e0] ;  /* 0x0000f800ff1ccb82 */ /* 0x000e620000000a00 */
[----:B------:R-:W-:Y:S01]  /*0ad0*/  @!P3 MOV R37, R123 ;  /* 0x0000007b0025b202 */ /* 0x000fe20000000f00 */
[----:B------:R2:W4:Y:S01]  /*0ae0*/  @!P1 LDG.E.64 R24, desc[UR6][R32.64] ;  /* 0x0000000620189981 */ /* 0x000522000c1e1b00 */
[----:B------:R-:W-:Y:S02]  /*0af0*/  ISETP.GE.U32.AND P1, PT, R51, UR4, PT ;  /* 0x0000000433007c0c */ /* 0x000fe4000bf26070 */
[----:B------:R-:W-:Y:S01]  /*0b00*/  SHF.R.S32.HI R59, RZ, 0x1f, R51 ;  /* 0x0000001fff3b7819 */ /* 0x000fe20000011433 */
[----:B------:R-:W-:Y:S01]  /*0b10*/  @!P3 IMAD.WIDE.U32 R36, R41, R26, R36 ;  /* 0x0000001a2924b225 */ /* 0x000fe200078e0024 */
[----:B------:R-:W-:Y:S01]  /*0b20*/  IADD3 R53, PT, PT, R43, 0xa0, RZ ;  /* 0x000000a02b357810 */ /* 0x000fe20007ffe0ff */
[----:B------:R-:W0:Y:S01]  /*0b30*/  @!P5 LDC.64 R30, c[0x0][0x3e0] ;  /* 0x0000f800ff1edb82 */ /* 0x000e220000000a00 */
[----:B------:R-:W-:-:S02]  /*0b40*/  CS2R R26, SRZ ;  /* 0x00000000001a7805 */ /* 0x000fc4000001ff00 */
[----:B------:R-:W-:Y:S02]  /*0b50*/  ISETP.GE.AND.EX P1, PT, R59, UR5, PT, P1 ;  /* 0x000000053b007c0c */ /* 0x000fe4000bf26310 */
[----:B------:R-:W-:Y:S02]  /*0b60*/  ISETP.GE.U32.AND P6, PT, R53, UR4, PT ;  /* 0x0000000435007c0c */ /* 0x000fe4000bfc6070 */
[----:B------:R-:W-:Y:S01]  /*0b70*/  SHF.R.S32.HI R61, RZ, 0x1f, R53 ;  /* 0x0000001fff3d7819 */ /* 0x000fe20000011435 */
[----:B------:R2:W4:Y:S02]  /*0b80*/  @!P2 LDG.E.64 R26, desc[UR6][R44.64] ;  /* 0x000000062c1aa981 */ /* 0x000524000c1e1b00 */
[----:B--2---:R-:W-:Y:S01]  /*0b90*/  @!P3 IADD3 R32, PT, PT, R37, R63, RZ ;  /* 0x0000003f2520b210 */ /* 0x004fe20007ffe0ff */
[----:B------:R-:W2:Y:S01]  /*0ba0*/  @!P5 LDC.64 R40, c[0x0][0x390] ;  /* 0x0000e400ff28db82 */ /* 0x000ea20000000a00 */
[----:B------:R-:W-:Y:S02]  /*0bb0*/  ISETP.GE.AND.EX P2, PT, R61, UR5, PT, P6 ;  /* 0x000000053d007c0c */ /* 0x000fe4000bf46360 */
[----:B------:R-:W-:-:S04]  /*0bc0*/  @!P3 LEA R38, P6, R36, R38, 0x2 ;  /* 0x000000262426b211 */ /* 0x000fc800078c10ff */
[----:B------:R-:W-:Y:S02]  /*0bd0*/  @!P3 LEA.HI.X R39, R36, R39, R32, 0x2, P6 ;  /* 0x000000272427b211 */ /* 0x000fe400030f1420 */
[----:B------:R-:W2:Y:S01]  /*0be0*/  @!P1 LDC.64 R36, c[0x0][0x3e0] ;  /* 0x0000f800ff249b82 */ /* 0x000ea20000000a00 */
[----:B------:R-:W-:Y:S01]  /*0bf0*/  @!P4 MOV R44, R120 ;  /* 0x00000078002cc202 */ /* 0x000fe20000000f00 */
[----:B-1----:R-:W-:Y:S01]  /*0c00*/  @!P4 IMAD R42, R55, R28, RZ ;  /* 0x0000001c372ac224 */ /* 0x002fe200078e02ff */
[----:B------:R-:W-:Y:S02]  /*0c10*/  @!P4 MOV R45, R123 ;  /* 0x0000007b002dc202 */ /* 0x000fe40000000f00 */
[----:B------:R-:W-:Y:S01]  /*0c20*/  @!P5 MOV R46, R120 ;  /* 0x00000078002ed202 */ /* 0x000fe20000000f00 */
[C---:B------:R-:W-:Y:S02]  /*0c30*/  @!P4 IMAD R55, R47.reuse, R29, R42 ;  /* 0x0000001d2f37c224 */ /* 0x040fe400078e022a */
[----:B------:R-:W-:Y:S01]  /*0c40*/  @!P4 IMAD.WIDE.U32 R44, R47, R28, R44 ;  /* 0x0000001c2f2cc225 */ /* 0x000fe200078e002c */
[----:B------:R-:W1:Y:S01]  /*0c50*/  @!P2 LDC.64 R32, c[0x0][0x3e0] ;  /* 0x0000f800ff20ab82 */ /* 0x000e620000000a00 */
[----:B------:R-:W-:-:S02]  /*0c60*/  @!P5 MOV R47, R123 ;  /* 0x0000007b002fd202 */ /* 0x000fc40000000f00 */
[----:B0-----:R-:W-:Y:S01]  /*0c70*/  @!P5 IMAD R42, R57, R30, RZ ;  /* 0x0000001e392ad224 */ /* 0x001fe200078e02ff */
[----:B------:R-:W-:Y:S02]  /*0c80*/  @!P4 IADD3 R45, PT, PT, R45, R55, RZ ;  /* 0x000000372d2dc210 */ /* 0x000fe40007ffe0ff */
[C---:B------:R-:W-:Y:S01]  /*0c90*/  @!P4 LEA R34, P6, R44.reuse, R34, 0x2 ;  /* 0x000000222c22c211 */ /* 0x040fe200078c10ff */
[C---:B------:R-:W-:Y:S02]  /*0ca0*/  @!P5 IMAD R63, R49.reuse, R31, R42 ;  /* 0x0000001f313fd224 */ /* 0x040fe400078e022a */
[----:B------:R-:W-:Y:S01]  /*0cb0*/  @!P5 IMAD.WIDE.U32 R30, R49, R30, R46 ;  /* 0x0000001e311ed225 */ /* 0x000fe200078e002e */
[----:B------:R-:W-:Y:S02]  /*0cc0*/  CS2R R28, SRZ ;  /* 0x00000000001c7805 */ /* 0x000fe4000001ff00 */
[----:B------:R-:W-:Y:S02]  /*0cd0*/  @!P4 LEA.HI.X R35, R44, R35, R45, 0x2, P6 ;  /* 0x000000232c23c211 */ /* 0x000fe400030f142d */
[----:B------:R-:W-:Y:S01]  /*0ce0*/  IADD3 R42, PT, PT, R43, 0xc0, RZ ;  /* 0x000000c02b2a7810 */ /* 0x000fe20007ffe0ff */
[----:B------:R-:W0:Y:S01]  /*0cf0*/  @!P1 LDC.64 R44, c[0x0][0x390] ;  /* 0x0000e400ff2c9b82 */ /* 0x000e220000000a00 */
[----:B------:R-:W-:Y:S01]  /*0d00*/  @!P5 IADD3 R31, PT, PT, R31, R63, RZ ;  /* 0x0000003f1f1fd210 */ /* 0x000fe20007ffe0ff */
[----:B------:R1:W4:Y:S01]  /*0d10*/  @!P3 LDG.E.64 R28, desc[UR6][R38.64] ;  /* 0x00000006261cb981 */ /* 0x000322000c1e1b00 */
[----:B--2---:R-:W-:Y:S01]  /*0d20*/  @!P5 LEA R40, P6, R30, R40, 0x2 ;  /* 0x000000281e28d211 */ /* 0x004fe200078c10ff */
[----:B------:R-:W-:Y:S01]  /*0d30*/  @!P1 IMAD R46, R59, R36, RZ ;  /* 0x000000243b2e9224 */ /* 0x000fe200078e02ff */
[----:B------:R-:W-:-:S02]  /*0d40*/  ISETP.GE.U32.AND P3, PT, R42, UR4, PT ;  /* 0x000000042a007c0c */ /* 0x000fc4000bf66070 */
[----:B------:R-:W-:Y:S02]  /*0d50*/  @!P5 LEA.HI.X R41, R30, R41, R31, 0x2, P6 ;  /* 0x000000291e29d211 */ /* 0x000fe400030f141f */
[----:B------:R-:W-:Y:S02]  /*0d60*/  @!P1 MOV R30, R120 ;  /* 0x00000078001e9202 */ /* 0x000fe40000000f00 */
[----:B------:R-:W-:Y:S02]  /*0d70*/  @!P1 MOV R31, R123 ;  /* 0x0000007b001f9202 */ /* 0x000fe40000000f00 */
[----:B------:R-:W-:Y:S01]  /*0d80*/  SHF.R.S32.HI R57, RZ, 0x1f, R42 ;  /* 0x0000001fff397819 */ /* 0x000fe2000001142a */
[C---:B------:R-:W-:Y:S02]  /*0d90*/  @!P1 IMAD R49, R51.reuse, R37, R46 ;  /* 0x0000002533319224 */ /* 0x040fe400078e022e */
[----:B------:R-:W-:Y:S01]  /*0da0*/  @!P1 IMAD.WIDE.U32 R36, R51, R36, R30 ;  /* 0x0000002433249225 */ /* 0x000fe200078e001e */
[----:B------:R-:W-:Y:S01]  /*0db0*/  ISETP.GE.AND.EX P3, PT, R57, UR5, PT, P3 ;  /* 0x0000000539007c0c */ /* 0x000fe2000bf66330 */
[----:B------:R-:W2:Y:S01]  /*0dc0*/  @!P2 LDC.64 R50, c[0x0][0x390] ;  /* 0x0000e400ff32ab82 */ /* 0x000ea20000000a00 */
[----:B------:R-:W-:Y:S01]  /*0dd0*/  @!P2 MOV R46, R120 ;  /* 0x00000078002ea202 */ /* 0x000fe20000000f00 */
[----:B-1----:R-:W-:Y:S01]  /*0de0*/  @!P2 IMAD R38, R61, R32, RZ ;  /* 0x000000203d26a224 */ /* 0x002fe200078e02ff */
[----:B------:R-:W-:-:S02]  /*0df0*/  @!P2 MOV R47, R123 ;  /* 0x0000007b002fa202 */ /* 0x000fc40000000f00 */
[----:B------:R-:W-:Y:S01]  /*0e00*/  CS2R R30, SRZ ;  /* 0x00000000001e7805 */ /* 0x000fe2000001ff00 */
[C---:B------:R-:W-:Y:S02]  /*0e10*/  @!P2 IMAD R63, R53.reuse, R33, R38 ;  /* 0x00000021353fa224 */ /* 0x040fe400078e0226 */
[----:B------:R-:W-:Y:S01]  /*0e20*/  @!P2 IMAD.WIDE.U32 R46, R53, R32, R46 ;  /* 0x00000020352ea225 */ /* 0x000fe200078e002e */
[----:B------:R-:W-:Y:S02]  /*0e30*/  CS2R R32, SRZ ;  /* 0x0000000000207805 */ /* 0x000fe4000001ff00 */
[C---:B------:R-:W-:Y:S01]  /*0e40*/  IADD3 R53, PT, PT, R43.reuse, 0xf0, RZ ;  /* 0x000000f02b357810 */ /* 0x040fe20007ffe0ff */
[----:B------:R1:W4:Y:S01]  /*0e50*/  @!P4 LDG.E.64 R30, desc[UR6][R34.64] ;  /* 0x00000006221ec981 */ /* 0x000322000c1e1b00 */
[----:B------:R-:W-:Y:S01]  /*0e60*/  IADD3 R55, PT, PT, R43, 0x120, RZ ;  /* 0x000001202b377810 */ /* 0x000fe20007ffe0ff */
[----:B------:R-:W2:Y:S01]  /*0e70*/  @!P3 LDC.64 R38, c[0x0][0x3e0] ;  /* 0x0000f800ff26bb82 */ /* 0x000ea20000000a00 */
[----:B------:R-:W-:Y:S01]  /*0e80*/  ISETP.GE.U32.AND P4, PT, R53, UR4, PT ;  /* 0x0000000435007c0c */ /* 0x000fe2000bf86070 */
[----:B------:R2:W4:Y:S01]  /*0e90*/  @!P5 LDG.E.64 R32, desc[UR6][R40.64] ;  /* 0x000000062820d981 */ /* 0x000522000c1e1b00 */
[----:B------:R-:W-:-:S02]  /*0ea0*/  SHF.R.S32.HI R59, RZ, 0x1f, R53 ;  /* 0x0000001fff3b7819 */ /* 0x000fc40000011435 */
[----:B------:R-:W-:Y:S02]  /*0eb0*/  ISETP.GE.U32.AND P5, PT, R55, UR4, PT ;  /* 0x0000000437007c0c */ /* 0x000fe4000bfa6070 */
[----:B------:R-:W-:Y:S02]  /*0ec0*/  SHF.R.S32.HI R61, RZ, 0x1f, R55 ;  /* 0x0000001fff3d7819 */ /* 0x000fe40000011437 */
[----:B------:R-:W-:Y:S02]  /*0ed0*/  ISETP.GE.AND.EX P4, PT, R59, UR5, PT, P4 ;  /* 0x000000053b007c0c */ /* 0x000fe4000bf86340 */
[----:B------:R-:W-:Y:S02]  /*0ee0*/  @!P1 IADD3 R37, PT, PT, R37, R49, RZ ;  /* 0x0000003125259210 */ /* 0x000fe40007ffe0ff */
[----:B0-----:R-:W-:Y:S02]  /*0ef0*/  @!P1 LEA R48, P6, R36, R44, 0x2 ;  /* 0x0000002c24309211 */ /* 0x001fe400078c10ff */
[----:B------:R-:W-:-:S02]  /*0f00*/  ISETP.GE.AND.EX P5, PT, R61, UR5, PT, P5 ;  /* 0x000000053d007c0c */ /* 0x000fc4000bfa6350 */
[----:B------:R-:W-:Y:S02]  /*0f10*/  @!P1 LEA.HI.X R49, R36, R45, R37, 0x2, P6 ;  /* 0x0000002d24319211 */ /* 0x000fe400030f1425 */
[----:B-1----:R-:W-:Y:S01]  /*0f20*/  @!P2 IADD3 R34, PT, PT, R47, R63, RZ ;  /* 0x0000003f2f22a210 */ /* 0x002fe20007ffe0ff */
[----:B------:R-:W0:Y:S01]  /*0f30*/  @!P3 LDC.64 R44, c[0x0][0x390] ;  /* 0x0000e400ff2cbb82 */ /* 0x000e220000000a00 */
[----:B--2---:R-:W-:-:S04]  /*0f40*/  @!P2 LEA R50, P6, R46, R50, 0x2 ;  /* 0x000000322e32a211 */ /* 0x004fc800078c10ff */
[----:B------:R-:W-:-:S03]  /*0f50*/  @!P2 LEA.HI.X R51, R46, R51, R34, 0x2, P6 ;  /* 0x000000332e33a211 */ /* 0x000fc600030f1422 */
[----:B------:R-:W1:Y:S01]  /*0f60*/  @!P4 LDC.64 R46, c[0x0][0x3e0] ;  /* 0x0000f800ff2ecb82 */ /* 0x000e620000000a00 */
[----:B------:R-:W-:Y:S01]  /*0f70*/  @!P3 IMAD R57, R57, R38, RZ ;  /* 0x000000263939b224 */ /* 0x000fe200078e02ff */
[----:B------:R-:W-:Y:S02]  /*0f80*/  CS2R R34, SRZ ;  /* 0x0000000000227805 */ /* 0x000fe4000001ff00 */
[----:B------:R-:W-:-:S04]  /*0f90*/  @!P3 MOV R40, R120 ;  /* 0x000000780028b202 */ /* 0x000fc80000000f00 */
[----:B------:R-:W2:Y:S01]  /*0fa0*/  @!P5 LDC.64 R36, c[0x0][0x3e0] ;  /* 0x0000f800ff24db82 */ /* 0x000ea20000000a00 */
[----:B------:R-:W-:Y:S01]  /*0fb0*/  @!P3 MOV R41, R123 ;  /* 0x0000007b0029b202 */ /* 0x000fe20000000f00 */
[C---:B------:R-:W-:Y:S01]  /*0fc0*/  @!P3 IMAD R65, R42.reuse, R39, R57 ;  /* 0x000000272a41b224 */ /* 0x040fe200078e0239 */
[C---:B------:R-:W-:Y:S02]  /*0fd0*/  IADD3 R54, PT, PT, R43.reuse, 0x130, RZ ;  /* 0x000001302b367810 */ /* 0x040fe40007ffe0ff */
[----:B------:R-:W-:Y:S01]  /*0fe0*/  CS2R R56, SRZ ;  /* 0x0000000000387805 */ /* 0x000fe2000001ff00 */
[----:B------:R0:W4:Y:S01]  /*0ff0*/  @!P1 LDG.E.64 R34, desc[UR6][R48.64] ;  /* 0x0000000630229981 */ /* 0x000122000c1e1b00 */
[----:B------:R-:W-:Y:S01]  /*1000*/  @!P3 IMAD.WIDE.U32 R40, R42, R38, R40 ;  /* 0x000000262a28b225 */ /* 0x000fe200078e0028 */
[----:B------:R-:W-:Y:S01]  /*1010*/  ISETP.GE.U32.AND P1, PT, R54, UR4, PT ;  /* 0x0000000436007c0c */ /* 0x000fe2000bf26070 */
[----:B------:R-:W3:Y:S01]  /*1020*/  @!P4 LDC.64 R38, c[0x0][0x390] ;  /* 0x0000e400ff26cb82 */ /* 0x000ee20000000a00 */
[----:B------:R-:W-:Y:S01]  /*1030*/  SHF.R.S32.HI R63, RZ, 0x1f, R54 ;  /* 0x0000001fff3f7819 */ /* 0x000fe20000011436 */
[----:B------:R1:W4:Y:S01]  /*1040*/  @!P2 LDG.E.64 R56, desc[UR6][R50.64] ;  /* 0x000000063238a981 */ /* 0x000322000c1e1b00 */
[----:B------:R-:W-:-:S02]  /*1050*/  IADD3 R64, PT, PT, R43, 0x140, RZ ;  /* 0x000001402b407810 */ /* 0x000fc40007ffe0ff */
[----:B------:R-:W-:Y:S02]  /*1060*/  ISETP.GE.AND.EX P1, PT, R63, UR5, PT, P1 ;  /* 0x000000053f007c0c */ /* 0x000fe4000bf26310 */
[----:B------:R-:W-:Y:S01]  /*1070*/  @!P3 IADD3 R41, PT, PT, R41, R65, RZ ;  /* 0x000000412929b210 */ /* 0x000fe20007ffe0ff */
[----:B0-----:R-:W0:Y:S01]  /*1080*/  @!P5 LDC.64 R48, c[0x0][0x390] ;  /* 0x0000e400ff30db82 */ /* 0x001e220000000a00 */
[----:B------:R-:W-:Y:S02]  /*1090*/  ISETP.GE.U32.AND P2, PT, R64, UR4, PT ;  /* 0x0000000440007c0c */ /* 0x000fe4000bf46070 */
[----:B------:R-:W-:Y:S01]  /*10a0*/  SHF.R.S32.HI R65, RZ, 0x1f, R64 ;  /* 0x0000001fff417819 */ /* 0x000fe20000011440 */
[----:B-1----:R-:W-:Y:S01]  /*10b0*/  @!P4 IMAD R42, R59, R46, RZ ;  /* 0x0000002e3b2ac224 */ /* 0x002fe200078e02ff */
[----:B------:R-:W-:Y:S02]  /*10c0*/  @!P4 MOV R50, R120 ;  /* 0x000000780032c202 */ /* 0x000fe40000000f00 */
[----:B------:R-:W-:-:S02]  /*10d0*/  ISETP.GE.AND.EX P2, PT, R65, UR5, PT, P2 ;  /* 0x0000000541007c0c */ /* 0x000fc4000bf46320 */
[----:B------:R-:W-:Y:S01]  /*10e0*/  @!P4 MOV R51, R123 ;  /* 0x0000007b0033c202 */ /* 0x000fe20000000f00 */
[----:B--2---:R-:W-:Y:S01]  /*10f0*/  @!P5 IMAD R52, R61, R36, RZ ;  /* 0x000000243d34d224 */ /* 0x004fe200078e02ff */
[C---:B------:R-:W-:Y:S01]  /*1100*/  @!P3 LEA R44, P6, R40.reuse, R44, 0x2 ;  /* 0x0000002c282cb211 */ /* 0x040fe200078c10ff */
[C---:B------:R-:W-:Y:S01]  /*1110*/  @!P4 IMAD R61, R53.reuse, R47, R42 ;  /* 0x0000002f353dc224 */ /* 0x040fe200078e022a */
[----:B------:R-:W-:Y:S01]  /*1120*/  CS2R R58, SRZ ;  /* 0x00000000003a7805 */ /* 0x000fe2000001ff00 */
[----:B------:R-:W-:Y:S01]  /*1130*/  @!P4 IMAD.WIDE.U32 R46, R53, R46, R50 ;  /* 0x0000002e352ec225 */ /* 0x000fe200078e0032 */
[----:B------:R-:W-:Y:S02]  /*1140*/  @!P3 LEA.HI.X R45, R40, R45, R41, 0x2, P6 ;  /* 0x0000002d282db211 */ /* 0x000fe400030f1429 */
[----:B------:R-:W-:Y:S01]  /*1150*/  @!P5 MOV R50, R120 ;  /* 0x000000780032d202 */ /* 0x000fe20000000f00 */
[----:B------:R-:W1:Y:S01]  /*1160*/  @!P1 LDC.64 R40, c[0x0][0x3e0] ;  /* 0x0000f800ff289b82 */ /* 0x000e620000000a00 */
[----:B------:R-:W-:Y:S01]  /*1170*/  @!P5 MOV R51, R123 ;  /* 0x0000007b0033d202 */ /* 0x000fe20000000f00 */
[----:B------:R-:W-:Y:S01]  /*1180*/  @!P5 IMAD R69, R55, R37, R52 ;  /* 0x000000253745d224 */ /* 0x000fe200078e0234 */
[----:B------:R-:W-:Y:S01]  /*1190*/  IADD3 R42, PT, PT, R43, 0x150, RZ ;  /* 0x000001502b2a7810 */ /* 0x000fe20007ffe0ff */
[----:B------:R2:W4:Y:S01]  /*11a0*/  @!P3 LDG.E.64 R58, desc[UR6][R44.64] ;  /* 0x000000062c3ab981 */ /* 0x000522000c1e1b00 */
[----:B------:R-:W-:-:S02]  /*11b0*/  @!P5 IMAD.WIDE.U32 R50, R55, R36, R50 ;  /* 0x000000243732d225 */ /* 0x000fc400078e0032 */
[----:B------:R-:W-:Y:S01]  /*11c0*/  ISETP.GE.U32.AND P3, PT, R42, UR4, PT ;  /* 0x000000042a007c0c */ /* 0x000fe2000bf66070 */
[----:B------:R-:W5:Y:S01]  /*11d0*/  @!P2 LDC.64 R36, c[0x0][0x3e0] ;  /* 0x0000f800ff24ab82 */ /* 0x000f620000000a00 */
[----:B------:R-:W-:Y:S02]  /*11e0*/  SHF.R.S32.HI R67, RZ, 0x1f, R42 ;  /* 0x0000001fff437819 */ /* 0x000fe4000001142a */
[----:B------:R-:W-:Y:S02]  /*11f0*/  @!P4 IADD3 R47, PT, PT, R47, R61, RZ ;  /* 0x0000003d2f2fc210 */ /* 0x000fe40007ffe0ff */
[----:B---3--:R-:W-:Y:S02]  /*1200*/  @!P4 LEA R52, P6, R46, R38, 0x2 ;  /* 0x000000262e34c211 */ /* 0x008fe400078c10ff */
[----:B------:R-:W-:Y:S02]  /*1210*/  ISETP.GE.AND.EX P3, PT, R67, UR5, PT, P3 ;  /* 0x0000000543007c0c */ /* 0x000fe4000bf66330 */
[----:B------:R-:W-:-:S02]  /*1220*/  CS2R R60, SRZ ;  /* 0x00000000003c7805 */ /* 0x000fc4000001ff00 */
[----:B------:R-:W-:Y:S02]  /*1230*/  @!P4 LEA.HI.X R53, R46, R39, R47, 0x2, P6 ;  /* 0x000000272e35c211 */ /* 0x000fe400030f142f */
[----:B------:R-:W-:Y:S01]  /*1240*/  @!P5 IADD3 R46, PT, PT, R51, R69, RZ ;  /* 0x00000045332ed210 */ /* 0x000fe20007ffe0ff */
[----:B------:R-:W3:Y:S01]  /*1250*/  @!P1 LDC.64 R38, c[0x0][0x390] ;  /* 0x0000e400ff269b82 */ /* 0x000ee20000000a00 */
[C---:B0-----:R-:W-:Y:S01]  /*1260*/  @!P5 LEA R48, P6, R50.reuse, R48, 0x2 ;  /* 0x000000303230d211 */ /* 0x041fe200078c10ff */
[----:B------:R3:W4:Y:S01]  /*1270*/  @!P4 LDG.E.64 R60, desc[UR6][R52.64] ;  /* 0x00000006343cc981 */ /* 0x000722000c1e1b00 */
[----:B------:R-:W-:Y:S02]  /*1280*/  IADD3 R69, PT, PT, R43, 0x160, RZ ;  /* 0x000001602b457810 */ /* 0x000fe40007ffe0ff */
[----:B------:R-:W-:Y:S02]  /*1290*/  @!P5 LEA.HI.X R49, R50, R49, R46, 0x2, P6 ;  /* 0x000000313231d211 */ /* 0x000fe400030f142e */
[----:B------:R-:W-:Y:S01]  /*12a0*/  ISETP.GE.U32.AND P4, PT, R69, UR4, PT ;  /* 0x0000000445007c0c */ /* 0x000fe2000bf86070 */
[----:B------:R-:W0:Y:S01]  /*12b0*/  @!P2 LDC.64 R46, c[0x0][0x390] ;  /* 0x0000e400ff2eab82 */ /* 0x000e220000000a00 */
[----:B------:R-:W-:Y:S01]  /*12c0*/  SHF.R.S32.HI R71, RZ, 0x1f, R69 ;  /* 0x0000001fff477819 */ /* 0x000fe20000011445 */
[----:B-1----:R-:W-:Y:S01]  /*12d0*/  @!P1 IMAD R63, R63, R40, RZ ;  /* 0x000000283f3f9224 */ /* 0x002fe200078e02ff */
[----:B------:R-:W-:-:S02]  /*12e0*/  @!P1 MOV R50, R120 ;  /* 0x0000007800329202 */ /* 0x000fc40000000f00 */
[----:B------:R-:W-:Y:S02]  /*12f0*/  @!P1 MOV R51, R123 ;  /* 0x0000007b00339202 */ /* 0x000fe40000000f00 */
[----:B------:R-:W-:Y:S01]  /*1300*/  ISETP.GE.AND.EX P4, PT, R71, UR5, PT, P4 ;  /* 0x0000000547007c0c */ /* 0x000fe2000bf86340 */
[----:B--2---:R-:W1:Y:S01]  /*1310*/  @!P3 LDC.64 R44, c[0x0][0x3e0] ;  /* 0x0000f800ff2cbb82 */ /* 0x004e620000000a00 */
[C---:B------:R-:W-:Y:S01]  /*1320*/  @!P1 IMAD R73, R54.reuse, R41, R63 ;  /* 0x0000002936499224 */ /* 0x040fe200078e023f */
[----:B------:R-:W-:Y:S01]  /*1330*/  @!P2 MOV R41, R123 ;  /* 0x0000007b0029a202 */ /* 0x000fe20000000f00 */
[----:B------:R-:W-:Y:S01]  /*1340*/  @!P1 IMAD.WIDE.U32 R50, R54, R40, R50 ;  /* 0x0000002836329225 */ /* 0x000fe200078e0032 */
[----:B------:R-:W-:-:S03]  /*1350*/  @!P2 MOV R40, R120 ;  /* 0x000000780028a202 */ /* 0x000fc60000000f00 */
[-C--:B-----5:R-:W-:Y:S01]  /*1360*/  @!P2 IMAD R65, R65, R36.reuse, RZ ;  /* 0x000000244141a224 */ /* 0x0a0fe200078e02ff */
[----:B------:R-:W-:Y:S02]  /*1370*/  IADD3 R55, PT, PT, R43, 0x180, RZ ;  /* 0x000001802b377810 */ /* 0x000fe40007ffe0ff */
[----:B------:R-:W-:Y:S02]  /*1380*/  CS2R R62, SRZ ;  /* 0x00000000003e7805 */ /* 0x000fe4000001ff00 */
[----:B------:R-:W-:Y:S01]  /*1390*/  @!P1 IADD3 R51, PT, PT, R51, R73, RZ ;  /* 0x0000004933339210 */ /* 0x000fe20007ffe0ff */
[C---:B------:R-:W-:Y:S01]  /*13a0*/  @!P2 IMAD R75, R64.reuse, R37, R65 ;  /* 0x00000025404ba224 */ /* 0x040fe200078e0241 */
[----:B------:R-:W-:Y:S01]  /*13b0*/  ISETP.GE.U32.AND P6, PT, R55, UR4, PT ;  /* 0x0000000437007c0c */ /* 0x000fe2000bfc6070 */
[----:B------:R-:W-:Y:S01]  /*13c0*/  @!P2 IMAD.WIDE.U32 R64, R64, R36, R40 ;  /* 0x000000244040a225 */ /* 0x000fe200078e0028 */
[----:B------:R-:W-:Y:S01]  /*13d0*/  SHF.R.S32.HI R73, RZ, 0x1f, R55 ;  /* 0x0000001fff497819 */ /* 0x000fe20000011437 */
[----:B------:R-:W2:Y:S01]  /*13e0*/  @!P3 LDC.64 R36, c[0x0][0x390] ;  /* 0x0000e400ff24bb82 */ /* 0x000ea20000000a00 */
[----:B------:R5:W4:Y:S01]  /*13f0*/  @!P5 LDG.E.64 R62, desc[UR6][R48.64] ;  /* 0x00000006303ed981 */ /* 0x000b22000c1e1b00 */
[----:B---3--:R-:W-:-:S02]  /*1400*/  @!P1 LEA R52, P5, R50, R38, 0x2 ;  /* 0x0000002632349211 */ /* 0x008fc400078a10ff */
[----:B------:R-:W-:-:S04]  /*1410*/  ISETP.GE.AND.EX P6, PT, R73, UR5, PT, P6 ;  /* 0x0000000549007c0c */ /* 0x000fc8000bfc6360 */
[----:B------:R-:W3:Y:S01]  /*1420*/  @!P4 LDC.64 R40, c[0x0][0x3e0] ;  /* 0x0000f800ff28cb82 */ /* 0x000ee20000000a00 */
[----:B------:R-:W-:Y:S02]  /*1430*/  @!P1 LEA.HI.X R53, R50, R39, R51, 0x2, P5 ;  /* 0x0000002732359211 */ /* 0x000fe400028f1433 */
[----:B------:R-:W-:Y:S02]  /*1440*/  @!P2 IADD3 R38, PT, PT, R65, R75, RZ ;  /* 0x0000004b4126a210 */ /* 0x000fe40007ffe0ff */
[C---:B0-----:R-:W-:Y:S01]  /*1450*/  @!P2 LEA R46, P5, R64.reuse, R46, 0x2 ;  /* 0x0000002e402ea211 */ /* 0x041fe200078a10ff */
[----:B-1----:R-:W-:Y:S01]  /*1460*/  @!P3 IMAD R67, R67, R44, RZ ;  /* 0x0000002c4343b224 */ /* 0x002fe200078e02ff */
[----:B------:R-:W-:Y:S02]  /*1470*/  @!P3 MOV R50, R120 ;  /* 0x000000780032b202 */ /* 0x000fe40000000f00 */
[----:B------:R-:W-:Y:S02]  /*1480*/  @!P3 MOV R51, R123 ;  /* 0x0000007b0033b202 */ /* 0x000fe40000000f00 */
[----:B------:R-:W-:-:S02]  /*1490*/  @!P2 LEA.HI.X R47, R64, R47, R38, 0x2, P5 ;  /* 0x0000002f402fa211 */ /* 0x000fc400028f1426 */
[----:B------:R-:W-:Y:S01]  /*14a0*/  CS2R R64, SRZ ;  /* 0x0000000000407805 */ /* 0x000fe2000001ff00 */
[C---:B-----5:R-:W-:Y:S01]  /*14b0*/  @!P3 IMAD R49, R42.reuse, R45, R67 ;  /* 0x0000002d2a31b224 */ /* 0x060fe200078e0243 */
[----:B------:R-:W-:Y:S01]  /*14c0*/  IADD3 R77, PT, PT, R43, 0x1c0, RZ ;  /* 0x000001c02b4d7810 */ /* 0x000fe20007ffe0ff */
[----:B------:R-:W-:Y:S01]  /*14d0*/  @!P3 IMAD.WIDE.U32 R50, R42, R44, R50 ;  /* 0x0000002c2a32b225 */ /* 0x000fe200078e0032 */
[----:B------:R-:W0:Y:S02]  /*14e0*/  @!P6 LDC.64 R38, c[0x0][0x3e0] ;  /* 0x0000f800ff26eb82 */ /* 0x000e240000000a00 */
[----:B------:R1:W5:Y:S01]  /*14f0*/  @!P1 LDG.E.64 R64, desc[UR6][R52.64] ;  /* 0x0000000634409981 */ /* 0x000362000c1e1b00 */
[----:B------:R-:W-:-:S05]  /*1500*/  ISETP.GE.U32.AND P1, PT, R77, UR4, PT ;  /* 0x000000044d007c0c */ /* 0x000fca000bf26070 */
[----:B------:R-:W0:Y:S01]  /*1510*/  @!P4 LDC.64 R44, c[0x0][0x390] ;  /* 0x0000e400ff2ccb82 */ /* 0x000e220000000a00 */
[----:B------:R-:W-:Y:S02]  /*1520*/  SHF.R.S32.HI R81, RZ, 0x1f, R77 ;  /* 0x0000001fff517819 */ /* 0x000fe4000001144d */
[----:B------:R-:W-:Y:S02]  /*1530*/  CS2R R66, SRZ ;  /* 0x0000000000427805 */ /* 0x000fe4000001ff00 */
[C---:B--2---:R-:W-:Y:S01]  /*1540*/  @!P3 LEA R48, P5, R50.reuse, R36, 0x2 ;  /* 0x000000243230b211 */ /* 0x044fe200078a10ff */
[----:B---3--:R-:W-:Y:S01]  /*1550*/  @!P4 IMAD R36, R71, R40, RZ ;  /* 0x000000284724c224 */ /* 0x008fe200078e02ff */
[----:B------:R-:W-:Y:S02]  /*1560*/  @!P3 IADD3 R42, PT, PT, R51, R49, RZ ;  /* 0x00000031332ab210 */ /* 0x000fe40007ffe0ff */
[----:B------:R-:W-:Y:S01]  /*1570*/  ISETP.GE.AND.EX P1, PT, R81, UR5, PT, P1 ;  /* 0x0000000551007c0c */ /* 0x000fe2000bf26310 */
[----:B------:R2:W3:Y:S01]  /*1580*/  @!P2 LDG.E.64 R66, desc[UR6][R46.64] ;  /* 0x000000062e42a981 */ /* 0x0004e2000c1e1b00 */
[----:B------:R-:W-:Y:S01]  /*1590*/  IADD3 R75, PT, PT, R43, 0x1d0, RZ ;  /* 0x000001d02b4b7810 */ /* 0x000fe20007ffe0ff */
[----:B------:R-:W-:Y:S01]  /*15a0*/  @!P4 IMAD R51, R69, R41, R36 ;  /* 0x000000294533c224 */ /* 0x000fe200078e0224 */
[----:B------:R-:W-:Y:S01]  /*15b0*/  @!P3 LEA.HI.X R49, R50, R37, R42, 0x2, P5 ;  /* 0x000000253231b211 */ /* 0x000fe200028f142a */
[----:B-1----:R-:W1:Y:S01]  /*15c0*/  @!P6 LDC.64 R52, c[0x0][0x390] ;  /* 0x0000e400ff34eb82 */ /* 0x002e620000000a00 */
[----:B------:R-:W-:-:S02]  /*15d0*/  ISETP.GE.U32.AND P2, PT, R75, UR4, PT ;  /* 0x000000044b007c0c */ /* 0x000fc4000bf46070 */
[----:B------:R-:W-:Y:S02]  /*15e0*/  SHF.R.S32.HI R83, RZ, 0x1f, R75 ;  /* 0x0000001fff537819 */ /* 0x000fe4000001144b */
[----:B------:R-:W-:Y:S02]  /*15f0*/  @!P4 MOV R36, R120 ;  /* 0x000000780024c202 */ /* 0x000fe40000000f00 */
[----:B------:R-:W-:Y:S02]  /*1600*/  @!P4 MOV R37, R123 ;  /* 0x0000007b0025c202 */ /* 0x000fe40000000f00 */
[----:B------:R-:W-:Y:S01]  /*1610*/  ISETP.GE.AND.EX P2, PT, R83, UR5, PT, P2 ;  /* 0x0000000553007c0c */ /* 0x000fe2000bf46320 */
[----:B------:R-:W-:Y:S01]  /*1620*/  @!P4 IMAD.WIDE.U32 R40, R69, R40, R36 ;  /* 0x000000284528c225 */ /* 0x000fe200078e0024 */
[----:B------:R-:W-:Y:S02]  /*1630*/  CS2R R68, SRZ ;  /* 0x0000000000447805 */ /* 0x000fe4000001ff00 */
[----:B------:R-:W1:Y:S01]  /*1640*/  @!P1 LDC.64 R36, c[0x0][0x3e0] ;  /* 0x0000f800ff249b82 */ /* 0x000e620000000a00 */
[----:B------:R-:W-:Y:S01]  /*1650*/  IADD3 R54, PT, PT, R43, 0x1e0, RZ ;  /* 0x000001e02b367810 */ /* 0x000fe20007ffe0ff */
[----:B0-----:R-:W-:Y:S01]  /*1660*/  @!P6 IMAD R42, R73, R38, RZ ;  /* 0x00000026492ae224 */ /* 0x001fe200078e02ff */
[----:B------:R-:W-:-:S02]  /*1670*/  @!P4 IADD3 R41, PT, PT, R41, R51, RZ ;  /* 0x000000332929c210 */ /* 0x000fc40007ffe0ff */
[----:B------:R-:W-:Y:S01]  /*1680*/  @!P4 LEA R44, P5, R40, R44, 0x2 ;  /* 0x0000002c282cc211 */ /* 0x000fe200078a10ff */
[----:B------:R0:W3:Y:S01]  /*1690*/  @!P3 LDG.E.64 R68, desc[UR6][R48.64] ;  /* 0x000000063044b981 */ /* 0x0000e2000c1e1b00 */
[----:B------:R-:W-:Y:S01]  /*16a0*/  ISETP.GE.U32.AND P3, PT, R54, UR4, PT ;  /* 0x0000000436007c0c */ /* 0x000fe2000bf66070 */
[----:B------:R-:W-:Y:S01]  /*16b0*/  @!P6 IMAD R39, R55, R39, R42 ;  /* 0x000000273727e224 */ /* 0x000fe200078e022a */
[----:B------:R-:W-:Y:S02]  /*16c0*/  SHF.R.S32.HI R79, RZ, 0x1f, R54 ;  /* 0x0000001fff4f7819 */ /* 0x000fe40000011436 */
[----:B------:R-:W-:Y:S02]  /*16d0*/  CS2R R70, SRZ ;  /* 0x0000000000467805 */ /* 0x000fe4000001ff00 */
[----:B------:R-:W-:Y:S01]  /*16e0*/  @!P4 LEA.HI.X R45, R40, R45, R41, 0x2, P5 ;  /* 0x0000002d282dc211 */ /* 0x000fe200028f1429 */
[----:B--2---:R-:W2:Y:S01]  /*16f0*/  @!P2 LDC.64 R46, c[0x0][0x390] ;  /* 0x0000e400ff2eab82 */ /* 0x004ea20000000a00 */
[----:B------:R-:W-:-:S02]  /*1700*/  @!P6 MOV R42, R120 ;  /* 0x00000078002ae202 */ /* 0x000fc40000000f00 */
[----:B------:R-:W-:Y:S01]  /*1710*/  @!P6 MOV R43, R123 ;  /* 0x0000007b002be202 */ /* 0x000fe20000000f00 */
[----:B------:R2:W3:Y:S01]  /*1720*/  @!P4 LDG.E.64 R70, desc[UR6][R44.64] ;  /* 0x000000062c46c981 */ /* 0x0004e2000c1e1b00 */
[----:B------:R-:W-:-:S03]  /*1730*/  ISETP.GE.AND.EX P3, PT, R79, UR5, PT, P3 ;  /* 0x000000054f007c0c */ /* 0x000fc6000bf66330 */
[----:B------:R-:W2:Y:S01]  /*1740*/  @!P2 LDC.64 R40, c[0x0][0x3e0] ;  /* 0x0000f800ff28ab82 */ /* 0x000ea20000000a00 */
[----:B------:R-:W-:Y:S01]  /*1750*/  @!P6 IMAD.WIDE.U32 R42, R55, R38, R42 ;  /* 0x00000026372ae225 */ /* 0x000fe200078e002a */
[----:B------:R-:W-:-:S06]  /*1760*/  ISETP.GE.U32.AND P5, PT, R116, UR4, PT ;  /* 0x0000000474007c0c */ /* 0x000fcc000bfa6070 */
[----:B0-----:R-:W0:Y:S01]  /*1770*/  @!P1 LDC.64 R48, c[0x0][0x390] ;  /* 0x0000e400ff309b82 */ /* 0x001e220000000a00 */
[----:B------:R-:W-:Y:S02]  /*1780*/  ISETP.GE.AND.EX P4, PT, R13, UR5, PT, P5 ;  /* 0x000000050d007c0c */ /* 0x000fe4000bf86350 */
[----:B------:R-:W-:Y:S02]  /*1790*/  @!P6 IADD3 R38, PT, PT, R43, R39, RZ ;  /* 0x000000272b26e210 */ /* 0x000fe40007ffe0ff */
[----:B-1----:R-:W-:Y:S01]  /*17a0*/  @!P6 LEA R52, P5, R42, R52, 0x2 ;  /* 0x000000342a34e211 */ /* 0x002fe200078a10ff */
[----:B------:R-:W-:-:S03]  /*17b0*/  @!P1 IMAD R50, R81, R36, RZ ;  /* 0x0000002451329224 */ /* 0x000fc600078e02ff */
[----:B------:R-:W-:Y:S02]  /*17c0*/  @!P6 LEA.HI.X R53, R42, R53, R38, 0x2, P5 ;  /* 0x000000352a35e211 */ /* 0x000fe400028f1426 */
[----:B------:R-:W1:Y:S01]  /*17d0*/  @!P3 LDC.64 R42, c[0x0][0x3e0] ;  /* 0x0000f800ff2abb82 */ /* 0x000e620000000a00 */
[----:B------:R-:W-:Y:S02]  /*17e0*/  @!P1 MOV R38, R120 ;  /* 0x0000007800269202 */ /* 0x000fe40000000f00 */
[----:B------:R-:W-:Y:S02]  /*17f0*/  @!P1 MOV R39, R123 ;  /* 0x0000007b00279202 */ /* 0x000fe40000000f00 */
[----:B------:R-:W-:Y:S01]  /*1800*/  ISETP.GE.U32.AND P5, PT, R114, UR4, PT ;  /* 0x0000000472007c0c */ /* 0x000fe2000bfa6070 */
[----:B------:R-:W-:Y:S01]  /*1810*/  @!P1 IMAD R55, R77, R37, R50 ;  /* 0x000000254d379224 */ /* 0x000fe200078e0232 */
[----:B------:R-:W-:Y:S01]  /*1820*/  CS2R R72, SRZ ;  /* 0x0000000000487805 */ /* 0x000fe2000001ff00 */
[----:B------:R-:W1:Y:S01]  /*1830*/  @!P4 LDC.64 R50, c[0x0][0x3e0] ;  /* 0x0000f800ff32cb82 */ /* 0x000e620000000a00 */
[----:B------:R-:W-:Y:S01]  /*1840*/  ISETP.GE.AND.EX P5, PT, R15, UR5, PT, P5 ;  /* 0x000000050f007c0c */ /* 0x000fe2000bfa6350 */
[----:B------:R-:W-:Y:S01]  /*1850*/  @!P1 IMAD.WIDE.U32 R36, R77, R36, R38 ;  /* 0x000000244d249225 */ /* 0x000fe200078e0026 */
[----:B------:R-:W-:-:S02]  /*1860*/  @!P2 MOV R38, R120 ;  /* 0x000000780026a202 */ /* 0x000fc40000000f00 */
[----:B------:R-:W-:Y:S01]  /*1870*/  @!P2 MOV R39, R123 ;  /* 0x0000007b0027a202 */ /* 0x000fe20000000f00 */
[----:B--2---:R-:W-:Y:S01]  /*1880*/  @!P2 IMAD R44, R83, R40, RZ ;  /* 0x00000028532ca224 */ /* 0x004fe200078e02ff */
[----:B------:R2:W3:Y:S01]  /*1890*/  @!P6 LDG.E.64 R72, desc[UR6][R52.64] ;  /* 0x000000063448e981 */ /* 0x0004e2000c1e1b00 */
[----:B------:R-:W-:Y:S02]  /*18a0*/  @!P1 IADD3 R37, PT, PT, R37, R55, RZ ;  /* 0x0000003725259210 */ /* 0x000fe40007ffe0ff */
[C---:B------:R-:W-:Y:S01]  /*18b0*/  @!P2 IMAD R77, R75.reuse, R41, R44 ;  /* 0x000000294b4da224 */ /* 0x040fe200078e022c */
[C---:B0-----:R-:W-:Y:S01]  /*18c0*/  @!P1 LEA R48, P6, R36.reuse, R48, 0x2 ;  /* 0x0000003024309211 */ /* 0x041fe200078c10ff */
[----:B------:R-:W-:Y:S01]  /*18d0*/  @!P2 IMAD.WIDE.U32 R40, R75, R40, R38 ;  /* 0x000000284b28a225 */ /* 0x000fe200078e0026 */
[----:B------:R-:W0:Y:S02]  /*18e0*/  @!P3 LDC.64 R44, c[0x0][0x390] ;  /* 0x0000e400ff2cbb82 */ /* 0x000e240000000a00 */
[----:B------:R-:W-:-:S02]  /*18f0*/  @!P1 LEA.HI.X R49, R36, R49, R37, 0x2, P6 ;  /* 0x0000003124319211 */ /* 0x000fc400030f1425 */
[----:B------:R-:W-:Y:S02]  /*1900*/  @!P2 IADD3 R41, PT, PT, R41, R77, RZ ;  /* 0x0000004d2929a210 */ /* 0x000fe40007ffe0ff */
[C---:B------:R-:W-:Y:S02]  /*1910*/  @!P2 LEA R46, P6, R40.reuse, R46, 0x2 ;  /* 0x0000002e282ea211 */ /* 0x040fe400078c10ff */
[----:B------:R-:W0:Y:S01]  /*1920*/  @!P4 LDC.64 R38, c[0x0][0x390] ;  /* 0x0000e400ff26cb82 */ /* 0x000e220000000a00 */
[----:B-1----:R-:W-:Y:S01]  /*1930*/  @!P3 IMAD R79, R79, R42, RZ ;  /* 0x0000002a4f4fb224 */ /* 0x002fe200078e02ff */
[----:B------:R-:W-:Y:S02]  /*1940*/  @!P2 LEA.HI.X R47, R40, R47, R41, 0x2, P6 ;  /* 0x0000002f282fa211 */ /* 0x000fe400030f1429 */
[----:B------:R-:W-:-:S04]  /*1950*/  @!P3 MOV R40, R120 ;  /* 0x000000780028b202 */ /* 0x000fc80000000f00 */
[----:B------:R-:W1:Y:S01]  /*1960*/  @!P5 LDC.64 R36, c[0x0][0x3e0] ;  /* 0x0000f800ff24db82 */ /* 0x000e620000000a00 */
[----:B------:R-:W-:Y:S01]  /*1970*/  @!P3 MOV R41, R123 ;  /* 0x0000007b0029b202 */ /* 0x000fe20000000f00 */
[C---:B------:R-:W-:Y:S02]  /*1980*/  @!P3 IMAD R79, R54.reuse, R43, R79 ;  /* 0x0000002b364fb224 */ /* 0x040fe400078e024f */
[----:B--2---:R-:W-:Y:S02]  /*1990*/  @!P4 IMAD R52, R13, R50, RZ ;  /* 0x000000320d34c224 */ /* 0x004fe400078e02ff */
[----:B------:R-:W-:Y:S01]  /*19a0*/  @!P3 IMAD.WIDE.U32 R42, R54, R42, R40 ;  /* 0x0000002a362ab225 */ /* 0x000fe200078e0028 */
[----:B------:R-:W-:Y:S02]  /*19b0*/  @!P4 MOV R40, R120 ;  /* 0x000000780028c202 */ /* 0x000fe40000000f00 */
[----:B------:R-:W-:Y:S01]  /*19c0*/  @!P4 MOV R41, R123 ;  /* 0x0000007b0029c202 */ /* 0x000fe20000000f00 */
[----:B------:R-:W-:-:S02]  /*19d0*/  @!P4 IMAD R53, R116, R51, R52 ;  /* 0x000000337435c224 */ /* 0x000fc400078e0234 */
[----:B------:R-:W-:Y:S02]  /*19e0*/  @!P4 IMAD.WIDE.U32 R40, R116, R50, R40 ;  /* 0x000000327428c225 */ /* 0x000fe400078e0028 */
[----:B------:R-:W2:Y:S01]  /*19f0*/  @!P5 LDC.64 R50, c[0x0][0x390] ;  /* 0x0000e400ff32db82 */ /* 0x000ea20000000a00 */
[----:B------:R-:W-:Y:S02]  /*1a00*/  @!P3 IADD3 R43, PT, PT, R43, R79, RZ ;  /* 0x0000004f2b2bb210 */ /* 0x000fe40007ffe0ff */
[C---:B0-----:R-:W-:Y:S02]  /*1a10*/  @!P3 LEA R44, P6, R42.reuse, R44, 0x2 ;  /* 0x0000002c2a2cb211 */ /* 0x041fe400078c10ff */
[----:B------:R-:W-:Y:S02]  /*1a20*/  @!P4 IADD3 R41, PT, PT, R41, R53, RZ ;  /* 0x000000352929c210 */ /* 0x000fe40007ffe0ff */
[----:B------:R-:W-:Y:S02]  /*1a30*/  @!P3 LEA.HI.X R45, R42, R45, R43, 0x2, P6 ;  /* 0x0000002d2a2db211 */ /* 0x000fe400030f142b */
[----:B------:R-:W-:Y:S01]  /*1a40*/  @!P4 LEA R42, P6, R40, R38, 0x2 ;  /* 0x00000026282ac211 */ /* 0x000fe200078c10ff */
[----:B-1----:R-:W-:-:S03]  /*1a50*/  @!P5 IMAD R38, R15, R36, RZ ;  /* 0x000000240f26d224 */ /* 0x002fc600078e02ff */
[----:B------:R-:W-:Y:S01]  /*1a60*/  @!P4 LEA.HI.X R43, R40, R39, R41, 0x2, P6 ;  /* 0x00000027282bc211 */ /* 0x000fe200030f1429 */
[----:B------:R-:W-:Y:S01]  /*1a70*/  @!P5 IMAD R41, R114, R37, R38 ;  /* 0x000000257229d224 */ /* 0x000fe200078e0226 */
[----:B------:R-:W-:Y:S02]  /*1a80*/  ISETP.GE.U32.AND P6, PT, R113, UR4, PT ;  /* 0x0000000471007c0c */ /* 0x000fe4000bfc6070 */
[----:B------:R-:W-:Y:S02]  /*1a90*/  @!P5 MOV R38, R120 ;  /* 0x000000780026d202 */ /* 0x000fe40000000f00 */
[----:B------:R-:W-:Y:S02]  /*1aa0*/  @!P5 MOV R39, R123 ;  /* 0x0000007b0027d202 */ /* 0x000fe40000000f00 */
[----:B------:R-:W-:Y:S02]  /*1ab0*/  CS2R R74, SRZ ;  /* 0x00000000004a7805 */ /* 0x000fe4000001ff00 */
[----:B------:R-:W-:Y:S01]  /*1ac0*/  ISETP.GE.AND.EX P6, PT, R16, UR5, PT, P6 ;  /* 0x0000000510007c0c */ /* 0x000fe2000bfc6360 */
[----:B------:R-:W-:-:S03]  /*1ad0*/  @!P5 IMAD.WIDE.U32 R36, R114, R36, R38 ;  /* 0x000000247224d225 */ /* 0x000fc600078e0026 */
[----:B------:R0:W5:Y:S02]  /*1ae0*/  @!P4 LDG.E.64 R74, desc[UR6][R42.64] ;  /* 0x000000062a4ac981 */ /* 0x000164000c1e1b00 */
[----:B------:R-:W-:Y:S02]  /*1af0*/  @!P5 IADD3 R37, PT, PT, R37, R41, RZ ;  /* 0x000000292525d210 */ /* 0x000fe40007ffe0ff */
[----:B--2---:R-:W-:-:S05]  /*1b00*/  @!P5 LEA R50, P4, R36, R50, 0x2 ;  /* 0x000000322432d211 */ /* 0x004fca00078810ff */
[----:B------:R-:W1:Y:S01]  /*1b10*/  @!P6 LDC.64 R40, c[0x0][0x3e0] ;  /* 0x0000f800ff28eb82 */ /* 0x000e620000000a00 */
[----:B------:R-:W-:Y:S02]  /*1b20*/  @!P5 LEA.HI.X R51, R36, R51, R37, 0x2, P4 ;  /* 0x000000332433d211 */ /* 0x000fe400020f1425 */
[----:B------:R-:W-:-:S04]  /*1b30*/  ISETP.GE.U32.AND P4, PT, R112, UR4, PT ;  /* 0x0000000470007c0c */ /* 0x000fc8000bf86070 */
[----:B------:R-:W-:Y:S01]  /*1b40*/  ISETP.GE.AND.EX P4, PT, R17, UR5, PT, P4 ;  /* 0x0000000511007c0c */ /* 0x000fe2000bf86340 */
[----:B------:R-:W2:-:S12]  /*1b50*/  @!P6 LDC.64 R38, c[0x0][0x390] ;  /* 0x0000e400ff26eb82 */ /* 0x000e980000000a00 */
[----:B------:R-:W4:Y:S01]  /*1b60*/  @!P4 LDC.64 R36, c[0x0][0x3e0] ;  /* 0x0000f800ff24cb82 */ /* 0x000f220000000a00 */
[----:B0-----:R-:W-:Y:S01]  /*1b70*/  @!P6 MOV R42, R120 ;  /* 0x00000078002ae202 */ /* 0x001fe20000000f00 */
[-C--:B-1----:R-:W-:Y:S01]  /*1b80*/  @!P6 IMAD R52, R16, R40.reuse, RZ ;  /* 0x000000281034e224 */ /* 0x082fe200078e02ff */
[----:B------:R-:W-:Y:S02]  /*1b90*/  @!P6 MOV R43, R123 ;  /* 0x0000007b002be202 */ /* 0x000fe40000000f00 */
[----:B------:R-:W-:Y:S01]  /*1ba0*/  CS2R R76, SRZ ;  /* 0x00000000004c7805 */ /* 0x000fe2000001ff00 */
[C---:B------:R-:W-:Y:S02]  /*1bb0*/  @!P6 IMAD R41, R113.reuse, R41, R52 ;  /* 0x000000297129e224 */ /* 0x040fe400078e0234 */
[----:B------:R-:W0:Y:S01]  /*1bc0*/  @!P4 LDC.64 R52, c[0x0][0x390] ;  /* 0x0000e400ff34cb82 */ /* 0x000e220000000a00 */
[----:B------:R-:W-:Y:S02]  /*1bd0*/  @!P6 IMAD.WIDE.U32 R42, R113, R40, R42 ;  /* 0x00000028712ae225 */ /* 0x000fe400078e002a */
[----:B------:R1:W3:Y:S03]  /*1be0*/  @!P5 LDG.E.64 R76, desc[UR6][R50.64] ;  /* 0x00000006324cd981 */ /* 0x0002e6000c1e1b00 */
[----:B------:R-:W-:-:S02]  /*1bf0*/  @!P6 IADD3 R40, PT, PT, R43, R41, RZ ;  /* 0x000000292b28e210 */ /* 0x000fc40007ffe0ff */
[----:B--2---:R-:W-:-:S04]  /*1c00*/  @!P6 LEA R38, P5, R42, R38, 0x2 ;  /* 0x000000262a26e211 */ /* 0x004fc800078a10ff */
[----:B------:R-:W-:Y:S01]  /*1c10*/  @!P6 LEA.HI.X R39, R42, R39, R40, 0x2, P5 ;  /* 0x000000272a27e211 */ /* 0x000fe200028f1428 */
[----:B----4-:R-:W-:Y:S01]  /*1c20*/  @!P4 IMAD R41, R17, R36, RZ ;  /* 0x000000241129c224 */ /* 0x010fe200078e02ff */
[----:B------:R-:W-:Y:S02]  /*1c30*/  ISETP.GE.U32.AND P5, PT, R111, UR4, PT ;  /* 0x000000046f007c0c */ /* 0x000fe4000bfa6070 */
[----:B------:R-:W-:Y:S01]  /*1c40*/  @!P4 MOV R40, R120 ;  /* 0x000000780028c202 */ /* 0x000fe20000000f00 */
[----:B------:R-:W-:Y:S01]  /*1c50*/  @!P4 IMAD R37, R112, R37, R41 ;  /* 0x000000257025c224 */ /* 0x000fe200078e0229 */
[----:B------:R-:W-:Y:S02]  /*1c60*/  @!P4 MOV R41, R123 ;  /* 0x0000007b0029c202 */ /* 0x000fe40000000f00 */
[----:B------:R-:W-:Y:S02]  /*1c70*/  CS2R R78, SRZ ;  /* 0x00000000004e7805 */ /* 0x000fe4000001ff00 */
[----:B------:R-:W-:Y:S01]  /*1c80*/  ISETP.GE.AND.EX P5, PT, R18, UR5, PT, P5 ;  /* 0x0000000512007c0c */ /* 0x000fe2000bfa6350 */
[----:B------:R-:W-:-:S03]  /*1c90*/  @!P4 IMAD.WIDE.U32 R40, R112, R36, R40 ;  /* 0x000000247028c225 */ /* 0x000fc600078e0028 */
[----:B------:R2:W4:Y:S02]  /*1ca0*/  @!P6 LDG.E.64 R78, desc[UR6][R38.64] ;  /* 0x00000006264ee981 */ /* 0x000524000c1e1b00 */
[----:B------:R-:W-:Y:S02]  /*1cb0*/  @!P4 IADD3 R36, PT, PT, R41, R37, RZ ;  /* 0x000000252924c210 */ /* 0x000fe40007ffe0ff */
[----:B0-----:R-:W-:-:S05]  /*1cc0*/  @!P4 LEA R52, P6, R40, R52, 0x2 ;  /* 0x000000342834c211 */ /* 0x001fca00078c10ff */
[----:B------:R-:W0:Y:S01]  /*1cd0*/  @!P5 LDC.64 R42, c[0x0][0x390] ;  /* 0x0000e400ff2adb82 */ /* 0x000e220000000a00 */
[----:B------:R-:W-:Y:S02]  /*1ce0*/  @!P4 LEA.HI.X R53, R40, R53, R36, 0x2, P6 ;  /* 0x000000352835c211 */ /* 0x000fe400030f1424 */
[----:B------:R-:W-:-:S05]  /*1cf0*/  ISETP.GE.U32.AND P6, PT, R110, UR4, PT ;  /* 0x000000046e007c0c */ /* 0x000fca000bfc6070 */
[----:B------:R-:W0:Y:S01]  /*1d00*/  @!P5 LDC.64 R40, c[0x0][0x3e0] ;  /* 0x0000f800ff28db82 */ /* 0x000e220000000a00 */
[----:B------:R-:W-:-:S13]  /*1d10*/  ISETP.GE.AND.EX P6, PT, R19, UR5, PT, P6 ;  /* 0x0000000513007c0c */ /* 0x000fda000bfc6360 */
[----:B------:R-:W0:Y:S01]  /*1d20*/  @!P6 LDC.64 R36, c[0x0][0x3e0] ;  /* 0x0000f800ff24eb82 */ /* 0x000e220000000a00 */
[----:B-1----:R-:W-:Y:S02]  /*1d30*/  @!P5 MOV R51, R123 ;  /* 0x0000007b0033d202 */ /* 0x002fe40000000f00 */
[----:B------:R-:W-:-:S05]  /*1d40*/  CS2R R80, SRZ ;  /* 0x0000000000507805 */ /* 0x000fca000001ff00 */
[----:B--2---:R-:W1:Y:S01]  /*1d50*/  @!P6 LDC.64 R38, c[0x0][0x390] ;  /* 0x0000e400ff26eb82 */ /* 0x004e620000000a00 */
[----:B------:R-:W2:Y:S01]  /*1d60*/  @!P4 LDG.E.64 R80, desc[UR6][R52.64] ;  /* 0x000000063450c981 */ /* 0x000ea2000c1e1b00 */
[----:B0-----:R-:W-:-:S04]  /*1d70*/  @!P5 IMAD R50, R18, R40, RZ ;  /* 0x000000281232d224 */ /* 0x001fc800078e02ff */
[----:B------:R-:W-:Y:S01]  /*1d80*/  @!P5 IMAD R41, R111, R41, R50 ;  /* 0x000000296f29d224 */ /* 0x000fe200078e0232 */
[----:B------:R-:W-:-:S05]  /*1d90*/  @!P5 MOV R50, R120 ;  /* 0x000000780032d202 */ /* 0x000fca0000000f00 */
[----:B------:R-:W-:-:S05]  /*1da0*/  @!P5 IMAD.WIDE.U32 R50, R111, R40, R50 ;  /* 0x000000286f32d225 */ /* 0x000fca00078e0032 */
[----:B------:R-:W-:Y:S02]  /*1db0*/  @!P5 IADD3 R40, PT, PT, R51, R41, RZ ;  /* 0x000000293328d210 */ /* 0x000fe40007ffe0ff */
[----:B------:R-:W-:Y:S01]  /*1dc0*/  @!P5 LEA R42, P4, R50, R42, 0x2 ;  /* 0x0000002a322ad211 */ /* 0x000fe200078810ff */
[----:B------:R-:W-:-:S03]  /*1dd0*/  @!P6 IMAD R41, R19, R36, RZ ;  /* 0x000000241329e224 */ /* 0x000fc600078e02ff */
        /* <DEDUP_REMOVED lines=8> */
[----:B------:R0:W2:Y:S02]  /*1e60*/  @!P5 LDG.E.64 R82, desc[UR6][R42.64] ;  /* 0x000000062a52d981 */ /* 0x0000a4000c1e1b00 */
[----:B------:R-:W-:Y:S02]  /*1e70*/  @!P6 IADD3 R36, PT, PT, R41, R37, RZ ;  /* 0x000000252924e210 */ /* 0x000fe40007ffe0ff */
[----:B-1----:R-:W-:-:S04]  /*1e80*/  @!P6 LEA R50, P5, R40, R38, 0x2 ;  /* 0x000000262832e211 */ /* 0x002fc800078a10ff */
[----:B------:R-:W-:Y:S01]  /*1e90*/  @!P6 LEA.HI.X R51, R40, R39, R36, 0x2, P5 ;  /* 0x000000272833e211 */ /* 0x000fe200028f1424 */
[----:B0-----:R-:W0:Y:S01]  /*1ea0*/  @!P4 LDC.64 R42, c[0x0][0x390] ;  /* 0x0000e400ff2acb82 */ /* 0x001e220000000a00 */
[----:B------:R-:W-:-:S07]  /*1eb0*/  ISETP.GE.U32.AND P5, PT, R9, UR4, PT ;  /* 0x0000000409007c0c */ /* 0x000fce000bfa6070 */
[----:B------:R-:W1:Y:S01]  /*1ec0*/  @!P4 LDC.64 R40, c[0x0][0x3e0] ;  /* 0x0000f800ff28cb82 */ /* 0x000e620000000a00 */
[----:B------:R-:W-:Y:S02]  /*1ed0*/  ISETP.GE.AND.EX P5, PT, R105, UR5, PT, P5 ;  /* 0x0000000569007c0c */ /* 0x000fe4000bfa6350 */
[----:B------:R-:W-:Y:S02]  /*1ee0*/  @!P4 MOV R52, R120 ;  /* 0x000000780034c202 */ /* 0x000fe40000000f00 */
[----:B------:R-:W-:-:S09]  /*1ef0*/  @!P4 MOV R53, R123 ;  /* 0x0000007b0035c202 */ /* 0x000fd20000000f00 */
[----:B------:R-:W0:Y:S01]  /*1f00*/  @!P5 LDC.64 R36, c[0x0][0x3e0] ;  /* 0x0000f800ff24db82 */ /* 0x000e220000000a00 */
[----:B------:R-:W-:-:S06]  /*1f10*/  CS2R R84, SRZ ;  /* 0x0000000000547805 */ /* 0x000fcc000001ff00 */
[----:B------:R0:W2:Y:S01]  /*1f20*/  @!P6 LDG.E.64 R84, desc[UR6][R50.64] ;  /* 0x000000063254e981 */ /* 0x0000a2000c1e1b00 */
[----:B-1----:R-:W-:-:S04]  /*1f30*/  @!P4 IMAD R38, R104, R40, RZ ;  /* 0x000000286826c224 */ /* 0x002fc800078e02ff */
[C---:B------:R-:W-:Y:S02]  /*1f40*/  @!P4 IMAD R41, R8.reuse, R41, R38 ;  /* 0x000000290829c224 */ /* 0x040fe400078e0226 */
[----:B------:R-:W1:Y:S01]  /*1f50*/  @!P5 LDC.64 R38, c[0x0][0x390] ;  /* 0x0000e400ff26db82 */ /* 0x000e620000000a00 */
[----:B------:R-:W-:-:S05]  /*1f60*/  @!P4 IMAD.WIDE.U32 R52, R8, R40, R52 ;  /* 0x000000280834c225 */ /* 0x000fca00078e0034 */
[----:B------:R-:W-:Y:S02]  /*1f70*/  @!P4 IADD3 R40, PT, PT, R53, R41, RZ ;  /* 0x000000293528c210 */ /* 0x000fe40007ffe0ff */
[C---:B0-----:R-:W-:Y:S01]  /*1f80*/  @!P4 LEA R42, P6, R52.reuse, R42, 0x2 ;  /* 0x0000002a342ac211 */ /* 0x041fe200078c10ff */
[----:B------:R-:W-:Y:S01]  /*1f90*/  @!P5 IMAD R54, R105, R36, RZ ;  /* 0x000000246936d224 */ /* 0x000fe200078e02ff */
[----:B------:R-:W-:Y:S02]  /*1fa0*/  @!P5 MOV R41, R123 ;  /* 0x0000007b0029d202 */ /* 0x000fe40000000f00 */
[----:B------:R-:W-:Y:S02]  /*1fb0*/  @!P4 LEA.HI.X R43, R52, R43, R40, 0x2, P6 ;  /* 0x0000002b342bc211 */ /* 0x000fe400030f1428 */
[----:B------:R-:W-:Y:S02]  /*1fc0*/  @!P5 MOV R40, R120 ;  /* 0x000000780028d202 */ /* 0x000fe40000000f00 */
[----:B------:R-:W-:-:S02]  /*1fd0*/  CS2R R86, SRZ ;  /* 0x0000000000567805 */ /* 0x000fc4000001ff00 */
[----:B------:R-:W-:Y:S01]  /*1fe0*/  ISETP.GE.U32.AND P6, PT, R10, UR4, PT ;  /* 0x000000040a007c0c */ /* 0x000fe2000bfc6070 */
[C---:B------:R-:W-:Y:S02]  /*1ff0*/  @!P5 IMAD R37, R9.reuse, R37, R54 ;  /* 0x000000250925d224 */ /* 0x040fe400078e0236 */
[----:B------:R-:W-:Y:S01]  /*2000*/  @!P5 IMAD.WIDE.U32 R40, R9, R36, R40 ;  /* 0x000000240928d225 */ /* 0x000fe200078e0028 */
[----:B------:R-:W-:Y:S01]  /*2010*/  ISETP.GE.AND.EX P6, PT, R106, UR5, PT, P6 ;  /* 0x000000056a007c0c */ /* 0x000fe2000bfc6360 */
[----:B------:R0:W2:Y:S03]  /*2020*/  @!P4 LDG.E.64 R86, desc[UR6][R42.64] ;  /* 0x000000062a56c981 */ /* 0x0000a6000c1e1b00 */
[----:B------:R-:W-:Y:S02]  /*2030*/  @!P5 IADD3 R36, PT, PT, R41, R37, RZ ;  /* 0x000000252924d210 */ /* 0x000fe40007ffe0ff */
[----:B-1----:R-:W-:-:S04]  /*2040*/  @!P5 LEA R50, P4, R40, R38, 0x2 ;  /* 0x000000262832d211 */ /* 0x002fc800078810ff */
[----:B------:R-:W-:Y:S02]  /*2050*/  @!P5 LEA.HI.X R51, R40, R39, R36, 0x2, P4 ;  /* 0x000000272833d211 */ /* 0x000fe400020f1424 */
[----:B------:R-:W-:Y:S01]  /*2060*/  ISETP.GE.U32.AND P4, PT, R115, UR4, PT ;  /* 0x0000000473007c0c */ /* 0x000fe2000bf86070 */
[----:B0-----:R-:W0:Y:S03]  /*2070*/  @!P6 LDC.64 R42, c[0x0][0x3e0] ;  /* 0x0000f800ff2aeb82 */ /* 0x001e260000000a00 */
[----:B------:R-:W-:-:S05]  /*2080*/  ISETP.GE.AND.EX P4, PT, R14, UR5, PT, P4 ;  /* 0x000000050e007c0c */ /* 0x000fca000bf86340 */
[----:B------:R-:W1:Y:S08]  /*2090*/  @!P6 LDC.64 R38, c[0x0][0x390] ;  /* 0x0000e400ff26eb82 */ /* 0x000e700000000a00 */
[----:B------:R-:W5:Y:S01]  /*20a0*/  @!P4 LDC.64 R36, c[0x0][0x3e0] ;  /* 0x0000f800ff24cb82 */ /* 0x000f620000000a00 */
[----:B------:R-:W-:-:S07]  /*20b0*/  @!P6 MOV R53, R123 ;  /* 0x0000007b0035e202 */ /* 0x000fce0000000f00 */
[----:B------:R-:W3:Y:S01]  /*20c0*/  @!P4 LDC.64 R40, c[0x0][0x390] ;  /* 0x0000e400ff28cb82 */ /* 0x000ee20000000a00 */
[----:B0-----:R-:W-:-:S04]  /*20d0*/  @!P6 IMAD R52, R106, R42, RZ ;  /* 0x0000002a6a34e224 */ /* 0x001fc800078e02ff */
[C---:B------:R-:W-:Y:S01]  /*20e0*/  @!P6 IMAD R91, R10.reuse, R43, R52 ;  /* 0x0000002b0a5be224 */ /* 0x040fe200078e0234 */
[----:B------:R-:W-:Y:S02]  /*20f0*/  @!P6 MOV R52, R120 ;  /* 0x000000780034e202 */ /* 0x000fe40000000f00 */
[----:B------:R-:W-:Y:S02]  /*2100*/  CS2R R88, SRZ ;  /* 0x0000000000587805 */ /* 0x000fe4000001ff00 */
[----:B------:R-:W-:Y:S01]  /*2110*/  @!P4 MOV R43, R123 ;  /* 0x0000007b002bc202 */ /* 0x000fe20000000f00 */
[----:B------:R-:W-:Y:S01]  /*2120*/  @!P6 IMAD.WIDE.U32 R52, R10, R42, R52 ;  /* 0x0000002a0a34e225 */ /* 0x000fe200078e0034 */
[----:B------:R-:W-:Y:S02]  /*2130*/  @!P4 MOV R42, R120 ;  /* 0x00000078002ac202 */ /* 0x000fe40000000f00 */
[----:B------:R-:W2:Y:S01]  /*2140*/  @!P5 LDG.E.64 R88, desc[UR6][R50.64] ;  /* 0x000000063258d981 */ /* 0x000ea2000c1e1b00 */
[----:B-----5:R-:W-:-:S04]  /*2150*/  @!P4 IMAD R54, R14, R36, RZ ;  /* 0x000000240e36c224 */ /* 0x020fc800078e02ff */
[C---:B------:R-:W-:Y:S02]  /*2160*/  @!P4 IMAD R55, R115.reuse, R37, R54 ;  /* 0x000000257337c224 */ /* 0x040fe400078e0236 */
[----:B------:R-:W-:Y:S01]  /*2170*/  @!P4 IMAD.WIDE.U32 R36, R115, R36, R42 ;  /* 0x000000247324c225 */ /* 0x000fe200078e002a */
[----:B------:R-:W-:Y:S02]  /*2180*/  @!P6 IADD3 R43, PT, PT, R53, R91, RZ ;  /* 0x0000005b352be210 */ /* 0x000fe40007ffe0ff */
[C---:B-1----:R-:W-:Y:S02]  /*2190*/  @!P6 LEA R42, P5, R52.reuse, R38, 0x2 ;  /* 0x00000026342ae211 */ /* 0x042fe400078a10ff */
[----:B------:R-:W-:Y:S02]  /*21a0*/  @!P4 IADD3 R37, PT, PT, R37, R55, RZ ;  /* 0x000000372525c210 */ /* 0x000fe40007ffe0ff */
[----:B------:R-:W-:Y:S02]  /*21b0*/  @!P6 LEA.HI.X R43, R52, R39, R43, 0x2, P5 ;  /* 0x00000027342be211 */ /* 0x000fe400028f142b */
[----:B---3--:R-:W-:-:S04]  /*21c0*/  @!P4 LEA R40, P5, R36, R40, 0x2 ;  /* 0x000000282428c211 */ /* 0x008fc800078a10ff */
[----:B------:R-:W-:Y:S02]  /*21d0*/  @!P4 LEA.HI.X R41, R36, R41, R37, 0x2, P5 ;  /* 0x000000292429c211 */ /* 0x000fe400028f1425 */
[----:B------:R-:W-:Y:S02]  /*21e0*/  ISETP.GE.U32.AND P5, PT, R11, UR4, PT ;  /* 0x000000040b007c0c */ /* 0x000fe4000bfa6070 */
[----:B------:R-:W-:Y:S02]  /*21f0*/  CS2R R90, SRZ ;  /* 0x00000000005a7805 */ /* 0x000fe4000001ff00 */
[----:B------:R-:W-:-:S04]  /*2200*/  ISETP.GE.AND.EX P5, PT, R107, UR5, PT, P5 ;  /* 0x000000056b007c0c */ /* 0x000fc8000bfa6350 */
[----:B------:R0:W3:Y:S09]  /*2210*/  @!P4 LDG.E.64 R90, desc[UR6][R40.64] ;  /* 0x00000006285ac981 */ /* 0x0000f2000c1e1b00 */
[----:B------:R-:W1:Y:S08]  /*2220*/  @!P5 LDC.64 R36, c[0x0][0x3e0] ;  /* 0x0000f800ff24db82 */ /* 0x000e700000000a00 */
[----:B------:R-:W5:Y:S01]  /*2230*/  @!P5 LDC.64 R38, c[0x0][0x390] ;  /* 0x0000e400ff26db82 */ /* 0x000f620000000a00 */
[----:B0-----:R-:W-:-:S02]  /*2240*/  @!P5 MOV R40, R120 ;  /* 0x000000780028d202 */ /* 0x001fc40000000f00 */
[----:B------:R-:W-:Y:S02]  /*2250*/  @!P5 MOV R41, R123 ;  /* 0x0000007b0029d202 */ /* 0x000fe40000000f00 */
[----:B------:R-:W-:-:S06]  /*2260*/  CS2R R92, SRZ ;  /* 0x00000000005c7805 */ /* 0x000fcc000001ff00 */
[----:B------:R-:W2:Y:S01]  /*2270*/  @!P6 LDG.E.64 R92, desc[UR6][R42.64] ;  /* 0x000000062a5ce981 */ /* 0x000ea2000c1e1b00 */
[----:B-1----:R-:W-:-:S04]  /*2280*/  @!P5 IMAD R50, R107, R36, RZ ;  /* 0x000000246b32d224 */ /* 0x002fc800078e02ff */
[C---:B------:R-:W-:Y:S02]  /*2290*/  @!P5 IMAD R51, R11.reuse, R37, R50 ;  /* 0x000000250b33d224 */ /* 0x040fe400078e0232 */
[----:B------:R-:W-:-:S05]  /*22a0*/  @!P5 IMAD.WIDE.U32 R36, R11, R36, R40 ;  /* 0x000000240b24d225 */ /* 0x000fca00078e0028 */
[----:B------:R-:W-:Y:S02]  /*22b0*/  @!P5 IADD3 R37, PT, PT, R37, R51, RZ ;  /* 0x000000332525d210 */ /* 0x000fe40007ffe0ff */
[----:B-----5:R-:W-:-:S04]  /*22c0*/  @!P5 LEA R40, P6, R36, R38, 0x2 ;  /* 0x000000262428d211 */ /* 0x020fc800078c10ff */
[----:B------:R-:W-:Y:S02]  /*22d0*/  @!P5 LEA.HI.X R41, R36, R39, R37, 0x2, P6 ;  /* 0x000000272429d211 */ /* 0x000fe400030f1425 */
[----:B------:R-:W-:-:S04]  /*22e0*/  ISETP.GE.U32.AND P6, PT, R12, UR4, PT ;  /* 0x000000040c007c0c */ /* 0x000fc8000bfc6070 */
[----:B------:R-:W-:-:S13]  /*22f0*/  ISETP.GE.AND.EX P6, PT, R108, UR5, PT, P6 ;  /* 0x000000056c007c0c */ /* 0x000fda000bfc6360 */
[----:B------:R-:W0:Y:S01]  /*2300*/  @!P6 LDC.64 R38, c[0x0][0x3e0] ;  /* 0x0000f800ff26eb82 */ /* 0x000e220000000a00 */
[----:B------:R-:W-:Y:S02]  /*2310*/  CS2R R94, SRZ ;  /* 0x00000000005e7805 */ /* 0x000fe4000001ff00 */
[----:B------:R-:W-:-:S04]  /*2320*/  CS2R R96, SRZ ;  /* 0x0000000000607805 */ /* 0x000fc8000001ff00 */
[----:B------:R1:W5:Y:S01]  /*2330*/  @!P5 LDG.E.64 R94, desc[UR6][R40.64] ;  /* 0x00000006285ed981 */ /* 0x000362000c1e1b00 */
[----:B------:R-:W4:Y:S01]  /*2340*/  @!P6 LDC.64 R36, c[0x0][0x390] ;  /* 0x0000e400ff24eb82 */ /* 0x000f220000000a00 */
[----:B------:R-:W-:Y:S02]  /*2350*/  CS2R R98, SRZ ;  /* 0x0000000000627805 */ /* 0x000fe4000001ff00 */
[----:B------:R-:W5:Y:S01]  /*2360*/  @!P1 LDG.E.64 R96, desc[UR6][R48.64] ;  /* 0x0000000630609981 */ /* 0x000f62000c1e1b00 */
[----:B------:R-:W-:-:S03]  /*2370*/  CS2R R100, SRZ ;  /* 0x0000000000647805 */ /* 0x000fc6000001ff00 */
[----:B------:R-:W5:Y:S01]  /*2380*/  @!P2 LDG.E.64 R98, desc[UR6][R46.64] ;  /* 0x000000062e62a981 */ /* 0x000f62000c1e1b00 */
[----:B-1----:R-:W-:Y:S02]  /*2390*/  @!P6 MOV R40, R120 ;  /* 0x000000780028e202 */ /* 0x002fe40000000f00 */
[----:B------:R-:W-:Y:S02]  /*23a0*/  @!P6 MOV R41, R123 ;  /* 0x0000007b0029e202 */ /* 0x000fe40000000f00 */
[----:B------:R-:W-:Y:S01]  /*23b0*/  CS2R R102, SRZ ;  /* 0x0000000000667805 */ /* 0x000fe2000001ff00 */
[----:B------:R-:W5:Y:S01]  /*23c0*/  @!P3 LDG.E.64 R100, desc[UR6][R44.64] ;  /* 0x000000062c64b981 */ /* 0x000f62000c1e1b00 */
[-C--:B0-----:R-:W-:Y:S02]  /*23d0*/  @!P6 IMAD R50, R108, R38.reuse, RZ ;  /* 0x000000266c32e224 */ /* 0x081fe400078e02ff */
[----:B------:R-:W-:-:S04]  /*23e0*/  @!P6 IMAD.WIDE.U32 R40, R12, R38, R40 ;  /* 0x000000260c28e225 */ /* 0x000fc800078e0028 */
[----:B------:R-:W-:Y:S01]  /*23f0*/  @!P6 IMAD R39, R12, R39, R50 ;  /* 0x000000270c27e224 */ /* 0x000fe200078e0232 */
[----:B----4-:R-:W-:-:S04]  /*2400*/  @!P6 LEA R36, P1, R40, R36, 0x2 ;  /* 0x000000242824e211 */ /* 0x010fc800078210ff */
[----:B------:R-:W-:-:S04]  /*2410*/  @!P6 IADD3 R38, PT, PT, R41, R39, RZ ;  /* 0x000000272926e210 */ /* 0x000fc80007ffe0ff */
[----:B------:R-:W-:-:S05]  /*2420*/  @!P6 LEA.HI.X R37, R40, R37, R38, 0x2, P1 ;  /* 0x000000252825e211 */ /* 0x000fca00008f1426 */
[----:B------:R0:W4:Y:S01]  /*2430*/  @!P6 LDG.E.64 R102, desc[UR6][R36.64] ;  /* 0x000000062466e981 */ /* 0x000122000c1e1b00 */
[----:B------:R-:W-:Y:S01]  /*2440*/  FADD.FTZ R38, R20, R21 ;  /* 0x0000001514267221 */ /* 0x000fe20000010000 */
[----:B------:R-:W-:-:S03]  /*2450*/  FADD.FTZ R41, R22, R23 ;  /* 0x0000001716297221 */ /* 0x000fc60000010000 */
[----:B------:R-:W-:Y:S01]  /*2460*/  FADD.FTZ R38, RZ, R38 ;  /* 0x00000026ff267221 */ /* 0x000fe20000010000 */
[----:B------:R-:W-:-:S03]  /*2470*/  FMUL.FTZ R39, R21, R21 ;  /* 0x0000001515277220 */ /* 0x000fc60000410000 */
[----:B------:R-:W-:Y:S01]  /*2480*/  FADD.FTZ R38, R38, R41 ;  /* 0x0000002926267221 */ /* 0x000fe20000010000 */
[----:B0-----:R-:W-:Y:S01]  /*2490*/  FADD.FTZ R37, R24, R25 ;  /* 0x0000001918257221 */ /* 0x001fe20000010000 */
[----:B------:R-:W-:-:S03]  /*24a0*/  FMUL.FTZ R43, R23, R23 ;  /* 0x00000017172b7220 */ /* 0x000fc60000410000 */
[----:B------:R-:W-:Y:S01]  /*24b0*/  FADD.FTZ R37, R38, R37 ;  /* 0x0000002526257221 */ /* 0x000fe20000010000 */
[----:B------:R-:W-:Y:S01]  /*24c0*/  FADD.FTZ R38, R26, R27 ;  /* 0x0000001b1a267221 */ /* 0x000fe20000010000 */
[----:B------:R-:W-:Y:S01]  /*24d0*/  FFMA.FTZ R39, R20, R20, R39 ;  /* 0x0000001414277223 */ /* 0x000fe20000010027 */
[----:B------:R-:W-:Y:S02]  /*24e0*/  FFMA.FTZ R40, R22, R22, R43 ;  /* 0x0000001616287223 */ /* 0x000fe4000001002b */
[----:B------:R-:W-:Y:S01]  /*24f0*/  FADD.FTZ R37, R37, R38 ;  /* 0x0000002625257221 */ /* 0x000fe20000010000 */
[----:B------:R-:W-:Y:S01]  /*2500*/  FADD.FTZ R38, R74, R75 ;  /* 0x0000004b4a267221 */ /* 0x000fe20000010000 */
[----:B------:R-:W-:Y:S01]  /*2510*/  FADD.FTZ R39, RZ, R39 ;  /* 0x00000027ff277221 */ /* 0x000fe20000010000 */
[----:B------:R-:W-:Y:S01]  /*2520*/  FMUL.FTZ R43, R25, R25 ;  /* 0x00000019192b7220 */ /* 0x000fe20000410000 */
[----:B------:R-:W-:Y:S01]  /*2530*/  FMUL.FTZ R41, R27, R27 ;  /* 0x0000001b1b297220 */ /* 0x000fe20000410000 */
[----:B------:R-:W-:Y:S01]  /*2540*/  FADD.FTZ R37, R37, R38 ;  /* 0x0000002625257221 */ /* 0x000fe20000010000 */
[----:B------:R-:W-:Y:S01]  /*2550*/  FADD.FTZ R39, R39, R40 ;  /* 0x0000002827277221 */ /* 0x000fe20000010000 */
[----:B------:R-:W-:Y:S01]  /*2560*/  FFMA.FTZ R36, R24, R24, R43 ;  /* 0x0000001818247223 */ /* 0x000fe2000001002b */
[----:B------:R-:W-:Y:S01]  /*2570*/  FADD.FTZ R38, R28, R29 ;  /* 0x0000001d1c267221 */ /* 0x000fe20000010000 */
[----:B------:R-:W-:-:S02]  /*2580*/  FFMA.FTZ R41, R26, R26, R41 ;  /* 0x0000001a1a297223 */ /* 0x000fc40000010029 */
[----:B------:R-:W-:Y:S01]  /*2590*/  FADD.FTZ R36, R39, R36 ;  /* 0x0000002427247221 */ /* 0x000fe20000010000 */
        /* <DEDUP_REMOVED lines=9> */
[----:B------:R-:W-:Y:S01]  /*2630*/  FADD.FTZ R36, R36, R39 ;  /* 0x0000002724247221 */ /* 0x000fe20000010000 */
        /* <DEDUP_REMOVED lines=9> */
[----:B------:R-:W-:-:S03]  /*26d0*/  FMUL.FTZ R39, R35, R35 ;  /* 0x0000002323277220 */ /* 0x000fc60000410000 */
[----:B------:R-:W-:Y:S01]  /*26e0*/  FADD.FTZ R36, R36, R41 ;  /* 0x0000002924247221 */ /* 0x000fe20000010000 */
[----:B------:R-:W-:-:S04]  /*26f0*/  FFMA.FTZ R39, R34, R34, R39 ;  /* 0x0000002222277223 */ /* 0x000fc80000010027 */
[----:B------:R-:W-:Y:S01]  /*2700*/  FADD.FTZ R36, R36, R39 ;  /* 0x0000002724247221 */ /* 0x000fe20000010000 */
[----:B------:R-:W-:-:S04]  /*2710*/  FMUL.FTZ R39, R57, R57 ;  /* 0x0000003939277220 */ /* 0x000fc80000410000 */
[----:B------:R-:W-:Y:S01]  /*2720*/  FFMA.FTZ R39, R56, R56, R39 ;  /* 0x0000003838277223 */ /* 0x000fe20000010027 */
[----:B---3--:R-:W-:Y:S01]  /*2730*/  FADD.FTZ R38, R90, R91 ;  /* 0x0000005b5a267221 */ /* 0x008fe20000010000 */
[----:B------:R-:W-:-:S03]  /*2740*/  FMUL.FTZ R41, R91, R91 ;  /* 0x0000005b5b297220 */ /* 0x000fc60000410000 */
[----:B------:R-:W-:Y:S01]  /*2750*/  FADD.FTZ R37, R37, R38 ;  /* 0x0000002625257221 */ /* 0x000fe20000010000 */
[----:B------:R-:W-:Y:S01]  /*2760*/  FADD.FTZ R38, R56, R57 ;  /* 0x0000003938267221 */ /* 0x000fe20000010000 */
[----:B------:R-:W-:-:S03]  /*2770*/  FFMA.FTZ R41, R90, R90, R41 ;  /* 0x0000005a5a297223 */ /* 0x000fc60000010029 */
[----:B------:R-:W-:Y:S01]  /*2780*/  FADD.FTZ R37, R37, R38 ;  /* 0x0000002625257221 */ /* 0x000fe20000010000 */
[----:B------:R-:W-:Y:S01]  /*2790*/  FADD.FTZ R38, R76, R77 ;  /* 0x0000004d4c267221 */ /* 0x000fe20000010000 */
[----:B------:R-:W-:Y:S01]  /*27a0*/  FADD.FTZ R36, R36, R41 ;  /* 0x0000002924247221 */ /* 0x000fe20000010000 */
[----:B------:R-:W-:Y:S02]  /*27b0*/  FMUL.FTZ R41, R77, R77 ;  /* 0x0000004d4d297220 */ /* 0x000fe40000410000 */
[----:B------:R-:W-:Y:S01]  /*27c0*/  FADD.FTZ R37, R37, R38 ;  /* 0x0000002625257221 */ /* 0x000fe20000010000 */
[----:B------:R-:W-:Y:S01]  /*27d0*/  FADD.FTZ R38, R58, R59 ;  /* 0x0000003b3a267221 */ /* 0x000fe20000010000 */
[----:B------:R-:W-:Y:S01]  /*27e0*/  FADD.FTZ R36, R36, R39 ;  /* 0x0000002724247221 */ /* 0x000fe20000010000 */
[----:B------:R-:W-:Y:S02]  /*27f0*/  FFMA.FTZ R41, R76, R76, R41 ;  /* 0x0000004c4c297223 */ /* 0x000fe40000010029 */
[----:B------:R-:W-:Y:S01]  /*2800*/  FADD.FTZ R37, R37, R38 ;  /* 0x0000002625257221 */ /* 0x000fe20000010000 */
[----:B------:R-:W-:Y:S01]  /*2810*/  FADD.FTZ R38, R78, R79 ;  /* 0x0000004f4e267221 */ /* 0x000fe20000010000 */
[----:B------:R-:W-:Y:S01]  /*2820*/  FMUL.FTZ R39, R59, R59 ;  /* 0x0000003b3b277220 */ /* 0x000fe20000410000 */
[----:B------:R-:W-:Y:S01]  /*2830*/  FADD.FTZ R36, R36, R41 ;  /* 0x0000002924247221 */ /* 0x000fe20000010000 */
[----:B------:R-:W-:Y:S01]  /*2840*/  FMUL.FTZ R41, R79, R79 ;  /* 0x0000004f4f297220 */ /* 0x000fe20000410000 */
[----:B------:R-:W-:Y:S01]  /*2850*/  FADD.FTZ R37, R37, R38 ;  /* 0x0000002625257221 */ /* 0x000fe20000010000 */
[----:B------:R-:W-:Y:S01]  /*2860*/  FFMA.FTZ R39, R58, R58, R39 ;  /* 0x0000003a3a277223 */ /* 0x000fe20000010027 */
[----:B--2---:R-:W-:Y:S01]  /*2870*/  FADD.FTZ R38, R80, R81 ;  /* 0x0000005150267221 */ /* 0x004fe20000010000 */
        /* <DEDUP_REMOVED lines=65> */
[----:B-----5:R-:W-:Y:S01]  /*2c90*/  FMUL.FTZ R41, R95, R95 ;  /* 0x0000005f5f297220 */ /* 0x020fe20000410000 */
        /* <DEDUP_REMOVED lines=19> */
[----:B----4-:R-:W-:Y:S01]  /*2dd0*/  FMUL.FTZ R41, R103, R103 ;  /* 0x0000006767297220 */ /* 0x010fe20000410000 */
        /* <DEDUP_REMOVED lines=44> */
.L_x_3768:
[----:B------:R-:W-:Y:S05]  /*30a0*/  BSYNC.RECONVERGENT B0 ;  /* 0x0000000000007941 */ /* 0x000fea0003800200 */
.L_x_3767:
        /* <DEDUP_REMOVED lines=39> */
.L_x_3770:
[----:B------:R-:W-:Y:S05]  /*3320*/  BSYNC.RECONVERGENT B0 ;  /* 0x0000000000007941 */ /* 0x000fea0003800200 */
.L_x_3769:
        /* <DEDUP_REMOVED lines=27> */
.L_x_3773:
[----:B------:R-:W3:Y:S04]  /*34e0*/  LDG.E.STRONG.GPU R38, desc[UR6][R36.64] ;  /* 0x0000000624267981 */ /* 0x000ee8000c1ef900 */
[----:B---3--:R-:W-:Y:S01]  /*34f0*/  CCTL.IVALL ;  /* 0x00000000ff00798f */ /* 0x008fe20002000000 */
[----:B------:R-:W-:Y:S05]  /*3500*/  YIELD ;  /* 0x0000000000007946 */ /* 0x000fea0003800000 */
[----:B------:R-:W-:-:S13]  /*3510*/  ISETP.NE.AND P1, PT, R38, R43, PT ;  /* 0x0000002b2600720c */ /* 0x000fda0003f25270 */
[----:B------:R-:W-:Y:S05]  /*3520*/  @P1 BRA `(.L_x_3773) ;  /* 0xfffffffc00ec1947 */ /* 0x000fea000383ffff */
.L_x_3772:
        /* <DEDUP_REMOVED lines=8> */
[C---:B------:R-:W-:Y:S01]  /*35b0*/  LEA R51, R4.reuse, R0, 0x2 ;  /* 0x0000000004337211 */ /* 0x040fe200078e10ff */
[--C-:B------:R-:W-:Y:S01]  /*35c0*/  IMAD R49, R4, 0x5, R0.reuse ;  /* 0x0000000504317824 */ /* 0x100fe200078e0200 */
[----:B------:R-:W-:Y:S01]  /*35d0*/  IADD3 R46, PT, PT, R0, R4, RZ ;  /* 0x00000004002e7210 */ /* 0x000fe20007ffe0ff */
[C-C-:B------:R-:W-:Y:S01]  /*35e0*/  IMAD R44, R4.reuse, 0x3, R0.reuse ;  /* 0x00000003042c7824 */ /* 0x140fe200078e0200 */
[----:B------:R-:W-:Y:S01]  /*35f0*/  IADD3 R47, PT, PT, -R3, RZ, RZ ;  /* 0x000000ff032f7210 */ /* 0x000fe20007ffe1ff */
[----:B------:R-:W-:Y:S01]  /*3600*/  IMAD R45, R4, 0x7, R0 ;  /* 0x00000007042d7824 */ /* 0x000fe200078e0200 */
[----:B------:R-:W-:Y:S01]  /*3610*/  MOV R48, R0 ;  /* 0x0000000000307202 */ /* 0x000fe20000000f00 */
[----:B------:R-:W-:-:S06]  /*3620*/  UMOV UR4, URZ ;  /* 0x000000ff00047c82 */ /* 0x000fcc0008000000 */
.L_x_3775:
        /* <DEDUP_REMOVED lines=62> */
.L_x_3774:
        /* <DEDUP_REMOVED lines=12> */
[C---:B-1----:R-:W-:Y:S02]  /*3ad0*/  IADD3 R41, PT, PT, R44.reuse, 0x2, RZ ;  /* 0x000000022c297810 */ /* 0x042fe40007ffe0ff */
        /* <DEDUP_REMOVED lines=25> */
.L_x_3776:
        /* <DEDUP_REMOVED lines=19> */
.L_x_3777:
        /* <DEDUP_REMOVED lines=9> */
.L_x_3778:
[----:B------:R-:W-:Y:S05]  /*3e30*/  BSYNC.RECONVERGENT B0 ;  /* 0x0000000000007941 */ /* 0x000fea0003800200 */
.L_x_3771:
        /* <DEDUP_REMOVED lines=27> */
[----:B------:R-:W-:Y:S01]  /*3ff0*/  HFMA2 R48, -RZ, RZ, 1.875, 0 ;  /* 0x3f800000ff307431 */ /* 0x000fe200000001ff */
[----:B-1----:R-:W-:Y:S01]  /*4000*/  UISETP.NE.AND UP0, UPT, UR4, URZ, UPT ;  /* 0x000000ff0400728c */ /* 0x002fe2000bf05270 */
[----:B---3--:R-:W-:Y:S01]  /*4010*/  IMAD R47, R3, UR5, R117 ;  /* 0x00000005032f7c24 */ /* 0x008fe2000f8e0275 */
[----:B------:R-:W-:Y:S04]  /*4020*/  BSSY.RECONVERGENT B0, `(.L_x_3779) ;  /* 0x0000704000007945 */ /* 0x000fe80003800200 */
[C---:B------:R-:W-:Y:S02]  /*4030*/  IADD3 R51, PT, PT, R47.reuse, 0x30, RZ ;  /* 0x000000302f337810 */ /* 0x040fe40007ffe0ff */
[----:B------:R-:W-:-:S02]  /*4040*/  IADD3 R46, PT, PT, R47, 0x1c0, RZ ;  /* 0x000001c02f2e7810 */ /* 0x000fc40007ffe0ff */
[----:B------:R-:W-:Y:S01]  /*4050*/  IADD3 R50, PT, PT, R47, 0x70, RZ ;  /* 0x000000702f327810 */ /* 0x000fe20007ffe0ff */
[----:B0-----:R-:W-:-:S04]  /*4060*/  @P1 FADD.FTZ R53, R44, R53 ;  /* 0x000000352c351221 */ /* 0x001fc80000010000 */
[----:B------:R0:W1:Y:S01]  /*4070*/  @P1 MUFU.RSQ R48, R53 ;  /* 0x0000003500301308 */ /* 0x0000620000001400 */
[C---:B------:R-:W-:Y:S02]  /*4080*/  IADD3 R44, PT, PT, R47.reuse, 0x140, RZ ;  /* 0x000001402f2c7810 */ /* 0x040fe40007ffe0ff */
[----:B------:R-:W-:Y:S02]  /*4090*/  IADD3 R42, PT, PT, R47, 0x180, RZ ;  /* 0x000001802f2a7810 */ /* 0x000fe40007ffe0ff */
[----:B------:R-:W-:Y:S02]  /*40a0*/  SHF.R.S32.HI R52, RZ, 0x1f, R51 ;  /* 0x0000001fff347819 */ /* 0x000fe40000011433 */
[----:B------:R-:W-:Y:S02]  /*40b0*/  SHF.R.S32.HI R45, RZ, 0x1f, R46 ;  /* 0x0000001fff2d7819 */ /* 0x000fe4000001142e */
[----:B------:R-:W-:Y:S02]  /*40c0*/  SHF.R.S32.HI R43, RZ, 0x1f, R44 ;  /* 0x0000001fff2b7819 */ /* 0x000fe4000001142c */
[----:B------:R-:W-:-:S02]  /*40d0*/  SHF.R.S32.HI R49, RZ, 0x1f, R50 ;  /* 0x0000001fff317819 */ /* 0x000fc40000011432 */
[----:B------:R-:W-:Y:S01]  /*40e0*/  SHF.R.S32.HI R41, RZ, 0x1f, R42 ;  /* 0x0000001fff297819 */ /* 0x000fe2000001142a */
[----:B0-----:R-:W-:Y:S06]  /*40f0*/  BRA.U UP0, `(.L_x_3780) ;  /* 0x0000002d00707547 */ /* 0x001fec000b800000 */
[----:B------:R-:W0:Y:S01]  /*4100*/  LDCU.64 UR4, c[0x0][0x3e8] ;  /* 0x00007d00ff0477ac */ /* 0x000e220008000a00 */
[----:B------:R-:W-:Y:S01]  /*4110*/  SHF.R.S32.HI R53, RZ, 0x1f, R47 ;  /* 0x0000001fff357819 */ /* 0x000fe2000001142f */
[----:B------:R-:W-:Y:S01]  /*4120*/  BSSY.RECONVERGENT B1, `(.L_x_3781) ;  /* 0x0000015000017945 */ /* 0x000fe20003800200 */
[----:B0-----:R-:W-:-:S04]  /*4130*/  ISETP.GE.U32.AND P1, PT, R47, UR4, PT ;  /* 0x000000042f007c0c */ /* 0x001fc8000bf26070 */
        /* <DEDUP_REMOVED lines=11> */
[----:B------:R-:W-:-:S04]  /*41f0*/  IADD3 R53, PT, PT, R119, R53, RZ ;  /* 0x0000003577357210 */ /* 0x000fc80007ffe0ff */
[----:B------:R-:W-:Y:S01]  /*4200*/  LEA.HI.X R55, R118, UR9, R53, 0x2, P1 ;  /* 0x0000000976377c11 */ /* 0x000fe200088f1435 */
[----:B------:R-:W-:Y:S01]  /*4210*/  FADD.FTZ R53, -R40, R20 ;  /* 0x0000001428357221 */ /* 0x000fe20000010100 */
[----:B-1----:R-:W-:-:S03]  /*4220*/  FMUL.FTZ R118, R21, R48 ;  /* 0x0000003015767220 */ /* 0x002fc60000410000 */
[----:B------:R-:W-:Y:S01]  /*4230*/  FMUL.FTZ R53, R53, R48 ;  /* 0x0000003035357220 */ /* 0x000fe20000410000 */
[----:B-----5:R-:W-:-:S03]  /*4240*/  FFMA.FTZ R21, R37, R118, R39 ;  /* 0x0000007625157223 */ /* 0x020fc60000010027 */
[----:B------:R-:W-:-:S05]  /*4250*/  FFMA.FTZ R20, R36, R53, R38 ;  /* 0x0000003524147223 */ /* 0x000fca0000010026 */
[----:B------:R0:W-:Y:S02]  /*4260*/  STG.E.64 desc[UR6][R54.64], R20 ;  /* 0x0000001436007986 */ /* 0x0001e4000c101b06 */
.L_x_3782:
[----:B------:R-:W-:Y:S05]  /*4270*/  BSYNC.RECONVERGENT B1 ;  /* 0x0000000000017941 */ /* 0x000fea0003800200 */
.L_x_3781:
[----:B------:R-:W-:Y:S01]  /*4280*/  IADD3 R53, PT, PT, R47, 0x10, RZ ;  /* 0x000000102f357810 */ /* 0x000fe20007ffe0ff */
[----:B------:R-:W-:Y:S03]  /*4290*/  BSSY.RECONVERGENT B1, `(.L_x_3783) ;  /* 0x0000016000017945 */ /* 0x000fe60003800200 */
[----:B------:R-:W-:Y:S02]  /*42a0*/  ISETP.GE.U32.AND P1, PT, R53, UR4, PT ;  /* 0x0000000435007c0c */ /* 0x000fe4000bf26070 */
[----:B0-----:R-:W-:-:S04]  /*42b0*/  SHF.R.S32.HI R20, RZ, 0x1f, R53 ;  /* 0x0000001fff147819 */ /* 0x001fc80000011435 */
[----:B------:R-:W-:-:S13]  /*42c0*/  ISETP.GE.AND.EX P1, PT, R20, UR5, PT, P1 ;  /* 0x0000000514007c0c */ /* 0x000fda000bf26310 */
[----:B------:R-:W-:Y:S05]  /*42d0*/  @P1 BRA `(.L_x_3784) ;  /* 0x0000000000441947 */ /* 0x000fea0003800000 */
[----:B------:R-:W0:Y:S01]  /*42e0*/  LDCU.64 UR8, c[0x0][0x3e0] ;  /* 0x00007c00ff0877ac */ /* 0x000e220008000a00 */
[----:B------:R-:W-:Y:S01]  /*42f0*/  MOV R21, R123 ;  /* 0x0000007b00157202 */ /* 0x000fe20000000f00 */
[----:B------:R-:W-:Y:S01]  /*4300*/  FADD.FTZ R23, -R40, R23 ;  /* 0x0000001728177221 */ /* 0x000fe20000010100 */
[----:B------:R-:W2:Y:S01]  /*4310*/  LDCU.64 UR10, c[0x0][0x380] ;  /* 0x00007000ff0a77ac */ /* 0x000ea20008000a00 */
[----:B0-----:R-:W-:-:S04]  /*4320*/  IMAD R20, R20, UR8, RZ ;  /* 0x0000000814147c24 */ /* 0x001fc8000f8e02ff */
[----:B------:R-:W-:Y:S01]  /*4330*/  IMAD R55, R53, UR9, R20 ;  /* 0x0000000935377c24 */ /* 0x000fe2000f8e0214 */
[----:B------:R-:W-:-:S05]  /*4340*/  MOV R20, R120 ;  /* 0x0000007800147202 */ /* 0x000fca0000000f00 */
[----:B------:R-:W-:-:S05]  /*4350*/  IMAD.WIDE.U32 R20, R53, UR8, R20 ;  /* 0x0000000835147c25 */ /* 0x000fca000f8e0014 */
[----:B------:R-:W-:Y:S01]  /*4360*/  IADD3 R55, PT, PT, R21, R55, RZ ;  /* 0x0000003715377210 */ /* 0x000fe20007ffe0ff */
[----:B------:R-:W-:Y:S01]  /*4370*/  FADD.FTZ R21, -R40, R22 ;  /* 0x0000001628157221 */ /* 0x000fe20000010100 */
[C---:B--2---:R-:W-:Y:S01]  /*4380*/  LEA R54, P1, R20.reuse, UR10, 0x2 ;  /* 0x0000000a14367c11 */ /* 0x044fe2000f8210ff */
[-C--:B-1----:R-:W-:Y:S02]  /*4390*/  FMUL.FTZ R22, R23, R48.reuse ;  /* 0x0000003017167220 */ /* 0x082fe40000410000 */
[----:B------:R-:W-:Y:S01]  /*43a0*/  FMUL.FTZ R21, R21, R48 ;  /* 0x0000003015157220 */ /* 0x000fe20000410000 */
[----:B------:R-:W-:-:S03]  /*43b0*/  LEA.HI.X R55, R20, UR11, R55, 0x2, P1 ;  /* 0x0000000b14377c11 */ /* 0x000fc600088f1437 */
[----:B-----5:R-:W-:Y:S01]  /*43c0*/  FFMA.FTZ R20, R36, R21, R38 ;  /* 0x0000001524147223 */ /* 0x020fe20000010026 */
[----:B------:R-:W-:-:S05]  /*43d0*/  FFMA.FTZ R21, R37, R22, R39 ;  /* 0x0000001625157223 */ /* 0x000fca0000010027 */
[----:B------:R0:W-:Y:S02]  /*43e0*/  STG.E.64 desc[UR6][R54.64], R20 ;  /* 0x0000001436007986 */ /* 0x0001e4000c101b06 */
.L_x_3784:
[----:B------:R-:W-:Y:S05]  /*43f0*/  BSYNC.RECONVERGENT B1 ;  /* 0x0000000000017941 */ /* 0x000fea0003800200 */
.L_x_3783:
        /* <DEDUP_REMOVED lines=23> */
.L_x_3786:
[----:B------:R-:W-:Y:S05]  /*4570*/  BSYNC.RECONVERGENT B1 ;  /* 0x0000000000017941 */ /* 0x000fea0003800200 */
.L_x_3785:
[----:B------:R-:W-:Y:S01]  /*4580*/  ISETP.GE.U32.AND P3, PT, R51, UR4, PT ;  /* 0x0000000433007c0c */ /* 0x000fe2000bf66070 */
[----:B------:R-:W-:Y:S01]  /*4590*/  BSSY.RECONVERGENT B1, `(.L_x_3787) ;  /* 0x0000020000017945 */ /* 0x000fe20003800200 */
[C---:B------:R-:W-:Y:S02]  /*45a0*/  IADD3 R54, PT, PT, R47.reuse, 0x50, RZ ;  /* 0x000000502f367810 */ /* 0x040fe40007ffe0ff */
[----:B------:R-:W-:Y:S02]  /*45b0*/  ISETP.GE.AND.EX P3, PT, R52, UR5, PT, P3 ;  /* 0x0000000534007c0c */ /* 0x000fe4000bf66330 */
[----:B------:R-:W-:Y:S02]  /*45c0*/  IADD3 R53, PT, PT, R47, 0x60, RZ ;  /* 0x000000602f357810 */ /* 0x000fe40007ffe0ff */
        /* <DEDUP_REMOVED lines=9> */
[----:B------:R-:W-:Y:S01]  /*4660*/  ISETP.GE.AND.EX P2, PT, R49, UR5, PT, P2 ;  /* 0x0000000531007c0c */ /* 0x000fe2000bf46320 */
[----:B------:R-:W-:-:S12]  /*4670*/  @P3 BRA `(.L_x_3788) ;  /* 0x0000000000443947 */ /* 0x000fd80003800000 */
[----:B------:R-:W2:Y:S01]  /*4680*/  LDCU.64 UR8, c[0x0][0x3e0] ;  /* 0x00007c00ff0877ac */ /* 0x000ea20008000a00 */
[----:B0-----:R-:W-:Y:S01]  /*4690*/  MOV R20, R120 ;  /* 0x0000007800147202 */ /* 0x001fe20000000f00 */
[----:B------:R-:W-:Y:S01]  /*46a0*/  FADD.FTZ R27, -R40, R27 ;  /* 0x0000001b281b7221 */ /* 0x000fe20000010100 */
[----:B------:R-:W-:Y:S01]  /*46b0*/  MOV R21, R123 ;  /* 0x0000007b00157202 */ /* 0x000fe20000000f00 */
[----:B------:R-:W0:Y:S02]  /*46c0*/  LDCU.64 UR10, c[0x0][0x380] ;  /* 0x00007000ff0a77ac */ /* 0x000e240008000a00 */
[----:B-1----:R-:W-:Y:S01]  /*46d0*/  FMUL.FTZ R24, R27, R48 ;  /* 0x000000301b187220 */ /* 0x002fe20000410000 */
[----:B--2---:R-:W-:Y:S02]  /*46e0*/  IMAD R52, R52, UR8, RZ ;  /* 0x0000000834347c24 */ /* 0x004fe4000f8e02ff */
[----:B------:R-:W-:-:S04]  /*46f0*/  IMAD.WIDE.U32 R20, R51, UR8, R20 ;  /* 0x0000000833147c25 */ /* 0x000fc8000f8e0014 */
[----:B------:R-:W-:Y:S01]  /*4700*/  IMAD R23, R51, UR9, R52 ;  /* 0x0000000933177c24 */ /* 0x000fe2000f8e0234 */
[----:B0-----:R-:W-:-:S04]  /*4710*/  LEA R22, P3, R20, UR10, 0x2 ;  /* 0x0000000a14167c11 */ /* 0x001fc8000f8610ff */
[----:B------:R-:W-:Y:S01]  /*4720*/  IADD3 R23, PT, PT, R21, R23, RZ ;  /* 0x0000001715177210 */ /* 0x000fe20007ffe0ff */
[----:B------:R-:W-:-:S03]  /*4730*/  FADD.FTZ R21, -R40, R26 ;  /* 0x0000001a28157221 */ /* 0x000fc60000010100 */
[----:B------:R-:W-:Y:S01]  /*4740*/  LEA.HI.X R23, R20, UR11, R23, 0x2, P3 ;  /* 0x0000000b14177c11 */ /* 0x000fe200098f1417 */
[----:B------:R-:W-:-:S04]  /*4750*/  FMUL.FTZ R21, R21, R48 ;  /* 0x0000003015157220 */ /* 0x000fc80000410000 */
[----:B-----5:R-:W-:Y:S01]  /*4760*/  FFMA.FTZ R20, R36, R21, R38 ;  /* 0x0000001524147223 */ /* 0x020fe20000010026 */
[----:B------:R-:W-:-:S05]  /*4770*/  FFMA.FTZ R21, R37, R24, R39 ;  /* 0x0000001825157223 */ /* 0x000fca0000010027 */
[----:B------:R2:W-:Y:S02]  /*4780*/  STG.E.64 desc[UR6][R22.64], R20 ;  /* 0x0000001416007986 */ /* 0x0005e4000c101b06 */
.L_x_3788:
[----:B------:R-:W-:Y:S05]  /*4790*/  BSYNC.RECONVERGENT B1 ;  /* 0x0000000000017941 */ /* 0x000fea0003800200 */
.L_x_3787:
[----:B------:R-:W-:Y:S01]  /*47a0*/  BSSY.RECONVERGENT B1, `(.L_x_3789) ;  /* 0x0000015000017945 */ /* 0x000fe20003800200 */
[C---:B------:R-:W-:Y:S02]  /*47b0*/  IADD3 R26, PT, PT, R47.reuse, 0x80, RZ ;  /* 0x000000802f1a7810 */ /* 0x040fe40007ffe0ff */
[----:B------:R-:W-:Y:S01]  /*47c0*/  IADD3 R24, PT, PT, R47, 0xa0, RZ ;  /* 0x000000a02f187810 */ /* 0x000fe20007ffe0ff */
[----:B------:R-:W-:Y:S06]  /*47d0*/  @P1 BRA `(.L_x_3790) ;  /* 0x0000000000441947 */ /* 0x000fec0003800000 */
[----:B------:R-:W3:Y:S01]  /*47e0*/  LDCU.64 UR8, c[0x0][0x3e0] ;  /* 0x00007c00ff0877ac */ /* 0x000ee20008000a00 */
[----:B0-2---:R-:W-:Y:S01]  /*47f0*/  MOV R20, R120 ;  /* 0x0000007800147202 */ /* 0x005fe20000000f00 */
[----:B------:R-:W-:Y:S01]  /*4800*/  FADD.FTZ R75, -R40, R75 ;  /* 0x0000004b284b7221 */ /* 0x000fe20000010100 */
[----:B------:R-:W-:Y:S01]  /*4810*/  MOV R21, R123 ;  /* 0x0000007b00157202 */ /* 0x000fe20000000f00 */
[----:B------:R-:W0:Y:S02]  /*4820*/  LDCU.64 UR10, c[0x0][0x380] ;  /* 0x00007000ff0a77ac */ /* 0x000e240008000a00 */
[----:B-1----:R-:W-:Y:S01]  /*4830*/  FMUL.FTZ R52, R75, R48 ;  /* 0x000000304b347220 */ /* 0x002fe20000410000 */
[----:B---3--:R-:W-:Y:S02]  /*4840*/  IMAD R23, R13, UR8, RZ ;  /* 0x000000080d177c24 */ /* 0x008fe4000f8e02ff */
        /* <DEDUP_REMOVED lines=10> */
.L_x_3790:
[----:B------:R-:W-:Y:S05]  /*48f0*/  BSYNC.RECONVERGENT B1 ;  /* 0x0000000000017941 */ /* 0x000fea0003800200 */
.L_x_3789:
[----:B------:R-:W-:Y:S04]  /*4900*/  BSSY.RECONVERGENT B1, `(.L_x_3791) ;  /* 0x0000013000017945 */ /* 0x000fe80003800200 */
[----:B------:R-:W-:Y:S05]  /*4910*/  @P4 BRA `(.L_x_3792) ;  /* 0x0000000000444947 */ /* 0x000fea0003800000 */
[----:B------:R-:W4:Y:S01]  /*4920*/  LDCU.64 UR8, c[0x0][0x3e0] ;  /* 0x00007c00ff0877ac */ /* 0x000f220008000a00 */
[----:B0-23--:R-:W-:Y:S01]  /*4930*/  MOV R22, R120 ;  /* 0x0000007800167202 */ /* 0x00dfe20000000f00 */
[C---:B------:R-:W-:Y:S01]  /*4940*/  FADD.FTZ R21, -R40.reuse, R28 ;  /* 0x0000001c28157221 */ /* 0x040fe20000010100 */
[----:B------:R-:W-:Y:S01]  /*4950*/  MOV R23, R123 ;  /* 0x0000007b00177202 */ /* 0x000fe20000000f00 */
[----:B------:R-:W0:Y:S01]  /*4960*/  LDCU.64 UR10, c[0x0][0x380] ;  /* 0x00007000ff0a77ac */ /* 0x000e220008000a00 */
[----:B------:R-:W-:Y:S01]  /*4970*/  FADD.FTZ R29, -R40, R29 ;  /* 0x0000001d281d7221 */ /* 0x000fe20000010100 */
[----:B-1----:R-:W-:-:S03]  /*4980*/  FMUL.FTZ R21, R21, R48 ;  /* 0x0000003015157220 */ /* 0x002fc60000410000 */
[----:B------:R-:W-:Y:S01]  /*4990*/  FMUL.FTZ R52, R29, R48 ;  /* 0x000000301d347220 */ /* 0x000fe20000410000 */
[----:B-----5:R-:W-:-:S03]  /*49a0*/  FFMA.FTZ R20, R36, R21, R38 ;  /* 0x0000001524147223 */ /* 0x020fc60000010026 */
[----:B------:R-:W-:Y:S01]  /*49b0*/  FFMA.FTZ R21, R37, R52, R39 ;  /* 0x0000003425157223 */ /* 0x000fe20000010027 */
[----:B----4-:R-:W-:Y:S02]  /*49c0*/  IMAD R55, R55, UR8, RZ ;  /* 0x0000000837377c24 */ /* 0x010fe4000f8e02ff */
[----:B------:R-:W-:-:S04]  /*49d0*/  IMAD.WIDE.U32 R22, R54, UR8, R22 ;  /* 0x0000000836167c25 */ /* 0x000fc8000f8e0016 */
[----:B------:R-:W-:Y:S01]  /*49e0*/  IMAD R55, R54, UR9, R55 ;  /* 0x0000000936377c24 */ /* 0x000fe2000f8e0237 */
[----:B0-----:R-:W-:-:S04]  /*49f0*/  LEA R28, P1, R22, UR10, 0x2 ;  /* 0x0000000a161c7c11 */ /* 0x001fc8000f8210ff */
[----:B------:R-:W-:-:S04]  /*4a00*/  IADD3 R55, PT, PT, R23, R55, RZ ;  /* 0x0000003717377210 */ /* 0x000fc80007ffe0ff */
[----:B------:R-:W-:-:S05]  /*4a10*/  LEA.HI.X R29, R22, UR11, R55, 0x2, P1 ;  /* 0x0000000b161d7c11 */ /* 0x000fca00088f1437 */
[----:B------:R4:W-:Y:S02]  /*4a20*/  STG.E.64 desc[UR6][R28.64], R20 ;  /* 0x000000141c007986 */ /* 0x0009e4000c101b06 */
.L_x_3792:
[----:B------:R-:W-:Y:S05]  /*4a30*/  BSYNC.RECONVERGENT B1 ;  /* 0x0000000000017941 */ /* 0x000fea0003800200 */
.L_x_3791:
[----:B------:R-:W-:Y:S04]  /*4a40*/  BSSY.RECONVERGENT B1, `(.L_x_3793) ;  /* 0x0000013000017945 */ /* 0x000fe80003800200 */
[----:B------:R-:W-:Y:S05]  /*4a50*/  @P5 BRA `(.L_x_3794) ;  /* 0x0000000000445947 */ /* 0x000fea0003800000 */
[----:B------:R-:W1:Y:S01]  /*4a60*/  LDCU.64 UR8, c[0x0][0x3e0] ;  /* 0x00007c00ff0877ac */ /* 0x000e620008000a00 */
[----:B0-23--:R-:W-:Y:S01]  /*4a70*/  MOV R22, R120 ;  /* 0x0000007800167202 */ /* 0x00dfe20000000f00 */
[C---:B----4-:R-:W-:Y:S01]  /*4a80*/  FADD.FTZ R21, -R40.reuse, R30 ;  /* 0x0000001e28157221 */ /* 0x050fe20000010100 */
[----:B------:R-:W-:Y:S01]  /*4a90*/  MOV R23, R123 ;  /* 0x0000007b00177202 */ /* 0x000fe20000000f00 */
[----:B------:R-:W0:Y:S01]  /*4aa0*/  LDCU.64 UR10, c[0x0][0x380] ;  /* 0x00007000ff0a77ac */ /* 0x000e220008000a00 */
[----:B------:R-:W-:Y:S01]  /*4ab0*/  FADD.FTZ R31, -R40, R31 ;  /* 0x0000001f281f7221 */ /* 0x000fe20000010100 */
[----:B-1----:R-:W-:-:S03]  /*4ac0*/  FMUL.FTZ R21, R21, R48 ;  /* 0x0000003015157220 */ /* 0x002fc60000410000 */
[----:B------:R-:W-:Y:S01]  /*4ad0*/  FMUL.FTZ R30, R31, R48 ;  /* 0x000000301f1e7220 */ /* 0x000fe20000410000 */
[----:B------:R-:W-:Y:S02]  /*4ae0*/  IMAD R20, R25, UR8, RZ ;  /* 0x0000000819147c24 */ /* 0x000fe4000f8e02ff */
        /* <DEDUP_REMOVED lines=8> */
.L_x_3794:
[----:B------:R-:W-:Y:S05]  /*4b70*/  BSYNC.RECONVERGENT B1 ;  /* 0x0000000000017941 */ /* 0x000fea0003800200 */
.L_x_3793:
        /* <DEDUP_REMOVED lines=19> */
.L_x_3796:
[----:B------:R-:W-:Y:S05]  /*4cb0*/  BSYNC.RECONVERGENT B1 ;  /* 0x0000000000017941 */ /* 0x000fea0003800200 */
.L_x_3795:
[----:B------:R-:W-:Y:S01]  /*4cc0*/  ISETP.GE.U32.AND P5, PT, R26, UR4, PT ;  /* 0x000000041a007c0c */ /* 0x000fe2000bfa6070 */
[----:B------:R-:W-:Y:S01]  /*4cd0*/  BSSY.RECONVERGENT B1, `(.L_x_3797) ;  /* 0x0000024000017945 */ /* 0x000fe20003800200 */
[----:B0-234-:R-:W-:Y:S02]  /*4ce0*/  SHF.R.S32.HI R20, RZ, 0x1f, R26 ;  /* 0x0000001fff147819 */ /* 0x01dfe4000001141a */
[----:B------:R-:W-:Y:S02]  /*4cf0*/  IADD3 R29, PT, PT, R47, 0xc0, RZ ;  /* 0x000000c02f1d7810 */ /* 0x000fe40007ffe0ff */
[----:B------:R-:W-:Y:S02]  /*4d00*/  ISETP.GE.AND.EX P5, PT, R20, UR5, PT, P5 ;  /* 0x0000000514007c0c */ /* 0x000fe4000bfa6350 */
[----:B------:R-:W-:Y:S02]  /*4d10*/  ISETP.GE.U32.AND P2, PT, R115, UR4, PT ;  /* 0x0000000473007c0c */ /* 0x000fe4000bf46070 */
[----:B------:R-:W-:-:S02]  /*4d20*/  ISETP.GE.U32.AND P1, PT, R24, UR4, PT ;  /* 0x0000000418007c0c */ /* 0x000fc4000bf26070 */
[----:B------:R-:W-:Y:S02]  /*4d30*/  ISETP.GE.U32.AND P6, PT, R114, UR4, PT ;  /* 0x0000000472007c0c */ /* 0x000fe4000bfc6070 */
[----:B------:R-:W-:Y:S02]  /*4d40*/  ISETP.GE.U32.AND P3, PT, R29, UR4, PT ;  /* 0x000000041d007c0c */ /* 0x000fe4000bf66070 */
[----:B------:R-:W-:Y:S02]  /*4d50*/  ISETP.GE.U32.AND P4, PT, R113, UR4, PT ;  /* 0x0000000471007c0c */ /* 0x000fe4000bf86070 */
[----:B------:R-:W-:Y:S02]  /*4d60*/  SHF.R.S32.HI R31, RZ, 0x1f, R24 ;  /* 0x0000001fff1f7819 */ /* 0x000fe40000011418 */
[----:B------:R-:W-:Y:S02]  /*4d70*/  SHF.R.S32.HI R30, RZ, 0x1f, R29 ;  /* 0x0000001fff1e7819 */ /* 0x000fe4000001141d */
[----:B------:R-:W-:-:S02]  /*4d80*/  ISETP.GE.AND.EX P2, PT, R14, UR5, PT, P2 ;  /* 0x000000050e007c0c */ /* 0x000fc4000bf46320 */
[----:B------:R-:W-:Y:S02]  /*4d90*/  ISETP.GE.AND.EX P1, PT, R31, UR5, PT, P1 ;  /* 0x000000051f007c0c */ /* 0x000fe4000bf26310 */
[----:B------:R-:W-:Y:S02]  /*4da0*/  ISETP.GE.AND.EX P6, PT, R15, UR5, PT, P6 ;  /* 0x000000050f007c0c */ /* 0x000fe4000bfc6360 */
[----:B------:R-:W-:Y:S02]  /*4db0*/  ISETP.GE.AND.EX P3, PT, R30, UR5, PT, P3 ;  /* 0x000000051e007c0c */ /* 0x000fe4000bf66330 */
[----:B------:R-:W-:Y:S02]  /*4dc0*/  ISETP.GE.AND.EX P4, PT, R16, UR5, PT, P4 ;  /* 0x0000000510007c0c */ /* 0x000fe4000bf86340 */
[C---:B------:R-:W-:Y:S02]  /*4dd0*/  IADD3 R28, PT, PT, R47.reuse, 0xf0, RZ ;  /* 0x000000f02f1c7810 */ /* 0x040fe40007ffe0ff */
[----:B------:R-:W-:Y:S01]  /*4de0*/  IADD3 R25, PT, PT, R47, 0x120, RZ ;  /* 0x000001202f197810 */ /* 0x000fe20007ffe0ff */
[----:B------:R-:W-:Y:S08]  /*4df0*/  @P5 BRA `(.L_x_3798) ;  /* 0x0000000000445947 */ /* 0x000ff00003800000 */
[----:B------:R-:W0:Y:S01]  /*4e00*/  LDCU.64 UR8, c[0x0][0x3e0] ;  /* 0x00007c00ff0877ac */ /* 0x000e220008000a00 */
[----:B------:R-:W-:Y:S01]  /*4e10*/  MOV R22, R120 ;  /* 0x0000007800167202 */ /* 0x000fe20000000f00 */
[C---:B------:R-:W-:Y:S01]  /*4e20*/  FADD.FTZ R21, -R40.reuse, R34 ;  /* 0x0000002228157221 */ /* 0x040fe20000010100 */
[----:B------:R-:W-:Y:S01]  /*4e30*/  MOV R23, R123 ;  /* 0x0000007b00177202 */ /* 0x000fe20000000f00 */
[----:B------:R-:W2:Y:S01]  /*4e40*/  LDCU.64 UR10, c[0x0][0x380] ;  /* 0x00007000ff0a77ac */ /* 0x000ea20008000a00 */
[----:B------:R-:W-:Y:S01]  /*4e50*/  FADD.FTZ R35, -R40, R35 ;  /* 0x0000002328237221 */ /* 0x000fe20000010100 */
[----:B-1----:R-:W-:-:S03]  /*4e60*/  FMUL.FTZ R21, R21, R48 ;  /* 0x0000003015157220 */ /* 0x002fc60000410000 */
[----:B------:R-:W-:Y:S01]  /*4e70*/  FMUL.FTZ R32, R35, R48 ;  /* 0x0000003023207220 */ /* 0x000fe20000410000 */
[----:B0-----:R-:W-:Y:S02]  /*4e80*/  IMAD R27, R20, UR8, RZ ;  /* 0x00000008141b7c24 */ /* 0x001fe4000f8e02ff */
[----:B-----5:R-:W-:Y:S01]  /*4e90*/  FFMA.FTZ R20, R36, R21, R38 ;  /* 0x0000001524147223 */ /* 0x020fe20000010026 */
[----:B------:R-:W-:-:S04]  /*4ea0*/  IMAD.WIDE.U32 R22, R26, UR8, R22 ;  /* 0x000000081a167c25 */ /* 0x000fc8000f8e0016 */
[----:B------:R-:W-:Y:S01]  /*4eb0*/  FFMA.FTZ R21, R37, R32, R39 ;  /* 0x0000002025157223 */ /* 0x000fe20000010027 */
[----:B------:R-:W-:Y:S01]  /*4ec0*/  IMAD R27, R26, UR9, R27 ;  /* 0x000000091a1b7c24 */ /* 0x000fe2000f8e021b */
[----:B--2---:R-:W-:-:S04]  /*4ed0*/  LEA R26, P5, R22, UR10, 0x2 ;  /* 0x0000000a161a7c11 */ /* 0x004fc8000f8a10ff */
[----:B------:R-:W-:-:S04]  /*4ee0*/  IADD3 R27, PT, PT, R23, R27, RZ ;  /* 0x0000001b171b7210 */ /* 0x000fc80007ffe0ff */
[----:B------:R-:W-:-:S05]  /*4ef0*/  LEA.HI.X R27, R22, UR11, R27, 0x2, P5 ;  /* 0x0000000b161b7c11 */ /* 0x000fca000a8f141b */
[----:B------:R0:W-:Y:S02]  /*4f00*/  STG.E.64 desc[UR6][R26.64], R20 ;  /* 0x000000141a007986 */ /* 0x0001e4000c101b06 */
.L_x_3798:
[----:B------:R-:W-:Y:S05]  /*4f10*/  BSYNC.RECONVERGENT B1 ;  /* 0x0000000000017941 */ /* 0x000fea0003800200 */
.L_x_3797:
[----:B------:R-:W-:Y:S04]  /*4f20*/  BSSY.RECONVERGENT B1, `(.L_x_3799) ;  /* 0x0000013000017945 */ /* 0x000fe80003800200 */
[----:B------:R-:W-:Y:S05]  /*4f30*/  @P2 BRA `(.L_x_3800) ;  /* 0x0000000000442947 */ /* 0x000fea0003800000 */
[----:B------:R-:W2:Y:S01]  /*4f40*/  LDCU.64 UR8, c[0x0][0x3e0] ;  /* 0x00007c00ff0877ac */ /* 0x000ea20008000a00 */
[----:B------:R-:W-:Y:S01]  /*4f50*/  MOV R22, R120 ;  /* 0x0000007800167202 */ /* 0x000fe20000000f00 */
[C---:B0-----:R-:W-:Y:S01]  /*4f60*/  FADD.FTZ R21, -R40.reuse, R90 ;  /* 0x0000005a28157221 */ /* 0x041fe20000010100 */
        /* <DEDUP_REMOVED lines=14> */
.L_x_3800:
[----:B------:R-:W-:Y:S05]  /*5050*/  BSYNC.RECONVERGENT B1 ;  /* 0x0000000000017941 */ /* 0x000fea0003800200 */
.L_x_3799:
[----:B------:R-:W-:Y:S04]  /*5060*/  BSSY.RECONVERGENT B1, `(.L_x_3801) ;  /* 0x0000013000017945 */ /* 0x000fe80003800200 */
[----:B------:R-:W-:Y:S05]  /*5070*/  @P1 BRA `(.L_x_3802) ;  /* 0x0000000000441947 */ /* 0x000fea0003800000 */
[----:B------:R-:W3:Y:S01]  /*5080*/  LDCU.64 UR8, c[0x0][0x3e0] ;  /* 0x00007c00ff0877ac */ /* 0x000ee20008000a00 */
[----:B------:R-:W-:Y:S01]  /*5090*/  MOV R22, R120 ;  /* 0x0000007800167202 */ /* 0x000fe20000000f00 */
[C---:B0-2---:R-:W-:Y:S01]  /*50a0*/  FADD.FTZ R21, -R40.reuse, R56 ;  /* 0x0000003828157221 */ /* 0x045fe20000010100 */
[----:B------:R-:W-:Y:S01]  /*50b0*/  MOV R23, R123 ;  /* 0x0000007b00177202 */ /* 0x000fe20000000f00 */
[----:B------:R-:W0:Y:S01]  /*50c0*/  LDCU.64 UR10, c[0x0][0x380] ;  /* 0x00007000ff0a77ac */ /* 0x000e220008000a00 */
[----:B------:R-:W-:Y:S01]  /*50d0*/  FADD.FTZ R57, -R40, R57 ;  /* 0x0000003928397221 */ /* 0x000fe20000010100 */
[----:B-1----:R-:W-:-:S04]  /*50e0*/  FMUL.FTZ R21, R21, R48 ;  /* 0x0000003015157220 */ /* 0x002fc80000410000 */
[----:B-----5:R-:W-:Y:S01]  /*50f0*/  FFMA.FTZ R20, R36, R21, R38 ;  /* 0x0000001524147223 */ /* 0x020fe20000010026 */
[----:B---3--:R-:W-:Y:S02]  /*5100*/  IMAD R31, R31, UR8, RZ ;  /* 0x000000081f1f7c24 */ /* 0x008fe4000f8e02ff */
        /* <DEDUP_REMOVED lines=8> */
.L_x_3802:
[----:B------:R-:W-:Y:S05]  /*5190*/  BSYNC.RECONVERGENT B1 ;  /* 0x0000000000017941 */ /* 0x000fea0003800200 */
.L_x_3801:
[----:B------:R-:W-:Y:S04]  /*51a0*/  BSSY.RECONVERGENT B1, `(.L_x_3803) ;  /* 0x0000013000017945 */ /* 0x000fe80003800200 */
[----:B------:R-:W-:Y:S05]  /*51b0*/  @P6 BRA `(.L_x_3804) ;  /* 0x0000000000446947 */ /* 0x000fea0003800000 */
[----:B------:R-:W4:Y:S01]  /*51c0*/  LDCU.64 UR8, c[0x0][0x3e0] ;  /* 0x00007c00ff0877ac */ /* 0x000f220008000a00 */
[----:B------:R-:W-:Y:S01]  /*51d0*/  MOV R22, R120 ;  /* 0x0000007800167202 */ /* 0x000fe20000000f00 */
[C---:B0-23--:R-:W-:Y:S01]  /*51e0*/  FADD.FTZ R21, -R40.reuse, R76 ;  /* 0x0000004c28157221 */ /* 0x04dfe20000010100 */
        /* <DEDUP_REMOVED lines=14> */
.L_x_3804:
[----:B------:R-:W-:Y:S05]  /*52d0*/  BSYNC.RECONVERGENT B1 ;  /* 0x0000000000017941 */ /* 0x000fea0003800200 */
.L_x_3803:
        /* <DEDUP_REMOVED lines=19> */
.L_x_3806:
[----:B------:R-:W-:Y:S05]  /*5410*/  BSYNC.RECONVERGENT B1 ;  /* 0x0000000000017941 */ /* 0x000fea0003800200 */
.L_x_3805:
        /* <DEDUP_REMOVED lines=19> */
.L_x_3808:
[----:B------:R-:W-:Y:S05]  /*5550*/  BSYNC.RECONVERGENT B1 ;  /* 0x0000000000017941 */ /* 0x000fea0003800200 */
.L_x_3807:
        /* <DEDUP_REMOVED lines=37> */
.L_x_3810:
[----:B------:R-:W-:Y:S05]  /*57b0*/  BSYNC.RECONVERGENT B1 ;  /* 0x0000000000017941 */ /* 0x000fea0003800200 */
.L_x_3809:
        /* <DEDUP_REMOVED lines=8> */
[----:B-1----:R-:W-:-:S04]  /*5840*/  FMUL.FTZ R21, R21, R48 ;  /* 0x0000003015157220 */ /* 0x002fc80000410000 */
[----:B-----5:R-:W-:Y:S01]  /*5850*/  FFMA.FTZ R20, R36, R21, R38 ;  /* 0x0000001524147223 */ /* 0x020fe20000010026 */
[----:B------:R-:W-:Y:S02]  /*5860*/  IMAD R33, R33, UR8, RZ ;  /* 0x0000000821217c24 */ /* 0x000fe4000f8e02ff */
        /* <DEDUP_REMOVED lines=8> */
.L_x_3812:
[----:B------:R-:W-:Y:S05]  /*58f0*/  BSYNC.RECONVERGENT B1 ;  /* 0x0000000000017941 */ /* 0x000fea0003800200 */
.L_x_3811:
        /* <DEDUP_REMOVED lines=19> */
.L_x_3814:
[----:B------:R-:W-:Y:S05]  /*5a30*/  BSYNC.RECONVERGENT B1 ;  /* 0x0000000000017941 */ /* 0x000fea0003800200 */
.L_x_3813:
        /* <DEDUP_REMOVED lines=19> */
.L_x_3816:
[----:B------:R-:W-:Y:S05]  /*5b70*/  BSYNC.RECONVERGENT B1 ;  /* 0x0000000000017941 */ /* 0x000fea0003800200 */
.L_x_3815:
        /* <DEDUP_REMOVED lines=19> */
.L_x_3818:
[----:B------:R-:W-:Y:S05]  /*5cb0*/  BSYNC.RECONVERGENT B1 ;  /* 0x0000000000017941 */ /* 0x000fea0003800200 */
.L_x_3817:
[----:B------:R-:W-:Y:S04]  /*5cc0*/  BSSY.RECONVERGENT B1, `(.L_x_3819) ;  /* 0x0000013000017945 */ /* 0x000fe80003800200 */
[----:B------:R-:W-:Y:S05]  /*5cd0*/  @P4 BRA `(.L_x_3820) ;  /* 0x0000000000444947 */ /* 0x000fea0003800000 */
[----:B------:R-:W1:Y:S01]  /*5ce0*/  LDCU.64 UR8, c[0x0][0x3e0] ;  /* 0x00007c00ff0877ac */ /* 0x000e620008000a00 */
[----:B0-234-:R-:W-:Y:S01]  /*5cf0*/  MOV R20, R120 ;  /* 0x0000007800147202 */ /* 0x01dfe20000000f00 */
        /* <DEDUP_REMOVED lines=15> */
.L_x_3820:
[----:B------:R-:W-:Y:S05]  /*5df0*/  BSYNC.RECONVERGENT B1 ;  /* 0x0000000000017941 */ /* 0x000fea0003800200 */
.L_x_3819:
        /* <DEDUP_REMOVED lines=10> */
[----:B0-----:R-:W-:Y:S02]  /*5ea0*/  IADD3 R22, PT, PT, R47, 0x1d0, RZ ;  /* 0x000001d02f167810 */ /* 0x001fe40007ffe0ff */
[----:B------:R-:W-:Y:S02]  /*5eb0*/  ISETP.GE.AND.EX P2, PT, R29, UR5, PT, P2 ;  /* 0x000000051d007c0c */ /* 0x000fe4000bf46320 */
[----:B------:R-:W-:-:S02]  /*5ec0*/  ISETP.GE.AND.EX P1, PT, R32, UR5, PT, P1 ;  /* 0x0000000520007c0c */ /* 0x000fc4000bf26310 */
[----:B------:R-:W-:Y:S02]  /*5ed0*/  ISETP.GE.AND.EX P6, PT, R104, UR5, PT, P6 ;  /* 0x0000000568007c0c */ /* 0x000fe4000bfc6360 */
[----:B------:R-:W-:Y:S02]  /*5ee0*/  ISETP.GE.AND.EX P3, PT, R41, UR5, PT, P3 ;  /* 0x0000000529007c0c */ /* 0x000fe4000bf66330 */
[----:B------:R-:W-:Y:S02]  /*5ef0*/  ISETP.GE.AND.EX P4, PT, R105, UR5, PT, P4 ;  /* 0x0000000569007c0c */ /* 0x000fe4000bf86340 */
[----:B------:R-:W-:Y:S01]  /*5f00*/  IADD3 R47, PT, PT, R47, 0x1e0, RZ ;  /* 0x000001e02f2f7810 */ /* 0x000fe20007ffe0ff */
[----:B------:R-:W-:Y:S10]  /*5f10*/  @P5 BRA `(.L_x_3822) ;  /* 0x0000000000445947 */ /* 0x000ff40003800000 */
[----:B------:R-:W0:Y:S01]  /*5f20*/  LDCU.64 UR8, c[0x0][0x3e0] ;  /* 0x00007c00ff0877ac */ /* 0x000e220008000a00 */
[----:B--234-:R-:W-:Y:S01]  /*5f30*/  MOV R20, R120 ;  /* 0x0000007800147202 */ /* 0x01cfe20000000f00 */
[C---:B------:R-:W-:Y:S01]  /*5f40*/  FADD.FTZ R23, -R40.reuse, R66 ;  /* 0x0000004228177221 */ /* 0x040fe20000010100 */
[----:B------:R-:W-:Y:S01]  /*5f50*/  MOV R21, R123 ;  /* 0x0000007b00157202 */ /* 0x000fe20000000f00 */
[----:B------:R-:W2:Y:S01]  /*5f60*/  LDCU.64 UR10, c[0x0][0x380] ;  /* 0x00007000ff0a77ac */ /* 0x000ea20008000a00 */
[----:B------:R-:W-:Y:S01]  /*5f70*/  FADD.FTZ R67, -R40, R67 ;  /* 0x0000004328437221 */ /* 0x000fe20000010100 */
        /* <DEDUP_REMOVED lines=8> */
[----:B------:R-:W-:-:S04]  /*6000*/  IADD3 R43, PT, PT, R21, R43, RZ ;  /* 0x0000002b152b7210 */ /* 0x000fc80007ffe0ff */
[----:B------:R-:W-:-:S05]  /*6010*/  LEA.HI.X R25, R20, UR11, R43, 0x2, P5 ;  /* 0x0000000b14197c11 */ /* 0x000fca000a8f142b */
[----:B------:R0:W-:Y:S02]  /*6020*/  STG.E.64 desc[UR6][R24.64], R26 ;  /* 0x0000001a18007986 */ /* 0x0001e4000c101b06 */
.L_x_3822:
[----:B------:R-:W-:Y:S05]  /*6030*/  BSYNC.RECONVERGENT B1 ;  /* 0x0000000000017941 */ /* 0x000fea0003800200 */
.L_x_3821:
[----:B------:R-:W-:Y:S04]  /*6040*/  BSSY.RECONVERGENT B1, `(.L_x_3823) ;  /* 0x0000013000017945 */ /* 0x000fe80003800200 */
[----:B------:R-:W-:Y:S05]  /*6050*/  @P2 BRA `(.L_x_3824) ;  /* 0x0000000000442947 */ /* 0x000fea0003800000 */
[----:B------:R-:W0:Y:S01]  /*6060*/  LDCU.64 UR8, c[0x0][0x3e0] ;  /* 0x00007c00ff0877ac */ /* 0x000e220008000a00 */
[----:B--234-:R-:W-:Y:S01]  /*6070*/  MOV R20, R120 ;  /* 0x0000007800147202 */ /* 0x01cfe20000000f00 */
[C---:B------:R-:W-:Y:S01]  /*6080*/  FADD.FTZ R23, -R40.reuse, R68 ;  /* 0x0000004428177221 */ /* 0x040fe20000010100 */
[----:B------:R-:W-:Y:S01]  /*6090*/  MOV R21, R123 ;  /* 0x0000007b00157202 */ /* 0x000fe20000000f00 */
[----:B------:R-:W2:Y:S01]  /*60a0*/  LDCU.64 UR10, c[0x0][0x380] ;  /* 0x00007000ff0a77ac */ /* 0x000ea20008000a00 */
[----:B------:R-:W-:Y:S01]  /*60b0*/  FADD.FTZ R69, -R40, R69 ;  /* 0x0000004528457221 */ /* 0x000fe20000010100 */
[----:B-1----:R-:W-:-:S03]  /*60c0*/  FMUL.FTZ R23, R23, R48 ;  /* 0x0000003017177220 */ /* 0x002fc60000410000 */
[----:B0-----:R-:W-:Y:S01]  /*60d0*/  FMUL.FTZ R26, R69, R48 ;  /* 0x00000030451a7220 */ /* 0x001fe20000410000 */
[----:B-----5:R-:W-:Y:S01]  /*60e0*/  FFMA.FTZ R28, R36, R23, R38 ;  /* 0x00000017241c7223 */ /* 0x020fe20000010026 */
        /* <DEDUP_REMOVED lines=8> */
.L_x_3824:
[----:B------:R-:W-:Y:S05]  /*6170*/  BSYNC.RECONVERGENT B1 ;  /* 0x0000000000017941 */ /* 0x000fea0003800200 */
.L_x_3823:
        /* <DEDUP_REMOVED lines=10> */
[----:B-----5:R-:W-:-:S03]  /*6220*/  FFMA.FTZ R28, R36, R23, R38 ;  /* 0x00000017241c7223 */ /* 0x020fc60000010026 */
[----:B------:R-:W-:Y:S01]  /*6230*/  FFMA.FTZ R29, R37, R26, R39 ;  /* 0x0000001a251d7223 */ /* 0x000fe20000010027 */
[----:B------:R-:W-:Y:S02]  /*6240*/  IMAD R32, R32, UR8, RZ ;  /* 0x0000000820207c24 */ /* 0x000fe4000f8e02ff */
[----:B------:R-:W-:-:S04]  /*6250*/  IMAD.WIDE.U32 R20, R31, UR8, R20 ;  /* 0x000000081f147c25 */ /* 0x000fc8000f8e0014 */
[----:B------:R-:W-:Y:S01]  /*6260*/  IMAD R31, R31, UR9, R32 ;  /* 0x000000091f1f7c24 */ /* 0x000fe2000f8e0220 */
[----:B--2---:R-:W-:-:S04]  /*6270*/  LEA R24, P1, R20, UR10, 0x2 ;  /* 0x0000000a14187c11 */ /* 0x004fc8000f8210ff */
[----:B------:R-:W-:-:S04]  /*6280*/  IADD3 R31, PT, PT, R21, R31, RZ ;  /* 0x0000001f151f7210 */ /* 0x000fc80007ffe0ff */
[----:B------:R-:W-:-:S05]  /*6290*/  LEA.HI.X R25, R20, UR11, R31, 0x2, P1 ;  /* 0x0000000b14197c11 */ /* 0x000fca00088f141f */
[----:B------:R0:W-:Y:S02]  /*62a0*/  STG.E.64 desc[UR6][R24.64], R28 ;  /* 0x0000001c18007986 */ /* 0x0001e4000c101b06 */
.L_x_3826:
[----:B------:R-:W-:Y:S05]  /*62b0*/  BSYNC.RECONVERGENT B1 ;  /* 0x0000000000017941 */ /* 0x000fea0003800200 */
.L_x_3825:
        /* <DEDUP_REMOVED lines=19> */
.L_x_3828:
[----:B------:R-:W-:Y:S05]  /*63f0*/  BSYNC.RECONVERGENT B1 ;  /* 0x0000000000017941 */ /* 0x000fea0003800200 */
.L_x_3827:
        /* <DEDUP_REMOVED lines=19> */
.L_x_3830:
[----:B------:R-:W-:Y:S05]  /*6530*/  BSYNC.RECONVERGENT B1 ;  /* 0x0000000000017941 */ /* 0x000fea0003800200 */
.L_x_3829:
        /* <DEDUP_REMOVED lines=19> */
.L_x_3832:
[----:B------:R-:W-:Y:S05]  /*6670*/  BSYNC.RECONVERGENT B1 ;  /* 0x0000000000017941 */ /* 0x000fea0003800200 */
.L_x_3831:
        /* <DEDUP_REMOVED lines=33> */
.L_x_3834:
[----:B------:R-:W-:Y:S05]  /*6890*/  BSYNC.RECONVERGENT B1 ;  /* 0x0000000000017941 */ /* 0x000fea0003800200 */
.L_x_3833:
        /* <DEDUP_REMOVED lines=19> */
.L_x_3836:
[----:B------:R-:W-:Y:S05]  /*69d0*/  BSYNC.RECONVERGENT B1 ;  /* 0x0000000000017941 */ /* 0x000fea0003800200 */
.L_x_3835:
        /* <DEDUP_REMOVED lines=19> */
.L_x_3838:
[----:B------:R-:W-:Y:S05]  /*6b10*/  BSYNC.RECONVERGENT B1 ;  /* 0x0000000000017941 */ /* 0x000fea0003800200 */
.L_x_3837:
        /* <DEDUP_REMOVED lines=15> */
[----:B------:R-:W-:-:S04]  /*6c10*/  IADD3 R27, PT, PT, R25, R27, RZ ;  /* 0x0000001b191b7210 */ /* 0x000fc80007ffe0ff */
[----:B------:R-:W-:Y:S01]  /*6c20*/  LEA.HI.X R21, R24, UR11, R27, 0x2, P1 ;  /* 0x0000000b18157c11 */ /* 0x000fe200088f141b */
[----:B------:R-:W-:-:S05]  /*6c30*/  FFMA.FTZ R27, R37, R22, R39 ;  /* 0x00000016251b7223 */ /* 0x000fca0000010027 */
[----:B------:R0:W-:Y:S02]  /*6c40*/  STG.E.64 desc[UR6][R20.64], R26 ;  /* 0x0000001a14007986 */ /* 0x0001e4000c101b06 */
.L_x_3840:
[----:B------:R-:W-:Y:S05]  /*6c50*/  BSYNC.RECONVERGENT B1 ;  /* 0x0000000000017941 */ /* 0x000fea0003800200 */
.L_x_3839:
        /* <DEDUP_REMOVED lines=19> */
.L_x_3842:
[----:B------:R-:W-:Y:S05]  /*6d90*/  BSYNC.RECONVERGENT B1 ;  /* 0x0000000000017941 */ /* 0x000fea0003800200 */
.L_x_3841:
[----:B------:R-:W-:Y:S05]  /*6da0*/  @P4 BRA `(.L_x_3843) ;  /* 0x0000004000ac4947 */ /* 0x000fea0003800000 */
[----:B------:R-:W1:Y:S01]  /*6db0*/  LDCU.64 UR4, c[0x0][0x3e0] ;  /* 0x00007c00ff0477ac */ /* 0x000e620008000a00 */
[----:B------:R-:W-:Y:S01]  /*6dc0*/  MOV R121, R123 ;  /* 0x0000007b00797202 */ /* 0x000fe20000000f00 */
[C---:B0-234-:R-:W-:Y:S01]  /*6dd0*/  FADD.FTZ R21, -R40.reuse, R102 ;  /* 0x0000006628157221 */ /* 0x05dfe20000010100 */
[----:B------:R-:W-:Y:S01]  /*6de0*/  FADD.FTZ R103, -R40, R103 ;  /* 0x0000006728677221 */ /* 0x000fe20000010100 */
[----:B------:R-:W0:Y:S02]  /*6df0*/  LDCU.64 UR8, c[0x0][0x380] ;  /* 0x00007000ff0877ac */ /* 0x000e240008000a00 */
        /* <DEDUP_REMOVED lines=8> */
[----:B------:R-:W-:-:S04]  /*6e80*/  IADD3 R23, PT, PT, R121, R23, RZ ;  /* 0x0000001779177210 */ /* 0x000fc80007ffe0ff */
[----:B------:R-:W-:-:S05]  /*6e90*/  LEA.HI.X R21, R120, UR9, R23, 0x2, P1 ;  /* 0x0000000978157c11 */ /* 0x000fca00088f1417 */
[----:B------:R0:W-:Y:S01]  /*6ea0*/  STG.E.64 desc[UR6][R20.64], R36 ;  /* 0x0000002414007986 */ /* 0x0001e2000c101b06 */
[----:B------:R-:W-:Y:S05]  /*6eb0*/  BRA `(.L_x_3843) ;  /* 0x0000004000687947 */ /* 0x000fea0003800000 */
.L_x_3780:
[----:B------:R-:W0:Y:S01]  /*6ec0*/  LDCU.64 UR4, c[0x0][0x3e8] ;  /* 0x00007d00ff0477ac */ /* 0x000e220008000a00 */
[----:B------:R-:W-:Y:S01]  /*6ed0*/  SHF.R.S32.HI R52, RZ, 0x1f, R47 ;  /* 0x0000001fff347819 */ /* 0x000fe2000001142f */
[----:B------:R-:W-:Y:S01]  /*6ee0*/  BSSY.RECONVERGENT B1, `(.L_x_3844) ;  /* 0x000001f000017945 */ /* 0x000fe20003800200 */
[----:B0-----:R-:W-:-:S04]  /*6ef0*/  ISETP.GE.U32.AND P1, PT, R47, UR4, PT ;  /* 0x000000042f007c0c */ /* 0x001fc8000bf26070 */
[----:B------:R-:W-:-:S13]  /*6f00*/  ISETP.GE.AND.EX P1, PT, R52, UR5, PT, P1 ;  /* 0x0000000534007c0c */ /* 0x000fda000bf26310 */
[----:B------:R-:W-:Y:S05]  /*6f10*/  @P1 BRA `(.L_x_3845) ;  /* 0x00000000006c1947 */ /* 0x000fea0003800000 */
[C---:B------:R-:W-:Y:S01]  /*6f20*/  FADD.FTZ R53, -R40.reuse, R20 ;  /* 0x0000001428357221 */ /* 0x040fe20000010100 */
[----:B------:R-:W-:Y:S01]  /*6f30*/  FADD.FTZ R21, -R40, R21 ;  /* 0x0000001528157221 */ /* 0x000fe20000010100 */
        /* <DEDUP_REMOVED lines=20> */
[----:B-1----:R-:W-:-:S04]  /*7080*/  LEA R52, P1, R20, UR10, 0x2 ;  /* 0x0000000a14347c11 */ /* 0x002fc8000f8210ff */
[----:B------:R-:W-:Y:S01]  /*7090*/  LEA.HI.X R53, R20, UR11, R125, 0x2, P1 ;  /* 0x0000000b14357c11 */ /* 0x000fe200088f147d */
[----:B0-----:R-:W-:Y:S01]  /*70a0*/  FMUL.FTZ R20, R118, R119 ;  /* 0x0000007776147220 */ /* 0x001fe20000410000 */
[----:B--2---:R-:W-:-:S05]  /*70b0*/  FMUL.FTZ R21, R54, R55 ;  /* 0x0000003736157220 */ /* 0x004fca0000410000 */
[----:B------:R0:W-:Y:S02]  /*70c0*/  STG.E.64 desc[UR6][R52.64], R20 ;  /* 0x0000001434007986 */ /* 0x0001e4000c101b06 */
.L_x_3845:
[----:B------:R-:W-:Y:S05]  /*70d0*/  BSYNC.RECONVERGENT B1 ;  /* 0x0000000000017941 */ /* 0x000fea0003800200 */
.L_x_3844:
[C---:B------:R-:W-:Y:S01]  /*70e0*/  IADD3 R125, PT, PT, R47.reuse, 0x10, RZ ;  /* 0x000000102f7d7810 */ /* 0x040fe20007ffe0ff */
[----:B------:R-:W-:Y:S01]  /*70f0*/  BSSY.RECONVERGENT B1, `(.L_x_3846) ;  /* 0x0000024000017945 */ /* 0x000fe20003800200 */
[----:B0-----:R-:W-:Y:S02]  /*7100*/  IADD3 R52, PT, PT, R47, 0x20, RZ ;  /* 0x000000202f347810 */ /* 0x001fe40007ffe0ff */
[----:B------:R-:W-:Y:S02]  /*7110*/  ISETP.GE.U32.AND P1, PT, R125, UR4, PT ;  /* 0x000000047d007c0c */ /* 0x000fe4000bf26070 */
[----:B------:R-:W-:Y:S02]  /*7120*/  SHF.R.S32.HI R20, RZ, 0x1f, R125 ;  /* 0x0000001fff147819 */ /* 0x000fe4000001147d */
[----:B------:R-:W-:Y:S02]  /*7130*/  ISETP.GE.U32.AND P2, PT, R52, UR4, PT ;  /* 0x0000000434007c0c */ /* 0x000fe4000bf46070 */
[----:B------:R-:W-:-:S02]  /*7140*/  ISETP.GE.AND.EX P1, PT, R20, UR5, PT, P1 ;  /* 0x0000000514007c0c */ /* 0x000fc4000bf26310 */
[----:B------:R-:W-:-:S04]  /*7150*/  SHF.R.S32.HI R53, RZ, 0x1f, R52 ;  /* 0x0000001fff357819 */ /* 0x000fc80000011434 */
[----:B------:R-:W-:-:S07]  /*7160*/  ISETP.GE.AND.EX P2, PT, R53, UR5, PT, P2 ;  /* 0x0000000535007c0c */ /* 0x000fce000bf46320 */
[----:B------:R-:W-:Y:S06]  /*7170*/  @P1 BRA `(.L_x_3847) ;  /* 0x00000000006c1947 */ /* 0x000fec0003800000 */
[C---:B------:R-:W-:Y:S01]  /*7180*/  FADD.FTZ R21, -R40.reuse, R22 ;  /* 0x0000001628157221 */ /* 0x040fe20000010100 */
[----:B------:R-:W-:Y:S01]  /*7190*/  FADD.FTZ R23, -R40, R23 ;  /* 0x0000001728177221 */ /* 0x000fe20000010100 */
        /* <DEDUP_REMOVED lines=11> */
[----:B------:R-:W-:Y:S01]  /*7250*/  IMAD R23, R125, UR9, R20 ;  /* 0x000000097d177c24 */ /* 0x000fe2000f8e0214 */
[----:B------:R-:W-:Y:S01]  /*7260*/  MOV R20, R120 ;  /* 0x0000007800147202 */ /* 0x000fe20000000f00 */
        /* <DEDUP_REMOVED lines=12> */
.L_x_3847:
[----:B------:R-:W-:Y:S05]  /*7330*/  BSYNC.RECONVERGENT B1 ;  /* 0x0000000000017941 */ /* 0x000fea0003800200 */
.L_x_3846:
        /* <DEDUP_REMOVED lines=29> */
.L_x_3849:
[----:B------:R-:W-:Y:S05]  /*7510*/  BSYNC.RECONVERGENT B1 ;  /* 0x0000000000017941 */ /* 0x000fea0003800200 */
.L_x_3848:
[----:B0-2---:R-:W-:Y:S01]  /*7520*/  SHF.R.S32.HI R20, RZ, 0x1f, R51 ;  /* 0x0000001fff147819 */ /* 0x005fe20000011433 */
[----:B------:R-:W-:Y:S01]  /*7530*/  BSSY.RECONVERGENT B1, `(.L_x_3850) ;  /* 0x000002b000017945 */ /* 0x000fe20003800200 */
[----:B------:R-:W-:Y:S02]  /*7540*/  ISETP.GE.U32.AND P5, PT, R51, UR4, PT ;  /* 0x0000000433007c0c */ /* 0x000fe4000bfa6070 */
[C---:B------:R-:W-:Y:S02]  /*7550*/  IADD3 R53, PT, PT, R47.reuse, 0x50, RZ ;  /* 0x000000502f357810 */ /* 0x040fe40007ffe0ff */
[----:B------:R-:W-:Y:S02]  /*7560*/  ISETP.GE.AND.EX P5, PT, R20, UR5, PT, P5 ;  /* 0x0000000514007c0c */ /* 0x000fe4000bfa6350 */
[----:B------:R-:W-:Y:S02]  /*7570*/  IADD3 R25, PT, PT, R47, 0x60, RZ ;  /* 0x000000602f197810 */ /* 0x000fe40007ffe0ff */
        /* <DEDUP_REMOVED lines=9> */
[----:B------:R-:W-:Y:S01]  /*7610*/  ISETP.GE.AND.EX P3, PT, R49, UR5, PT, P3 ;  /* 0x0000000531007c0c */ /* 0x000fe2000bf66330 */
[----:B------:R-:W-:-:S12]  /*7620*/  @P5 BRA `(.L_x_3851) ;  /* 0x00000000006c5947 */ /* 0x000fd80003800000 */
        /* <DEDUP_REMOVED lines=27> */
.L_x_3851:
[----:B------:R-:W-:Y:S05]  /*77e0*/  BSYNC.RECONVERGENT B1 ;  /* 0x0000000000017941 */ /* 0x000fea0003800200 */
.L_x_3850:
[----:B------:R-:W-:Y:S01]  /*77f0*/  BSSY.RECONVERGENT B1, `(.L_x_3852) ;  /* 0x000001f000017945 */ /* 0x000fe20003800200 */
[C---:B------:R-:W-:Y:S02]  /*7800*/  IADD3 R26, PT, PT, R47.reuse, 0x80, RZ ;  /* 0x000000802f1a7810 */ /* 0x040fe40007ffe0ff */
[----:B------:R-:W-:Y:S01]  /*7810*/  IADD3 R24, PT, PT, R47, 0xa0, RZ ;  /* 0x000000a02f187810 */ /* 0x000fe20007ffe0ff */
[----:B------:R-:W-:Y:S06]  /*7820*/  @P1 BRA `(.L_x_3853) ;  /* 0x00000000006c1947 */ /* 0x000fec0003800000 */
        /* <DEDUP_REMOVED lines=27> */
.L_x_3853:
[----:B------:R-:W-:Y:S05]  /*79e0*/  BSYNC.RECONVERGENT B1 ;  /* 0x0000000000017941 */ /* 0x000fea0003800200 */
.L_x_3852:
[----:B------:R-:W-:Y:S04]  /*79f0*/  BSSY.RECONVERGENT B1, `(.L_x_3854) ;  /* 0x000001d000017945 */ /* 0x000fe80003800200 */
[----:B------:R-:W-:Y:S05]  /*7a00*/  @P6 BRA `(.L_x_3855) ;  /* 0x00000000006c6947 */ /* 0x000fea0003800000 */
[C---:B0-2---:R-:W-:Y:S01]  /*7a10*/  FADD.FTZ R21, -R40.reuse, R28 ;  /* 0x0000001c28157221 */ /* 0x045fe20000010100 */
        /* <DEDUP_REMOVED lines=26> */
.L_x_3855:
[----:B------:R-:W-:Y:S05]  /*7bc0*/  BSYNC.RECONVERGENT B1 ;  /* 0x0000000000017941 */ /* 0x000fea0003800200 */
.L_x_3854:
[----:B------:R-:W-:Y:S04]  /*7bd0*/  BSSY.RECONVERGENT B1, `(.L_x_3856) ;  /* 0x000001d000017945 */ /* 0x000fe80003800200 */
[----:B------:R-:W-:Y:S05]  /*7be0*/  @P2 BRA `(.L_x_3857) ;  /* 0x00000000006c2947 */ /* 0x000fea0003800000 */
[C---:B------:R-:W-:Y:S01]  /*7bf0*/  FADD.FTZ R31, -R40.reuse, R31 ;  /* 0x0000001f281f7221 */ /* 0x040fe20000010100 */
[----:B0-23--:R-:W-:Y:S01]  /*7c00*/  FADD.FTZ R21, -R40, R30 ;  /* 0x0000001e28157221 */ /* 0x00dfe20000010100 */
        /* <DEDUP_REMOVED lines=13> */
[----:B0-----:R-:W-:Y:S01]  /*7ce0*/  FADD.FTZ R29, R20, 1 ;  /* 0x3f800000141d7421 */ /* 0x001fe20000010000 */
[----:B------:R-:W-:-:S04]  /*7cf0*/  MOV R20, R120 ;  /* 0x0000007800147202 */ /* 0x000fc80000000f00 */
[----:B------:R-:W0:Y:S01]  /*7d00*/  MUFU.RCP R31, R31 ;  /* 0x0000001f001f7308 */ /* 0x000e220000001000 */
[----:B------:R-:W-:-:S07]  /*7d10*/  IMAD.WIDE.U32 R20, R25, UR8, R20 ;  /* 0x0000000819147c25 */ /* 0x000fce000f8e0014 */
[----:B------:R-:W2:Y:S01]  /*7d20*/  MUFU.RCP R30, R29 ;  /* 0x0000001d001e7308 */ /* 0x000ea20000001000 */
[----:B------:R-:W-:Y:S01]  /*7d30*/  IMAD R25, R25, UR9, R52 ;  /* 0x0000000919197c24 */ /* 0x000fe2000f8e0234 */
[----:B-1----:R-:W-:-:S04]  /*7d40*/  LEA R22, P1, R20, UR10, 0x2 ;  /* 0x0000000a14167c11 */ /* 0x002fc8000f8210ff */
[----:B------:R-:W-:-:S04]  /*7d50*/  IADD3 R25, PT, PT, R21, R25, RZ ;  /* 0x0000001915197210 */ /* 0x000fc80007ffe0ff */
[----:B------:R-:W-:Y:S01]  /*7d60*/  LEA.HI.X R23, R20, UR11, R25, 0x2, P1 ;  /* 0x0000000b14177c11 */ /* 0x000fe200088f1419 */
[----:B0-----:R-:W-:Y:S01]  /*7d70*/  FMUL.FTZ R21, R28, R31 ;  /* 0x0000001f1c157220 */ /* 0x001fe20000410000 */
[----:B--2---:R-:W-:-:S05]  /*7d80*/  FMUL.FTZ R20, R27, R30 ;  /* 0x0000001e1b147220 */ /* 0x004fca0000410000 */
[----:B------:R4:W-:Y:S02]  /*7d90*/  STG.E.64 desc[UR6][R22.64], R20 ;  /* 0x0000001416007986 */ /* 0x0009e4000c101b06 */
.L_x_3857:
[----:B------:R-:W-:Y:S05]  /*7da0*/  BSYNC.RECONVERGENT B1 ;  /* 0x0000000000017941 */ /* 0x000fea0003800200 */
.L_x_3856:
        /* <DEDUP_REMOVED lines=29> */
.L_x_3859:
[----:B------:R-:W-:Y:S05]  /*7f80*/  BSYNC.RECONVERGENT B1 ;  /* 0x0000000000017941 */ /* 0x000fea0003800200 */
.L_x_3858:
        /* <DEDUP_REMOVED lines=8> */
[----:B------:R-:W-:Y:S02]  /*8010*/  SHF.R.S32.HI R30, RZ, 0x1f, R24 ;  /* 0x0000001fff1e7819 */ /* 0x000fe40000011418 */
[----:B------:R-:W-:Y:S02]  /*8020*/  ISETP.GE.U32.AND P3, PT, R113, UR4, PT ;  /* 0x0000000471007c0c */ /* 0x000fe4000bf66070 */
[----:B------:R-:W-:Y:S02]  /*8030*/  SHF.R.S32.HI R29, RZ, 0x1f, R28 ;  /* 0x0000001fff1d7819 */ /* 0x000fe4000001141c */
[----:B------:R-:W-:Y:S02]  /*8040*/  ISETP.GE.AND.EX P1, PT, R30, UR5, PT, P1 ;  /* 0x000000051e007c0c */ /* 0x000fe4000bf26310 */
[----:B------:R-:W-:-:S02]  /*8050*/  ISETP.GE.AND.EX P6, PT, R15, UR5, PT, P6 ;  /* 0x000000050f007c0c */ /* 0x000fc4000bfc6360 */
[----:B------:R-:W-:Y:S02]  /*8060*/  ISETP.GE.AND.EX P2, PT, R29, UR5, PT, P2 ;  /* 0x000000051d007c0c */ /* 0x000fe4000bf46320 */
[----:B------:R-:W-:Y:S02]  /*8070*/  ISETP.GE.AND.EX P3, PT, R16, UR5, PT, P3 ;  /* 0x0000000510007c0c */ /* 0x000fe4000bf66330 */
[C---:B------:R-:W-:Y:S02]  /*8080*/  IADD3 R27, PT, PT, R47.reuse, 0xf0, RZ ;  /* 0x000000f02f1b7810 */ /* 0x040fe40007ffe0ff */
[----:B------:R-:W-:Y:S01]  /*8090*/  IADD3 R25, PT, PT, R47, 0x120, RZ ;  /* 0x000001202f197810 */ /* 0x000fe20007ffe0ff */
[----:B------:R-:W-:Y:S08]  /*80a0*/  @P5 BRA `(.L_x_3861) ;  /* 0x00000000006c5947 */ /* 0x000ff00003800000 */
        /* <DEDUP_REMOVED lines=27> */
.L_x_3861:
[----:B------:R-:W-:Y:S05]  /*8260*/  BSYNC.RECONVERGENT B1 ;  /* 0x0000000000017941 */ /* 0x000fea0003800200 */
.L_x_3860:
        /* <DEDUP_REMOVED lines=29> */
.L_x_3863:
[----:B------:R-:W-:Y:S05]  /*8440*/  BSYNC.RECONVERGENT B1 ;  /* 0x0000000000017941 */ /* 0x000fea0003800200 */
.L_x_3862:
        /* <DEDUP_REMOVED lines=29> */
.L_x_3865:
[----:B------:R-:W-:Y:S05]  /*8620*/  BSYNC.RECONVERGENT B1 ;  /* 0x0000000000017941 */ /* 0x000fea0003800200 */
.L_x_3864:
[----:B------:R-:W-:Y:S04]  /*8630*/  BSSY.RECONVERGENT B1, `(.L_x_3866) ;  /* 0x000001d000017945 */ /* 0x000fe80003800200 */
[----:B------:R-:W-:Y:S05]  /*8640*/  @P6 BRA `(.L_x_3867) ;  /* 0x00000000006c6947 */ /* 0x000fea0003800000 */
[C---:B0-23--:R-:W-:Y:S01]  /*8650*/  FADD.FTZ R21, -R40.reuse, R76 ;  /* 0x0000004c28157221 */ /* 0x04dfe20000010100 */
        /* <DEDUP_REMOVED lines=26> */
.L_x_3867:
[----:B------:R-:W-:Y:S05]  /*8800*/  BSYNC.RECONVERGENT B1 ;  /* 0x0000000000017941 */ /* 0x000fea0003800200 */
.L_x_3866:
        /* <DEDUP_REMOVED lines=29> */
.L_x_3869:
[----:B------:R-:W-:Y:S05]  /*89e0*/  BSYNC.RECONVERGENT B1 ;  /* 0x0000000000017941 */ /* 0x000fea0003800200 */
.L_x_3868:
        /* <DEDUP_REMOVED lines=29> */
.L_x_3871:
[----:B------:R-:W-:Y:S05]  /*8bc0*/  BSYNC.RECONVERGENT B1 ;  /* 0x0000000000017941 */ /* 0x000fea0003800200 */
.L_x_3870:
        /* <DEDUP_REMOVED lines=47> */
.L_x_3873:
[----:B------:R-:W-:Y:S05]  /*8ec0*/  BSYNC.RECONVERGENT B1 ;  /* 0x0000000000017941 */ /* 0x000fea0003800200 */
.L_x_3872:
        /* <DEDUP_REMOVED lines=21> */
[----:B------:R-:W-:Y:S01]  /*9020*/  IMAD R27, R27, UR9, R50 ;  /* 0x000000091b1b7c24 */ /* 0x000fe2000f8e0232 */
[----:B-1----:R-:W-:Y:S02]  /*9030*/  LEA R22, P2, R20, UR10, 0x2 ;  /* 0x0000000a14167c11 */ /* 0x002fe4000f8410ff */
[----:B------:R-:W1:Y:S02]  /*9040*/  MUFU.RCP R33, R33 ;  /* 0x0000002100217308 */ /* 0x000e640000001000 */
[----:B------:R-:W-:-:S04]  /*9050*/  IADD3 R27, PT, PT, R21, R27, RZ ;  /* 0x0000001b151b7210 */ /* 0x000fc80007ffe0ff */
[----:B------:R-:W-:Y:S01]  /*9060*/  LEA.HI.X R23, R20, UR11, R27, 0x2, P2 ;  /* 0x0000000b14177c11 */ /* 0x000fe200090f141b */
[----:B0-----:R-:W-:Y:S01]  /*9070*/  FMUL.FTZ R20, R35, R32 ;  /* 0x0000002023147220 */ /* 0x001fe20000410000 */
[----:B-1----:R-:W-:-:S05]  /*9080*/  FMUL.FTZ R21, R34, R33 ;  /* 0x0000002122157220 */ /* 0x002fca0000410000 */
[----:B------:R0:W-:Y:S02]  /*9090*/  STG.E.64 desc[UR6][R22.64], R20 ;  /* 0x0000001416007986 */ /* 0x0001e4000c101b06 */
.L_x_3875:
[----:B------:R-:W-:Y:S05]  /*90a0*/  BSYNC.RECONVERGENT B1 ;  /* 0x0000000000017941 */ /* 0x000fea0003800200 */
.L_x_3874:
        /* <DEDUP_REMOVED lines=29> */
.L_x_3877:
[----:B------:R-:W-:Y:S05]  /*9280*/  BSYNC.RECONVERGENT B1 ;  /* 0x0000000000017941 */ /* 0x000fea0003800200 */
.L_x_3876:
        /* <DEDUP_REMOVED lines=29> */
.L_x_3879:
[----:B------:R-:W-:Y:S05]  /*9460*/  BSYNC.RECONVERGENT B1 ;  /* 0x0000000000017941 */ /* 0x000fea0003800200 */
.L_x_3878:
        /* <DEDUP_REMOVED lines=29> */
.L_x_3881:
[----:B------:R-:W-:Y:S05]  /*9640*/  BSYNC.RECONVERGENT B1 ;  /* 0x0000000000017941 */ /* 0x000fea0003800200 */
.L_x_3880:
        /* <DEDUP_REMOVED lines=29> */
.L_x_3883:
[----:B------:R-:W-:Y:S05]  /*9820*/  BSYNC.RECONVERGENT B1 ;  /* 0x0000000000017941 */ /* 0x000fea0003800200 */
.L_x_3882:
        /* <DEDUP_REMOVED lines=8> */
[----:B0-234-:R-:W-:Y:S02]  /*98b0*/  SHF.R.S32.HI R21, RZ, 0x1f, R29 ;  /* 0x0000001fff157819 */ /* 0x01dfe4000001141d */
[----:B------:R-:W-:Y:S02]  /*98c0*/  ISETP.GE.U32.AND P4, PT, R9, UR4, PT ;  /* 0x0000000409007c0c */ /* 0x000fe4000bf86070 */
        /* <DEDUP_REMOVED lines=8> */
[C---:B------:R-:W-:Y:S01]  /*9950*/  FADD.FTZ R23, -R40.reuse, R66 ;  /* 0x0000004228177221 */ /* 0x040fe20000010100 */
        /* <DEDUP_REMOVED lines=26> */
.L_x_3885:
[----:B------:R-:W-:Y:S05]  /*9b00*/  BSYNC.RECONVERGENT B1 ;  /* 0x0000000000017941 */ /* 0x000fea0003800200 */
.L_x_3884:
        /* <DEDUP_REMOVED lines=29> */
.L_x_3887:
[----:B------:R-:W-:Y:S05]  /*9ce0*/  BSYNC.RECONVERGENT B1 ;  /* 0x0000000000017941 */ /* 0x000fea0003800200 */
.L_x_3886:
[----:B------:R-:W-:Y:S04]  /*9cf0*/  BSSY.RECONVERGENT B1, `(.L_x_3888) ;  /* 0x000001d000017945 */ /* 0x000fe80003800200 */
[----:B------:R-:W-:Y:S05]  /*9d00*/  @P1 BRA `(.L_x_3889) ;  /* 0x00000000006c1947 */ /* 0x000fea0003800000 */
[C---:B0-----:R-:W-:Y:S01]  /*9d10*/  FADD.FTZ R23, -R40.reuse, R70 ;  /* 0x0000004628177221 */ /* 0x041fe20000010100 */
[----:B------:R-:W-:Y:S01]  /*9d20*/  FADD.FTZ R71, -R40, R71 ;  /* 0x0000004728477221 */ /* 0x000fe20000010100 */
        /* <DEDUP_REMOVED lines=25> */
.L_x_3889:
[----:B------:R-:W-:Y:S05]  /*9ec0*/  BSYNC.RECONVERGENT B1 ;  /* 0x0000000000017941 */ /* 0x000fea0003800200 */
.L_x_3888:
[----:B------:R-:W-:Y:S04]  /*9ed0*/  BSSY.RECONVERGENT B1, `(.L_x_3890) ;  /* 0x000001d000017945 */ /* 0x000fe80003800200 */
[----:B------:R-:W-:Y:S05]  /*9ee0*/  @P6 BRA `(.L_x_3891) ;  /* 0x00000000006c6947 */ /* 0x000fea0003800000 */
[C---:B------:R-:W-:Y:S01]  /*9ef0*/  FADD.FTZ R21, -R40.reuse, R86 ;  /* 0x0000005628157221 */ /* 0x040fe20000010100 */
[----:B------:R-:W-:Y:S01]  /*9f00*/  FADD.FTZ R87, -R40, R87 ;  /* 0x0000005728577221 */ /* 0x000fe20000010100 */
[----:B------:R-:W4:Y:S01]  /*9f10*/  LDCU.64 UR8, c[0x0][0x3e0] ;  /* 0x00007c00ff0877ac */ /* 0x000f220008000a00 */
[----:B0-----:R-:W-:Y:S01]  /*9f20*/  MOV R23, R123 ;  /* 0x0000007b00177202 */ /* 0x001fe20000000f00 */
[-C--:B-1----:R-:W-:Y:S01]  /*9f30*/  FMUL.FTZ R21, R21, R48.reuse ;  /* 0x0000003015157220 */ /* 0x082fe20000410000 */
[----:B------:R-:W-:Y:S01]  /*9f40*/  FMUL.FTZ R22, R87, R48 ;  /* 0x0000003057167220 */ /* 0x000fe20000410000 */
[----:B------:R-:W0:Y:S02]  /*9f50*/  LDCU.64 UR10, c[0x0][0x380] ;  /* 0x00007000ff0a77ac */ /* 0x000e240008000a00 */
[----:B-----5:R-:W-:Y:S01]  /*9f60*/  FFMA.FTZ R29, R36, R21, R38 ;  /* 0x00000015241d7223 */ /* 0x020fe20000010026 */
[----:B------:R-:W-:Y:S01]  /*9f70*/  FFMA.FTZ R30, R37, R22, R39 ;  /* 0x00000016251e7223 */ /* 0x000fe20000010027 */
[----:B------:R-:W-:-:S02]  /*9f80*/  MOV R22, R120 ;  /* 0x0000007800167202 */ /* 0x000fc40000000f00 */
[----:B------:R-:W-:Y:S01]  /*9f90*/  FMUL.FTZ R21, R29, -1.4426950216293334961 ;  /* 0xbfb8aa3b1d157820 */ /* 0x000fe20000410000 */
[----:B--23--:R-:W-:-:S05]  /*9fa0*/  FMUL.FTZ R24, R30, -1.4426950216293334961 ;  /* 0xbfb8aa3b1e187820 */ /* 0x00cfca0000410000 */
[----:B------:R-:W1:Y:S01]  /*9fb0*/  MUFU.EX2 R21, R21 ;  /* 0x0000001500157308 */ /* 0x000e620000000800 */
[----:B----4-:R-:W-:-:S03]  /*9fc0*/  IMAD R25, R104, UR8, RZ ;  /* 0x0000000868197c24 */ /* 0x010fc6000f8e02ff */
        /* <DEDUP_REMOVED lines=12> */
[----:B------:R4:W-:Y:S02]  /*a090*/  STG.E.64 desc[UR6][R24.64], R26 ;  /* 0x0000001a18007986 */ /* 0x0009e4000c101b06 */
.L_x_3891:
[----:B------:R-:W-:Y:S05]  /*a0a0*/  BSYNC.RECONVERGENT B1 ;  /* 0x0000000000017941 */ /* 0x000fea0003800200 */
.L_x_3890:
[----:B------:R-:W-:Y:S04]  /*a0b0*/  BSSY.RECONVERGENT B1, `(.L_x_3892) ;  /* 0x000001d000017945 */ /* 0x000fe80003800200 */
[----:B------:R-:W-:Y:S05]  /*a0c0*/  @P3 BRA `(.L_x_3893) ;  /* 0x00000000006c3947 */ /* 0x000fea0003800000 */
[C---:B------:R-:W-:Y:S01]  /*a0d0*/  FADD.FTZ R21, -R40.reuse, R72 ;  /* 0x0000004828157221 */ /* 0x040fe20000010100 */
[----:B------:R-:W-:Y:S01]  /*a0e0*/  FADD.FTZ R73, -R40, R73 ;  /* 0x0000004928497221 */ /* 0x000fe20000010100 */
[----:B------:R-:W2:Y:S01]  /*a0f0*/  LDCU.64 UR8, c[0x0][0x3e0] ;  /* 0x00007c00ff0877ac */ /* 0x000ea20008000a00 */
        /* <DEDUP_REMOVED lines=8> */
[----:B--234-:R-:W-:-:S05]  /*a180*/  FMUL.FTZ R24, R30, -1.4426950216293334961 ;  /* 0xbfb8aa3b1e187820 */ /* 0x01cfca0000410000 */
[----:B------:R-:W1:Y:S01]  /*a190*/  MUFU.EX2 R21, R21 ;  /* 0x0000001500157308 */ /* 0x000e620000000800 */
[----:B------:R-:W-:-:S03]  /*a1a0*/  IMAD R41, R41, UR8, RZ ;  /* 0x0000000829297c24 */ /* 0x000fc6000f8e02ff */
        /* <DEDUP_REMOVED lines=13> */
.L_x_3893:
[----:B------:R-:W-:Y:S05]  /*a280*/  BSYNC.RECONVERGENT B1 ;  /* 0x0000000000017941 */ /* 0x000fea0003800200 */
.L_x_3892:
        /* <DEDUP_REMOVED lines=18> */
[----:B-1----:R-:W-:Y:S01]  /*a3b0*/  FADD.FTZ R26, R21, 1 ;  /* 0x3f800000151a7421 */ /* 0x002fe20000010000 */
[----:B------:R-:W-:Y:S02]  /*a3c0*/  IMAD R21, R9, UR9, R32 ;  /* 0x0000000909157c24 */ /* 0x000fe4000f8e0220 */
[----:B--2---:R-:W-:Y:S01]  /*a3d0*/  FADD.FTZ R28, R24, 1 ;  /* 0x3f800000181c7421 */ /* 0x004fe20000010000 */
[----:B0-----:R-:W-:Y:S02]  /*a3e0*/  LEA R24, P1, R22, UR10, 0x2 ;  /* 0x0000000a16187c11 */ /* 0x001fe4000f8210ff */
[----:B------:R-:W0:Y:S01]  /*a3f0*/  MUFU.RCP R26, R26 ;  /* 0x0000001a001a7308 */ /* 0x000e220000001000 */
[----:B------:R-:W-:-:S04]  /*a400*/  IADD3 R21, PT, PT, R23, R21, RZ ;  /* 0x0000001517157210 */ /* 0x000fc80007ffe0ff */
[----:B------:R-:W-:-:S03]  /*a410*/  LEA.HI.X R25, R22, UR11, R21, 0x2, P1 ;  /* 0x0000000b16197c11 */ /* 0x000fc600088f1415 */
[----:B------:R-:W1:Y:S01]  /*a420*/  MUFU.RCP R27, R28 ;  /* 0x0000001c001b7308 */ /* 0x000e620000001000 */
[----:B0-----:R-:W-:Y:S01]  /*a430*/  FMUL.FTZ R26, R29, R26 ;  /* 0x0000001a1d1a7220 */ /* 0x001fe20000410000 */
[----:B-1----:R-:W-:-:S05]  /*a440*/  FMUL.FTZ R27, R30, R27 ;  /* 0x0000001b1e1b7220 */ /* 0x002fca0000410000 */
[----:B------:R0:W-:Y:S02]  /*a450*/  STG.E.64 desc[UR6][R24.64], R26 ;  /* 0x0000001a18007986 */ /* 0x0001e4000c101b06 */
.L_x_3895:
[----:B------:R-:W-:Y:S05]  /*a460*/  BSYNC.RECONVERGENT B1 ;  /* 0x0000000000017941 */ /* 0x000fea0003800200 */
.L_x_3894:
        /* <DEDUP_REMOVED lines=8> */
[----:B0-----:R-:W-:Y:S02]  /*a4f0*/  SHF.R.S32.HI R22, RZ, 0x1f, R20 ;  /* 0x0000001fff167819 */ /* 0x001fe40000011414 */
[----:B------:R-:W-:Y:S02]  /*a500*/  SHF.R.S32.HI R21, RZ, 0x1f, R47 ;  /* 0x0000001fff157819 */ /* 0x000fe4000001142f */
[----:B------:R-:W-:Y:S02]  /*a510*/  ISETP.GE.AND.EX P2, PT, R107, UR5, PT, P2 ;  /* 0x000000056b007c0c */ /* 0x000fe4000bf46320 */
[----:B------:R-:W-:Y:S02]  /*a520*/  ISETP.GE.AND.EX P1, PT, R45, UR5, PT, P1 ;  /* 0x000000052d007c0c */ /* 0x000fe4000bf26310 */
[----:B------:R-:W-:-:S02]  /*a530*/  ISETP.GE.AND.EX P6, PT, R22, UR5, PT, P6 ;  /* 0x0000000516007c0c */ /* 0x000fc4000bfc6360 */
[----:B------:R-:W-:Y:S02]  /*a540*/  ISETP.GE.AND.EX P3, PT, R21, UR5, PT, P3 ;  /* 0x0000000515007c0c */ /* 0x000fe4000bf66330 */
[----:B------:R-:W-:Y:S01]  /*a550*/  ISETP.GE.AND.EX P4, PT, R108, UR5, PT, P4 ;  /* 0x000000056c007c0c */ /* 0x000fe2000bf86340 */
[----:B------:R-:W-:-:S12]  /*a560*/  @P5 BRA `(.L_x_3897) ;  /* 0x00000000006c5947 */ /* 0x000fd80003800000 */
[C---:B------:R-:W-:Y:S01]  /*a570*/  FADD.FTZ R23, -R40.reuse, R92 ;  /* 0x0000005c28177221 */ /* 0x040fe20000010100 */
[----:B------:R-:W-:Y:S01]  /*a580*/  FADD.FTZ R93, -R40, R93 ;  /* 0x0000005d285d7221 */ /* 0x000fe20000010100 */
[----:B------:R-:W0:Y:S01]  /*a590*/  LDCU.64 UR8, c[0x0][0x3e0] ;  /* 0x00007c00ff0877ac */ /* 0x000e220008000a00 */
[----:B--234-:R-:W-:Y:S01]  /*a5a0*/  MOV R25, R123 ;  /* 0x0000007b00197202 */ /* 0x01cfe20000000f00 */
        /* <DEDUP_REMOVED lines=23> */
.L_x_3897:
[----:B------:R-:W-:Y:S05]  /*a720*/  BSYNC.RECONVERGENT B1 ;  /* 0x0000000000017941 */ /* 0x000fea0003800200 */
.L_x_3896:
[----:B------:R-:W-:Y:S04]  /*a730*/  BSSY.RECONVERGENT B1, `(.L_x_3898) ;  /* 0x000001d000017945 */ /* 0x000fe80003800200 */
[----:B------:R-:W-:Y:S05]  /*a740*/  @P2 BRA `(.L_x_3899) ;  /* 0x00000000006c2947 */ /* 0x000fea0003800000 */
        /* <DEDUP_REMOVED lines=11> */
[----:B0-----:R-:W-:-:S05]  /*a800*/  FMUL.FTZ R26, R32, -1.4426950216293334961 ;  /* 0xbfb8aa3b201a7820 */ /* 0x001fca0000410000 */
[----:B------:R-:W0:Y:S01]  /*a810*/  MUFU.EX2 R23, R23 ;  /* 0x0000001700177308 */ /* 0x000e220000000800 */
[----:B------:R-:W-:-:S03]  /*a820*/  IMAD R34, R107, UR8, RZ ;  /* 0x000000086b227c24 */ /* 0x000fc6000f8e02ff */
[----:B------:R-:W2:Y:S01]  /*a830*/  MUFU.EX2 R26, R26 ;  /* 0x0000001a001a7308 */ /* 0x000ea20000000800 */
[----:B------:R-:W-:-:S04]  /*a840*/  IMAD.WIDE.U32 R24, R11, UR8, R24 ;  /* 0x000000080b187c25 */ /* 0x000fc8000f8e0018 */
[----:B0-----:R-:W-:Y:S01]  /*a850*/  FADD.FTZ R28, R23, 1 ;  /* 0x3f800000171c7421 */ /* 0x001fe20000010000 */
[----:B------:R-:W-:Y:S02]  /*a860*/  IMAD R23, R11, UR9, R34 ;  /* 0x000000090b177c24 */ /* 0x000fe4000f8e0222 */
[----:B--2---:R-:W-:Y:S01]  /*a870*/  FADD.FTZ R30, R26, 1 ;  /* 0x3f8000001a1e7421 */ /* 0x004fe20000010000 */
[----:B-1----:R-:W-:Y:S02]  /*a880*/  LEA R26, P2, R24, UR10, 0x2 ;  /* 0x0000000a181a7c11 */ /* 0x002fe4000f8410ff */
[----:B------:R-:W0:Y:S01]  /*a890*/  MUFU.RCP R28, R28 ;  /* 0x0000001c001c7308 */ /* 0x000e220000001000 */
[----:B------:R-:W-:-:S04]  /*a8a0*/  IADD3 R23, PT, PT, R25, R23, RZ ;  /* 0x0000001719177210 */ /* 0x000fc80007ffe0ff */
[----:B------:R-:W-:-:S03]  /*a8b0*/  LEA.HI.X R27, R24, UR11, R23, 0x2, P2 ;  /* 0x0000000b181b7c11 */ /* 0x000fc600090f1417 */
[----:B------:R-:W1:Y:S01]  /*a8c0*/  MUFU.RCP R29, R30 ;  /* 0x0000001e001d7308 */ /* 0x000e620000001000 */
[----:B0-----:R-:W-:Y:S01]  /*a8d0*/  FMUL.FTZ R28, R31, R28 ;  /* 0x0000001c1f1c7220 */ /* 0x001fe20000410000 */
[----:B-1----:R-:W-:-:S05]  /*a8e0*/  FMUL.FTZ R29, R32, R29 ;  /* 0x0000001d201d7220 */ /* 0x002fca0000410000 */
[----:B------:R0:W-:Y:S02]  /*a8f0*/  STG.E.64 desc[UR6][R26.64], R28 ;  /* 0x0000001c1a007986 */ /* 0x0001e4000c101b06 */
.L_x_3899:
[----:B------:R-:W-:Y:S05]  /*a900*/  BSYNC.RECONVERGENT B1 ;  /* 0x0000000000017941 */ /* 0x000fea0003800200 */
.L_x_3898:
        /* <DEDUP_REMOVED lines=28> */
[----:B------:R0:W-:Y:S02]  /*aad0*/  STG.E.64 desc[UR6][R26.64], R28 ;  /* 0x0000001c1a007986 */ /* 0x0001e4000c101b06 */
.L_x_3901:
[----:B------:R-:W-:Y:S05]  /*aae0*/  BSYNC.RECONVERGENT B1 ;  /* 0x0000000000017941 */ /* 0x000fea0003800200 */
.L_x_3900:
[----:B------:R-:W-:Y:S04]  /*aaf0*/  BSSY.RECONVERGENT B1, `(.L_x_3902) ;  /* 0x000001d000017945 */ /* 0x000fe80003800200 */
[----:B------:R-:W-:Y:S05]  /*ab00*/  @P6 BRA `(.L_x_3903) ;  /* 0x00000000006c6947 */ /* 0x000fea0003800000 */
[C---:B------:R-:W-:Y:S01]  /*ab10*/  FADD.FTZ R23, -R40.reuse, R98 ;  /* 0x0000006228177221 */ /* 0x040fe20000010100 */
[----:B------:R-:W-:Y:S01]  /*ab20*/  FADD.FTZ R99, -R40, R99 ;  /* 0x0000006328637221 */ /* 0x000fe20000010100 */
[----:B------:R-:W0:Y:S02]  /*ab30*/  LDCU.64 UR8, c[0x0][0x3e0] ;  /* 0x00007c00ff0877ac */ /* 0x000e240008000a00 */
[-C--:B-1----:R-:W-:Y:S01]  /*ab40*/  FMUL.FTZ R23, R23, R48.reuse ;  /* 0x0000003017177220 */ /* 0x082fe20000410000 */
[----:B--234-:R-:W-:Y:S01]  /*ab50*/  FMUL.FTZ R24, R99, R48 ;  /* 0x0000003063187220 */ /* 0x01cfe20000410000 */
[----:B------:R-:W1:Y:S02]  /*ab60*/  LDCU.64 UR10, c[0x0][0x380] ;  /* 0x00007000ff0a77ac */ /* 0x000e640008000a00 */
[----:B0----5:R-:W-:Y:S01]  /*ab70*/  FFMA.FTZ R29, R36, R23, R38 ;  /* 0x00000017241d7223 */ /* 0x021fe20000010026 */
[----:B------:R-:W-:-:S03]  /*ab80*/  FFMA.FTZ R30, R37, R24, R39 ;  /* 0x00000018251e7223 */ /* 0x000fc60000010027 */
[----:B------:R-:W-:Y:S01]  /*ab90*/  FMUL.FTZ R23, R29, -1.4426950216293334961 ;  /* 0xbfb8aa3b1d177820 */ /* 0x000fe20000410000 */
[----:B------:R-:W-:-:S05]  /*aba0*/  FMUL.FTZ R24, R30, -1.4426950216293334961 ;  /* 0xbfb8aa3b1e187820 */ /* 0x000fca0000410000 */
[----:B------:R-:W0:Y:S01]  /*abb0*/  MUFU.EX2 R23, R23 ;  /* 0x0000001700177308 */ /* 0x000e220000000800 */
[----:B------:R-:W-:Y:S01]  /*abc0*/  IMAD R25, R22, UR8, RZ ;  /* 0x0000000816197c24 */ /* 0x000fe2000f8e02ff */
[----:B------:R-:W-:Y:S02]  /*abd0*/  MOV R22, R120 ;  /* 0x0000007800167202 */ /* 0x000fe40000000f00 */
[----:B------:R-:W2:Y:S01]  /*abe0*/  MUFU.EX2 R24, R24 ;  /* 0x0000001800187308 */ /* 0x000ea20000000800 */
[----:B------:R-:W-:Y:S02]  /*abf0*/  IMAD R25, R20, UR9, R25 ;  /* 0x0000000914197c24 */ /* 0x000fe4000f8e0219 */
[----:B0-----:R-:W-:Y:S01]  /*ac00*/  FADD.FTZ R26, R23, 1 ;  /* 0x3f800000171a7421 */ /* 0x001fe20000010000 */
[----:B------:R-:W-:Y:S01]  /*ac10*/  MOV R23, R123 ;  /* 0x0000007b00177202 */ /* 0x000fe20000000f00 */
[----:B--2---:R-:W-:-:S04]  /*ac20*/  FADD.FTZ R28, R24, 1 ;  /* 0x3f800000181c7421 */ /* 0x004fc80000010000 */
        /* <DEDUP_REMOVED lines=9> */
.L_x_3903:
[----:B------:R-:W-:Y:S05]  /*acc0*/  BSYNC.RECONVERGENT B1 ;  /* 0x0000000000017941 */ /* 0x000fea0003800200 */
.L_x_3902:
[----:B------:R-:W-:Y:S04]  /*acd0*/  BSSY.RECONVERGENT B1, `(.L_x_3904) ;  /* 0x000001d000017945 */ /* 0x000fe80003800200 */
[----:B------:R-:W-:Y:S05]  /*ace0*/  @P3 BRA `(.L_x_3905) ;  /* 0x00000000006c3947 */ /* 0x000fea0003800000 */
[C---:B------:R-:W-:Y:S01]  /*acf0*/  FADD.FTZ R23, -R40.reuse, R100 ;  /* 0x0000006428177221 */ /* 0x040fe20000010100 */
[----:B------:R-:W-:Y:S01]  /*ad00*/  FADD.FTZ R101, -R40, R101 ;  /* 0x0000006528657221 */ /* 0x000fe20000010100 */
[----:B------:R-:W0:Y:S02]  /*ad10*/  LDCU.64 UR8, c[0x0][0x3e0] ;  /* 0x00007c00ff0877ac */ /* 0x000e240008000a00 */
[-C--:B-1----:R-:W-:Y:S01]  /*ad20*/  FMUL.FTZ R23, R23, R48.reuse ;  /* 0x0000003017177220 */ /* 0x082fe20000410000 */
[----:B------:R-:W-:Y:S01]  /*ad30*/  FMUL.FTZ R22, R101, R48 ;  /* 0x0000003065167220 */ /* 0x000fe20000410000 */
[----:B------:R-:W1:Y:S02]  /*ad40*/  LDCU.64 UR10, c[0x0][0x380] ;  /* 0x00007000ff0a77ac */ /* 0x000e640008000a00 */
[----:B0-2345:R-:W-:Y:S01]  /*ad50*/  FFMA.FTZ R27, R36, R23, R38 ;  /* 0x00000017241b7223 */ /* 0x03dfe20000010026 */
[----:B------:R-:W-:-:S03]  /*ad60*/  FFMA.FTZ R28, R37, R22, R39 ;  /* 0x00000016251c7223 */ /* 0x000fc60000010027 */
[----:B------:R-:W-:Y:S01]  /*ad70*/  FMUL.FTZ R20, R27, -1.4426950216293334961 ;  /* 0xbfb8aa3b1b147820 */ /* 0x000fe20000410000 */
[----:B------:R-:W-:-:S05]  /*ad80*/  FMUL.FTZ R22, R28, -1.4426950216293334961 ;  /* 0xbfb8aa3b1c167820 */ /* 0x000fca0000410000 */
[----:B------:R-:W0:Y:S01]  /*ad90*/  MUFU.EX2 R20, R20 ;  /* 0x0000001400147308 */ /* 0x000e220000000800 */
[----:B------:R-:W-:Y:S01]  /*ada0*/  IMAD R30, R21, UR8, RZ ;  /* 0x00000008151e7c24 */ /* 0x000fe2000f8e02ff */
[----:B------:R-:W-:Y:S02]  /*adb0*/  MOV R21, R123 ;  /* 0x0000007b00157202 */ /* 0x000fe40000000f00 */
[----:B------:R-:W2:Y:S01]  /*adc0*/  MUFU.EX2 R22, R22 ;  /* 0x0000001600167308 */ /* 0x000ea20000000800 */
[----:B0-----:R-:W-:Y:S01]  /*add0*/  FADD.FTZ R24, R20, 1 ;  /* 0x3f80000014187421 */ /* 0x001fe20000010000 */
[----:B------:R-:W-:Y:S01]  /*ade0*/  MOV R20, R120 ;  /* 0x0000007800147202 */ /* 0x000fe20000000f00 */
[----:B--2---:R-:W-:-:S04]  /*adf0*/  FADD.FTZ R26, R22, 1 ;  /* 0x3f800000161a7421 */ /* 0x004fc80000010000 */
        /* <DEDUP_REMOVED lines=10> */
.L_x_3905:
[----:B------:R-:W-:Y:S05]  /*aea0*/  BSYNC.RECONVERGENT B1 ;  /* 0x0000000000017941 */ /* 0x000fea0003800200 */
.L_x_3904:
[----:B------:R-:W-:Y:S05]  /*aeb0*/  @P4 BRA `(.L_x_3843) ;  /* 0x0000000000684947 */ /* 0x000fea0003800000 */
[C---:B------:R-:W-:Y:S01]  /*aec0*/  FADD.FTZ R21, -R40.reuse, R102 ;  /* 0x0000006628157221 */ /* 0x040fe20000010100 */
[----:B------:R-:W-:Y:S01]  /*aed0*/  FADD.FTZ R103, -R40, R103 ;  /* 0x0000006728677221 */ /* 0x000fe20000010100 */
[----:B------:R-:W0:Y:S01]  /*aee0*/  LDCU.64 UR4, c[0x0][0x3e0] ;  /* 0x00007c00ff0477ac */ /* 0x000e220008000a00 */
[----:B------:R-:W-:Y:S01]  /*aef0*/  MOV R121, R123 ;  /* 0x0000007b00797202 */ /* 0x000fe20000000f00 */
        /* <DEDUP_REMOVED lines=8> */
[----:B------:R-:W-:-:S03]  /*af80*/  IMAD R27, R108, UR4, RZ ;  /* 0x000000046c1b7c24 */ /* 0x000fc6000f8e02ff */
        /* <DEDUP_REMOVED lines=13> */
.L_x_3843:
[----:B------:R-:W-:Y:S05]  /*b060*/  BSYNC.RECONVERGENT B0 ;  /* 0x0000000000007941 */ /* 0x000fea0003800200 */
.L_x_3779:
        /* <DEDUP_REMOVED lines=8> */
.L_x_3907:
        /* <DEDUP_REMOVED lines=9> */
.L_x_4556:


//--------------------- .text._Z35group_norm_nhwc_fwd_one_pass_kernelI11Fp32IOBf16WLi64ELi56ELi448EEv26Group_norm_nhwc_fwd_params --------------------------
	.section	.text._Z35group_norm_nhwc_fwd_one_pass_kernelI11Fp32IOBf16WLi64ELi56ELi448EEv26Group_norm_nhwc_fwd_params,"ax",@progbits
	.align	128
        .global         _Z35group_norm_nhwc_fwd_one_pass_kernelI11Fp32IOBf16WLi64ELi56ELi448EEv26Group_norm_nhwc_fwd_params
        .type           _Z35group_norm_nhwc_fwd_one_pass_kernelI11Fp32IOBf16WLi64ELi56ELi448EEv26Group_norm_nhwc_fwd_params,@function
        .size           _Z35group_norm_nhwc_fwd_one_pass_kernelI11Fp32IOBf16WLi64ELi56ELi448EEv26Group_norm_nhwc_fwd_params,(.L_x_4557 - _Z35group_norm_nhwc_fwd_one_pass_kernelI11Fp32IOBf16WLi64ELi56ELi448EEv26Group_norm_nhwc_fwd_params)
        .other          _Z35group_norm_nhwc_fwd_one_pass_kernelI11Fp32IOBf16WLi64ELi56ELi448EEv26Group_norm_nhwc_fwd_params,@"STO_CUDA_ENTRY STV_DEFAULT"
_Z35group_norm_nhwc_fwd_one_pass_kernelI11Fp32IOBf16WLi64ELi56ELi448EEv26Group_norm_nhwc_fwd_params:
.text._Z35group_norm_nhwc_fwd_one_pass_kernelI11Fp32IOBf16WLi64ELi56ELi448EEv26Group_norm_nhwc_fwd_params:
        /* <DEDUP_REMOVED lines=25> */
.L_x_3935:
[----:B0-----:R-:W0:Y:S01]  /*0190*/  LDC R0, c[0x0][0x3f8] ;  /* 0x0000fe00ff007b82 */ /* 0x001e220000000800 */
        /* <DEDUP_REMOVED lines=8> */
[----:B0-----:R-:W-:-:S06]  /*0220*/  IADD3 R2, PT, PT, R4, 0xffffffe, RZ ;  /* 0x0ffffffe04027810 */ /* 0x001fcc0007ffe0ff */
[----:B------:R0:W5:Y:S02]  /*0230*/  F2I.FTZ.U32.TRUNC.NTZ R3, R2 ;  /* 0x0000000200037305 */ /* 0x000164000021f000 */
        /* <DEDUP_REMOVED lines=13> */
[----:B------:R-:W-:Y:S01]  /*0310*/  @!P2 IMAD.IADD R2, R2, 0x1, -R5 ;  /* 0x000000010202a824 */ /* 0x000fe200078e0a05 */
[----:B------:R-:W-:Y:S02]  /*0320*/  @!P2 IADD3 R3, PT, PT, R3, 0x1, RZ ;  /* 0x000000010303a810 */ /* 0x000fe40007ffe0ff */
        /* <DEDUP_REMOVED lines=14> */
[----:B------:R-:W-:Y:S01]  /*0410*/  VIADD R2, R23, 0x20 ;  /* 0x0000002017027836 */ /* 0x000fe20000000000 */
[----:B------:R-:W-:Y:S01]  /*0420*/  IADD3 R5, PT, PT, -R3, RZ, RZ ;  /* 0x000000ff03057210 */ /* 0x000fe20007ffe1ff */
[----:B------:R-:W1:Y:S01]  /*0430*/  @!P2 LDC.64 R10, c[0x0][0x390] ;  /* 0x0000e400ff0aab82 */ /* 0x000e620000000a00 */
[----:B------:R-:W-:-:S02]  /*0440*/  IADD3 R9, PT, PT, R9, R8, RZ ;  /* 0x0000000809097210 */ /* 0x000fc40007ffe0ff */
[----:B------:R-:W-:Y:S01]  /*0450*/  ISETP.GE.U32.AND P3, PT, R2, UR8, PT ;  /* 0x0000000802007c0c */ /* 0x000fe2000bf66070 */
[----:B------:R-:W-:Y:S01]  /*0460*/  IMAD R0, R0, R5, UR7 ;  /* 0x0000000700007e24 */ /* 0x000fe2000f8e0205 */
[----:B------:R-:W-:Y:S02]  /*0470*/  SHF.L.U32 R9, R9, 0x1, RZ ;  /* 0x0000000109097819 */ /* 0x000fe400000006ff */
[----:B------:R-:W-:Y:S01]  /*0480*/  SHF.R.S32.HI R5, RZ, 0x1f, R2 ;  /* 0x0000001fff057819 */ /* 0x000fe20000011402 */
[----:B------:R-:W-:Y:S01]  /*0490*/  IMAD R0, R0, 0x38, RZ ;  /* 0x0000003800007824 */ /* 0x000fe200078e02ff */
[----:B------:R-:W-:Y:S02]  /*04a0*/  LOP3.LUT R25, R9, 0xffff, RZ, 0xc0, !PT ;  /* 0x0000ffff09197812 */ /* 0x000fe400078ec0ff */
[----:B------:R-:W-:Y:S02]  /*04b0*/  ISETP.GE.AND.EX P3, PT, R5, UR9, PT, P3 ;  /* 0x0000000905007c0c */ /* 0x000fe4000bf66330 */
[----:B------:R-:W-:Y:S01]  /*04c0*/  SHF.R.S32.HI R9, RZ, 0x1f, R18 ;  /* 0x0000001fff097819 */ /* 0x000fe20000011412 */
[----:B0-----:R-:W-:Y:S01]  /*04d0*/  @!P2 IMAD R14, R7, R12, RZ ;  /* 0x0000000c070ea224 */ /* 0x001fe200078e02ff */
[----:B------:R-:W-:-:S02]  /*04e0*/  SHF.R.S32.HI R4, RZ, 0x1f, R3 ;  /* 0x0000001fff047819 */ /* 0x000fc40000011403 */
[----:B------:R-:W-:Y:S01]  /*04f0*/  IADD3 R24, P4, PT, R0, R25, RZ ;  /* 0x0000001900187210 */ /* 0x000fe20007f9e0ff */
[----:B------:R-:W-:Y:S01]  /*0500*/  @!P2 IMAD R13, R23, R13, R14 ;  /* 0x0000000d170da224 */ /* 0x000fe200078e020e */
[----:B------:R-:W-:Y:S01]  /*0510*/  ISETP.GE.AND.EX P1, PT, R9, UR9, PT, P1 ;  /* 0x0000000909007c0c */ /* 0x000fe2000bf26310 */
[----:B---3--:R-:W-:Y:S01]  /*0520*/  IMAD R6, R4, UR10, RZ ;  /* 0x0000000a04067c24 */ /* 0x008fe2000f8e02ff */
[----:B------:R-:W-:Y:S02]  /*0530*/  LEA.HI.X.SX32 R25, R0, RZ, 0x1, P4 ;  /* 0x000000ff00197211 */ /* 0x000fe400020f0eff */
[----:B------:R-:W-:Y:S01]  /*0540*/  IADD3 R4, PT, PT, R23, 0x30, RZ ;  /* 0x0000003017047810 */ /* 0x000fe20007ffe0ff */
[C---:B------:R-:W-:Y:S02]  /*0550*/  IMAD R27, R3.reuse, UR11, R6 ;  /* 0x0000000b031b7c24 */ /* 0x040fe4000f8e0206 */
[----:B------:R-:W-:Y:S01]  /*0560*/  IMAD.WIDE.U32 R24, R3, UR10, R24 ;  /* 0x0000000a03187c25 */ /* 0x000fe2000f8e0018 */
[----:B------:R-:W0:Y:S01]  /*0570*/  @!P3 LDC.64 R6, c[0x0][0x3e0] ;  /* 0x0000f800ff06bb82 */ /* 0x000e220000000a00 */
[----:B------:R-:W-:-:S02]  /*0580*/  ISETP.GE.U32.AND P4, PT, R4, UR8, PT ;  /* 0x0000000804007c0c */ /* 0x000fc4000bf86070 */
[----:B------:R-:W-:Y:S01]  /*0590*/  @!P2 IMAD.MOV.U32 R26, RZ, RZ, R24 ;  /* 0x000000ffff1aa224 */ /* 0x000fe200078e0018 */
[----:B------:R-:W-:Y:S02]  /*05a0*/  IADD3 R27, PT, PT, R25, R27, RZ ;  /* 0x0000001b191b7210 */ /* 0x000fe40007ffe0ff */
[----:B------:R-:W-:Y:S02]  /*05b0*/  SHF.R.S32.HI R3, RZ, 0x1f, R4 ;  /* 0x0000001fff037819 */ /* 0x000fe40000011404 */
[----:B------:R-:W2:Y:S01]  /*05c0*/  @!P1 LDC.64 R16, c[0x0][0x3e0] ;  /* 0x0000f800ff109b82 */ /* 0x000ea20000000a00 */
[----:B------:R-:W-:Y:S01]  /*05d0*/  @!P2 IMAD.WIDE.U32 R14, R23, R12, R26 ;  /* 0x0000000c170ea225 */ /* 0x000fe200078e001a */
[----:B------:R-:W-:Y:S02]  /*05e0*/  ISETP.GE.AND.EX P4, PT, R3, UR9, PT, P4 ;  /* 0x0000000903007c0c */ /* 0x000fe4000bf86340 */
[----:B------:R-:W-:Y:S02]  /*05f0*/  @!P3 MOV R20, R24 ;  /* 0x000000180014b202 */ /* 0x000fe40000000f00 */
[----:B------:R-:W-:-:S02]  /*0600*/  @!P2 IADD3 R15, PT, PT, R15, R13, RZ ;  /* 0x0000000d0f0fa210 */ /* 0x000fc40007ffe0ff */
[C---:B-1----:R-:W-:Y:S01]  /*0610*/  @!P2 LEA R28, P5, R14.reuse, R10, 0x2 ;  /* 0x0000000a0e1ca211 */ /* 0x042fe200078a10ff */
[----:B------:R-:W1:Y:S01]  /*0620*/  @!P3 LDC.64 R12, c[0x0][0x390] ;  /* 0x0000e400ff0cbb82 */ /* 0x000e620000000a00 */
[----:B------:R-:W-:Y:S02]  /*0630*/  @!P3 MOV R21, R27 ;  /* 0x0000001b0015b202 */ /* 0x000fe40000000f00 */
        /* <DEDUP_REMOVED lines=9> */
[----:B------:R-:W-:Y:S01]  /*06d0*/  @!P3 IMAD.IADD R5, R21, 0x1, R5 ;  /* 0x000000011505b824 */ /* 0x000fe200078e0205 */
[----:B------:R-:W-:Y:S01]  /*06e0*/  MOV R2, RZ ;  /* 0x000000ff00027202 */ /* 0x000fe20000000f00 */
[C---:B------:R-:W-:Y:S02]  /*06f0*/  @!P1 IMAD R17, R18.reuse, R17, R9 ;  /* 0x0000001112119224 */ /* 0x040fe400078e0209 */
[----:B------:R-:W-:Y:S01]  /*0700*/  @!P1 IMAD.WIDE.U32 R18, R18, R16, R6 ;  /* 0x0000001012129225 */ /* 0x000fe200078e0006 */
[----:B------:R-:W-:Y:S02]  /*0710*/  @!P4 MOV R16, R24 ;  /* 0x000000180010c202 */ /* 0x000fe40000000f00 */
[----:B------:R-:W3:Y:S01]  /*0720*/  @!P4 LDC.64 R6, c[0x0][0x390] ;  /* 0x0000e400ff06cb82 */ /* 0x000ee20000000a00 */
[----:B-1----:R-:W-:-:S02]  /*0730*/  @!P3 LEA R12, P6, R20, R12, 0x2 ;  /* 0x0000000c140cb211 */ /* 0x002fc400078c10ff */
[----:B------:R-:W-:Y:S02]  /*0740*/  @!P1 IADD3 R17, PT, PT, R19, R17, RZ ;  /* 0x0000001113119210 */ /* 0x000fe40007ffe0ff */
        /* <DEDUP_REMOVED lines=11> */
[C---:B---3--:R-:W-:Y:S01]  /*0800*/  @!P4 LEA R10, P2, R16.reuse, R6, 0x2 ;  /* 0x00000006100ac211 */ /* 0x048fe200078410ff */
[----:B------:R-:W-:Y:S02]  /*0810*/  @!P4 IMAD.IADD R9, R17, 0x1, R9 ;  /* 0x000000011109c824 */ /* 0x000fe400078e0209 */
        /* <DEDUP_REMOVED lines=63> */
.L_x_3909:
[----:B------:R-:W-:Y:S05]  /*0c10*/  BSYNC.RECONVERGENT B0 ;  /* 0x0000000000007941 */ /* 0x000fea0003800200 */
.L_x_3908:
        /* <DEDUP_REMOVED lines=41> */
.L_x_3911:
[----:B------:R-:W-:Y:S05]  /*0eb0*/  BSYNC.RECONVERGENT B0 ;  /* 0x0000000000007941 */ /* 0x000fea0003800200 */
.L_x_3910:
        /* <DEDUP_REMOVED lines=20> */
[----:B--2---:R-:W-:Y:S01]  /*1000*/  IMAD.U32 R17, RZ, RZ, UR5 ;  /* 0x00000005ff117e24 */ /* 0x004fe2000f8e00ff */
        /* <DEDUP_REMOVED lines=10> */
.L_x_3914:
[----:B---3--:R-:W2:Y:S04]  /*10b0*/  LDG.E.STRONG.GPU R12, desc[UR14][R8.64] ;  /* 0x0000000e080c7981 */ /* 0x008ea8000c1ef900 */
[----:B--2---:R-:W-:Y:S01]  /*10c0*/  CCTL.IVALL ;  /* 0x00000000ff00798f */ /* 0x004fe20002000000 */
[----:B------:R-:W-:Y:S05]  /*10d0*/  YIELD ;  /* 0x0000000000007946 */ /* 0x000fea0003800000 */
[----:B------:R-:W-:-:S13]  /*10e0*/  ISETP.NE.AND P2, PT, R12, R15, PT ;  /* 0x0000000f0c00720c */ /* 0x000fda0003f45270 */
[----:B------:R-:W-:Y:S05]  /*10f0*/  @P2 BRA `(.L_x_3914) ;  /* 0xfffffffc00ec2947 */ /* 0x000fea000383ffff */
.L_x_3913:
        /* <DEDUP_REMOVED lines=15> */
.L_x_3916:
[----:B------:R-:W-:Y:S01]  /*11f0*/  UIADD3 UR23, UPT, UPT, UR5, 0x1, URZ ;  /* 0x0000000105177890 */ /* 0x000fe2000fffe0ff */
[----:B------:R-:W-:Y:S01]  /*1200*/  ISETP.EQ.OR P2, PT, RZ, UR22, P3 ;  /* 0x00000016ff007c0c */ /* 0x000fe20009f42670 */
[----:B------:R-:W-:-:S04]  /*1210*/  UIADD3 UR24, UPT, UPT, UR5, 0x2, URZ ;  /* 0x0000000205187890 */ /* 0x000fc8000fffe0ff */
[----:B------:R-:W-:Y:S01]  /*1220*/  MOV R9, UR23 ;  /* 0x0000001700097c02 */ /* 0x000fe20008000f00 */
[----:B------:R-:W-:Y:S01]  /*1230*/  UIADD3 UR23, UPT, UPT, UR5, 0x3, URZ ;  /* 0x0000000305177890 */ /* 0x000fe2000fffe0ff */
[----:B------:R-:W-:Y:S02]  /*1240*/  MOV R12, UR24 ;  /* 0x00000018000c7c02 */ /* 0x000fe40008000f00 */
[----:B------:R-:W-:Y:S02]  /*1250*/  ISETP.EQ.OR P4, PT, R9, UR18, P3 ;  /* 0x0000001209007c0c */ /* 0x000fe40009f82670 */
[----:B------:R-:W-:Y:S02]  /*1260*/  ISETP.EQ.OR P6, PT, R12, UR18, P3 ;  /* 0x000000120c007c0c */ /* 0x000fe40009fc2670 */
[----:B------:R-:W-:Y:S01]  /*1270*/  MOV R9, UR23 ;  /* 0x0000001700097c02 */ /* 0x000fe20008000f00 */
[----:B------:R-:W-:-:S03]  /*1280*/  VOTEU.ALL UP0, P2 ;  /* 0x0000000000ff7886 */ /* 0x000fc60001000000 */
[----:B------:R-:W-:Y:S02]  /*1290*/  ISETP.EQ.OR P5, PT, R9, UR18, P3 ;  /* 0x0000001209007c0c */ /* 0x000fe40009fa2670 */
[----:B------:R-:W-:-:S03]  /*12a0*/  @!UP0 UIMAD.WIDE.U32 UR24, UR8, 0x8, UR16 ;  /* 0x00000008081888a5 */ /* 0x000fc6000f8e0010 */
[----:B------:R-:W-:Y:S02]  /*12b0*/  VOTEU.ALL UP0, P4 ;  /* 0x0000000000ff7886 */ /* 0x000fe40002000000 */
[----:B------:R-:W-:Y:S01]  /*12c0*/  VOTEU.ALL UP1, P6 ;  /* 0x0000000000ff7886 */ /* 0x000fe20003020000 */
[----:B------:R-:W-:Y:S02]  /*12d0*/  MOV R12, UR24 ;  /* 0x00000018000c7c02 */ /* 0x000fe40008000f00 */
[----:B------:R-:W-:Y:S01]  /*12e0*/  MOV R13, UR25 ;  /* 0x00000019000d7c02 */ /* 0x000fe20008000f00 */
[----:B------:R-:W-:Y:S02]  /*12f0*/  @!UP0 UIMAD.WIDE.U32 UR24, UR21, 0x8, UR16 ;  /* 0x00000008151888a5 */ /* 0x000fe4000f8e0010 */
[----:B------:R-:W-:Y:S01]  /*1300*/  VOTEU.ALL UP0, P5 ;  /* 0x0000000000ff7886 */ /* 0x000fe20002800000 */
[----:B------:R-:W-:Y:S02]  /*1310*/  @!UP1 UIMAD.WIDE.U32 UR26, UR10, 0x8, UR16 ;  /* 0x000000080a1a98a5 */ /* 0x000fe4000f8e0010 */
[----:B------:R-:W0:Y:S01]  /*1320*/  @!P2 LDG.E.64 R12, desc[UR14][R12.64] ;  /* 0x0000000e0c0ca981 */ /* 0x000e22000c1e1b00 */
[----:B------:R-:W-:Y:S01]  /*1330*/  IMAD.U32 R14, RZ, RZ, UR24 ;  /* 0x00000018ff0e7e24 */ /* 0x000fe2000f8e00ff */
[----:B------:R-:W-:Y:S01]  /*1340*/  MOV R15, UR25 ;  /* 0x00000019000f7c02 */ /* 0x000fe20008000f00 */
[----:B------:R-:W-:Y:S01]  /*1350*/  @!UP0 UIMAD.WIDE.U32 UR24, UR20, 0x8, UR16 ;  /* 0x00000008141888a5 */ /* 0x000fe2000f8e0010 */
[----:B-1----:R-:W-:-:S02]  /*1360*/  MOV R16, UR26 ;  /* 0x0000001a00107c02 */ /* 0x002fc40008000f00 */
[----:B--2---:R-:W-:Y:S02]  /*1370*/  MOV R17, UR27 ;  /* 0x0000001b00117c02 */ /* 0x004fe40008000f00 */
[----:B------:R-:W2:Y:S01]  /*1380*/  @!P4 LDG.E.64 R14, desc[UR14][R14.64] ;  /* 0x0000000e0e0ec981 */ /* 0x000ea2000c1e1b00 */
[----:B------:R-:W-:Y:S02]  /*1390*/  MOV R18, UR24 ;  /* 0x0000001800127c02 */ /* 0x000fe40008000f00 */
[----:B------:R-:W-:Y:S01]  /*13a0*/  MOV R19, UR25 ;  /* 0x0000001900137c02 */ /* 0x000fe20008000f00 */
[----:B------:R-:W3:Y:S05]  /*13b0*/  @!P6 LDG.E.64 R16, desc[UR14][R16.64] ;  /* 0x0000000e1010e981 */ /* 0x000eea000c1e1b00 */
[----:B------:R-:W4:Y:S01]  /*13c0*/  @!P5 LDG.E.64 R18, desc[UR14][R18.64] ;  /* 0x0000000e1212d981 */ /* 0x000f22000c1e1b00 */
[----:B------:R-:W-:-:S02]  /*13d0*/  UIADD3 UR23, UPT, UPT, UR5, 0x4, URZ ;  /* 0x0000000405177890 */ /* 0x000fc4000fffe0ff */
[----:B------:R-:W-:-:S04]  /*13e0*/  UIADD3 UR24, UPT, UPT, UR5, 0x6, URZ ;  /* 0x0000000605187890 */ /* 0x000fc8000fffe0ff */
[----:B------:R-:W-:Y:S01]  /*13f0*/  IMAD.U32 R9, RZ, RZ, UR23 ;  /* 0x00000017ff097e24 */ /* 0x000fe2000f8e00ff */
[----:B------:R-:W-:Y:S01]  /*1400*/  UIADD3 UR23, UPT, UPT, UR5, 0x5, URZ ;  /* 0x0000000505177890 */ /* 0x000fe2000fffe0ff */
[----:B0-----:R-:W-:Y:S01]  /*1410*/  @!P2 FADD.FTZ R10, R10, R12 ;  /* 0x0000000c0a0aa221 */ /* 0x001fe20000010000 */
[----:B------:R-:W-:Y:S02]  /*1420*/  @!P2 FADD.FTZ R11, R11, R13 ;  /* 0x0000000d0b0ba221 */ /* 0x000fe40000010000 */
[----:B------:R-:W-:Y:S02]  /*1430*/  ISETP.EQ.OR P2, PT, R9, UR18, P3 ;  /* 0x0000001209007c0c */ /* 0x000fe40009f42670 */
[----:B------:R-:W-:Y:S01]  /*1440*/  MOV R9, UR23 ;  /* 0x0000001700097c02 */ /* 0x000fe20008000f00 */
[----:B------:R-:W-:Y:S01]  /*1450*/  UIADD3 UR23, UPT, UPT, UR5, 0x7, URZ ;  /* 0x0000000705177890 */ /* 0x000fe2000fffe0ff */
[----:B------:R-:W-:Y:S01]  /*1460*/  MOV R12, UR24 ;  /* 0x00000018000c7c02 */ /* 0x000fe20008000f00 */
[----:B--2---:R-:W-:Y:S01]  /*1470*/  @!P4 FADD.FTZ R10, R10, R14 ;  /* 0x0000000e0a0ac221 */ /* 0x004fe20000010000 */
[----:B------:R-:W-:Y:S01]  /*1480*/  @!P4 FADD.FTZ R11, R11, R15 ;  /* 0x0000000f0b0bc221 */ /* 0x000fe20000010000 */
[----:B------:R-:W-:-:S02]  /*1490*/  ISETP.EQ.OR P4, PT, R9, UR18, P3 ;  /* 0x0000001209007c0c */ /* 0x000fc40009f82670 */
[----:B---3--:R-:W-:Y:S01]  /*14a0*/  @!P6 FADD.FTZ R10, R10, R16 ;  /* 0x000000100a0ae221 */ /* 0x008fe20000010000 */
[----:B------:R-:W-:Y:S01]  /*14b0*/  @!P6 FADD.FTZ R11, R11, R17 ;  /* 0x000000110b0be221 */ /* 0x000fe20000010000 */
[----:B------:R-:W-:Y:S02]  /*14c0*/  ISETP.EQ.OR P6, PT, R12, UR18, P3 ;  /* 0x000000120c007c0c */ /* 0x000fe40009fc2670 */
        /* <DEDUP_REMOVED lines=45> */
.L_x_3915:
        /* <DEDUP_REMOVED lines=26> */
[----:B------:R-:W-:Y:S01]  /*1940*/  IMAD.U32 R9, RZ, RZ, UR9 ;  /* 0x00000009ff097e24 */ /* 0x000fe2000f8e00ff */
        /* <DEDUP_REMOVED lines=25> */
.L_x_3917:
        /* <DEDUP_REMOVED lines=28> */
.L_x_3918:
        /* <DEDUP_REMOVED lines=13> */
.L_x_3919:
[----:B------:R-:W-:Y:S05]  /*1d70*/  BSYNC.RECONVERGENT B0 ;  /* 0x0000000000007941 */ /* 0x000fea0003800200 */
.L_x_3912:
[----:B------:R-:W4:Y:S01]  /*1d80*/  S2R R14, SR_TID.X ;  /* 0x00000000000e7919 */ /* 0x000f220000002100 */
[----:B------:R-:W5:Y:S01]  /*1d90*/  S2UR UR8, SR_CgaCtaId ;  /* 0x00000000000879c3 */ /* 0x000f620000008800 */
[----:B------:R-:W0:Y:S01]  /*1da0*/  LDCU UR9, c[0x0][0x414] ;  /* 0x00008280ff0977ac */ /* 0x000e220008000800 */
[----:B------:R-:W-:Y:S01]  /*1db0*/  MOV R29, UR7 ;  /* 0x00000007001d7c02 */ /* 0x000fe20008000f00 */
[----:B------:R-:W-:-:S05]  /*1dc0*/  UMOV UR5, 0x400 ;  /* 0x0000040000057882 */ /* 0x000fca0000000000 */
[----:B-123--:R-:W1:Y:S08]  /*1dd0*/  @P0 LDC.64 R16, c[0x0][0x388] ;  /* 0x0000e200ff100b82 */ /* 0x00ee700000000a00 */
[----:B------:R-:W2:Y:S01]  /*1de0*/  LDC.64 R12, c[0x0][0x398] ;  /* 0x0000e600ff0c7b82 */ /* 0x000ea20000000a00 */
[----:B-----5:R-:W-:Y:S01]  /*1df0*/  ULEA UR5, UR8, UR5, 0x18 ;  /* 0x0000000508057291 */ /* 0x020fe2000f8ec0ff */
[----:B----4-:R-:W-:Y:S01]  /*1e00*/  LOP3.LUT R8, R14, 0xffff, RZ, 0xc0, !PT ;  /* 0x0000ffff0e087812 */ /* 0x010fe200078ec0ff */
[----:B-1----:R-:W-:-:S07]  /*1e10*/  @P0 IMAD.WIDE R16, R29, 0x8, R16 ;  /* 0x000000081d100825 */ /* 0x002fce00078e0210 */
[----:B------:R-:W-:Y:S01]  /*1e20*/  @!P3 STS.64 [UR5+0x88], R10 ;  /* 0x0000880aff00b988 */ /* 0x000fe20008000a05 */
[----:B------:R-:W-:-:S05]  /*1e30*/  IMAD R8, R8, 0x925, RZ ;  /* 0x0000092508087824 */ /* 0x000fca00078e02ff */
[----:B------:R-:W-:-:S04]  /*1e40*/  SHF.R.U32.HI R8, RZ, 0x10, R8 ;  /* 0x00000010ff087819 */ /* 0x000fc80000011608 */
[----:B------:R-:W-:-:S05]  /*1e50*/  PRMT R8, R8, 0x9910, RZ ;  /* 0x0000991008087816 */ /* 0x000fca00000000ff */
[----:B------:R-:W-:-:S05]  /*1e60*/  IMAD R8, R8, 0x1c, RZ ;  /* 0x0000001c08087824 */ /* 0x000fca00078e02ff */
[----:B------:R-:W-:Y:S02]  /*1e70*/  IADD3 R15, PT, PT, RZ, -R8, RZ ;  /* 0x80000008ff0f7210 */ /* 0x000fe40007ffe0ff */
[----:B------:R-:W1:Y:S02]  /*1e80*/  LDC.64 R8, c[0x0][0x3a0] ;  /* 0x0000e800ff087b82 */ /* 0x000e640000000a00 */
[----:B------:R-:W-:-:S04]  /*1e90*/  PRMT R15, R15, 0x7710, RZ ;  /* 0x000077100f0f7816 */ /* 0x000fc800000000ff */
[----:B------:R-:W-:Y:S01]  /*1ea0*/  IADD3 R15, PT, PT, R15, R14, RZ ;  /* 0x0000000e0f0f7210 */ /* 0x000fe20007ffe0ff */
[----:B0-----:R-:W-:-:S03]  /*1eb0*/  @P0 FMUL.FTZ R14, R10, UR9 ;  /* 0x000000090a0e0c20 */ /* 0x001fc60008410000 */
[----:B------:R-:W-:-:S04]  /*1ec0*/  SHF.L.U32 R15, R15, 0x1, RZ ;  /* 0x000000010f0f7819 */ /* 0x000fc800000006ff */
[----:B------:R-:W-:Y:S01]  /*1ed0*/  LOP3.LUT R19, R15, 0xffff, RZ, 0xc0, !PT ;  /* 0x0000ffff0f137812 */ /* 0x000fe200078ec0ff */
[----:B------:R-:W-:-:S04]  /*1ee0*/  @P0 FMUL.FTZ R15, R11, UR9 ;  /* 0x000000090b0f0c20 */ /* 0x000fc80008410000 */
[----:B------:R-:W-:Y:S01]  /*1ef0*/  IMAD.IADD R19, R0, 0x1, R19 ;  /* 0x0000000100137824 */ /* 0x000fe200078e0213 */
[----:B------:R-:W-:Y:S03]  /*1f00*/  @P0 STG.E.64 desc[UR14][R16.64], R14 ;  /* 0x0000000e10000986 */ /* 0x000fe6000c101b0e */
[C---:B--2---:R-:W-:Y:S01]  /*1f10*/  IMAD.WIDE R12, R19.reuse, 0x2, R12 ;  /* 0x00000002130c7825 */ /* 0x044fe200078e020c */
[----:B------:R-:W-:Y:S03]  /*1f20*/  BAR.SYNC.DEFER_BLOCKING 0x0 ;  /* 0x0000000000007b1d */ /* 0x000fe60000010000 */
[----:B-1----:R-:W-:-:S03]  /*1f30*/  IMAD.WIDE R18, R19, 0x2, R8 ;  /* 0x0000000213127825 */ /* 0x002fc600078e0208 */
[----:B------:R-:W2:Y:S04]  /*1f40*/  LDG.E.U16 R28, desc[UR14][R12.64] ;  /* 0x0000000e0c1c7981 */ /* 0x000ea8000c1e1500 */
[----:B------:R-:W3:Y:S04]  /*1f50*/  LDG.E.U16 R29, desc[UR14][R18.64] ;  /* 0x0000000e121d7981 */ /* 0x000ee8000c1e1500 */
[----:B------:R-:W0:Y:S01]  /*1f60*/  LDS.64 R8, [UR5+0x88] ;  /* 0x00008805ff087984 */ /* 0x000e220008000a00 */
[----:B------:R-:W1:Y:S03]  /*1f70*/  LDCU.U8 UR5, c[0x0][0x3fc] ;  /* 0x00007f80ff0577ac */ /* 0x000e660008000000 */
[----:B------:R-:W4:Y:S04]  /*1f80*/  LDG.E.U16 R12, desc[UR14][R12.64+0x2] ;  /* 0x0000020e0c0c7981 */ /* 0x000f28000c1e1500 */
[----:B------:R-:W5:Y:S01]  /*1f90*/  LDG.E.U16 R18, desc[UR14][R18.64+0x2] ;  /* 0x0000020e12127981 */ /* 0x000f62000c1e1500 */
        /* <DEDUP_REMOVED lines=10> */
[----:B--2---:R-:W-:Y:S02]  /*2040*/  SHF.L.U32 R9, R28, 0x10, RZ ;  /* 0x000000101c097819 */ /* 0x004fe400000006ff */
[----:B----4-:R-:W-:Y:S02]  /*2050*/  SHF.L.U32 R10, R12, 0x10, RZ ;  /* 0x000000100c0a7819 */ /* 0x010fe400000006ff */
[----:B---3--:R-:W-:Y:S02]  /*2060*/  SHF.L.U32 R12, R29, 0x10, RZ ;  /* 0x000000101d0c7819 */ /* 0x008fe400000006ff */
[----:B-----5:R-:W-:Y:S01]  /*2070*/  SHF.L.U32 R11, R18, 0x10, RZ ;  /* 0x00000010120b7819 */ /* 0x020fe200000006ff */
        /* <DEDUP_REMOVED lines=12> */
[----:B------:R-:W-:Y:S01]  /*2140*/  FADD.FTZ R21, -R0, R21 ;  /* 0x0000001500157221 */ /* 0x000fe20000010100 */
[----:B------:R-:W-:Y:S01]  /*2150*/  MOV R17, R27 ;  /* 0x0000001b00117202 */ /* 0x000fe20000000f00 */
[----:B------:R-:W1:Y:S01]  /*2160*/  LDCU.64 UR8, c[0x0][0x380] ;  /* 0x00007000ff0877ac */ /* 0x000e620008000a00 */
[----:B0-----:R-:W-:Y:S02]  /*2170*/  IMAD R14, R14, UR12, RZ ;  /* 0x0000000c0e0e7c24 */ /* 0x001fe4000f8e02ff */
[----:B------:R-:W-:-:S04]  /*2180*/  IMAD.WIDE.U32 R16, R23, UR12, R16 ;  /* 0x0000000c17107c25 */ /* 0x000fc8000f8e0010 */
[----:B------:R-:W-:Y:S01]  /*2190*/  IMAD R15, R23, UR13, R14 ;  /* 0x0000000d170f7c24 */ /* 0x000fe2000f8e020e */
[----:B-1----:R-:W-:-:S04]  /*21a0*/  LEA R14, P1, R16, UR8, 0x2 ;  /* 0x00000008100e7c11 */ /* 0x002fc8000f8210ff */
[----:B------:R-:W-:Y:S01]  /*21b0*/  IADD3 R15, PT, PT, R17, R15, RZ ;  /* 0x0000000f110f7210 */ /* 0x000fe20007ffe0ff */
[----:B------:R-:W-:-:S03]  /*21c0*/  FADD.FTZ R17, -R0, R20 ;  /* 0x0000001400117221 */ /* 0x000fc60000010100 */
[----:B------:R-:W-:Y:S01]  /*21d0*/  LEA.HI.X R15, R16, UR9, R15, 0x2, P1 ;  /* 0x00000009100f7c11 */ /* 0x000fe200088f140f */
[-C--:B------:R-:W-:Y:S01]  /*21e0*/  FMUL.FTZ R16, R17, R8.reuse ;  /* 0x0000000811107220 */ /* 0x080fe20000410000 */
[----:B------:R-:W-:-:S03]  /*21f0*/  FMUL.FTZ R17, R21, R8 ;  /* 0x0000000815117220 */ /* 0x000fc60000410000 */
[----:B------:R-:W-:Y:S01]  /*2200*/  FFMA.FTZ R16, R9, R16, R12 ;  /* 0x0000001009107223 */ /* 0x000fe2000001000c */
[----:B------:R-:W-:-:S05]  /*2210*/  FFMA.FTZ R17, R10, R17, R11 ;  /* 0x000000110a117223 */ /* 0x000fca000001000b */
[----:B------:R0:W-:Y:S02]  /*2220*/  STG.E.64 desc[UR14][R14.64], R16 ;  /* 0x000000100e007986 */ /* 0x0001e4000c101b0e */
.L_x_3923:
[----:B------:R-:W-:Y:S05]  /*2230*/  BSYNC.RECONVERGENT B1 ;  /* 0x0000000000017941 */ /* 0x000fea0003800200 */
.L_x_3922:
        /* <DEDUP_REMOVED lines=14> */
[----:B------:R-:W1:Y:S03]  /*2320*/  LDCU.64 UR12, c[0x0][0x380] ;  /* 0x00007000ff0c77ac */ /* 0x000e660008000a00 */
[----:B------:R-:W-:-:S04]  /*2330*/  FMUL.FTZ R3, R3, R8 ;  /* 0x0000000803037220 */ /* 0x000fc80000410000 */
[----:B------:R-:W-:Y:S01]  /*2340*/  FFMA.FTZ R3, R10, R3, R11 ;  /* 0x000000030a037223 */ /* 0x000fe2000001000b */
[----:B0-----:R-:W-:-:S04]  /*2350*/  IMAD R14, R14, UR8, RZ ;  /* 0x000000080e0e7c24 */ /* 0x001fc8000f8e02ff */
[----:B------:R-:W-:Y:S01]  /*2360*/  IMAD R21, R19, UR9, R14 ;  /* 0x0000000913157c24 */ /* 0x000fe2000f8e020e */
[----:B------:R-:W-:-:S05]  /*2370*/  MOV R14, R24 ;  /* 0x00000018000e7202 */ /* 0x000fca0000000f00 */
[----:B------:R-:W-:-:S04]  /*2380*/  IMAD.WIDE.U32 R14, R19, UR8, R14 ;  /* 0x00000008130e7c25 */ /* 0x000fc8000f8e000e */
[----:B------:R-:W-:Y:S01]  /*2390*/  FADD.FTZ R19, -R0, R2 ;  /* 0x0000000200137221 */ /* 0x000fe20000010100 */
[----:B------:R-:W-:Y:S01]  /*23a0*/  IMAD.IADD R21, R15, 0x1, R21 ;  /* 0x000000010f157824 */ /* 0x000fe200078e0215 */
[C---:B-1----:R-:W-:Y:S02]  /*23b0*/  LEA R20, P1, R14.reuse, UR12, 0x2 ;  /* 0x0000000c0e147c11 */ /* 0x042fe4000f8210ff */
[----:B------:R-:W-:Y:S02]  /*23c0*/  FMUL.FTZ R2, R19, R8 ;  /* 0x0000000813027220 */ /* 0x000fe40000410000 */
[----:B------:R-:W-:Y:S02]  /*23d0*/  LEA.HI.X R21, R14, UR13, R21, 0x2, P1 ;  /* 0x0000000d0e157c11 */ /* 0x000fe400088f1415 */
[----:B------:R-:W-:-:S05]  /*23e0*/  FFMA.FTZ R2, R9, R2, R12 ;  /* 0x0000000209027223 */ /* 0x000fca000001000c */
[----:B------:R0:W-:Y:S02]  /*23f0*/  STG.E.64 desc[UR14][R20.64], R2 ;  /* 0x0000000214007986 */ /* 0x0001e4000c101b0e */
.L_x_3925:
[----:B------:R-:W-:Y:S05]  /*2400*/  BSYNC.RECONVERGENT B1 ;  /* 0x0000000000017941 */ /* 0x000fea0003800200 */
.L_x_3924:
[----:B------:R-:W-:Y:S04]  /*2410*/  BSSY.RECONVERGENT B1, `(.L_x_3926) ;  /* 0x0000013000017945 */ /* 0x000fe80003800200 */
[----:B------:R-:W-:Y:S05]  /*2420*/  @P2 BRA `(.L_x_3927) ;  /* 0x0000000000442947 */ /* 0x000fea0003800000 */
[----:B------:R-:W1:Y:S01]  /*2430*/  LDCU.64 UR8, c[0x0][0x3e0] ;  /* 0x00007c00ff0877ac */ /* 0x000e620008000a00 */
[----:B------:R-:W-:Y:S01]  /*2440*/  MOV R14, R24 ;  /* 0x00000018000e7202 */ /* 0x000fe20000000f00 */
[C---:B0-----:R-:W-:Y:S01]  /*2450*/  FADD.FTZ R3, -R0.reuse, R4 ;  /* 0x0000000400037221 */ /* 0x041fe20000010100 */
[----:B------:R-:W-:Y:S01]  /*2460*/  MOV R15, R27 ;  /* 0x0000001b000f7202 */ /* 0x000fe20000000f00 */
[----:B------:R-:W0:Y:S01]  /*2470*/  LDCU.64 UR12, c[0x0][0x380] ;  /* 0x00007000ff0c77ac */ /* 0x000e220008000a00 */
[----:B------:R-:W-:Y:S01]  /*2480*/  FADD.FTZ R5, -R0, R5 ;  /* 0x0000000500057221 */ /* 0x000fe20000010100 */
        /* <DEDUP_REMOVED lines=8> */
[----:B------:R-:W-:-:S04]  /*2510*/  IADD3 R13, PT, PT, R15, R13, RZ ;  /* 0x0000000d0f0d7210 */ /* 0x000fc80007ffe0ff */
[----:B------:R-:W-:-:S05]  /*2520*/  LEA.HI.X R5, R14, UR13, R13, 0x2, P1 ;  /* 0x0000000d0e057c11 */ /* 0x000fca00088f140d */
[----:B------:R1:W-:Y:S02]  /*2530*/  STG.E.64 desc[UR14][R4.64], R2 ;  /* 0x0000000204007986 */ /* 0x0003e4000c101b0e */
.L_x_3927:
[----:B------:R-:W-:Y:S05]  /*2540*/  BSYNC.RECONVERGENT B1 ;  /* 0x0000000000017941 */ /* 0x000fea0003800200 */
.L_x_3926:
[----:B------:R-:W-:Y:S05]  /*2550*/  @P3 BRA `(.L_x_3928) ;  /* 0x0000000800543947 */ /* 0x000fea0003800000 */
[----:B------:R-:W2:Y:S01]  /*2560*/  LDCU.64 UR8, c[0x0][0x3e0] ;  /* 0x00007c00ff0877ac */ /* 0x000ea20008000a00 */
[----:B01----:R-:W-:Y:S01]  /*2570*/  MOV R2, R24 ;  /* 0x0000001800027202 */ /* 0x003fe20000000f00 */
[C---:B------:R-:W-:Y:S01]  /*2580*/  FADD.FTZ R5, -R0.reuse, R6 ;  /* 0x0000000600057221 */ /* 0x040fe20000010100 */
[----:B------:R-:W-:Y:S01]  /*2590*/  MOV R3, R27 ;  /* 0x0000001b00037202 */ /* 0x000fe20000000f00 */
[----:B------:R-:W0:Y:S01]  /*25a0*/  LDCU.64 UR10, c[0x0][0x380] ;  /* 0x00007000ff0a77ac */ /* 0x000e220008000a00 */
[----:B------:R-:W-:Y:S01]  /*25b0*/  FADD.FTZ R7, -R0, R7 ;  /* 0x0000000700077221 */ /* 0x000fe20000010100 */
        /* <DEDUP_REMOVED lines=8> */
[----:B------:R-:W-:-:S04]  /*2640*/  IADD3 R17, PT, PT, R3, R17, RZ ;  /* 0x0000001103117210 */ /* 0x000fc80007ffe0ff */
[----:B------:R-:W-:-:S05]  /*2650*/  LEA.HI.X R5, R2, UR11, R17, 0x2, P1 ;  /* 0x0000000b02057c11 */ /* 0x000fca00088f1411 */
[----:B------:R2:W-:Y:S01]  /*2660*/  STG.E.64 desc[UR14][R4.64], R6 ;  /* 0x0000000604007986 */ /* 0x0005e2000c101b0e */
[----:B------:R-:W-:Y:S05]  /*2670*/  BRA `(.L_x_3928) ;  /* 0x00000008000c7947 */ /* 0x000fea0003800000 */
.L_x_3921:
[----:B------:R-:W0:Y:S01]  /*2680*/  LDCU.64 UR8, c[0x0][0x3e8] ;  /* 0x00007d00ff0877ac */ /* 0x000e220008000a00 */
[----:B------:R-:W-:Y:S01]  /*2690*/  SHF.R.S32.HI R18, RZ, 0x1f, R23 ;  /* 0x0000001fff127819 */ /* 0x000fe20000011417 */
[C---:B------:R-:W-:Y:S01]  /*26a0*/  VIADD R13, R23.reuse, 0x20 ;  /* 0x00000020170d7836 */ /* 0x040fe20000000000 */
[C---:B------:R-:W-:Y:S01]  /*26b0*/  IADD3 R16, PT, PT, R23.reuse, 0x30, RZ ;  /* 0x0000003017107810 */ /* 0x040fe20007ffe0ff */
[----:B------:R-:W-:Y:S01]  /*26c0*/  BSSY.RECONVERGENT B1, `(.L_x_3929) ;  /* 0x0000021000017945 */ /* 0x000fe20003800200 */
[----:B0-----:R-:W-:Y:S02]  /*26d0*/  ISETP.GE.U32.AND P2, PT, R23, UR8, PT ;  /* 0x0000000817007c0c */ /* 0x001fe4000bf46070 */
        /* <DEDUP_REMOVED lines=9> */
[----:B------:R-:W1:Y:S01]  /*2770*/  LDCU.64 UR12, c[0x0][0x380] ;  /* 0x00007000ff0c77ac */ /* 0x000e620008000a00 */
[----:B------:R-:W-:Y:S01]  /*2780*/  FMUL.FTZ R17, R17, R8 ;  /* 0x0000000811117220 */ /* 0x000fe20000410000 */
[----:B0-----:R-:W-:Y:S02]  /*2790*/  IMAD R18, R18, UR10, RZ ;  /* 0x0000000a12127c24 */ /* 0x001fe4000f8e02ff */
[----:B------:R-:W-:-:S04]  /*27a0*/  IMAD.WIDE.U32 R14, R23, UR10, R14 ;  /* 0x0000000a170e7c25 */ /* 0x000fc8000f8e000e */
[----:B------:R-:W-:Y:S01]  /*27b0*/  IMAD R19, R23, UR11, R18 ;  /* 0x0000000b17137c24 */ /* 0x000fe2000f8e0212 */
[----:B-1----:R-:W-:-:S04]  /*27c0*/  LEA R18, P2, R14, UR12, 0x2 ;  /* 0x0000000c0e127c11 */ /* 0x002fc8000f8410ff */
[----:B------:R-:W-:Y:S01]  /*27d0*/  IADD3 R19, PT, PT, R15, R19, RZ ;  /* 0x000000130f137210 */ /* 0x000fe20007ffe0ff */
[----:B------:R-:W-:Y:S01]  /*27e0*/  FFMA.FTZ R15, R9, R17, R12 ;  /* 0x00000011090f7223 */ /* 0x000fe2000001000c */
[----:B------:R-:W-:Y:S02]  /*27f0*/  FMUL.FTZ R17, R21, R8 ;  /* 0x0000000815117220 */ /* 0x000fe40000410000 */
[----:B------:R-:W-:Y:S01]  /*2800*/  LEA.HI.X R19, R14, UR13, R19, 0x2, P2 ;  /* 0x0000000d0e137c11 */ /* 0x000fe200090f1413 */
[----:B------:R-:W-:Y:S01]  /*2810*/  FMUL.FTZ R20, R15, -1.4426950216293334961 ;  /* 0xbfb8aa3b0f147820 */ /* 0x000fe20000410000 */
[----:B------:R-:W-:-:S04]  /*2820*/  FFMA.FTZ R17, R10, R17, R11 ;  /* 0x000000110a117223 */ /* 0x000fc8000001000b */
[----:B------:R-:W-:Y:S01]  /*2830*/  FMUL.FTZ R28, R17, -1.4426950216293334961 ;  /* 0xbfb8aa3b111c7820 */ /* 0x000fe20000410000 */
[----:B------:R-:W0:Y:S05]  /*2840*/  MUFU.EX2 R20, R20 ;  /* 0x0000001400147308 */ /* 0x000e2a0000000800 */
[----:B------:R-:W1:Y:S01]  /*2850*/  MUFU.EX2 R28, R28 ;  /* 0x0000001c001c7308 */ /* 0x000e620000000800 */
[----:B0-----:R-:W-:-:S04]  /*2860*/  FADD.FTZ R21, R20, 1 ;  /* 0x3f80000014157421 */ /* 0x001fc80000010000 */
[----:B------:R-:W0:Y:S01]  /*2870*/  MUFU.RCP R14, R21 ;  /* 0x00000015000e7308 */ /* 0x000e220000001000 */
[----:B-1----:R-:W-:-:S07]  /*2880*/  FADD.FTZ R29, R28, 1 ;  /* 0x3f8000001c1d7421 */ /* 0x002fce0000010000 */
[----:B------:R-:W1:Y:S01]  /*2890*/  MUFU.RCP R29, R29 ;  /* 0x0000001d001d7308 */ /* 0x000e620000001000 */
[----:B0-----:R-:W-:Y:S01]  /*28a0*/  FMUL.FTZ R14, R15, R14 ;  /* 0x0000000e0f0e7220 */ /* 0x001fe20000410000 */
[----:B-1----:R-:W-:-:S05]  /*28b0*/  FMUL.FTZ R15, R17, R29 ;  /* 0x0000001d110f7220 */ /* 0x002fca0000410000 */
[----:B------:R0:W-:Y:S02]  /*28c0*/  STG.E.64 desc[UR14][R18.64], R14 ;  /* 0x0000000e12007986 */ /* 0x0001e4000c101b0e */
.L_x_3930:
[----:B------:R-:W-:Y:S05]  /*28d0*/  BSYNC.RECONVERGENT B1 ;  /* 0x0000000000017941 */ /* 0x000fea0003800200 */
.L_x_3929:
        /* <DEDUP_REMOVED lines=10> */
[C---:B------:R-:W-:Y:S01]  /*2980*/  FADD.FTZ R3, -R0.reuse, R3 ;  /* 0x0000000300037221 */ /* 0x040fe20000010100 */
[----:B------:R-:W-:Y:S01]  /*2990*/  SHF.R.S32.HI R19, RZ, 0x1f, R20 ;  /* 0x0000001fff137819 */ /* 0x000fe20000011414 */
[----:B------:R-:W-:Y:S01]  /*29a0*/  FADD.FTZ R21, -R0, R2 ;  /* 0x0000000200157221 */ /* 0x000fe20000010100 */
[----:B------:R-:W1:Y:S03]  /*29b0*/  LDCU.64 UR12, c[0x0][0x380] ;  /* 0x00007000ff0c77ac */ /* 0x000e660008000a00 */
[----:B------:R-:W-:Y:S01]  /*29c0*/  FMUL.FTZ R21, R21, R8 ;  /* 0x0000000815157220 */ /* 0x000fe20000410000 */
[----:B0-----:R-:W-:-:S02]  /*29d0*/  IMAD R19, R19, UR10, RZ ;  /* 0x0000000a13137c24 */ /* 0x001fc4000f8e02ff */
[----:B------:R-:W-:-:S04]  /*29e0*/  IMAD.WIDE.U32 R14, R20, UR10, R14 ;  /* 0x0000000a140e7c25 */ /* 0x000fc8000f8e000e */
[----:B------:R-:W-:Y:S01]  /*29f0*/  IMAD R19, R20, UR11, R19 ;  /* 0x0000000b14137c24 */ /* 0x000fe2000f8e0213 */
[----:B-1----:R-:W-:-:S04]  /*2a00*/  LEA R2, P1, R14, UR12, 0x2 ;  /* 0x0000000c0e027c11 */ /* 0x002fc8000f8210ff */
[----:B------:R-:W-:Y:S01]  /*2a10*/  IADD3 R29, PT, PT, R15, R19, RZ ;  /* 0x000000130f1d7210 */ /* 0x000fe20007ffe0ff */
[----:B------:R-:W-:Y:S01]  /*2a20*/  FMUL.FTZ R19, R3, R8 ;  /* 0x0000000803137220 */ /* 0x000fe20000410000 */
[----:B------:R-:W-:Y:S02]  /*2a30*/  FFMA.FTZ R15, R9, R21, R12 ;  /* 0x00000015090f7223 */ /* 0x000fe4000001000c */
        /* <DEDUP_REMOVED lines=13> */
.L_x_3932:
[----:B------:R-:W-:Y:S05]  /*2b10*/  BSYNC.RECONVERGENT B1 ;  /* 0x0000000000017941 */ /* 0x000fea0003800200 */
.L_x_3931:
[----:B------:R-:W-:Y:S04]  /*2b20*/  BSSY.RECONVERGENT B1, `(.L_x_3933) ;  /* 0x000001d000017945 */ /* 0x000fe80003800200 */
[----:B------:R-:W-:Y:S05]  /*2b30*/  @P3 BRA `(.L_x_3934) ;  /* 0x00000000006c3947 */ /* 0x000fea0003800000 */
[C---:B0-----:R-:W-:Y:S01]  /*2b40*/  FADD.FTZ R3, -R0.reuse, R4 ;  /* 0x0000000400037221 */ /* 0x041fe20000010100 */
[----:B------:R-:W-:Y:S01]  /*2b50*/  FADD.FTZ R5, -R0, R5 ;  /* 0x0000000500057221 */ /* 0x000fe20000010100 */
        /* <DEDUP_REMOVED lines=25> */
.L_x_3934:
[----:B------:R-:W-:Y:S05]  /*2cf0*/  BSYNC.RECONVERGENT B1 ;  /* 0x0000000000017941 */ /* 0x000fea0003800200 */
.L_x_3933:
[----:B------:R-:W-:Y:S05]  /*2d00*/  @P4 BRA `(.L_x_3928) ;  /* 0x0000000000684947 */ /* 0x000fea0003800000 */
[C---:B01----:R-:W-:Y:S01]  /*2d10*/  FADD.FTZ R3, -R0.reuse, R6 ;  /* 0x0000000600037221 */ /* 0x043fe20000010100 */
[----:B------:R-:W-:Y:S01]  /*2d20*/  FADD.FTZ R7, -R0, R7 ;  /* 0x0000000700077221 */ /* 0x000fe20000010100 */
        /* <DEDUP_REMOVED lines=24> */
.L_x_3928:
[----:B------:R-:W-:Y:S05]  /*2eb0*/  BSYNC.RECONVERGENT B0 ;  /* 0x0000000000007941 */ /* 0x000fea0003800200 */
.L_x_3920:
        /* <DEDUP_REMOVED lines=8> */
.L_x_3936:
        /* <DEDUP_REMOVED lines=12> */
.L_x_4557:


//--------------------- .text._Z35group_norm_nhwc_fwd_one_pass_kernelI11Fp32IOBf16WLi128ELi56ELi448EEv26Group_norm_nhwc_fwd_params --------------------------
	.section	.text._Z35group_norm_nhwc_fwd_one_pass_kernelI11Fp32IOBf16WLi128ELi56ELi448EEv26Group_norm_nhwc_fwd_params,"ax",@progbits
	.align	128
        .global         _Z35group_norm_nhwc_fwd_one_pass_kernelI11Fp32IOBf16WLi128ELi56ELi448EEv26Group_norm_nhwc_fwd_params
        .type           _Z35group_norm_nhwc_fwd_one_pass_kernelI11Fp32IOBf16WLi128ELi56ELi448EEv26Group_norm_nhwc_fwd_params,@function
        .size           _Z35group_norm_nhwc_fwd_one_pass_kernelI11Fp32IOBf16WLi128ELi56ELi448EEv26Group_norm_nhwc_fwd_params,(.L_x_4558 - _Z35group_norm_nhwc_fwd_one_pass_kernelI11Fp32IOBf16WLi128ELi56ELi448EEv26Group_norm_nhwc_fwd_params)
        .other          _Z35group_norm_nhwc_fwd_one_pass_kernelI11Fp32IOBf16WLi128ELi56ELi448EEv26Group_norm_nhwc_fwd_params,@"STO_CUDA_ENTRY STV_DEFAULT"
_Z35group_norm_nhwc_fwd_one_pass_kernelI11Fp32IOBf16WLi128ELi56ELi448EEv26Group_norm_nhwc_fwd_params:
.text._Z35group_norm_nhwc_fwd_one_pass_kernelI11Fp32IOBf16WLi128ELi56ELi448EEv26Group_norm_nhwc_fwd_params:
        /* <DEDUP_REMOVED lines=41> */
.L_x_3980:
[----:B01234-:R-:W0:Y:S01]  /*0290*/  LDC R23, c[0x0][0x3f8] ;  /* 0x0000fe00ff177b82 */ /* 0x01fe220000000800 */
[----:B------:R-:W1:Y:S01]  /*02a0*/  LDCU UR8, c[0x0][0x404] ;  /* 0x00008080ff0877ac */ /* 0x000e620008000800 */
[----:B------:R-:W-:Y:S01]  /*02b0*/  LOP3.LUT R59, R14, 0xffff, RZ, 0xc0, !PT ;  /* 0x0000ffff0e3b7812 */ /* 0x000fe200078ec0ff */
[----:B------:R-:W2:Y:S01]  /*02c0*/  LDCU.64 UR4, c[0x0][0x3e8] ;  /* 0x00007d00ff0477ac */ /* 0x000ea20008000a00 */
[----:B-1----:R-:W-:Y:S01]  /*02d0*/  IMAD R33, R3, UR8, R50 ;  /* 0x0000000803217c24 */ /* 0x002fe2000f8e0232 */
[----:B------:R-:W1:Y:S01]  /*02e0*/  LDCU.64 UR8, c[0x0][0x3f0] ;  /* 0x00007e00ff0877ac */ /* 0x000e620008000a00 */
[----:B0-----:R-:W-:-:S03]  /*02f0*/  IABS R19, R23 ;  /* 0x0000001700137213 */ /* 0x001fc60000000000 */
        /* <DEDUP_REMOVED lines=225> */
.L_x_3938:
[----:B------:R-:W-:Y:S05]  /*1110*/  BSYNC.RECONVERGENT B0 ;  /* 0x0000000000007941 */ /* 0x000fea0003800200 */
.L_x_3937:
        /* <DEDUP_REMOVED lines=39> */
.L_x_3940:
[----:B------:R-:W-:Y:S05]  /*1390*/  BSYNC.RECONVERGENT B0 ;  /* 0x0000000000007941 */ /* 0x000fea0003800200 */
.L_x_3939:
        /* <DEDUP_REMOVED lines=26> */
.L_x_3943:
[----:B---3--:R-:W2:Y:S04]  /*1540*/  LDG.E.STRONG.GPU R18, desc[UR6][R16.64] ;  /* 0x0000000610127981 */ /* 0x008ea8000c1ef900 */
[----:B--2---:R-:W-:Y:S01]  /*1550*/  CCTL.IVALL ;  /* 0x00000000ff00798f */ /* 0x004fe20002000000 */
[----:B------:R-:W-:Y:S05]  /*1560*/  YIELD ;  /* 0x0000000000007946 */ /* 0x000fea0003800000 */
[----:B------:R-:W-:-:S13]  /*1570*/  ISETP.NE.AND P1, PT, R18, R23, PT ;  /* 0x000000171200720c */ /* 0x000fda0003f25270 */
[----:B------:R-:W-:Y:S05]  /*1580*/  @P1 BRA `(.L_x_3943) ;  /* 0xfffffffc00ec1947 */ /* 0x000fea000383ffff */
.L_x_3942:
        /* <DEDUP_REMOVED lines=14> */
.L_x_3945:
        /* <DEDUP_REMOVED lines=62> */
.L_x_3944:
        /* <DEDUP_REMOVED lines=36> */
.L_x_3946:
        /* <DEDUP_REMOVED lines=18> */
.L_x_3947:
        /* <DEDUP_REMOVED lines=9> */
.L_x_3948:
[----:B------:R-:W-:Y:S05]  /*1e40*/  BSYNC.RECONVERGENT B0 ;  /* 0x0000000000007941 */ /* 0x000fea0003800200 */
.L_x_3941:
        /* <DEDUP_REMOVED lines=19> */
[----:B------:R1:W2:Y:S04]  /*1f80*/  LDG.E.U16 R31, desc[UR6][R20.64+0x2] ;  /* 0x00000206141f7981 */ /* 0x0002a8000c1e1500 */
[----:B------:R-:W3:Y:S04]  /*1f90*/  LDG.E.U16 R48, desc[UR6][R26.64] ;  /* 0x000000061a307981 */ /* 0x000ee8000c1e1500 */
[----:B------:R3:W5:Y:S01]  /*1fa0*/  LDG.E.U16 R52, desc[UR6][R26.64+0x2] ;  /* 0x000002061a347981 */ /* 0x000762000c1e1500 */
[----:B----4-:R-:W-:Y:S01]  /*1fb0*/  IMAD R23, R3, UR5, R50 ;  /* 0x0000000503177c24 */ /* 0x010fe2000f8e0232 */
[----:B------:R-:W-:Y:S02]  /*1fc0*/  BSSY.RECONVERGENT B0, `(.L_x_3949) ;  /* 0x00001c2000007945 */ /* 0x000fe40003800200 */
[----:B------:R-:W4:Y:S01]  /*1fd0*/  LDS.64 R16, [UR4+0x88] ;  /* 0x00008804ff107984 */ /* 0x000f220008000a00 */
[----:B------:R-:W1:Y:S02]  /*1fe0*/  LDCU.U8 UR4, c[0x0][0x3fc] ;  /* 0x00007f80ff0477ac */ /* 0x000e640008000000 */
[----:B-1----:R-:W-:Y:S01]  /*1ff0*/  SHF.R.S32.HI R20, RZ, 0x1f, R23 ;  /* 0x0000001fff147819 */ /* 0x002fe20000011417 */
[----:B------:R-:W-:Y:S01]  /*2000*/  UISETP.NE.AND UP0, UPT, UR4, URZ, UPT ;  /* 0x000000ff0400728c */ /* 0x000fe2000bf05270 */
[----:B----4-:R-:W-:-:S04]  /*2010*/  FMUL.FTZ R16, R16, UR8 ;  /* 0x0000000810107c20 */ /* 0x010fc80008410000 */
[----:B------:R-:W-:-:S04]  /*2020*/  FMUL.FTZ R28, R16, R16 ;  /* 0x00000010101c7220 */ /* 0x000fc80000410000 */
[----:B------:R-:W-:Y:S01]  /*2030*/  FFMA.FTZ R17, R17, UR8, -R28 ;  /* 0x0000000811117c23 */ /* 0x000fe2000801081c */
[----:B------:R-:W-:-:S04]  /*2040*/  IADD3 R28, PT, PT, R23, 0x20, RZ ;  /* 0x00000020171c7810 */ /* 0x000fc80007ffe0ff */
[----:B------:R-:W-:Y:S02]  /*2050*/  FSETP.GTU.FTZ.AND P1, PT, R17, RZ, PT ;  /* 0x000000ff1100720b */ /* 0x000fe40003f3c000 */
[----:B------:R-:W-:-:S11]  /*2060*/  SHF.R.S32.HI R29, RZ, 0x1f, R28 ;  /* 0x0000001fff1d7819 */ /* 0x000fd6000001141c */
[----:B------:R-:W1:Y:S02]  /*2070*/  @P1 LDC R18, c[0x0][0x3a8] ;  /* 0x0000ea00ff121b82 */ /* 0x000e640000000800 */
[----:B-1----:R-:W-:Y:S01]  /*2080*/  @P1 FADD.FTZ R18, R17, R18 ;  /* 0x0000001211121221 */ /* 0x002fe20000010000 */
[----:B------:R-:W-:-:S06]  /*2090*/  HFMA2 R17, -RZ, RZ, 1.875, 0 ;  /* 0x3f800000ff117431 */ /* 0x000fcc00000001ff */
        /* <DEDUP_REMOVED lines=17> */
[C---:B------:R-:W-:Y:S01]  /*21b0*/  FADD.FTZ R32, -R16.reuse, R32 ;  /* 0x0000002010207221 */ /* 0x040fe20000010100 */
[----:B------:R-:W-:Y:S01]  /*21c0*/  MOV R19, R61 ;  /* 0x0000003d00137202 */ /* 0x000fe20000000f00 */
[----:B------:R-:W1:Y:S01]  /*21d0*/  LDCU.64 UR4, c[0x0][0x380] ;  /* 0x00007000ff0477ac */ /* 0x000e620008000a00 */
[----:B------:R-:W-:Y:S01]  /*21e0*/  FADD.FTZ R30, -R16, R33 ;  /* 0x00000021101e7221 */ /* 0x000fe20000010100 */
[----:B------:R-:W-:-:S04]  /*21f0*/  FMUL.FTZ R22, R32, R17 ;  /* 0x0000001120167220 */ /* 0x000fc80000410000 */
[----:B------:R-:W-:Y:S01]  /*2200*/  FFMA.FTZ R22, R24, R22, R27 ;  /* 0x0000001618167223 */ /* 0x000fe2000001001b */
[----:B0-----:R-:W-:Y:S02]  /*2210*/  IMAD R20, R20, UR10, RZ ;  /* 0x0000000a14147c24 */ /* 0x001fe4000f8e02ff */
[----:B------:R-:W-:-:S04]  /*2220*/  IMAD.WIDE.U32 R18, R23, UR10, R18 ;  /* 0x0000000a17127c25 */ /* 0x000fc8000f8e0012 */
[----:B------:R-:W-:Y:S01]  /*2230*/  IMAD R23, R23, UR11, R20 ;  /* 0x0000000b17177c24 */ /* 0x000fe2000f8e0214 */
[----:B-1----:R-:W-:-:S04]  /*2240*/  LEA R20, P2, R18, UR4, 0x2 ;  /* 0x0000000412147c11 */ /* 0x002fc8000f8410ff */
[----:B------:R-:W-:Y:S01]  /*2250*/  IADD3 R19, PT, PT, R19, R23, RZ ;  /* 0x0000001713137210 */ /* 0x000fe20007ffe0ff */
[----:B------:R-:W-:-:S03]  /*2260*/  FMUL.FTZ R23, R30, R17 ;  /* 0x000000111e177220 */ /* 0x000fc60000410000 */
[----:B------:R-:W-:Y:S01]  /*2270*/  LEA.HI.X R21, R18, UR5, R19, 0x2, P2 ;  /* 0x0000000512157c11 */ /* 0x000fe200090f1413 */
[----:B------:R-:W-:-:S05]  /*2280*/  FFMA.FTZ R23, R25, R23, R26 ;  /* 0x0000001719177223 */ /* 0x000fca000001001a */
[----:B------:R0:W-:Y:S02]  /*2290*/  STG.E.64 desc[UR6][R20.64], R22 ;  /* 0x0000001614007986 */ /* 0x0001e4000c101b06 */
.L_x_3952:
[----:B------:R-:W-:Y:S05]  /*22a0*/  BSYNC.RECONVERGENT B1 ;  /* 0x0000000000017941 */ /* 0x000fea0003800200 */
.L_x_3951:
[----:B------:R-:W-:Y:S04]  /*22b0*/  BSSY.RECONVERGENT B1, `(.L_x_3953) ;  /* 0x0000013000017945 */ /* 0x000fe80003800200 */
[----:B------:R-:W-:Y:S05]  /*22c0*/  @P3 BRA `(.L_x_3954) ;  /* 0x0000000000443947 */ /* 0x000fea0003800000 */
[----:B------:R-:W0:Y:S01]  /*22d0*/  LDCU.64 UR4, c[0x0][0x3e0] ;  /* 0x00007c00ff0477ac */ /* 0x000e220008000a00 */
[----:B------:R-:W-:Y:S01]  /*22e0*/  MOV R18, R58 ;  /* 0x0000003a00127202 */ /* 0x000fe20000000f00 */
[C---:B------:R-:W-:Y:S01]  /*22f0*/  FADD.FTZ R36, -R16.reuse, R36 ;  /* 0x0000002410247221 */ /* 0x040fe20000010100 */
[----:B------:R-:W-:Y:S01]  /*2300*/  MOV R19, R61 ;  /* 0x0000003d00137202 */ /* 0x000fe20000000f00 */
[----:B------:R-:W1:Y:S01]  /*2310*/  LDCU.64 UR10, c[0x0][0x380] ;  /* 0x00007000ff0a77ac */ /* 0x000e620008000a00 */
[----:B------:R-:W-:Y:S01]  /*2320*/  FADD.FTZ R30, -R16, R37 ;  /* 0x00000025101e7221 */ /* 0x000fe20000010100 */
[----:B0-----:R-:W-:Y:S02]  /*2330*/  IMAD R20, R15, UR4, RZ ;  /* 0x000000040f147c24 */ /* 0x001fe4000f8e02ff */
[----:B------:R-:W-:-:S04]  /*2340*/  IMAD.WIDE.U32 R18, R7, UR4, R18 ;  /* 0x0000000407127c25 */ /* 0x000fc8000f8e0012 */
[----:B------:R-:W-:Y:S02]  /*2350*/  IMAD R21, R7, UR5, R20 ;  /* 0x0000000507157c24 */ /* 0x000fe4000f8e0214 */
[----:B------:R-:W-:Y:S01]  /*2360*/  FMUL.FTZ R20, R36, R17 ;  /* 0x0000001124147220 */ /* 0x000fe20000410000 */
[----:B-1----:R-:W-:Y:S02]  /*2370*/  LEA R22, P2, R18, UR10, 0x2 ;  /* 0x0000000a12167c11 */ /* 0x002fe4000f8410ff */
[----:B------:R-:W-:Y:S01]  /*2380*/  IADD3 R19, PT, PT, R19, R21, RZ ;  /* 0x0000001513137210 */ /* 0x000fe20007ffe0ff */
[----:B------:R-:W-:Y:S01]  /*2390*/  FMUL.FTZ R21, R30, R17 ;  /* 0x000000111e157220 */ /* 0x000fe20000410000 */
[----:B------:R-:W-:Y:S02]  /*23a0*/  FFMA.FTZ R20, R24, R20, R27 ;  /* 0x0000001418147223 */ /* 0x000fe4000001001b */
[----:B------:R-:W-:Y:S01]  /*23b0*/  LEA.HI.X R23, R18, UR11, R19, 0x2, P2 ;  /* 0x0000000b12177c11 */ /* 0x000fe200090f1413 */
[----:B------:R-:W-:-:S05]  /*23c0*/  FFMA.FTZ R21, R25, R21, R26 ;  /* 0x0000001519157223 */ /* 0x000fca000001001a */
[----:B------:R1:W-:Y:S02]  /*23d0*/  STG.E.64 desc[UR6][R22.64], R20 ;  /* 0x0000001416007986 */ /* 0x0003e4000c101b06 */
.L_x_3954:
[----:B------:R-:W-:Y:S05]  /*23e0*/  BSYNC.RECONVERGENT B1 ;  /* 0x0000000000017941 */ /* 0x000fea0003800200 */
.L_x_3953:
        /* <DEDUP_REMOVED lines=13> */
[----:B01----:R-:W-:Y:S01]  /*24c0*/  MOV R20, R58 ;  /* 0x0000003a00147202 */ /* 0x003fe20000000f00 */
[----:B------:R-:W-:Y:S01]  /*24d0*/  FADD.FTZ R34, -R16, R34 ;  /* 0x0000002210227221 */ /* 0x000fe20000010100 */
[----:B------:R-:W-:Y:S01]  /*24e0*/  MOV R21, R61 ;  /* 0x0000003d00157202 */ /* 0x000fe20000000f00 */
[----:B------:R-:W0:Y:S02]  /*24f0*/  LDCU.64 UR10, c[0x0][0x380] ;  /* 0x00007000ff0a77ac */ /* 0x000e240008000a00 */
[----:B------:R-:W-:-:S04]  /*2500*/  FMUL.FTZ R18, R34, R17 ;  /* 0x0000001122127220 */ /* 0x000fc80000410000 */
[----:B------:R-:W-:Y:S01]  /*2510*/  FFMA.FTZ R18, R24, R18, R27 ;  /* 0x0000001218127223 */ /* 0x000fe2000001001b */
[----:B--2---:R-:W-:Y:S02]  /*2520*/  IMAD R29, R29, UR4, RZ ;  /* 0x000000041d1d7c24 */ /* 0x004fe4000f8e02ff */
[----:B------:R-:W-:-:S04]  /*2530*/  IMAD.WIDE.U32 R20, R28, UR4, R20 ;  /* 0x000000041c147c25 */ /* 0x000fc8000f8e0014 */
[----:B------:R-:W-:Y:S02]  /*2540*/  IMAD R29, R28, UR5, R29 ;  /* 0x000000051c1d7c24 */ /* 0x000fe4000f8e021d */
[----:B------:R-:W-:Y:S01]  /*2550*/  FADD.FTZ R28, -R16, R35 ;  /* 0x00000023101c7221 */ /* 0x000fe20000010100 */
[----:B0-----:R-:W-:Y:S02]  /*2560*/  LEA R22, P5, R20, UR10, 0x2 ;  /* 0x0000000a14167c11 */ /* 0x001fe4000f8a10ff */
[----:B------:R-:W-:Y:S01]  /*2570*/  IADD3 R29, PT, PT, R21, R29, RZ ;  /* 0x0000001d151d7210 */ /* 0x000fe20007ffe0ff */
[----:B------:R-:W-:-:S03]  /*2580*/  FMUL.FTZ R19, R28, R17 ;  /* 0x000000111c137220 */ /* 0x000fc60000410000 */
[----:B------:R-:W-:Y:S01]  /*2590*/  LEA.HI.X R23, R20, UR11, R29, 0x2, P5 ;  /* 0x0000000b14177c11 */ /* 0x000fe2000a8f141d */
[----:B------:R-:W-:-:S05]  /*25a0*/  FFMA.FTZ R19, R25, R19, R26 ;  /* 0x0000001319137223 */ /* 0x000fca000001001a */
[----:B------:R2:W-:Y:S02]  /*25b0*/  STG.E.64 desc[UR6][R22.64], R18 ;  /* 0x0000001216007986 */ /* 0x0005e4000c101b06 */
.L_x_3956:
[----:B------:R-:W-:Y:S05]  /*25c0*/  BSYNC.RECONVERGENT B1 ;  /* 0x0000000000017941 */ /* 0x000fea0003800200 */
.L_x_3955:
[----:B------:R-:W-:Y:S04]  /*25d0*/  BSSY.RECONVERGENT B1, `(.L_x_3957) ;  /* 0x0000013000017945 */ /* 0x000fe80003800200 */
[----:B------:R-:W-:Y:S05]  /*25e0*/  @P1 BRA `(.L_x_3958) ;  /* 0x0000000000441947 */ /* 0x000fea0003800000 */
[----:B------:R-:W2:Y:S01]  /*25f0*/  LDCU.64 UR4, c[0x0][0x3e0] ;  /* 0x00007c00ff0477ac */ /* 0x000ea20008000a00 */
[----:B01----:R-:W-:Y:S01]  /*2600*/  MOV R20, R58 ;  /* 0x0000003a00147202 */ /* 0x003fe20000000f00 */
[C---:B------:R-:W-:Y:S01]  /*2610*/  FADD.FTZ R38, -R16.reuse, R38 ;  /* 0x0000002610267221 */ /* 0x040fe20000010100 */
[----:B------:R-:W-:Y:S01]  /*2620*/  MOV R21, R61 ;  /* 0x0000003d00157202 */ /* 0x000fe20000000f00 */
[----:B------:R-:W0:Y:S01]  /*2630*/  LDCU.64 UR10, c[0x0][0x380] ;  /* 0x00007000ff0a77ac */ /* 0x000e220008000a00 */
[----:B------:R-:W-:Y:S01]  /*2640*/  FADD.FTZ R28, -R16, R39 ;  /* 0x00000027101c7221 */ /* 0x000fe20000010100 */
[----:B--2---:R-:W-:Y:S02]  /*2650*/  IMAD R18, R49, UR4, RZ ;  /* 0x0000000431127c24 */ /* 0x004fe4000f8e02ff */
[----:B------:R-:W-:-:S04]  /*2660*/  IMAD.WIDE.U32 R20, R9, UR4, R20 ;  /* 0x0000000409147c25 */ /* 0x000fc8000f8e0014 */
[----:B------:R-:W-:Y:S02]  /*2670*/  IMAD R19, R9, UR5, R18 ;  /* 0x0000000509137c24 */ /* 0x000fe4000f8e0212 */
[----:B------:R-:W-:Y:S01]  /*2680*/  FMUL.FTZ R18, R38, R17 ;  /* 0x0000001126127220 */ /* 0x000fe20000410000 */
[----:B0-----:R-:W-:Y:S02]  /*2690*/  LEA R22, P1, R20, UR10, 0x2 ;  /* 0x0000000a14167c11 */ /* 0x001fe4000f8210ff */
[----:B------:R-:W-:Y:S01]  /*26a0*/  IADD3 R21, PT, PT, R21, R19, RZ ;  /* 0x0000001315157210 */ /* 0x000fe20007ffe0ff */
[----:B------:R-:W-:Y:S01]  /*26b0*/  FMUL.FTZ R19, R28, R17 ;  /* 0x000000111c137220 */ /* 0x000fe20000410000 */
[----:B------:R-:W-:Y:S02]  /*26c0*/  FFMA.FTZ R18, R24, R18, R27 ;  /* 0x0000001218127223 */ /* 0x000fe4000001001b */
[----:B------:R-:W-:Y:S01]  /*26d0*/  LEA.HI.X R23, R20, UR11, R21, 0x2, P1 ;  /* 0x0000000b14177c11 */ /* 0x000fe200088f1415 */
[----:B------:R-:W-:-:S05]  /*26e0*/  FFMA.FTZ R19, R25, R19, R26 ;  /* 0x0000001319137223 */ /* 0x000fca000001001a */
[----:B------:R3:W-:Y:S02]  /*26f0*/  STG.E.64 desc[UR6][R22.64], R18 ;  /* 0x0000001216007986 */ /* 0x0007e4000c101b06 */
.L_x_3958:
[----:B------:R-:W-:Y:S05]  /*2700*/  BSYNC.RECONVERGENT B1 ;  /* 0x0000000000017941 */ /* 0x000fea0003800200 */
.L_x_3957:
[----:B------:R-:W-:Y:S04]  /*2710*/  BSSY.RECONVERGENT B1, `(.L_x_3959) ;  /* 0x0000013000017945 */ /* 0x000fe80003800200 */
[----:B------:R-:W-:Y:S05]  /*2720*/  @P6 BRA `(.L_x_3960) ;  /* 0x0000000000446947 */ /* 0x000fea0003800000 */
[----:B------:R-:W4:Y:S01]  /*2730*/  LDCU.64 UR4, c[0x0][0x3e0] ;  /* 0x00007c00ff0477ac */ /* 0x000f220008000a00 */
[----:B--23--:R-:W-:Y:S01]  /*2740*/  MOV R18, R58 ;  /* 0x0000003a00127202 */ /* 0x00cfe20000000f00 */
[C---:B------:R-:W-:Y:S01]  /*2750*/  FADD.FTZ R40, -R16.reuse, R40 ;  /* 0x0000002810287221 */ /* 0x040fe20000010100 */
[----:B------:R-:W-:Y:S01]  /*2760*/  MOV R19, R61 ;  /* 0x0000003d00137202 */ /* 0x000fe20000000f00 */
[----:B------:R-:W2:Y:S01]  /*2770*/  LDCU.64 UR10, c[0x0][0x380] ;  /* 0x00007000ff0a77ac */ /* 0x000ea20008000a00 */
[----:B------:R-:W-:Y:S01]  /*2780*/  FADD.FTZ R28, -R16, R41 ;  /* 0x00000029101c7221 */ /* 0x000fe20000010100 */
[----:B01----:R-:W-:-:S04]  /*2790*/  FMUL.FTZ R20, R40, R17 ;  /* 0x0000001128147220 */ /* 0x003fc80000410000 */
[----:B------:R-:W-:Y:S01]  /*27a0*/  FFMA.FTZ R20, R24, R20, R27 ;  /* 0x0000001418147223 */ /* 0x000fe2000001001b */
[----:B----4-:R-:W-:Y:S02]  /*27b0*/  IMAD R21, R51, UR4, RZ ;  /* 0x0000000433157c24 */ /* 0x010fe4000f8e02ff */
[----:B------:R-:W-:-:S04]  /*27c0*/  IMAD.WIDE.U32 R18, R10, UR4, R18 ;  /* 0x000000040a127c25 */ /* 0x000fc8000f8e0012 */
[----:B------:R-:W-:Y:S01]  /*27d0*/  IMAD R21, R10, UR5, R21 ;  /* 0x000000050a157c24 */ /* 0x000fe2000f8e0215 */
[----:B--2---:R-:W-:-:S04]  /*27e0*/  LEA R22, P1, R18, UR10, 0x2 ;  /* 0x0000000a12167c11 */ /* 0x004fc8000f8210ff */
[----:B------:R-:W-:Y:S01]  /*27f0*/  IADD3 R19, PT, PT, R19, R21, RZ ;  /* 0x0000001513137210 */ /* 0x000fe20007ffe0ff */
[----:B------:R-:W-:-:S03]  /*2800*/  FMUL.FTZ R21, R28, R17 ;  /* 0x000000111c157220 */ /* 0x000fc60000410000 */
[----:B------:R-:W-:Y:S01]  /*2810*/  LEA.HI.X R23, R18, UR11, R19, 0x2, P1 ;  /* 0x0000000b12177c11 */ /* 0x000fe200088f1413 */
[----:B------:R-:W-:-:S05]  /*2820*/  FFMA.FTZ R21, R25, R21, R26 ;  /* 0x0000001519157223 */ /* 0x000fca000001001a */
[----:B------:R4:W-:Y:S02]  /*2830*/  STG.E.64 desc[UR6][R22.64], R20 ;  /* 0x0000001416007986 */ /* 0x0009e4000c101b06 */
.L_x_3960:
[----:B------:R-:W-:Y:S05]  /*2840*/  BSYNC.RECONVERGENT B1 ;  /* 0x0000000000017941 */ /* 0x000fea0003800200 */
.L_x_3959:
[----:B------:R-:W-:Y:S04]  /*2850*/  BSSY.RECONVERGENT B1, `(.L_x_3961) ;  /* 0x0000013000017945 */ /* 0x000fe80003800200 */
[----:B------:R-:W-:Y:S05]  /*2860*/  @P2 BRA `(.L_x_3962) ;  /* 0x0000000000442947 */ /* 0x000fea0003800000 */
[----:B------:R-:W5:Y:S01]  /*2870*/  LDCU.64 UR4, c[0x0][0x3e0] ;  /* 0x00007c00ff0477ac */ /* 0x000f620008000a00 */
[----:B--23--:R-:W-:Y:S01]  /*2880*/  MOV R18, R58 ;  /* 0x0000003a00127202 */ /* 0x00cfe20000000f00 */
[C---:B------:R-:W-:Y:S01]  /*2890*/  FADD.FTZ R42, -R16.reuse, R42 ;  /* 0x0000002a102a7221 */ /* 0x040fe20000010100 */
[----:B------:R-:W-:Y:S01]  /*28a0*/  MOV R19, R61 ;  /* 0x0000003d00137202 */ /* 0x000fe20000000f00 */
[----:B------:R-:W2:Y:S01]  /*28b0*/  LDCU.64 UR10, c[0x0][0x380] ;  /* 0x00007000ff0a77ac */ /* 0x000ea20008000a00 */
[----:B------:R-:W-:Y:S01]  /*28c0*/  FADD.FTZ R28, -R16, R43 ;  /* 0x0000002b101c7221 */ /* 0x000fe20000010100 */
[----:B01--4-:R-:W-:-:S03]  /*28d0*/  FMUL.FTZ R22, R42, R17 ;  /* 0x000000112a167220 */ /* 0x013fc60000410000 */
[----:B------:R-:W-:Y:S01]  /*28e0*/  FMUL.FTZ R23, R28, R17 ;  /* 0x000000111c177220 */ /* 0x000fe20000410000 */
[----:B------:R-:W-:-:S03]  /*28f0*/  FFMA.FTZ R22, R24, R22, R27 ;  /* 0x0000001618167223 */ /* 0x000fc6000001001b */
[----:B------:R-:W-:Y:S01]  /*2900*/  FFMA.FTZ R23, R25, R23, R26 ;  /* 0x0000001719177223 */ /* 0x000fe2000001001a */
[----:B-----5:R-:W-:Y:S02]  /*2910*/  IMAD R20, R53, UR4, RZ ;  /* 0x0000000435147c24 */ /* 0x020fe4000f8e02ff */
[----:B------:R-:W-:-:S04]  /*2920*/  IMAD.WIDE.U32 R18, R11, UR4, R18 ;  /* 0x000000040b127c25 */ /* 0x000fc8000f8e0012 */
[----:B------:R-:W-:Y:S01]  /*2930*/  IMAD R21, R11, UR5, R20 ;  /* 0x000000050b157c24 */ /* 0x000fe2000f8e0214 */
[----:B--2---:R-:W-:-:S04]  /*2940*/  LEA R20, P1, R18, UR10, 0x2 ;  /* 0x0000000a12147c11 */ /* 0x004fc8000f8210ff */
[----:B------:R-:W-:-:S04]  /*2950*/  IADD3 R21, PT, PT, R19, R21, RZ ;  /* 0x0000001513157210 */ /* 0x000fc80007ffe0ff */
[----:B------:R-:W-:-:S05]  /*2960*/  LEA.HI.X R21, R18, UR11, R21, 0x2, P1 ;  /* 0x0000000b12157c11 */ /* 0x000fca00088f1415 */
[----:B------:R0:W-:Y:S02]  /*2970*/  STG.E.64 desc[UR6][R20.64], R22 ;  /* 0x0000001614007986 */ /* 0x0001e4000c101b06 */
.L_x_3962:
[----:B------:R-:W-:Y:S05]  /*2980*/  BSYNC.RECONVERGENT B1 ;  /* 0x0000000000017941 */ /* 0x000fea0003800200 */
.L_x_3961:
        /* <DEDUP_REMOVED lines=19> */
.L_x_3964:
[----:B------:R-:W-:Y:S05]  /*2ac0*/  BSYNC.RECONVERGENT B1 ;  /* 0x0000000000017941 */ /* 0x000fea0003800200 */
.L_x_3963:
[----:B------:R-:W-:Y:S05]  /*2ad0*/  @P4 BRA `(.L_x_3965) ;  /* 0x0000001000404947 */ /* 0x000fea0003800000 */
[----:B------:R-:W0:Y:S01]  /*2ae0*/  LDCU.64 UR4, c[0x0][0x3e0] ;  /* 0x00007c00ff0477ac */ /* 0x000e220008000a00 */
[----:B--23--:R-:W-:Y:S01]  /*2af0*/  MOV R18, R58 ;  /* 0x0000003a00127202 */ /* 0x00cfe20000000f00 */
[----:B------:R-:W-:Y:S01]  /*2b00*/  FADD.FTZ R46, -R16, R46 ;  /* 0x0000002e102e7221 */ /* 0x000fe20000010100 */
[----:B------:R-:W-:Y:S01]  /*2b10*/  MOV R19, R61 ;  /* 0x0000003d00137202 */ /* 0x000fe20000000f00 */
[----:B------:R-:W2:Y:S02]  /*2b20*/  LDCU.64 UR8, c[0x0][0x380] ;  /* 0x00007000ff0877ac */ /* 0x000ea40008000a00 */
[----:B------:R-:W-:-:S04]  /*2b30*/  FMUL.FTZ R46, R46, R17 ;  /* 0x000000112e2e7220 */ /* 0x000fc80000410000 */
[----:B------:R-:W-:Y:S01]  /*2b40*/  FFMA.FTZ R24, R24, R46, R27 ;  /* 0x0000002e18187223 */ /* 0x000fe2000001001b */
[----:B01--4-:R-:W-:Y:S02]  /*2b50*/  IMAD R20, R57, UR4, RZ ;  /* 0x0000000439147c24 */ /* 0x013fe4000f8e02ff */
[----:B------:R-:W-:-:S04]  /*2b60*/  IMAD.WIDE.U32 R18, R13, UR4, R18 ;  /* 0x000000040d127c25 */ /* 0x000fc8000f8e0012 */
[----:B------:R-:W-:Y:S02]  /*2b70*/  IMAD R21, R13, UR5, R20 ;  /* 0x000000050d157c24 */ /* 0x000fe4000f8e0214 */
[----:B------:R-:W-:Y:S01]  /*2b80*/  FADD.FTZ R20, -R16, R47 ;  /* 0x0000002f10147221 */ /* 0x000fe20000010100 */
[----:B--2---:R-:W-:Y:S02]  /*2b90*/  LEA R16, P1, R18, UR8, 0x2 ;  /* 0x0000000812107c11 */ /* 0x004fe4000f8210ff */
[----:B------:R-:W-:Y:S01]  /*2ba0*/  IADD3 R21, PT, PT, R19, R21, RZ ;  /* 0x0000001513157210 */ /* 0x000fe20007ffe0ff */
[----:B------:R-:W-:-:S03]  /*2bb0*/  FMUL.FTZ R20, R20, R17 ;  /* 0x0000001114147220 */ /* 0x000fc60000410000 */
[----:B------:R-:W-:Y:S01]  /*2bc0*/  LEA.HI.X R17, R18, UR9, R21, 0x2, P1 ;  /* 0x0000000912117c11 */ /* 0x000fe200088f1415 */
[----:B------:R-:W-:-:S05]  /*2bd0*/  FFMA.FTZ R25, R25, R20, R26 ;  /* 0x0000001419197223 */ /* 0x000fca000001001a */
[----:B------:R0:W-:Y:S01]  /*2be0*/  STG.E.64 desc[UR6][R16.64], R24 ;  /* 0x0000001810007986 */ /* 0x0001e2000c101b06 */
[----:B------:R-:W-:Y:S05]  /*2bf0*/  BRA `(.L_x_3965) ;  /* 0x0000000c00f87947 */ /* 0x000fea0003800000 */
.L_x_3950:
        /* <DEDUP_REMOVED lines=9> */
[C---:B------:R-:W-:Y:S01]  /*2c90*/  FADD.FTZ R18, -R16.reuse, R33 ;  /* 0x0000002110127221 */ /* 0x040fe20000010100 */
        /* <DEDUP_REMOVED lines=13> */
[----:B------:R-:W0:Y:S03]  /*2d70*/  MUFU.EX2 R18, R18 ;  /* 0x0000001200127308 */ /* 0x000e260000000800 */
        /* <DEDUP_REMOVED lines=12> */
.L_x_3967:
[----:B------:R-:W-:Y:S05]  /*2e40*/  BSYNC.RECONVERGENT B1 ;  /* 0x0000000000017941 */ /* 0x000fea0003800200 */
.L_x_3966:
[----:B------:R-:W-:Y:S04]  /*2e50*/  BSSY.RECONVERGENT B1, `(.L_x_3968) ;  /* 0x000001d000017945 */ /* 0x000fe80003800200 */
[----:B------:R-:W-:Y:S05]  /*2e60*/  @P3 BRA `(.L_x_3969) ;  /* 0x00000000006c3947 */ /* 0x000fea0003800000 */
[C---:B------:R-:W-:Y:S01]  /*2e70*/  FADD.FTZ R36, -R16.reuse, R36 ;  /* 0x0000002410247221 */ /* 0x040fe20000010100 */
[----:B0-----:R-:W-:Y:S01]  /*2e80*/  FADD.FTZ R18, -R16, R37 ;  /* 0x0000002510127221 */ /* 0x001fe20000010100 */
        /* <DEDUP_REMOVED lines=25> */
.L_x_3969:
[----:B------:R-:W-:Y:S05]  /*3020*/  BSYNC.RECONVERGENT B1 ;  /* 0x0000000000017941 */ /* 0x000fea0003800200 */
.L_x_3968:
        /* <DEDUP_REMOVED lines=13> */
[----:B01----:R-:W-:Y:S01]  /*3100*/  FADD.FTZ R18, -R16, R35 ;  /* 0x0000002310127221 */ /* 0x003fe20000010100 */
        /* <DEDUP_REMOVED lines=25> */
.L_x_3971:
[----:B------:R-:W-:Y:S05]  /*32a0*/  BSYNC.RECONVERGENT B1 ;  /* 0x0000000000017941 */ /* 0x000fea0003800200 */
.L_x_3970:
[----:B------:R-:W-:Y:S04]  /*32b0*/  BSSY.RECONVERGENT B1, `(.L_x_3972) ;  /* 0x000001d000017945 */ /* 0x000fe80003800200 */
[----:B------:R-:W-:Y:S05]  /*32c0*/  @P1 BRA `(.L_x_3973) ;  /* 0x00000000006c1947 */ /* 0x000fea0003800000 */
[C---:B------:R-:W-:Y:S01]  /*32d0*/  FADD.FTZ R38, -R16.reuse, R38 ;  /* 0x0000002610267221 */ /* 0x040fe20000010100 */
[----:B012---:R-:W-:Y:S01]  /*32e0*/  FADD.FTZ R18, -R16, R39 ;  /* 0x0000002710127221 */ /* 0x007fe20000010100 */
        /* <DEDUP_REMOVED lines=25> */
.L_x_3973:
[----:B------:R-:W-:Y:S05]  /*3480*/  BSYNC.RECONVERGENT B1 ;  /* 0x0000000000017941 */ /* 0x000fea0003800200 */
.L_x_3972:
[----:B------:R-:W-:Y:S04]  /*3490*/  BSSY.RECONVERGENT B1, `(.L_x_3974) ;  /* 0x000001d000017945 */ /* 0x000fe80003800200 */
[----:B------:R-:W-:Y:S05]  /*34a0*/  @P6 BRA `(.L_x_3975) ;  /* 0x00000000006c6947 */ /* 0x000fea0003800000 */
[C---:B------:R-:W-:Y:S01]  /*34b0*/  FADD.FTZ R40, -R16.reuse, R40 ;  /* 0x0000002810287221 */ /* 0x040fe20000010100 */
[----:B0123--:R-:W-:Y:S01]  /*34c0*/  FADD.FTZ R18, -R16, R41 ;  /* 0x0000002910127221 */ /* 0x00ffe20000010100 */
        /* <DEDUP_REMOVED lines=25> */
.L_x_3975:
[----:B------:R-:W-:Y:S05]  /*3660*/  BSYNC.RECONVERGENT B1 ;  /* 0x0000000000017941 */ /* 0x000fea0003800200 */
.L_x_3974:
        /* <DEDUP_REMOVED lines=29> */
.L_x_3977:
[----:B------:R-:W-:Y:S05]  /*3840*/  BSYNC.RECONVERGENT B1 ;  /* 0x0000000000017941 */ /* 0x000fea0003800200 */
.L_x_3976:
        /* <DEDUP_REMOVED lines=29> */
.L_x_3979:
[----:B------:R-:W-:Y:S05]  /*3a20*/  BSYNC.RECONVERGENT B1 ;  /* 0x0000000000017941 */ /* 0x000fea0003800200 */
.L_x_3978:
[----:B------:R-:W-:Y:S05]  /*3a30*/  @P4 BRA `(.L_x_3965) ;  /* 0x0000000000684947 */ /* 0x000fea0003800000 */
[C---:B------:R-:W-:Y:S01]  /*3a40*/  FADD.FTZ R46, -R16.reuse, R46 ;  /* 0x0000002e102e7221 */ /* 0x040fe20000010100 */
[----:B------:R-:W-:Y:S01]  /*3a50*/  FADD.FTZ R16, -R16, R47 ;  /* 0x0000002f10107221 */ /* 0x000fe20000010100 */
        /* <DEDUP_REMOVED lines=8> */
[----:B------:R-:W-:-:S05]  /*3ae0*/  FMUL.FTZ R17, R26, -1.4426950216293334961 ;  /* 0xbfb8aa3b1a117820 */ /* 0x000fca0000410000 */
[----:B------:R-:W5:Y:S01]  /*3af0*/  MUFU.EX2 R16, R16 ;  /* 0x0000001000107308 */ /* 0x000f620000000800 */
[----:B0-----:R-:W-:-:S03]  /*3b00*/  IMAD R22, R57, UR4, RZ ;  /* 0x0000000439167c24 */ /* 0x001fc6000f8e02ff */
[----:B------:R-:W0:Y:S01]  /*3b10*/  MUFU.EX2 R17, R17 ;  /* 0x0000001100117308 */ /* 0x000e220000000800 */
[----:B------:R-:W-:-:S04]  /*3b20*/  IMAD.WIDE.U32 R58, R13, UR4, R58 ;  /* 0x000000040d3a7c25 */ /* 0x000fc8000f8e003a */
[----:B-1234-:R-:W-:Y:S02]  /*3b30*/  IMAD R21, R13, UR5, R22 ;  /* 0x000000050d157c24 */ /* 0x01efe4000f8e0216 */
[----:B-----5:R-:W-:Y:S01]  /*3b40*/  FADD.FTZ R18, R16, 1 ;  /* 0x3f80000010127421 */ /* 0x020fe20000010000 */
[C---:B------:R-:W-:Y:S02]  /*3b50*/  LEA R16, P1, R58.reuse, UR8, 0x2 ;  /* 0x000000083a107c11 */ /* 0x040fe4000f8210ff */
        /* <DEDUP_REMOVED lines=8> */
.L_x_3965:
[----:B------:R-:W-:Y:S05]  /*3be0*/  BSYNC.RECONVERGENT B0 ;  /* 0x0000000000007941 */ /* 0x000fea0003800200 */
.L_x_3949:
        /* <DEDUP_REMOVED lines=8> */
.L_x_3981:
        /* <DEDUP_REMOVED lines=9> */
.L_x_4558:


//--------------------- .text._Z35group_norm_nhwc_fwd_one_pass_kernelI11Fp32IOBf16WLi256ELi56ELi448EEv26Group_norm_nhwc_fwd_params --------------------------
	.section	.text._Z35group_norm_nhwc_fwd_one_pass_kernelI11Fp32IOBf16WLi256ELi56ELi448EEv26Group_norm_nhwc_fwd_params,"ax",@progbits
	.align	128
        .global         _Z35group_norm_nhwc_fwd_one_pass_kernelI11Fp32IOBf16WLi256ELi56ELi448EEv26Group_norm_nhwc_fwd_params
        .type           _Z35group_norm_nhwc_fwd_one_pass_kernelI11Fp32IOBf16WLi256ELi56ELi448EEv26Group_norm_nhwc_fwd_params,@function
        .size           _Z35group_norm_nhwc_fwd_one_pass_kernelI11Fp32IOBf16WLi256ELi56ELi448EEv26Group_norm_nhwc_fwd_params,(.L_x_4559 - _Z35group_norm_nhwc_fwd_one_pass_kernelI11Fp32IOBf16WLi256ELi56ELi448EEv26Group_norm_nhwc_fwd_params)
        .other          _Z35group_norm_nhwc_fwd_one_pass_kernelI11Fp32IOBf16WLi256ELi56ELi448EEv26Group_norm_nhwc_fwd_params,@"STO_CUDA_ENTRY STV_DEFAULT"
_Z35group_norm_nhwc_fwd_one_pass_kernelI11Fp32IOBf16WLi256ELi56ELi448EEv26Group_norm_nhwc_fwd_params:
.text._Z35group_norm_nhwc_fwd_one_pass_kernelI11Fp32IOBf16WLi256ELi56ELi448EEv26Group_norm_nhwc_fwd_params:
        /* <DEDUP_REMOVED lines=61> */
.L_x_4057:
[----:B01234-:R-:W0:Y:S01]  /*03d0*/  LDC R36, c[0x0][0x3f8] ;  /* 0x0000fe00ff247b82 */ /* 0x01fe220000000800 */
[----:B------:R-:W1:Y:S01]  /*03e0*/  LDCU.64 UR4, c[0x0][0x3e8] ;  /* 0x00007d00ff0477ac */ /* 0x000e620008000a00 */
[----:B------:R-:W-:Y:S02]  /*03f0*/  LOP3.LUT R103, R2, 0xffff, RZ, 0xc0, !PT ;  /* 0x0000ffff02677812 */ /* 0x000fe400078ec0ff */
[----:B------:R-:W-:Y:S01]  /*0400*/  CS2R R90, SRZ ;  /* 0x00000000005a7805 */ /* 0x000fe2000001ff00 */
[----:B------:R-:W2:Y:S01]  /*0410*/  LDCU.64 UR8, c[0x0][0x3f0] ;  /* 0x00007e00ff0877ac */ /* 0x000ea20008000a00 */
[----:B-1----:R-:W-:Y:S02]  /*0420*/  ISETP.GE.U32.AND P4, PT, R56, UR4, PT ;  /* 0x0000000438007c0c */ /* 0x002fe4000bf86070 */
[----:B------:R-:W-:Y:S02]  /*0430*/  ISETP.GE.U32.AND P5, PT, R30, UR4, PT ;  /* 0x000000041e007c0c */ /* 0x000fe4000bfa6070 */
[----:B------:R-:W-:-:S02]  /*0440*/  ISETP.GE.AND.EX P4, PT, R31, UR5, PT, P4 ;  /* 0x000000051f007c0c */ /* 0x000fc4000bf86340 */
[----:B0-----:R-:W-:Y:S02]  /*0450*/  IABS R35, R36 ;  /* 0x0000002400237213 */ /* 0x001fe40000000000 */
        /* <DEDUP_REMOVED lines=369> */
.L_x_3983:
[----:B------:R-:W-:Y:S05]  /*1b70*/  BSYNC.RECONVERGENT B0 ;  /* 0x0000000000007941 */ /* 0x000fea0003800200 */
.L_x_3982:
        /* <DEDUP_REMOVED lines=41> */
.L_x_3985:
[----:B------:R-:W-:Y:S05]  /*1e10*/  BSYNC.RECONVERGENT B0 ;  /* 0x0000000000007941 */ /* 0x000fea0003800200 */
.L_x_3984:
        /* <DEDUP_REMOVED lines=24> */
.L_x_3988:
[----:B----4-:R-:W3:Y:S04]  /*1fa0*/  LDG.E.STRONG.GPU R34, desc[UR6][R32.64] ;  /* 0x0000000620227981 */ /* 0x010ee8000c1ef900 */
[----:B---3--:R-:W-:Y:S01]  /*1fb0*/  CCTL.IVALL ;  /* 0x00000000ff00798f */ /* 0x008fe20002000000 */
[----:B------:R-:W-:Y:S05]  /*1fc0*/  YIELD ;  /* 0x0000000000007946 */ /* 0x000fea0003800000 */
[----:B------:R-:W-:-:S13]  /*1fd0*/  ISETP.NE.AND P2, PT, R34, R39, PT ;  /* 0x000000272200720c */ /* 0x000fda0003f45270 */
[----:B------:R-:W-:Y:S05]  /*1fe0*/  @P2 BRA `(.L_x_3988) ;  /* 0xfffffffc00ec2947 */ /* 0x000fea000383ffff */
.L_x_3987:
        /* <DEDUP_REMOVED lines=15> */
.L_x_3990:
        /* <DEDUP_REMOVED lines=60> */
.L_x_3989:
        /* <DEDUP_REMOVED lines=35> */
.L_x_3991:
        /* <DEDUP_REMOVED lines=18> */
.L_x_3992:
        /* <DEDUP_REMOVED lines=9> */
.L_x_3993:
[----:B------:R-:W-:Y:S05]  /*2880*/  BSYNC.RECONVERGENT B0 ;  /* 0x0000000000007941 */ /* 0x000fea0003800200 */
.L_x_3986:
[----:B------:R-:W5:Y:S01]  /*2890*/  S2UR UR5, SR_CgaCtaId ;  /* 0x00000000000579c3 */ /* 0x000f620000008800 */
[----:B------:R-:W0:Y:S01]  /*28a0*/  LDCU UR8, c[0x0][0x414] ;  /* 0x00008280ff0877ac */ /* 0x000e220008000800 */
[----:B------:R-:W-:Y:S01]  /*28b0*/  LOP3.LUT R41, R2, 0xffff, RZ, 0xc0, !PT ;  /* 0x0000ffff02297812 */ /* 0x000fe200078ec0ff */
[----:B------:R-:W-:-:S03]  /*28c0*/  UMOV UR4, 0x400 ;  /* 0x0000040000047882 */ /* 0x000fc60000000000 */
[----:B------:R-:W-:Y:S02]  /*28d0*/  IADD3 R41, PT, PT, R0, R41, RZ ;  /* 0x0000002900297210 */ /* 0x000fe40007ffe0ff */
[----:B----4-:R-:W2:Y:S08]  /*28e0*/  @P0 LDC.64 R34, c[0x0][0x388] ;  /* 0x0000e200ff220b82 */ /* 0x010eb00000000a00 */
[----:B-1----:R-:W1:Y:S01]  /*28f0*/  LDC.64 R36, c[0x0][0x398] ;  /* 0x0000e600ff247b82 */ /* 0x002e620000000a00 */
[----:B-----5:R-:W-:-:S07]  /*2900*/  ULEA UR4, UR5, UR4, 0x18 ;  /* 0x0000000405047291 */ /* 0x020fce000f8ec0ff */
[----:B---3--:R-:W3:Y:S01]  /*2910*/  LDC.64 R32, c[0x0][0x3a0] ;  /* 0x0000e800ff207b82 */ /* 0x008ee20000000a00 */
[----:B--2---:R-:W-:-:S04]  /*2920*/  @P0 IMAD.WIDE R38, R59, 0x8, R34 ;  /* 0x000000083b260825 */ /* 0x004fc800078e0222 */
[----:B0-----:R-:W-:Y:S01]  /*2930*/  @P0 FMUL.FTZ R34, R54, UR8 ;  /* 0x0000000836220c20 */ /* 0x001fe20008410000 */
[----:B------:R-:W-:Y:S01]  /*2940*/  @P0 FMUL.FTZ R35, R55, UR8 ;  /* 0x0000000837230c20 */ /* 0x000fe20008410000 */
[----:B------:R-:W-:Y:S04]  /*2950*/  @!P3 STS.64 [UR4+0x88], R54 ;  /* 0x00008836ff00b988 */ /* 0x000fe80008000a04 */
[----:B------:R0:W-:Y:S01]  /*2960*/  @P0 STG.E.64 desc[UR6][R38.64], R34 ;  /* 0x0000002226000986 */ /* 0x0001e2000c101b06 */
[C---:B-1----:R-:W-:Y:S01]  /*2970*/  IMAD.WIDE R36, R41.reuse, 0x2, R36 ;  /* 0x0000000229247825 */ /* 0x042fe200078e0224 */
[----:B------:R-:W-:Y:S03]  /*2980*/  BAR.SYNC.DEFER_BLOCKING 0x0 ;  /* 0x0000000000007b1d */ /* 0x000fe60000010000 */
[----:B---3--:R-:W-:-:S03]  /*2990*/  IMAD.WIDE R32, R41, 0x2, R32 ;  /* 0x0000000229207825 */ /* 0x008fc600078e0220 */
[----:B------:R-:W2:Y:S04]  /*29a0*/  LDG.E.U16 R42, desc[UR6][R36.64] ;  /* 0x00000006242a7981 */ /* 0x000ea8000c1e1500 */
[----:B------:R-:W3:Y:S04]  /*29b0*/  LDG.E.U16 R43, desc[UR6][R36.64+0x2] ;  /* 0x00000206242b7981 */ /* 0x000ee8000c1e1500 */
[----:B------:R-:W4:Y:S04]  /*29c0*/  LDG.E.U16 R44, desc[UR6][R32.64] ;  /* 0x00000006202c7981 */ /* 0x000f28000c1e1500 */
[----:B------:R-:W5:Y:S01]  /*29d0*/  LDG.E.U16 R45, desc[UR6][R32.64+0x2] ;  /* 0x00000206202d7981 */ /* 0x000f62000c1e1500 */
[----:B0-----:R-:W-:Y:S01]  /*29e0*/  HFMA2 R38, -RZ, RZ, 1.875, 0 ;  /* 0x3f800000ff267431 */ /* 0x001fe200000001ff */
        /* <DEDUP_REMOVED lines=42> */
.L_x_3997:
[----:B------:R-:W-:Y:S05]  /*2c90*/  BSYNC.RECONVERGENT B1 ;  /* 0x0000000000017941 */ /* 0x000fea0003800200 */
.L_x_3996:
        /* <DEDUP_REMOVED lines=8> */
[----:B------:R-:W-:-:S04]  /*2d20*/  FMUL.FTZ R35, R35, R38 ;  /* 0x0000002623237220 */ /* 0x000fc80000410000 */
[----:B------:R-:W-:Y:S01]  /*2d30*/  FFMA.FTZ R36, R39, R35, R42 ;  /* 0x0000002327247223 */ /* 0x000fe2000001002a */
[----:B-1----:R-:W-:Y:S02]  /*2d40*/  IMAD R37, R31, UR4, RZ ;  /* 0x000000041f257c24 */ /* 0x002fe4000f8e02ff */
[----:B------:R-:W-:-:S04]  /*2d50*/  IMAD.WIDE.U32 R32, R56, UR4, R32 ;  /* 0x0000000438207c25 */ /* 0x000fc8000f8e0020 */
[----:B------:R-:W-:Y:S01]  /*2d60*/  IMAD R37, R56, UR5, R37 ;  /* 0x0000000538257c24 */ /* 0x000fe2000f8e0225 */
[----:B0-----:R-:W-:-:S04]  /*2d70*/  LEA R34, P1, R32, UR10, 0x2 ;  /* 0x0000000a20227c11 */ /* 0x001fc8000f8210ff */
[----:B------:R-:W-:Y:S01]  /*2d80*/  IADD3 R33, PT, PT, R33, R37, RZ ;  /* 0x0000002521217210 */ /* 0x000fe20007ffe0ff */
[----:B------:R-:W-:-:S03]  /*2d90*/  FMUL.FTZ R37, R91, R38 ;  /* 0x000000265b257220 */ /* 0x000fc60000410000 */
[----:B------:R-:W-:Y:S01]  /*2da0*/  LEA.HI.X R35, R32, UR11, R33, 0x2, P1 ;  /* 0x0000000b20237c11 */ /* 0x000fe200088f1421 */
[----:B------:R-:W-:-:S05]  /*2db0*/  FFMA.FTZ R37, R40, R37, R41 ;  /* 0x0000002528257223 */ /* 0x000fca0000010029 */
[----:B------:R1:W-:Y:S02]  /*2dc0*/  STG.E.64 desc[UR6][R34.64], R36 ;  /* 0x0000002422007986 */ /* 0x0003e4000c101b06 */
.L_x_3999:
[----:B------:R-:W-:Y:S05]  /*2dd0*/  BSYNC.RECONVERGENT B1 ;  /* 0x0000000000017941 */ /* 0x000fea0003800200 */
.L_x_3998:
        /* <DEDUP_REMOVED lines=12> */
[C---:B01----:R-:W-:Y:S01]  /*2ea0*/  FADD.FTZ R35, -R0.reuse, R88 ;  /* 0x0000005800237221 */ /* 0x043fe20000010100 */
[----:B------:R-:W-:Y:S01]  /*2eb0*/  MOV R33, R101 ;  /* 0x0000006500217202 */ /* 0x000fe20000000f00 */
[----:B------:R-:W0:Y:S01]  /*2ec0*/  LDCU.64 UR10, c[0x0][0x380] ;  /* 0x00007000ff0a77ac */ /* 0x000e220008000a00 */
[----:B------:R-:W-:Y:S01]  /*2ed0*/  FADD.FTZ R89, -R0, R89 ;  /* 0x0000005900597221 */ /* 0x000fe20000010100 */
[----:B------:R-:W-:-:S04]  /*2ee0*/  FMUL.FTZ R35, R35, R38 ;  /* 0x0000002623237220 */ /* 0x000fc80000410000 */
[----:B------:R-:W-:Y:S01]  /*2ef0*/  FFMA.FTZ R36, R39, R35, R42 ;  /* 0x0000002327247223 */ /* 0x000fe2000001002a */
[----:B--2---:R-:W-:Y:S02]  /*2f00*/  IMAD R37, R29, UR4, RZ ;  /* 0x000000041d257c24 */ /* 0x004fe4000f8e02ff */
        /* <DEDUP_REMOVED lines=8> */
.L_x_4001:
[----:B------:R-:W-:Y:S05]  /*2f90*/  BSYNC.RECONVERGENT B1 ;  /* 0x0000000000017941 */ /* 0x000fea0003800200 */
.L_x_4000:
[----:B------:R-:W-:Y:S04]  /*2fa0*/  BSSY.RECONVERGENT B1, `(.L_x_4002) ;  /* 0x0000013000017945 */ /* 0x000fe80003800200 */
[----:B------:R-:W-:Y:S05]  /*2fb0*/  @P6 BRA `(.L_x_4003) ;  /* 0x0000000000446947 */ /* 0x000fea0003800000 */
[----:B------:R-:W3:Y:S01]  /*2fc0*/  LDCU.64 UR4, c[0x0][0x3e0] ;  /* 0x00007c00ff0477ac */ /* 0x000ee20008000a00 */
[----:B012---:R-:W-:Y:S01]  /*2fd0*/  MOV R34, R102 ;  /* 0x0000006600227202 */ /* 0x007fe20000000f00 */
        /* <DEDUP_REMOVED lines=12> */
[----:B------:R-:W-:-:S04]  /*30a0*/  IADD3 R37, PT, PT, R35, R37, RZ ;  /* 0x0000002523257210 */ /* 0x000fc80007ffe0ff */
[----:B------:R-:W-:-:S05]  /*30b0*/  LEA.HI.X R37, R34, UR11, R37, 0x2, P5 ;  /* 0x0000000b22257c11 */ /* 0x000fca000a8f1425 */
[----:B------:R3:W-:Y:S02]  /*30c0*/  STG.E.64 desc[UR6][R36.64], R32 ;  /* 0x0000002024007986 */ /* 0x0007e4000c101b06 */
.L_x_4003:
[----:B------:R-:W-:Y:S05]  /*30d0*/  BSYNC.RECONVERGENT B1 ;  /* 0x0000000000017941 */ /* 0x000fea0003800200 */
.L_x_4002:
[----:B------:R-:W-:Y:S04]  /*30e0*/  BSSY.RECONVERGENT B1, `(.L_x_4004) ;  /* 0x0000013000017945 */ /* 0x000fe80003800200 */
[----:B------:R-:W-:Y:S05]  /*30f0*/  @P1 BRA `(.L_x_4005) ;  /* 0x0000000000441947 */ /* 0x000fea0003800000 */
[----:B------:R-:W4:Y:S01]  /*3100*/  LDCU.64 UR4, c[0x0][0x3e0] ;  /* 0x00007c00ff0477ac */ /* 0x000f220008000a00 */
[----:B---3--:R-:W-:Y:S01]  /*3110*/  MOV R32, R102 ;  /* 0x0000006600207202 */ /* 0x008fe20000000f00 */
[C---:B012---:R-:W-:Y:S01]  /*3120*/  FADD.FTZ R35, -R0.reuse, R84 ;  /* 0x0000005400237221 */ /* 0x047fe20000010100 */
[----:B------:R-:W-:Y:S01]  /*3130*/  MOV R33, R101 ;  /* 0x0000006500217202 */ /* 0x000fe20000000f00 */
[----:B------:R-:W0:Y:S01]  /*3140*/  LDCU.64 UR10, c[0x0][0x380] ;  /* 0x00007000ff0a77ac */ /* 0x000e220008000a00 */
[----:B------:R-:W-:Y:S01]  /*3150*/  FADD.FTZ R85, -R0, R85 ;  /* 0x0000005500557221 */ /* 0x000fe20000010100 */
        /* <DEDUP_REMOVED lines=11> */
.L_x_4005:
[----:B------:R-:W-:Y:S05]  /*3210*/  BSYNC.RECONVERGENT B1 ;  /* 0x0000000000017941 */ /* 0x000fea0003800200 */
.L_x_4004:
[----:B------:R-:W-:Y:S04]  /*3220*/  BSSY.RECONVERGENT B1, `(.L_x_4006) ;  /* 0x0000013000017945 */ /* 0x000fe80003800200 */
[----:B------:R-:W-:Y:S05]  /*3230*/  @P2 BRA `(.L_x_4007) ;  /* 0x0000000000442947 */ /* 0x000fea0003800000 */
[----:B------:R-:W5:Y:S01]  /*3240*/  LDCU.64 UR4, c[0x0][0x3e0] ;  /* 0x00007c00ff0477ac */ /* 0x000f620008000a00 */
[----:B---3--:R-:W-:Y:S01]  /*3250*/  MOV R32, R102 ;  /* 0x0000006600207202 */ /* 0x008fe20000000f00 */
[C---:B012-4-:R-:W-:Y:S01]  /*3260*/  FADD.FTZ R35, -R0.reuse, R82 ;  /* 0x0000005200237221 */ /* 0x057fe20000010100 */
[----:B------:R-:W-:Y:S01]  /*3270*/  MOV R33, R101 ;  /* 0x0000006500217202 */ /* 0x000fe20000000f00 */
[----:B------:R-:W0:Y:S01]  /*3280*/  LDCU.64 UR10, c[0x0][0x380] ;  /* 0x00007000ff0a77ac */ /* 0x000e220008000a00 */
[----:B------:R-:W-:Y:S01]  /*3290*/  FADD.FTZ R83, -R0, R83 ;  /* 0x0000005300537221 */ /* 0x000fe20000010100 */
[----:B------:R-:W-:-:S04]  /*32a0*/  FMUL.FTZ R35, R35, R38 ;  /* 0x0000002623237220 */ /* 0x000fc80000410000 */
[----:B------:R-:W-:Y:S01]  /*32b0*/  FFMA.FTZ R36, R39, R35, R42 ;  /* 0x0000002327247223 */ /* 0x000fe2000001002a */
[----:B-----5:R-:W-:Y:S02]  /*32c0*/  IMAD R37, R23, UR4, RZ ;  /* 0x0000000417257c24 */ /* 0x020fe4000f8e02ff */
        /* <DEDUP_REMOVED lines=8> */
.L_x_4007:
[----:B------:R-:W-:Y:S05]  /*3350*/  BSYNC.RECONVERGENT B1 ;  /* 0x0000000000017941 */ /* 0x000fea0003800200 */
.L_x_4006:
        /* <DEDUP_REMOVED lines=27> */
.L_x_4009:
[----:B------:R-:W-:Y:S05]  /*3510*/  BSYNC.RECONVERGENT B1 ;  /* 0x0000000000017941 */ /* 0x000fea0003800200 */
.L_x_4008:
        /* <DEDUP_REMOVED lines=16> */
[----:B------:R-:W-:-:S04]  /*3620*/  IADD3 R37, PT, PT, R33, R37, RZ ;  /* 0x0000002521257210 */ /* 0x000fc80007ffe0ff */
[----:B------:R-:W-:-:S05]  /*3630*/  LEA.HI.X R35, R32, UR11, R37, 0x2, P3 ;  /* 0x0000000b20237c11 */ /* 0x000fca00098f1425 */
[----:B------:R0:W-:Y:S02]  /*3640*/  STG.E.64 desc[UR6][R34.64], R78 ;  /* 0x0000004e22007986 */ /* 0x0001e4000c101b06 */
.L_x_4011:
[----:B------:R-:W-:Y:S05]  /*3650*/  BSYNC.RECONVERGENT B1 ;  /* 0x0000000000017941 */ /* 0x000fea0003800200 */
.L_x_4010:
        /* <DEDUP_REMOVED lines=19> */
.L_x_4013:
[----:B------:R-:W-:Y:S05]  /*3790*/  BSYNC.RECONVERGENT B1 ;  /* 0x0000000000017941 */ /* 0x000fea0003800200 */
.L_x_4012:
        /* <DEDUP_REMOVED lines=19> */
.L_x_4015:
[----:B------:R-:W-:Y:S05]  /*38d0*/  BSYNC.RECONVERGENT B1 ;  /* 0x0000000000017941 */ /* 0x000fea0003800200 */
.L_x_4014:
        /* <DEDUP_REMOVED lines=29> */
.L_x_4017:
[----:B------:R-:W-:Y:S05]  /*3ab0*/  BSYNC.RECONVERGENT B1 ;  /* 0x0000000000017941 */ /* 0x000fea0003800200 */
.L_x_4016:
        /* <DEDUP_REMOVED lines=19> */
.L_x_4019:
[----:B------:R-:W-:Y:S05]  /*3bf0*/  BSYNC.RECONVERGENT B1 ;  /* 0x0000000000017941 */ /* 0x000fea0003800200 */
.L_x_4018:
        /* <DEDUP_REMOVED lines=19> */
.L_x_4021:
[----:B------:R-:W-:Y:S05]  /*3d30*/  BSYNC.RECONVERGENT B1 ;  /* 0x0000000000017941 */ /* 0x000fea0003800200 */
.L_x_4020:
        /* <DEDUP_REMOVED lines=19> */
.L_x_4023:
[----:B------:R-:W-:Y:S05]  /*3e70*/  BSYNC.RECONVERGENT B1 ;  /* 0x0000000000017941 */ /* 0x000fea0003800200 */
.L_x_4022:
[----:B------:R-:W-:Y:S04]  /*3e80*/  BSSY.RECONVERGENT B1, `(.L_x_4024) ;  /* 0x0000013000017945 */ /* 0x000fe80003800200 */
[----:B------:R-:W-:Y:S05]  /*3e90*/  @P3 BRA `(.L_x_4025) ;  /* 0x0000000000443947 */ /* 0x000fea0003800000 */
[----:B------:R-:W5:Y:S01]  /*3ea0*/  LDCU.64 UR4, c[0x0][0x3e0] ;  /* 0x00007c00ff0477ac */ /* 0x000f620008000a00 */
[----:B0--3--:R-:W-:Y:S01]  /*3eb0*/  MOV R32, R102 ;  /* 0x0000006600207202 */ /* 0x009fe20000000f00 */
[C---:B-12-4-:R-:W-:Y:S01]  /*3ec0*/  FADD.FTZ R37, -R0.reuse, R62 ;  /* 0x0000003e00257221 */ /* 0x056fe20000010100 */
        /* <DEDUP_REMOVED lines=14> */
.L_x_4025:
[----:B------:R-:W-:Y:S05]  /*3fb0*/  BSYNC.RECONVERGENT B1 ;  /* 0x0000000000017941 */ /* 0x000fea0003800200 */
.L_x_4024:
[----:B------:R-:W-:Y:S05]  /*3fc0*/  @P4 BRA `(.L_x_4026) ;  /* 0x0000002000344947 */ /* 0x000fea0003800000 */
[----:B------:R-:W1:Y:S01]  /*3fd0*/  LDCU.64 UR4, c[0x0][0x3e0] ;  /* 0x00007c00ff0477ac */ /* 0x000e620008000a00 */
[----:B------:R-:W-:Y:S01]  /*3fe0*/  MOV R100, R102 ;  /* 0x0000006600647202 */ /* 0x000fe20000000f00 */
[C---:B0--3--:R-:W-:Y:S01]  /*3ff0*/  FADD.FTZ R33, -R0.reuse, R60 ;  /* 0x0000003c00217221 */ /* 0x049fe20000010100 */
[----:B------:R-:W-:Y:S01]  /*4000*/  FADD.FTZ R61, -R0, R61 ;  /* 0x0000003d003d7221 */ /* 0x000fe20000010100 */
[----:B------:R-:W0:Y:S02]  /*4010*/  LDCU.64 UR8, c[0x0][0x380] ;  /* 0x00007000ff0877ac */ /* 0x000e240008000a00 */
[-C--:B------:R-:W-:Y:S01]  /*4020*/  FMUL.FTZ R33, R33, R38.reuse ;  /* 0x0000002621217220 */ /* 0x080fe20000410000 */
[----:B------:R-:W-:-:S03]  /*4030*/  FMUL.FTZ R61, R61, R38 ;  /* 0x000000263d3d7220 */ /* 0x000fc60000410000 */
[----:B------:R-:W-:Y:S01]  /*4040*/  FFMA.FTZ R60, R39, R33, R42 ;  /* 0x00000021273c7223 */ /* 0x000fe2000001002a */
[----:B------:R-:W-:Y:S01]  /*4050*/  FFMA.FTZ R61, R40, R61, R41 ;  /* 0x0000003d283d7223 */ /* 0x000fe20000010029 */
[----:B-12-4-:R-:W-:Y:S02]  /*4060*/  IMAD R35, R3, UR4, RZ ;  /* 0x0000000403237c24 */ /* 0x016fe4000f8e02ff */
[----:B------:R-:W-:-:S04]  /*4070*/  IMAD.WIDE.U32 R100, R4, UR4, R100 ;  /* 0x0000000404647c25 */ /* 0x000fc8000f8e0064 */
[----:B------:R-:W-:Y:S01]  /*4080*/  IMAD R35, R4, UR5, R35 ;  /* 0x0000000504237c24 */ /* 0x000fe2000f8e0223 */
[----:B0-----:R-:W-:-:S04]  /*4090*/  LEA R32, P1, R100, UR8, 0x2 ;  /* 0x0000000864207c11 */ /* 0x001fc8000f8210ff */
[----:B------:R-:W-:-:S04]  /*40a0*/  IADD3 R35, PT, PT, R101, R35, RZ ;  /* 0x0000002365237210 */ /* 0x000fc80007ffe0ff */
[----:B------:R-:W-:-:S05]  /*40b0*/  LEA.HI.X R33, R100, UR9, R35, 0x2, P1 ;  /* 0x0000000964217c11 */ /* 0x000fca00088f1423 */
[----:B------:R0:W-:Y:S01]  /*40c0*/  STG.E.64 desc[UR6][R32.64], R60 ;  /* 0x0000003c20007986 */ /* 0x0001e2000c101b06 */
[----:B------:R-:W-:Y:S05]  /*40d0*/  BRA `(.L_x_4026) ;  /* 0x0000001c00f07947 */ /* 0x000fea0003800000 */
.L_x_3995:
[----:B------:R-:W0:Y:S01]  /*40e0*/  LDCU.64 UR10, c[0x0][0x3e8] ;  /* 0x00007d00ff0a77ac */ /* 0x000e220008000a00 */
[----:B------:R-:W-:Y:S01]  /*40f0*/  BSSY.RECONVERGENT B1, `(.L_x_4027) ;  /* 0x0000021000017945 */ /* 0x000fe20003800200 */
[----:B0-----:R-:W-:Y:S02]  /*4100*/  ISETP.GE.U32.AND P3, PT, R56, UR10, PT ;  /* 0x0000000a38007c0c */ /* 0x001fe4000bf66070 */
[----:B------:R-:W-:Y:S02]  /*4110*/  ISETP.GE.U32.AND P5, PT, R30, UR10, PT ;  /* 0x0000000a1e007c0c */ /* 0x000fe4000bfa6070 */
[----:B------:R-:W-:Y:S02]  /*4120*/  ISETP.GE.U32.AND P2, PT, R28, UR10, PT ;  /* 0x0000000a1c007c0c */ /* 0x000fe4000bf46070 */
[----:B------:R-:W-:Y:S01]  /*4130*/  ISETP.GE.AND.EX P3, PT, R31, UR11, PT, P3 ;  /* 0x0000000b1f007c0c */ /* 0x000fe2000bf66330 */
[----:B------:R-:W-:-:S12]  /*4140*/  @P1 BRA `(.L_x_4028) ;  /* 0x00000000006c1947 */ /* 0x000fd80003800000 */
[C---:B------:R-:W-:Y:S01]  /*4150*/  FADD.FTZ R33, -R0.reuse, R72 ;  /* 0x0000004800217221 */ /* 0x040fe20000010100 */
[----:B------:R-:W-:Y:S01]  /*4160*/  FADD.FTZ R73, -R0, R73 ;  /* 0x0000004900497221 */ /* 0x000fe20000010100 */
        /* <DEDUP_REMOVED lines=25> */
.L_x_4028:
[----:B------:R-:W-:Y:S05]  /*4300*/  BSYNC.RECONVERGENT B1 ;  /* 0x0000000000017941 */ /* 0x000fea0003800200 */
.L_x_4027:
[----:B------:R-:W-:Y:S04]  /*4310*/  BSSY.RECONVERGENT B1, `(.L_x_4029) ;  /* 0x000001d000017945 */ /* 0x000fe80003800200 */
[----:B------:R-:W-:Y:S05]  /*4320*/  @P3 BRA `(.L_x_4030) ;  /* 0x00000000006c3947 */ /* 0x000fea0003800000 */
[C---:B0-----:R-:W-:Y:S01]  /*4330*/  FADD.FTZ R33, -R0.reuse, R90 ;  /* 0x0000005a00217221 */ /* 0x041fe20000010100 */
        /* <DEDUP_REMOVED lines=26> */
.L_x_4030:
[----:B------:R-:W-:Y:S05]  /*44e0*/  BSYNC.RECONVERGENT B1 ;  /* 0x0000000000017941 */ /* 0x000fea0003800200 */
.L_x_4029:
        /* <DEDUP_REMOVED lines=10> */
[C---:B01----:R-:W-:Y:S01]  /*4590*/  FADD.FTZ R33, -R0.reuse, R88 ;  /* 0x0000005800217221 */ /* 0x043fe20000010100 */
        /* <DEDUP_REMOVED lines=26> */
.L_x_4032:
[----:B------:R-:W-:Y:S05]  /*4740*/  BSYNC.RECONVERGENT B1 ;  /* 0x0000000000017941 */ /* 0x000fea0003800200 */
.L_x_4031:
[----:B------:R-:W-:Y:S04]  /*4750*/  BSSY.RECONVERGENT B1, `(.L_x_4033) ;  /* 0x000001d000017945 */ /* 0x000fe80003800200 */
[----:B------:R-:W-:Y:S05]  /*4760*/  @P2 BRA `(.L_x_4034) ;  /* 0x00000000006c2947 */ /* 0x000fea0003800000 */
[C---:B012---:R-:W-:Y:S01]  /*4770*/  FADD.FTZ R33, -R0.reuse, R86 ;  /* 0x0000005600217221 */ /* 0x047fe20000010100 */
        /* <DEDUP_REMOVED lines=26> */
.L_x_4034:
[----:B------:R-:W-:Y:S05]  /*4920*/  BSYNC.RECONVERGENT B1 ;  /* 0x0000000000017941 */ /* 0x000fea0003800200 */
.L_x_4033:
[----:B------:R-:W-:Y:S04]  /*4930*/  BSSY.RECONVERGENT B1, `(.L_x_4035) ;  /* 0x000001d000017945 */ /* 0x000fe80003800200 */
[----:B------:R-:W-:Y:S05]  /*4940*/  @P1 BRA `(.L_x_4036) ;  /* 0x00000000006c1947 */ /* 0x000fea0003800000 */
[C---:B0123--:R-:W-:Y:S01]  /*4950*/  FADD.FTZ R33, -R0.reuse, R84 ;  /* 0x0000005400217221 */ /* 0x04ffe20000010100 */
        /* <DEDUP_REMOVED lines=26> */
.L_x_4036:
[----:B------:R-:W-:Y:S05]  /*4b00*/  BSYNC.RECONVERGENT B1 ;  /* 0x0000000000017941 */ /* 0x000fea0003800200 */
.L_x_4035:
[----:B------:R-:W-:Y:S04]  /*4b10*/  BSSY.RECONVERGENT B1, `(.L_x_4037) ;  /* 0x000001d000017945 */ /* 0x000fe80003800200 */
[----:B------:R-:W-:Y:S05]  /*4b20*/  @P6 BRA `(.L_x_4038) ;  /* 0x00000000006c6947 */ /* 0x000fea0003800000 */
[C---:B01234-:R-:W-:Y:S01]  /*4b30*/  FADD.FTZ R33, -R0.reuse, R82 ;  /* 0x0000005200217221 */ /* 0x05ffe20000010100 */
        /* <DEDUP_REMOVED lines=26> */
.L_x_4038:
[----:B------:R-:W-:Y:S05]  /*4ce0*/  BSYNC.RECONVERGENT B1 ;  /* 0x0000000000017941 */ /* 0x000fea0003800200 */
.L_x_4037:
        /* <DEDUP_REMOVED lines=37> */
.L_x_4040:
[----:B------:R-:W-:Y:S05]  /*4f40*/  BSYNC.RECONVERGENT B1 ;  /* 0x0000000000017941 */ /* 0x000fea0003800200 */
.L_x_4039:
        /* <DEDUP_REMOVED lines=29> */
.L_x_4042:
[----:B------:R-:W-:Y:S05]  /*5120*/  BSYNC.RECONVERGENT B1 ;  /* 0x0000000000017941 */ /* 0x000fea0003800200 */
.L_x_4041:
        /* <DEDUP_REMOVED lines=29> */
.L_x_4044:
[----:B------:R-:W-:Y:S05]  /*5300*/  BSYNC.RECONVERGENT B1 ;  /* 0x0000000000017941 */ /* 0x000fea0003800200 */
.L_x_4043:
[----:B------:R-:W-:Y:S04]  /*5310*/  BSSY.RECONVERGENT B1, `(.L_x_4045) ;  /* 0x000001d000017945 */ /* 0x000fe80003800200 */
[----:B------:R-:W-:Y:S05]  /*5320*/  @P6 BRA `(.L_x_4046) ;  /* 0x00000000006c6947 */ /* 0x000fea0003800000 */
[C---:B01234-:R-:W-:Y:S01]  /*5330*/  FADD.FTZ R33, -R0.reuse, R74 ;  /* 0x0000004a00217221 */ /* 0x05ffe20000010100 */
        /* <DEDUP_REMOVED lines=26> */
.L_x_4046:
[----:B------:R-:W-:Y:S05]  /*54e0*/  BSYNC.RECONVERGENT B1 ;  /* 0x0000000000017941 */ /* 0x000fea0003800200 */
.L_x_4045:
        /* <DEDUP_REMOVED lines=39> */
.L_x_4048:
[----:B------:R-:W-:Y:S05]  /*5760*/  BSYNC.RECONVERGENT B1 ;  /* 0x0000000000017941 */ /* 0x000fea0003800200 */
.L_x_4047:
        /* <DEDUP_REMOVED lines=29> */
.L_x_4050:
[----:B------:R-:W-:Y:S05]  /*5940*/  BSYNC.RECONVERGENT B1 ;  /* 0x0000000000017941 */ /* 0x000fea0003800200 */
.L_x_4049:
        /* <DEDUP_REMOVED lines=29> */
.L_x_4052:
[----:B------:R-:W-:Y:S05]  /*5b20*/  BSYNC.RECONVERGENT B1 ;  /* 0x0000000000017941 */ /* 0x000fea0003800200 */
.L_x_4051:
        /* <DEDUP_REMOVED lines=29> */
.L_x_4054:
[----:B------:R-:W-:Y:S05]  /*5d00*/  BSYNC.RECONVERGENT B1 ;  /* 0x0000000000017941 */ /* 0x000fea0003800200 */
.L_x_4053:
        /* <DEDUP_REMOVED lines=29> */
.L_x_4056:
[----:B------:R-:W-:Y:S05]  /*5ee0*/  BSYNC.RECONVERGENT B1 ;  /* 0x0000000000017941 */ /* 0x000fea0003800200 */
.L_x_4055:
[----:B------:R-:W-:Y:S05]  /*5ef0*/  @P6 BRA `(.L_x_4026) ;  /* 0x0000000000686947 */ /* 0x000fea0003800000 */
[C---:B01234-:R-:W-:Y:S01]  /*5f00*/  FADD.FTZ R33, -R0.reuse, R60 ;  /* 0x0000003c00217221 */ /* 0x05ffe20000010100 */
        /* <DEDUP_REMOVED lines=25> */
.L_x_4026:
[----:B------:R-:W-:Y:S05]  /*60a0*/  BSYNC.RECONVERGENT B0 ;  /* 0x0000000000007941 */ /* 0x000fea0003800200 */
.L_x_3994:
        /* <DEDUP_REMOVED lines=8> */
.L_x_4058:
        /* <DEDUP_REMOVED lines=13> */
.L_x_4559:


//--------------------- .text._Z35group_norm_nhwc_fwd_one_pass_kernelI11Fp32IOBf16WLi512ELi56ELi448EEv26Group_norm_nhwc_fwd_params --------------------------
	.section	.text._Z35group_norm_nhwc_fwd_one_pass_kernelI11Fp32IOBf16WLi512ELi56ELi448EEv26Group_norm_nhwc_fwd_params,"ax",@progbits
	.align	128
        .global         _Z35group_norm_nhwc_fwd_one_pass_kernelI11Fp32IOBf16WLi512ELi56ELi448EEv26Group_norm_nhwc_fwd_params
        .type           _Z35group_norm_nhwc_fwd_one_pass_kernelI11Fp32IOBf16WLi512ELi56ELi448EEv26Group_norm_nhwc_fwd_params,@function
        .size           _Z35group_norm_nhwc_fwd_one_pass_kernelI11Fp32IOBf16WLi512ELi56ELi448EEv26Group_norm_nhwc_fwd_params,(.L_x_4560 - _Z35group_norm_nhwc_fwd_one_pass_kernelI11Fp32IOBf16WLi512ELi56ELi448EEv26Group_norm_nhwc_fwd_params)
        .other          _Z35group_norm_nhwc_fwd_one_pass_kernelI11Fp32IOBf16WLi512ELi56ELi448EEv26Group_norm_nhwc_fwd_params,@"STO_CUDA_ENTRY STV_DEFAULT"
_Z35group_norm_nhwc_fwd_one_pass_kernelI11Fp32IOBf16WLi512ELi56ELi448EEv26Group_norm_nhwc_fwd_params:
.text._Z35group_norm_nhwc_fwd_one_pass_kernelI11Fp32IOBf16WLi512ELi56ELi448EEv26Group_norm_nhwc_fwd_params:
        /* <DEDUP_REMOVED lines=53> */
.L_x_4198:
[----:B012-4-:R-:W0:Y:S01]  /*0350*/  LDC R26, c[0x0][0x3f8] ;  /* 0x0000fe00ff1a7b82 */ /* 0x017e220000000800 */
[----:B------:R-:W1:Y:S01]  /*0360*/  LDCU UR8, c[0x0][0x404] ;  /* 0x00008080ff0877ac */ /* 0x000e620008000800 */
[----:B------:R-:W-:Y:S01]  /*0370*/  LOP3.LUT R121, R109, 0xffff, RZ, 0xc0, !PT ;  /* 0x0000ffff6d797812 */ /* 0x000fe200078ec0ff */
[----:B------:R-:W2:Y:S01]  /*0380*/  LDCU.64 UR4, c[0x0][0x3e8] ;  /* 0x00007d00ff0477ac */ /* 0x000ea20008000a00 */
[----:B-1----:R-:W-:Y:S01]  /*0390*/  IMAD R39, R3, UR8, R117 ;  /* 0x0000000803277c24 */ /* 0x002fe2000f8e0275 */
[----:B------:R-:W1:Y:S01]  /*03a0*/  LDCU.64 UR8, c[0x0][0x3f0] ;  /* 0x00007e00ff0877ac */ /* 0x000e620008000a00 */
[----:B0--3--:R-:W-:-:S03]  /*03b0*/  IABS R23, R26 ;  /* 0x0000001a00177213 */ /* 0x009fc60000000000 */
[C---:B--2---:R-:W-:Y:S01]  /*03c0*/  ISETP.GE.U32.AND P4, PT, R39.reuse, UR4, PT ;  /* 0x0000000427007c0c */ /* 0x044fe2000bf86070 */
[----:B------:R-:W0:Y:S01]  /*03d0*/  I2F.RP R22, R23 ;  /* 0x0000001700167306 */ /* 0x000e220000209400 */
[C---:B------:R-:W-:Y:S02]  /*03e0*/  IADD3 R43, PT, PT, R39.reuse, 0x10, RZ ;  /* 0x00000010272b7810 */ /* 0x040fe40007ffe0ff */
[----:B------:R-:W-:Y:S02]  /*03f0*/  IADD3 R45, PT, PT, R39, 0x70, RZ ;  /* 0x00000070272d7810 */ /* 0x000fe40007ffe0ff */
[----:B------:R-:W-:Y:S02]  /*0400*/  ISETP.GE.U32.AND P6, PT, R43, UR4, PT ;  /* 0x000000042b007c0c */ /* 0x000fe4000bfc6070 */
[----:B------:R-:W-:Y:S02]  /*0410*/  ISETP.GE.U32.AND P5, PT, R45, UR4, PT ;  /* 0x000000042d007c0c */ /* 0x000fe4000bfa6070 */
[----:B------:R-:W-:-:S02]  /*0420*/  SHF.R.S32.HI R41, RZ, 0x1f, R45 ;  /* 0x0000001fff297819 */ /* 0x000fc4000001142d */
[----:B------:R-:W-:Y:S02]  /*0430*/  IADD3 R47, PT, PT, R39, 0x90, RZ ;  /* 0x00000090272f7810 */ /* 0x000fe40007ffe0ff */
[----:B------:R-:W-:Y:S01]  /*0440*/  ISETP.GE.AND.EX P5, PT, R41, UR5, PT, P5 ;  /* 0x0000000529007c0c */ /* 0x000fe2000bfa6350 */
[----:B0-----:R-:W0:Y:S01]  /*0450*/  MUFU.RCP R22, R22 ;  /* 0x0000001600167308 */ /* 0x001e220000001000 */
[----:B------:R-:W-:Y:S02]  /*0460*/  SHF.R.S32.HI R53, RZ, 0x1f, R47 ;  /* 0x0000001fff357819 */ /* 0x000fe4000001142f */
[C---:B------:R-:W-:Y:S02]  /*0470*/  IADD3 R49, PT, PT, R39.reuse, 0xa0, RZ ;  /* 0x000000a027317810 */ /* 0x040fe40007ffe0ff */
[----:B------:R-:W-:Y:S02]  /*0480*/  IADD3 R51, PT, PT, R39, 0xb0, RZ ;  /* 0x000000b027337810 */ /* 0x000fe40007ffe0ff */
[----:B------:R-:W-:-:S02]  /*0490*/  SHF.R.S32.HI R55, RZ, 0x1f, R49 ;  /* 0x0000001fff377819 */ /* 0x000fc40000011431 */
[----:B------:R-:W-:-:S03]  /*04a0*/  SHF.R.S32.HI R57, RZ, 0x1f, R51 ;  /* 0x0000001fff397819 */ /* 0x000fc60000011433 */
[----:B------:R-:W2:Y:S01]  /*04b0*/  @!P5 LDC.64 R34, c[0x0][0x3e0] ;  /* 0x0000f800ff22db82 */ /* 0x000ea20000000a00 */
[----:B0-----:R-:W-:-:S07]  /*04c0*/  IADD3 R20, PT, PT, R22, 0xffffffe, RZ ;  /* 0x0ffffffe16147810 */ /* 0x001fce0007ffe0ff */
[----:B------:R-:W0:Y:S01]  /*04d0*/  @!P5 LDC.64 R30, c[0x0][0x390] ;  /* 0x0000e400ff1edb82 */ /* 0x000e220000000a00 */
[----:B------:R3:W4:Y:S02]  /*04e0*/  F2I.FTZ.U32.TRUNC.NTZ R21, R20 ;  /* 0x0000001400157305 */ /* 0x000724000021f000 */
[----:B---3--:R-:W-:Y:S01]  /*04f0*/  MOV R20, RZ ;  /* 0x000000ff00147202 */ /* 0x008fe20000000f00 */
[----:B--2---:R-:W-:Y:S01]  /*0500*/  @!P5 IMAD R38, R41, R34, RZ ;  /* 0x000000222926d224 */ /* 0x004fe200078e02ff */
[----:B----4-:R-:W-:-:S05]  /*0510*/  IADD3 R24, PT, PT, RZ, -R21, RZ ;  /* 0x80000015ff187210 */ /* 0x010fca0007ffe0ff */
        /* <DEDUP_REMOVED lines=9> */
[----:B------:R-:W-:-:S05]  /*05b0*/  IMAD R22, R23, R22, R24 ;  /* 0x0000001617167224 */ /* 0x000fca00078e0218 */
[----:B------:R-:W-:-:S13]  /*05c0*/  ISETP.GT.U32.AND P2, PT, R23, R22, PT ;  /* 0x000000161700720c */ /* 0x000fda0003f44070 */
[-C--:B------:R-:W-:Y:S02]  /*05d0*/  @!P2 IADD3 R22, PT, PT, R22, -R23.reuse, RZ ;  /* 0x800000171616a210 */ /* 0x080fe40007ffe0ff */
[----:B------:R-:W-:Y:S02]  /*05e0*/  @!P2 IADD3 R21, PT, PT, R21, 0x1, RZ ;  /* 0x000000011515a810 */ /* 0x000fe40007ffe0ff */
[----:B------:R-:W-:Y:S02]  /*05f0*/  ISETP.GE.U32.AND P1, PT, R22, R23, PT ;  /* 0x000000171600720c */ /* 0x000fe40003f26070 */
[----:B------:R-:W-:Y:S02]  /*0600*/  ISETP.NE.AND P2, PT, R26, RZ, PT ;  /* 0x000000ff1a00720c */ /* 0x000fe40003f45270 */
[----:B------:R-:W-:-:S04]  /*0610*/  SHF.R.S32.HI R23, RZ, 0x1f, R39 ;  /* 0x0000001fff177819 */ /* 0x000fc80000011427 */
[----:B------:R-:W-:-:S05]  /*0620*/  ISETP.GE.AND.EX P4, PT, R23, UR5, PT, P4 ;  /* 0x0000000517007c0c */ /* 0x000fca000bf86340 */
[----:B------:R-:W-:-:S04]  /*0630*/  @P1 IADD3 R21, PT, PT, R21, 0x1, RZ ;  /* 0x0000000115151810 */ /* 0x000fc80007ffe0ff */
[----:B------:R-:W-:Y:S02]  /*0640*/  @!P3 IADD3 R21, PT, PT, -R21, RZ, RZ ;  /* 0x000000ff1515b210 */ /* 0x000fe40007ffe1ff */
[----:B------:R-:W-:Y:S02]  /*0650*/  @!P2 LOP3.LUT R21, RZ, R26, RZ, 0x33, !PT ;  /* 0x0000001aff15a212 */ /* 0x000fe400078e33ff */
[----:B------:R-:W2:Y:S01]  /*0660*/  @!P4 LDC.64 R28, c[0x0][0x3e0] ;  /* 0x0000f800ff1ccb82 */ /* 0x000ea20000000a00 */
[----:B------:R-:W-:Y:S02]  /*0670*/  ISETP.GE.U32.AND P3, PT, R49, UR4, PT ;  /* 0x0000000431007c0c */ /* 0x000fe4000bf66070 */
[----:B------:R-:W-:Y:S02]  /*0680*/  IADD3 R118, PT, PT, -R21, RZ, RZ ;  /* 0x000000ff15767210 */ /* 0x000fe40007ffe1ff */
[----:B------:R-:W-:Y:S02]  /*0690*/  SHF.R.S32.HI R20, RZ, 0x1f, R21 ;  /* 0x0000001fff147819 */ /* 0x000fe40000011415 */
[----:B------:R-:W-:Y:S01]  /*06a0*/  ISETP.GE.AND.EX P3, PT, R55, UR5, PT, P3 ;  /* 0x0000000537007c0c */ /* 0x000fe2000bf66330 */
[----:B------:R-:W-:Y:S01]  /*06b0*/  IMAD R118, R26, R118, R7 ;  /* 0x000000761a767224 */ /* 0x000fe200078e0207 */
[----:B------:R-:W3:Y:S01]  /*06c0*/  @!P4 LDC.64 R36, c[0x0][0x390] ;  /* 0x0000e400ff24cb82 */ /* 0x000ee20000000a00 */
[----:B-1----:R-:W-:-:S02]  /*06d0*/  IMAD R20, R20, UR8, RZ ;  /* 0x0000000814147c24 */ /* 0x002fc4000f8e02ff */
[----:B------:R-:W-:Y:S02]  /*06e0*/  IMAD R118, R118, 0x38, RZ ;  /* 0x0000003876767824 */ /* 0x000fe400078e02ff */
[----:B------:R-:W-:-:S03]  /*06f0*/  IMAD R123, R21, UR9, R20 ;  /* 0x00000009157b7c24 */ /* 0x000fc6000f8e0214 */
[C---:B------:R-:W-:Y:S01]  /*0700*/  IADD3 R120, P1, PT, R118.reuse, R121, RZ ;  /* 0x0000007976787210 */ /* 0x040fe20007f3e0ff */
[----:B------:R-:W1:Y:S03]  /*0710*/  @!P6 LDC.64 R26, c[0x0][0x3e0] ;  /* 0x0000f800ff1aeb82 */ /* 0x000e660000000a00 */
[----:B------:R-:W-:Y:S02]  /*0720*/  LEA.HI.X.SX32 R121, R118, RZ, 0x1, P1 ;  /* 0x000000ff76797211 */ /* 0x000fe400008f0eff */
[----:B------:R-:W-:Y:S01]  /*0730*/  ISETP.GE.U32.AND P1, PT, R47, UR4, PT ;  /* 0x000000042f007c0c */ /* 0x000fe2000bf26070 */
[----:B--2---:R-:W-:Y:S02]  /*0740*/  @!P4 IMAD R20, R23, R28, RZ ;  /* 0x0000001c1714c224 */ /* 0x004fe400078e02ff */
[----:B------:R-:W-:Y:S01]  /*0750*/  IMAD.WIDE.U32 R120, R21, UR8, R120 ;  /* 0x0000000815787c25 */ /* 0x000fe2000f8e0078 */
[----:B------:R-:W-:-:S03]  /*0760*/  ISETP.GE.AND.EX P1, PT, R53, UR5, PT, P1 ;  /* 0x0000000535007c0c */ /* 0x000fc6000bf26310 */
[----:B------:R-:W-:Y:S01]  /*0770*/  @!P4 IMAD R23, R39, R29, R20 ;  /* 0x0000001d2717c224 */ /* 0x000fe200078e0214 */
[----:B------:R-:W-:Y:S02]  /*0780*/  IADD3 R123, PT, PT, R121, R123, RZ ;  /* 0x0000007b797b7210 */ /* 0x000fe40007ffe0ff */
[-C--:B------:R-:W-:Y:S02]  /*0790*/  @!P4 MOV R122, R120.reuse ;  /* 0x00000078007ac202 */ /* 0x080fe40000000f00 */
[----:B------:R-:W-:Y:S02]  /*07a0*/  @!P6 MOV R40, R120 ;  /* 0x000000780028e202 */ /* 0x000fe40000000f00 */
[----:B------:R-:W-:Y:S01]  /*07b0*/  @!P6 MOV R41, R123 ;  /* 0x0000007b0029e202 */ /* 0x000fe20000000f00 */
[----:B------:R-:W-:Y:S02]  /*07c0*/  @!P4 IMAD.WIDE.U32 R20, R39, R28, R122 ;  /* 0x0000001c2714c225 */ /* 0x000fe400078e007a */
[----:B------:R-:W2:Y:S02]  /*07d0*/  @!P6 LDC.64 R28, c[0x0][0x390] ;  /* 0x0000e400ff1ceb82 */ /* 0x000ea40000000a00 */
[----:B-1----:R-:W-:Y:S01]  /*07e0*/  @!P6 IMAD.WIDE.U32 R40, R43, R26, R40 ;  /* 0x0000001a2b28e225 */ /* 0x002fe200078e0028 */
[----:B------:R-:W-:-:S02]  /*07f0*/  @!P4 IADD3 R21, PT, PT, R21, R23, RZ ;  /* 0x000000171515c210 */ /* 0x000fc40007ffe0ff */
[----:B---3--:R-:W-:-:S03]  /*0800*/  @!P4 LEA R36, P2, R20, R36, 0x2 ;  /* 0x000000241424c211 */ /* 0x008fc600078410ff */
[----:B------:R-:W1:Y:S01]  /*0810*/  @!P1 LDC.64 R32, c[0x0][0x3e0] ;  /* 0x0000f800ff209b82 */ /* 0x000e620000000a00 */
[----:B------:R-:W-:Y:S01]  /*0820*/  @!P4 LEA.HI.X R37, R20, R37, R21, 0x2, P2 ;  /* 0x000000251425c211 */ /* 0x000fe200010f1415 */
[----:B------:R-:W-:Y:S01]  /*0830*/  @!P6 IMAD R20, R25, R26, RZ ;  /* 0x0000001a1914e224 */ /* 0x000fe200078e02ff */
[----:B------:R-:W-:Y:S02]  /*0840*/  ISETP.GE.U32.AND P2, PT, R51, UR4, PT ;  /* 0x0000000433007c0c */ /* 0x000fe4000bf46070 */
[----:B------:R-:W-:Y:S01]  /*0850*/  MOV R21, RZ ;  /* 0x000000ff00157202 */ /* 0x000fe20000000f00 */
[----:B------:R-:W-:Y:S01]  /*0860*/  @!P6 IMAD R59, R43, R27, R20 ;  /* 0x0000001b2b3be224 */ /* 0x000fe200078e0214 */
[----:B------:R-:W-:Y:S01]  /*0870*/  ISETP.GE.AND.EX P2, PT, R57, UR5, PT, P2 ;  /* 0x0000000539007c0c */ /* 0x000fe2000bf46320 */
[----:B------:R-:W3:Y:S01]  /*0880*/  @!P1 LDC.64 R22, c[0x0][0x390] ;  /* 0x0000e400ff169b82 */ /* 0x000ee20000000a00 */
[----:B------:R-:W-:Y:S01]  /*0890*/  MOV R20, RZ ;  /* 0x000000ff00147202 */ /* 0x000fe20000000f00 */
[----:B------:R-:W-:Y:S01]  /*08a0*/  @!P5 IMAD R43, R45, R35, R38 ;  /* 0x000000232d2bd224 */ /* 0x000fe200078e0226 */
[----:B------:R-:W-:-:S04]  /*08b0*/  @!P6 IADD3 R38, PT, PT, R41, R59, RZ ;  /* 0x0000003b2926e210 */ /* 0x000fc80007ffe0ff */
[----:B------:R4:W5:Y:S01]  /*08c0*/  @!P4 LDG.E.64 R20, desc[UR6][R36.64] ;  /* 0x000000062414c981 */ /* 0x000962000c1e1b00 */
[----:B------:R-:W3:Y:S01]  /*08d0*/  @!P3 LDC.64 R24, c[0x0][0x3e0] ;  /* 0x0000f800ff18bb82 */ /* 0x000ee20000000a00 */
[C---:B--2---:R-:W-:Y:S02]  /*08e0*/  @!P6 LEA R28, P4, R40.reuse, R28, 0x2 ;  /* 0x0000001c281ce211 */ /* 0x044fe400078810ff */
[----:B------:R-:W-:Y:S02]  /*08f0*/  @!P1 MOV R41, R123 ;  /* 0x0000007b00299202 */ /* 0x000fe40000000f00 */
[----:B------:R-:W-:-:S03]  /*0900*/  @!P6 LEA.HI.X R29, R40, R29, R38, 0x2, P4 ;  /* 0x0000001d281de211 */ /* 0x000fc600020f1426 */
[----:B------:R-:W2:Y:S01]  /*0910*/  @!P2 LDC.64 R26, c[0x0][0x3e0] ;  /* 0x0000f800ff1aab82 */ /* 0x000ea20000000a00 */
[----:B----4-:R-:W-:Y:S02]  /*0920*/  @!P5 MOV R36, R120 ;  /* 0x000000780024d202 */ /* 0x010fe40000000f00 */
[----:B------:R-:W-:Y:S01]  /*0930*/  @!P5 MOV R37, R123 ;  /* 0x0000007b0025d202 */ /* 0x000fe20000000f00 */
[----:B-1----:R-:W-:Y:S01]  /*0940*/  @!P1 IMAD R42, R53, R32, RZ ;  /* 0x00000020352a9224 */ /* 0x002fe200078e02ff */
[----:B------:R-:W-:Y:S01]  /*0950*/  @!P1 MOV R40, R120 ;  /* 0x0000007800289202 */ /* 0x000fe20000000f00 */
[----:B------:R-:W-:-:S04]  /*0960*/  @!P5 IMAD.WIDE.U32 R34, R45, R34, R36 ;  /* 0x000000222d22d225 */ /* 0x000fc800078e0024 */
[----:B------:R-:W-:Y:S01]  /*0970*/  @!P1 IMAD R45, R47, R33, R42 ;  /* 0x000000212f2d9224 */ /* 0x000fe200078e022a */
[----:B------:R-:W-:Y:S01]  /*0980*/  @!P5 IADD3 R33, PT, PT, R35, R43, RZ ;  /* 0x0000002b2321d210 */ /* 0x000fe20007ffe0ff */
[----:B------:R-:W-:Y:S01]  /*0990*/  @!P1 IMAD.WIDE.U32 R40, R47, R32, R40 ;  /* 0x000000202f289225 */ /* 0x000fe200078e0028 */
[C---:B0-----:R-:W-:Y:S01]  /*09a0*/  @!P5 LEA R32, P4, R34.reuse, R30, 0x2 ;  /* 0x0000001e2220d211 */ /* 0x041fe200078810ff */
[----:B------:R-:W0:Y:S03]  /*09b0*/  @!P3 LDC.64 R46, c[0x0][0x390] ;  /* 0x0000e400ff2ebb82 */ /* 0x000e260000000a00 */
[----:B------:R-:W-:Y:S02]  /*09c0*/  @!P5 LEA.HI.X R33, R34, R31, R33, 0x2, P4 ;  /* 0x0000001f2221d211 */ /* 0x000fe400020f1421 */
[----:B------:R-:W-:Y:S02]  /*09d0*/  @!P1 IADD3 R31, PT, PT, R41, R45, RZ ;  /* 0x0000002d291f9210 */ /* 0x000fe40007ffe0ff */
[----:B---3--:R-:W-:Y:S01]  /*09e0*/  @!P1 LEA R30, P4, R40, R22, 0x2 ;  /* 0x00000016281e9211 */ /* 0x008fe200078810ff */
[----:B------:R-:W-:Y:S01]  /*09f0*/  @!P3 IMAD R22, R55, R24, RZ ;  /* 0x000000183716b224 */ /* 0x000fe200078e02ff */
[----:B------:R-:W-:-:S02]  /*0a00*/  @!P3 MOV R41, R123 ;  /* 0x0000007b0029b202 */ /* 0x000fc40000000f00 */
[----:B------:R-:W-:Y:S02]  /*0a10*/  @!P1 LEA.HI.X R31, R40, R23, R31, 0x2, P4 ;  /* 0x00000017281f9211 */ /* 0x000fe400020f141f */
[----:B------:R-:W-:Y:S01]  /*0a20*/  @!P3 MOV R40, R120 ;  /* 0x000000780028b202 */ /* 0x000fe20000000f00 */
[----:B------:R-:W-:Y:S01]  /*0a30*/  @!P3 IMAD R35, R49, R25, R22 ;  /* 0x000000193123b224 */ /* 0x000fe200078e0216 */
[----:B------:R-:W-:Y:S02]  /*0a40*/  IADD3 R53, PT, PT, R39, 0xc0, RZ ;  /* 0x000000c027357810 */ /* 0x000fe40007ffe0ff */
[----:B------:R-:W-:Y:S01]  /*0a50*/  CS2R R22, SRZ ;  /* 0x0000000000167805 */ /* 0x000fe2000001ff00 */
[----:B------:R-:W-:Y:S01]  /*0a60*/  @!P3 IMAD.WIDE.U32 R40, R49, R24, R40 ;  /* 0x000000183128b225 */ /* 0x000fe200078e0028 */
[----:B------:R-:W-:Y:S02]  /*0a70*/  CS2R R24, SRZ ;  /* 0x0000000000187805 */ /* 0x000fe4000001ff00 */
[----:B------:R-:W-:Y:S01]  /*0a80*/  @!P2 MOV R36, R120 ;  /* 0x000000780024a202 */ /* 0x000fe20000000f00 */
[----:B------:R-:W1:Y:S01]  /*0a90*/  @!P2 LDC.64 R48, c[0x0][0x390] ;  /* 0x0000e400ff30ab82 */ /* 0x000e620000000a00 */
[----:B------:R-:W-:Y:S01]  /*0aa0*/  @!P2 MOV R37, R123 ;  /* 0x0000007b0025a202 */ /* 0x000fe20000000f00 */
[----:B--2---:R-:W-:Y:S01]  /*0ab0*/  @!P2 IMAD R34, R57, R26, RZ ;  /* 0x0000001a3922a224 */ /* 0x004fe200078e02ff */
[----:B------:R-:W-:Y:S01]  /*0ac0*/  ISETP.GE.U32.AND P4, PT, R53, UR4, PT ;  /* 0x0000000435007c0c */ /* 0x000fe2000bf86070 */
[----:B------:R-:W2:Y:S01]  /*0ad0*/  @!P5 LDG.E.64 R24, desc[UR6][R32.64] ;  /* 0x000000062018d981 */ /* 0x000ea2000c1e1b00 */
[----:B------:R-:W-:-:S02]  /*0ae0*/  SHF.R.S32.HI R43, RZ, 0x1f, R53 ;  /* 0x0000001fff2b7819 */ /* 0x000fc40000011435 */
[----:B------:R-:W-:Y:S01]  /*0af0*/  IADD3 R55, PT, PT, R39, 0xe0, RZ ;  /* 0x000000e027377810 */ /* 0x000fe20007ffe0ff */
[C---:B------:R-:W-:Y:S01]  /*0b00*/  @!P2 IMAD R45, R51.reuse, R27, R34 ;  /* 0x0000001b332da224 */ /* 0x040fe200078e0222 */
[----:B------:R3:W4:Y:S01]  /*0b10*/  @!P6 LDG.E.64 R22, desc[UR6][R28.64] ;  /* 0x000000061c16e981 */ /* 0x000722000c1e1b00 */
[----:B------:R-:W-:Y:S01]  /*0b20*/  @!P2 IMAD.WIDE.U32 R36, R51, R26, R36 ;  /* 0x0000001a3324a225 */ /* 0x000fe200078e0024 */
[----:B------:R-:W-:Y:S02]  /*0b30*/  ISETP.GE.AND.EX P5, PT, R43, UR5, PT, P4 ;  /* 0x000000052b007c0c */ /* 0x000fe4000bfa6340 */
[----:B------:R-:W-:Y:S02]  /*0b40*/  ISETP.GE.U32.AND P6, PT, R55, UR4, PT ;  /* 0x0000000437007c0c */ /* 0x000fe4000bfc6070 */
[----:B------:R-:W-:-:S04]  /*0b50*/  SHF.R.S32.HI R51, RZ, 0x1f, R55 ;  /* 0x0000001fff337819 */ /* 0x000fc80000011437 */
[----:B------:R-:W-:Y:S02]  /*0b60*/  ISETP.GE.AND.EX P6, PT, R51, UR5, PT, P6 ;  /* 0x0000000533007c0c */ /* 0x000fe4000bfc6360 */
[----:B------:R-:W-:Y:S02]  /*0b70*/  CS2R R26, SRZ ;  /* 0x00000000001a7805 */ /* 0x000fe4000001ff00 */
[----:B---3--:R-:W-:Y:S02]  /*0b80*/  @!P3 IADD3 R28, PT, PT, R41, R35, RZ ;  /* 0x00000023291cb210 */ /* 0x008fe40007ffe0ff */
[----:B------:R-:W-:Y:S01]  /*0b90*/  IADD3 R57, PT, PT, R39, 0xf0, RZ ;  /* 0x000000f027397810 */ /* 0x000fe20007ffe0ff */
[----:B------:R-:W3:Y:S01]  /*0ba0*/  @!P5 LDC.64 R34, c[0x0][0x3e0] ;  /* 0x0000f800ff22db82 */ /* 0x000ee20000000a00 */
[----:B0-----:R-:W-:Y:S01]  /*0bb0*/  @!P3 LEA R32, P4, R40, R46, 0x2 ;  /* 0x0000002e2820b211 */ /* 0x001fe200078810ff */
[----:B------:R3:W2:Y:S01]  /*0bc0*/  @!P1 LDG.E.64 R26, desc[UR6][R30.64] ;  /* 0x000000061e1a9981 */ /* 0x0006a2000c1e1b00 */
[----:B------:R-:W-:-:S02]  /*0bd0*/  ISETP.GE.U32.AND P1, PT, R57, UR4, PT ;  /* 0x0000000439007c0c */ /* 0x000fc4000bf26070 */
[----:B------:R-:W-:Y:S02]  /*0be0*/  SHF.R.S32.HI R63, RZ, 0x1f, R57 ;  /* 0x0000001fff3f7819 */ /* 0x000fe40000011439 */
[----:B------:R-:W-:Y:S02]  /*0bf0*/  @!P2 IADD3 R37, PT, PT, R37, R45, RZ ;  /* 0x0000002d2525a210 */ /* 0x000fe40007ffe0ff */
[----:B------:R-:W-:Y:S01]  /*0c00*/  @!P3 LEA.HI.X R33, R40, R47, R28, 0x2, P4 ;  /* 0x0000002f2821b211 */ /* 0x000fe200020f141c */
[----:B------:R-:W0:Y:S01]  /*0c10*/  @!P6 LDC.64 R44, c[0x0][0x3e0] ;  /* 0x0000f800ff2ceb82 */ /* 0x000e220000000a00 */
[----:B------:R-:W-:Y:S02]  /*0c20*/  CS2R R28, SRZ ;  /* 0x00000000001c7805 */ /* 0x000fe4000001ff00 */
[----:B------:R-:W-:Y:S02]  /*0c30*/  ISETP.GE.AND.EX P1, PT, R63, UR5, PT, P1 ;  /* 0x000000053f007c0c */ /* 0x000fe4000bf26310 */
[----:B------:R-:W-:-:S02]  /*0c40*/  IADD3 R59, PT, PT, R39, 0x100, RZ ;  /* 0x00000100273b7810 */ /* 0x000fc40007ffe0ff */
[----:B------:R0:W2:Y:S02]  /*0c50*/  @!P3 LDG.E.64 R28, desc[UR6][R32.64] ;  /* 0x00000006201cb981 */ /* 0x0000a4000c1e1b00 */
[----:B------:R-:W-:Y:S02]  /*0c60*/  ISETP.GE.U32.AND P3, PT, R59, UR4, PT ;  /* 0x000000043b007c0c */ /* 0x000fe4000bf66070 */
[----:B------:R-:W-:Y:S02]  /*0c70*/  SHF.R.S32.HI R65, RZ, 0x1f, R59 ;  /* 0x0000001fff417819 */ /* 0x000fe4000001143b */
[----:B-1----:R-:W-:Y:S02]  /*0c80*/  @!P2 LEA R48, P4, R36, R48, 0x2 ;  /* 0x000000302430a211 */ /* 0x002fe400078810ff */
[----:B------:R-:W-:Y:S01]  /*0c90*/  IADD3 R61, PT, PT, R39, 0x110, RZ ;  /* 0x00000110273d7810 */ /* 0x000fe20007ffe0ff */
[----:B------:R-:W1:Y:S01]  /*0ca0*/  @!P1 LDC.64 R46, c[0x0][0x3e0] ;  /* 0x0000f800ff2e9b82 */ /* 0x000e620000000a00 */
[----:B------:R-:W-:-:S02]  /*0cb0*/  ISETP.GE.AND.EX P3, PT, R65, UR5, PT, P3 ;  /* 0x0000000541007c0c */ /* 0x000fc4000bf66330 */
[----:B------:R-:W-:Y:S02]  /*0cc0*/  @!P2 LEA.HI.X R49, R36, R49, R37, 0x2, P4 ;  /* 0x000000312431a211 */ /* 0x000fe400020f1425 */
[----:B------:R-:W-:Y:S02]  /*0cd0*/  ISETP.GE.U32.AND P4, PT, R61, UR4, PT ;  /* 0x000000043d007c0c */ /* 0x000fe4000bf86070 */
[----:B------:R-:W-:Y:S01]  /*0ce0*/  SHF.R.S32.HI R67, RZ, 0x1f, R61 ;  /* 0x0000001fff437819 */ /* 0x000fe2000001143d */
[----:B------:R-:W1:Y:S01]  /*0cf0*/  @!P5 LDC.64 R36, c[0x0][0x390] ;  /* 0x0000e400ff24db82 */ /* 0x000e620000000a00 */
[----:B---3--:R-:W-:Y:S02]  /*0d00*/  @!P5 IMAD R30, R43, R34, RZ ;  /* 0x000000222b1ed224 */ /* 0x008fe400078e02ff */
[----:B------:R-:W-:Y:S01]  /*0d10*/  ISETP.GE.AND.EX P4, PT, R67, UR5, PT, P4 ;  /* 0x0000000543007c0c */ /* 0x000fe2000bf86340 */
[----:B0-----:R-:W-:-:S04]  /*0d20*/  @!P6 IMAD R38, R51, R44, RZ ;  /* 0x0000002c3326e224 */ /* 0x001fc800078e02ff */
[----:B------:R-:W0:Y:S01]  /*0d30*/  @!P6 LDC.64 R42, c[0x0][0x390] ;  /* 0x0000e400ff2aeb82 */ /* 0x000e220000000a00 */
[----:B------:R-:W-:Y:S01]  /*0d40*/  @!P5 MOV R50, R120 ;  /* 0x000000780032d202 */ /* 0x000fe20000000f00 */
[----:B------:R-:W-:Y:S01]  /*0d50*/  @!P5 IMAD R69, R53, R35, R30 ;  /* 0x000000233545d224 */ /* 0x000fe200078e021e */
[----:B------:R-:W-:Y:S02]  /*0d60*/  @!P5 MOV R51, R123 ;  /* 0x0000007b0033d202 */ /* 0x000fe40000000f00 */
[----:B------:R-:W-:-:S03]  /*0d70*/  CS2R R30, SRZ ;  /* 0x00000000001e7805 */ /* 0x000fc6000001ff00 */
[----:B------:R-:W3:Y:S01]  /*0d80*/  @!P3 LDC.64 R32, c[0x0][0x3e0] ;  /* 0x0000f800ff20bb82 */ /* 0x000ee20000000a00 */
[----:B------:R-:W-:Y:S02]  /*0d90*/  @!P5 IMAD.WIDE.U32 R50, R53, R34, R50 ;  /* 0x000000223532d225 */ /* 0x000fe400078e0032 */
[----:B------:R1:W2:Y:S05]  /*0da0*/  @!P2 LDG.E.64 R30, desc[UR6][R48.64] ;  /* 0x00000006301ea981 */ /* 0x0002aa000c1e1b00 */
[----:B------:R-:W3:Y:S01]  /*0db0*/  @!P1 LDC.64 R40, c[0x0][0x390] ;  /* 0x0000e400ff289b82 */ /* 0x000ee20000000a00 */
[----:B-1----:R-:W-:-:S07]  /*0dc0*/  @!P6 MOV R48, R120 ;  /* 0x000000780030e202 */ /* 0x002fce0000000f00 */
[----:B------:R-:W1:Y:S01]  /*0dd0*/  @!P4 LDC.64 R34, c[0x0][0x3e0] ;  /* 0x0000f800ff22cb82 */ /* 0x000e620000000a00 */
[----:B------:R-:W-:Y:S01]  /*0de0*/  @!P6 MOV R49, R123 ;  /* 0x0000007b0031e202 */ /* 0x000fe20000000f00 */
[----:B------:R-:W-:Y:S01]  /*0df0*/  @!P6 IMAD R53, R55, R45, R38 ;  /* 0x0000002d3735e224 */ /* 0x000fe200078e0226 */
[----:B------:R-:W-:Y:S01]  /*0e00*/  @!P5 IADD3 R38, PT, PT, R51, R69, RZ ;  /* 0x000000453326d210 */ /* 0x000fe20007ffe0ff */
[----:B------:R-:W-:Y:S01]  /*0e10*/  @!P1 IMAD R52, R63, R46, RZ ;  /* 0x0000002e3f349224 */ /* 0x000fe200078e02ff */
[C---:B------:R-:W-:Y:S01]  /*0e20*/  @!P5 LEA R36, P2, R50.reuse, R36, 0x2 ;  /* 0x000000243224d211 */ /* 0x040fe200078410ff */
[----:B------:R-:W-:Y:S01]  /*0e30*/  @!P6 IMAD.WIDE.U32 R44, R55, R44, R48 ;  /* 0x0000002c372ce225 */ /* 0x000fe200078e0030 */
[----:B------:R-:W-:Y:S02]  /*0e40*/  @!P1 MOV R48, R120 ;  /* 0x0000007800309202 */ /* 0x000fe40000000f00 */
[----:B------:R-:W-:Y:S01]  /*0e50*/  @!P1 MOV R49, R123 ;  /* 0x0000007b00319202 */ /* 0x000fe20000000f00 */
[----:B------:R-:W-:Y:S01]  /*0e60*/  @!P1 IMAD R51, R57, R47, R52 ;  /* 0x0000002f39339224 */ /* 0x000fe200078e0234 */
[----:B------:R-:W-:-:S02]  /*0e70*/  @!P5 LEA.HI.X R37, R50, R37, R38, 0x2, P2 ;  /* 0x000000253225d211 */ /* 0x000fc400010f1426 */
[----:B------:R-:W-:Y:S01]  /*0e80*/  @!P6 IADD3 R38, PT, PT, R45, R53, RZ ;  /* 0x000000352d26e210 */ /* 0x000fe20007ffe0ff */
[----:B------:R-:W-:Y:S01]  /*0e90*/  @!P1 IMAD.WIDE.U32 R46, R57, R46, R48 ;  /* 0x0000002e392e9225 */ /* 0x000fe200078e0030 */
[C---:B0-----:R-:W-:Y:S01]  /*0ea0*/  @!P6 LEA R42, P2, R44.reuse, R42, 0x2 ;  /* 0x0000002a2c2ae211 */ /* 0x041fe200078410ff */
[----:B------:R-:W0:Y:S03]  /*0eb0*/  @!P3 LDC.64 R48, c[0x0][0x390] ;  /* 0x0000e400ff30bb82 */ /* 0x000e260000000a00 */
[----:B------:R-:W-:Y:S01]  /*0ec0*/  @!P6 LEA.HI.X R43, R44, R43, R38, 0x2, P2 ;  /* 0x0000002b2c2be211 */ /* 0x000fe200010f1426 */
[----:B---3--:R-:W-:Y:S01]  /*0ed0*/  @!P3 IMAD R44, R65, R32, RZ ;  /* 0x00000020412cb224 */ /* 0x008fe200078e02ff */
[----:B------:R-:W-:Y:S02]  /*0ee0*/  @!P1 IADD3 R38, PT, PT, R47, R51, RZ ;  /* 0x000000332f269210 */ /* 0x000fe40007ffe0ff */
[C---:B------:R-:W-:Y:S01]  /*0ef0*/  @!P1 LEA R40, P2, R46.reuse, R40, 0x2 ;  /* 0x000000282e289211 */ /* 0x040fe200078410ff */
[----:B------:R-:W-:Y:S01]  /*0f00*/  @!P3 IMAD R51, R59, R33, R44 ;  /* 0x000000213b33b224 */ /* 0x000fe200078e022c */
[----:B------:R-:W-:Y:S01]  /*0f10*/  @!P4 MOV R44, R120 ;  /* 0x00000078002cc202 */ /* 0x000fe20000000f00 */
[----:B------:R-:W3:Y:S01]  /*0f20*/  @!P4 LDC.64 R52, c[0x0][0x390] ;  /* 0x0000e400ff34cb82 */ /* 0x000ee20000000a00 */
[----:B------:R-:W-:Y:S01]  /*0f30*/  @!P1 LEA.HI.X R41, R46, R41, R38, 0x2, P2 ;  /* 0x000000292e299211 */ /* 0x000fe200010f1426 */
[----:B-1----:R-:W-:Y:S01]  /*0f40*/  @!P4 IMAD R38, R67, R34, RZ ;  /* 0x000000224326c224 */ /* 0x002fe200078e02ff */
[----:B------:R-:W-:-:S02]  /*0f50*/  @!P4 MOV R45, R123 ;  /* 0x0000007b002dc202 */ /* 0x000fc40000000f00 */
[----:B------:R-:W-:Y:S01]  /*0f60*/  IADD3 R63, PT, PT, R39, 0x120, RZ ;  /* 0x00000120273f7810 */ /* 0x000fe20007ffe0ff */
[C---:B------:R-:W-:Y:S02]  /*0f70*/  @!P4 IMAD R73, R61.reuse, R35, R38 ;  /* 0x000000233d49c224 */ /* 0x040fe400078e0226 */
[----:B------:R-:W-:Y:S01]  /*0f80*/  @!P4 IMAD.WIDE.U32 R44, R61, R34, R44 ;  /* 0x000000223d2cc225 */ /* 0x000fe200078e002c */
[----:B------:R-:W-:Y:S02]  /*0f90*/  CS2R R34, SRZ ;  /* 0x0000000000227805 */ /* 0x000fe4000001ff00 */
[----:B------:R-:W-:Y:S02]  /*0fa0*/  ISETP.GE.U32.AND P2, PT, R63, UR4, PT ;  /* 0x000000043f007c0c */ /* 0x000fe4000bf46070 */
[----:B------:R-:W-:Y:S02]  /*0fb0*/  SHF.R.S32.HI R55, RZ, 0x1f, R63 ;  /* 0x0000001fff377819 */ /* 0x000fe4000001143f */
[----:B------:R-:W-:Y:S01]  /*0fc0*/  @!P3 MOV R46, R120 ;  /* 0x00000078002eb202 */ /* 0x000fe20000000f00 */
[----:B------:R0:W2:Y:S01]  /*0fd0*/  @!P6 LDG.E.64 R34, desc[UR6][R42.64] ;  /* 0x000000062a22e981 */ /* 0x0000a2000c1e1b00 */
[----:B------:R-:W-:-:S02]  /*0fe0*/  @!P3 MOV R47, R123 ;  /* 0x0000007b002fb202 */ /* 0x000fc40000000f00 */
[----:B------:R-:W-:Y:S02]  /*0ff0*/  ISETP.GE.AND.EX P6, PT, R55, UR5, PT, P2 ;  /* 0x0000000537007c0c */ /* 0x000fe4000bfc6320 */
[----:B------:R-:W-:Y:S02]  /*1000*/  CS2R R56, SRZ ;  /* 0x0000000000387805 */ /* 0x000fe4000001ff00 */
[----:B------:R-:W-:Y:S01]  /*1010*/  IADD3 R65, PT, PT, R39, 0x130, RZ ;  /* 0x0000013027417810 */ /* 0x000fe20007ffe0ff */
[----:B------:R-:W-:Y:S01]  /*1020*/  @!P3 IMAD.WIDE.U32 R46, R59, R32, R46 ;  /* 0x000000203b2eb225 */ /* 0x000fe200078e002e */
[----:B------:R-:W-:Y:S02]  /*1030*/  CS2R R32, SRZ ;  /* 0x0000000000207805 */ /* 0x000fe4000001ff00 */
[----:B------:R-:W-:Y:S01]  /*1040*/  ISETP.GE.U32.AND P2, PT, R65, UR4, PT ;  /* 0x0000000441007c0c */ /* 0x000fe2000bf46070 */
[----:B------:R-:W2:Y:S01]  /*1050*/  @!P1 LDG.E.64 R56, desc[UR6][R40.64] ;  /* 0x0000000628389981 */ /* 0x000ea2000c1e1b00 */
[----:B------:R-:W-:-:S02]  /*1060*/  SHF.R.S32.HI R69, RZ, 0x1f, R65 ;  /* 0x0000001fff457819 */ /* 0x000fc40000011441 */
[----:B------:R-:W-:Y:S01]  /*1070*/  IADD3 R67, PT, PT, R39, 0x140, RZ ;  /* 0x0000014027437810 */ /* 0x000fe20007ffe0ff */
[----:B------:R1:W2:Y:S01]  /*1080*/  @!P5 LDG.E.64 R32, desc[UR6][R36.64] ;  /* 0x000000062420d981 */ /* 0x0002a2000c1e1b00 */
[----:B------:R-:W-:Y:S02]  /*1090*/  ISETP.GE.AND.EX P1, PT, R69, UR5, PT, P2 ;  /* 0x0000000545007c0c */ /* 0x000fe4000bf26320 */
[----:B------:R-:W-:Y:S02]  /*10a0*/  ISETP.GE.U32.AND P2, PT, R67, UR4, PT ;  /* 0x0000000443007c0c */ /* 0x000fe4000bf46070 */
[----:B------:R-:W-:Y:S02]  /*10b0*/  @!P3 IADD3 R38, PT, PT, R47, R51, RZ ;  /* 0x000000332f26b210 */ /* 0x000fe40007ffe0ff */
[----:B0-----:R-:W-:Y:S01]  /*10c0*/  @!P3 LEA R42, P5, R46, R48, 0x2 ;  /* 0x000000302e2ab211 */ /* 0x001fe200078a10ff */
[----:B-1----:R-:W0:Y:S01]  /*10d0*/  @!P6 LDC.64 R36, c[0x0][0x3e0] ;  /* 0x0000f800ff24eb82 */ /* 0x002e220000000a00 */
[----:B------:R-:W-:-:S02]  /*10e0*/  SHF.R.S32.HI R71, RZ, 0x1f, R67 ;  /* 0x0000001fff477819 */ /* 0x000fc40000011443 */
[----:B------:R-:W-:Y:S02]  /*10f0*/  CS2R R58, SRZ ;  /* 0x00000000003a7805 */ /* 0x000fe4000001ff00 */
[----:B------:R-:W-:Y:S02]  /*1100*/  @!P3 LEA.HI.X R43, R46, R49, R38, 0x2, P5 ;  /* 0x000000312e2bb211 */ /* 0x000fe400028f1426 */
[----:B------:R-:W-:Y:S02]  /*1110*/  ISETP.GE.AND.EX P2, PT, R71, UR5, PT, P2 ;  /* 0x0000000547007c0c */ /* 0x000fe4000bf46320 */
[----:B------:R-:W-:Y:S01]  /*1120*/  IADD3 R64, PT, PT, R39, 0x150, RZ ;  /* 0x0000015027407810 */ /* 0x000fe20007ffe0ff */
[----:B------:R1:W2:Y:S01]  /*1130*/  @!P3 LDG.E.64 R58, desc[UR6][R42.64] ;  /* 0x000000062a3ab981 */ /* 0x0002a2000c1e1b00 */
[----:B------:R-:W-:Y:S01]  /*1140*/  @!P4 IADD3 R38, PT, PT, R45, R73, RZ ;  /* 0x000000492d26c210 */ /* 0x000fe20007ffe0ff */
[----:B------:R-:W5:Y:S01]  /*1150*/  @!P1 LDC.64 R46, c[0x0][0x3e0] ;  /* 0x0000f800ff2e9b82 */ /* 0x000f620000000a00 */
[----:B------:R-:W-:-:S02]  /*1160*/  ISETP.GE.U32.AND P3, PT, R64, UR4, PT ;  /* 0x0000000440007c0c */ /* 0x000fc4000bf66070 */
[----:B------:R-:W-:Y:S02]  /*1170*/  SHF.R.S32.HI R73, RZ, 0x1f, R64 ;  /* 0x0000001fff497819 */ /* 0x000fe40000011440 */
[C---:B---3--:R-:W-:Y:S02]  /*1180*/  @!P4 LEA R52, P5, R44.reuse, R52, 0x2 ;  /* 0x000000342c34c211 */ /* 0x048fe400078a10ff */
[----:B------:R-:W-:Y:S01]  /*1190*/  ISETP.GE.AND.EX P3, PT, R73, UR5, PT, P3 ;  /* 0x0000000549007c0c */ /* 0x000fe2000bf66330 */
[----:B------:R-:W3:Y:S01]  /*11a0*/  @!P6 LDC.64 R48, c[0x0][0x390] ;  /* 0x0000e400ff30eb82 */ /* 0x000ee20000000a00 */
[----:B------:R-:W-:Y:S02]  /*11b0*/  @!P4 LEA.HI.X R53, R44, R53, R38, 0x2, P5 ;  /* 0x000000352c35c211 */ /* 0x000fe400028f1426 */
[----:B------:R-:W-:-:S05]  /*11c0*/  IADD3 R38, PT, PT, R39, 0x180, RZ ;  /* 0x0000018027267810 */ /* 0x000fca0007ffe0ff */
[----:B------:R-:W3:Y:S01]  /*11d0*/  @!P2 LDC.64 R50, c[0x0][0x3e0] ;  /* 0x0000f800ff32ab82 */ /* 0x000ee20000000a00 */
[----:B0-----:R-:W-:Y:S01]  /*11e0*/  @!P6 IMAD R40, R55, R36, RZ ;  /* 0x000000243728e224 */ /* 0x001fe200078e02ff */
[----:B------:R-:W-:Y:S02]  /*11f0*/  ISETP.GE.U32.AND P5, PT, R38, UR4, PT ;  /* 0x0000000426007c0c */ /* 0x000fe4000bfa6070 */
[----:B------:R-:W-:-:S04]  /*1200*/  SHF.R.S32.HI R75, RZ, 0x1f, R38 ;  /* 0x0000001fff4b7819 */ /* 0x000fc80000011426 */
[----:B------:R-:W0:Y:S01]  /*1210*/  @!P1 LDC.64 R44, c[0x0][0x390] ;  /* 0x0000e400ff2c9b82 */ /* 0x000e220000000a00 */
[----:B------:R-:W-:Y:S01]  /*1220*/  @!P6 IMAD R77, R63, R37, R40 ;  /* 0x000000253f4de224 */ /* 0x000fe200078e0228 */
[----:B------:R-:W-:Y:S02]  /*1230*/  ISETP.GE.AND.EX P5, PT, R75, UR5, PT, P5 ;  /* 0x000000054b007c0c */ /* 0x000fe4000bfa6350 */
[----:B------:R-:W-:Y:S02]  /*1240*/  CS2R R60, SRZ ;  /* 0x00000000003c7805 */ /* 0x000fe4000001ff00 */
[----:B------:R-:W-:Y:S02]  /*1250*/  @!P6 MOV R54, R120 ;  /* 0x000000780036e202 */ /* 0x000fe40000000f00 */
[----:B------:R-:W4:Y:S01]  /*1260*/  @!P3 LDC.64 R40, c[0x0][0x3e0] ;  /* 0x0000f800ff28bb82 */ /* 0x000f220000000a00 */
[----:B------:R-:W-:Y:S01]  /*1270*/  @!P6 MOV R55, R123 ;  /* 0x0000007b0037e202 */ /* 0x000fe20000000f00 */
[----:B------:R3:W2:Y:S06]  /*1280*/  @!P4 LDG.E.64 R60, desc[UR6][R52.64] ;  /* 0x00000006343cc981 */ /* 0x0006ac000c1e1b00 */
[----:B-1----:R-:W1:Y:S01]  /*1290*/  @!P2 LDC.64 R42, c[0x0][0x390] ;  /* 0x0000e400ff2aab82 */ /* 0x002e620000000a00 */
[----:B-----5:R-:W-:-:S02]  /*12a0*/  @!P1 IMAD R62, R69, R46, RZ ;  /* 0x0000002e453e9224 */ /* 0x020fc400078e02ff */
[----:B------:R-:W-:Y:S01]  /*12b0*/  @!P6 IMAD.WIDE.U32 R54, R63, R36, R54 ;  /* 0x000000243f36e225 */ /* 0x000fe200078e0036 */
[----:B---3--:R-:W-:Y:S02]  /*12c0*/  @!P1 MOV R52, R120 ;  /* 0x0000007800349202 */ /* 0x008fe40000000f00 */
[----:B------:R-:W-:Y:S01]  /*12d0*/  @!P1 MOV R53, R123 ;  /* 0x0000007b00359202 */ /* 0x000fe20000000f00 */
[----:B------:R-:W-:Y:S01]  /*12e0*/  @!P1 IMAD R63, R65, R47, R62 ;  /* 0x0000002f413f9224 */ /* 0x000fe200078e023e */
[----:B------:R-:W3:Y:S01]  /*12f0*/  @!P5 LDC.64 R36, c[0x0][0x3e0] ;  /* 0x0000f800ff24db82 */ /* 0x000ee20000000a00 */
[----:B------:R-:W-:Y:S01]  /*1300*/  @!P6 IADD3 R55, PT, PT, R55, R77, RZ ;  /* 0x0000004d3737e210 */ /* 0x000fe20007ffe0ff */
[----:B------:R-:W-:Y:S01]  /*1310*/  @!P2 IMAD R62, R71, R50, RZ ;  /* 0x00000032473ea224 */ /* 0x000fe200078e02ff */
[----:B------:R-:W-:Y:S01]  /*1320*/  @!P6 LEA R48, P4, R54, R48, 0x2 ;  /* 0x000000303630e211 */ /* 0x000fe200078810ff */
[----:B------:R-:W-:Y:S01]  /*1330*/  @!P1 IMAD.WIDE.U32 R46, R65, R46, R52 ;  /* 0x0000002e412e9225 */ /* 0x000fe200078e0034 */
[----:B------:R-:W-:-:S02]  /*1340*/  @!P2 MOV R52, R120 ;  /* 0x000000780034a202 */ /* 0x000fc40000000f00 */
[----:B------:R-:W-:Y:S02]  /*1350*/  @!P2 MOV R53, R123 ;  /* 0x0000007b0035a202 */ /* 0x000fe40000000f00 */
[----:B------:R-:W-:Y:S01]  /*1360*/  @!P6 LEA.HI.X R49, R54, R49, R55, 0x2, P4 ;  /* 0x000000313631e211 */ /* 0x000fe200020f1437 */
[----:B------:R-:W-:Y:S01]  /*1370*/  @!P2 IMAD R55, R67, R51, R62 ;  /* 0x000000334337a224 */ /* 0x000fe200078e023e */
[----:B------:R-:W-:Y:S01]  /*1380*/  @!P1 IADD3 R47, PT, PT, R47, R63, RZ ;  /* 0x0000003f2f2f9210 */ /* 0x000fe20007ffe0ff */
[----:B------:R-:W-:Y:S01]  /*1390*/  @!P2 IMAD.WIDE.U32 R50, R67, R50, R52 ;  /* 0x000000324332a225 */ /* 0x000fe200078e0034 */
[----:B0-----:R-:W-:-:S04]  /*13a0*/  @!P1 LEA R44, P4, R46, R44, 0x2 ;  /* 0x0000002c2e2c9211 */ /* 0x001fc800078810ff */
[----:B------:R-:W-:Y:S01]  /*13b0*/  @!P1 LEA.HI.X R45, R46, R45, R47, 0x2, P4 ;  /* 0x0000002d2e2d9211 */ /* 0x000fe200020f142f */
[----:B----4-:R-:W-:Y:S01]  /*13c0*/  @!P3 IMAD R47, R73, R40, RZ ;  /* 0x00000028492fb224 */ /* 0x010fe200078e02ff */
[----:B------:R-:W-:Y:S02]  /*13d0*/  @!P2 IADD3 R46, PT, PT, R51, R55, RZ ;  /* 0x00000037332ea210 */ /* 0x000fe40007ffe0ff */
[----:B-1----:R-:W-:Y:S01]  /*13e0*/  @!P2 LEA R42, P4, R50, R42, 0x2 ;  /* 0x0000002a322aa211 */ /* 0x002fe200078810ff */
[----:B------:R-:W-:Y:S01]  /*13f0*/  @!P3 IMAD R53, R64, R41, R47 ;  /* 0x000000294035b224 */ /* 0x000fe200078e022f */
[----:B------:R-:W-:Y:S02]  /*1400*/  IADD3 R73, PT, PT, R39, 0x190, RZ ;  /* 0x0000019027497810 */ /* 0x000fe40007ffe0ff */
[----:B------:R-:W-:Y:S02]  /*1410*/  @!P2 LEA.HI.X R43, R50, R43, R46, 0x2, P4 ;  /* 0x0000002b322ba211 */ /* 0x000fe400020f142e */
[----:B------:R-:W0:Y:S01]  /*1420*/  @!P3 LDC.64 R46, c[0x0][0x390] ;  /* 0x0000e400ff2ebb82 */ /* 0x000e220000000a00 */
[----:B------:R-:W-:-:S02]  /*1430*/  @!P3 MOV R50, R120 ;  /* 0x000000780032b202 */ /* 0x000fc40000000f00 */
[----:B------:R-:W-:Y:S02]  /*1440*/  @!P3 MOV R51, R123 ;  /* 0x0000007b0033b202 */ /* 0x000fe40000000f00 */
[----:B------:R-:W-:Y:S02]  /*1450*/  ISETP.GE.U32.AND P4, PT, R73, UR4, PT ;  /* 0x0000000449007c0c */ /* 0x000fe4000bf86070 */
[----:B------:R-:W-:Y:S01]  /*1460*/  SHF.R.S32.HI R71, RZ, 0x1f, R73 ;  /* 0x0000001fff477819 */ /* 0x000fe20000011449 */
[----:B------:R-:W-:Y:S01]  /*1470*/  @!P3 IMAD.WIDE.U32 R50, R64, R40, R50 ;  /* 0x000000284032b225 */ /* 0x000fe200078e0032 */
[----:B------:R-:W-:Y:S01]  /*1480*/  CS2R R62, SRZ ;  /* 0x00000000003e7805 */ /* 0x000fe2000001ff00 */
[----:B------:R-:W1:Y:S01]  /*1490*/  @!P5 LDC.64 R40, c[0x0][0x390] ;  /* 0x0000e400ff28db82 */ /* 0x000e620000000a00 */
[----:B------:R-:W-:Y:S01]  /*14a0*/  ISETP.GE.AND.EX P4, PT, R71, UR5, PT, P4 ;  /* 0x0000000547007c0c */ /* 0x000fe2000bf86340 */
[----:B---3--:R-:W-:Y:S01]  /*14b0*/  @!P5 IMAD R75, R75, R36, RZ ;  /* 0x000000244b4bd224 */ /* 0x008fe200078e02ff */
[----:B------:R-:W-:-:S02]  /*14c0*/  CS2R R64, SRZ ;  /* 0x0000000000407805 */ /* 0x000fc4000001ff00 */
[----:B------:R-:W-:Y:S01]  /*14d0*/  CS2R R66, SRZ ;  /* 0x0000000000427805 */ /* 0x000fe2000001ff00 */
[----:B------:R3:W4:Y:S01]  /*14e0*/  @!P6 LDG.E.64 R62, desc[UR6][R48.64] ;  /* 0x00000006303ee981 */ /* 0x000722000c1e1b00 */
[----:B------:R-:W-:Y:S01]  /*14f0*/  @!P5 IMAD R69, R38, R37, R75 ;  /* 0x000000252645d224 */ /* 0x000fe200078e024b */
[C---:B------:R-:W-:Y:S02]  /*1500*/  IADD3 R75, PT, PT, R39.reuse, 0x1a0, RZ ;  /* 0x000001a0274b7810 */ /* 0x040fe40007ffe0ff */
[----:B------:R-:W-:Y:S01]  /*1510*/  IADD3 R55, PT, PT, R39, 0x1b0, RZ ;  /* 0x000001b027377810 */ /* 0x000fe20007ffe0ff */
[----:B------:R5:W4:Y:S01]  /*1520*/  @!P1 LDG.E.64 R64, desc[UR6][R44.64] ;  /* 0x000000062c409981 */ /* 0x000b22000c1e1b00 */
[----:B------:R-:W-:-:S03]  /*1530*/  ISETP.GE.U32.AND P1, PT, R75, UR4, PT ;  /* 0x000000044b007c0c */ /* 0x000fc6000bf26070 */
[----:B------:R5:W4:Y:S01]  /*1540*/  @!P2 LDG.E.64 R66, desc[UR6][R42.64] ;  /* 0x000000062a42a981 */ /* 0x000b22000c1e1b00 */
[----:B---3--:R-:W-:Y:S02]  /*1550*/  @!P5 MOV R48, R120 ;  /* 0x000000780030d202 */ /* 0x008fe40000000f00 */
[----:B------:R-:W-:Y:S02]  /*1560*/  @!P5 MOV R49, R123 ;  /* 0x0000007b0031d202 */ /* 0x000fe40000000f00 */
[----:B------:R-:W-:Y:S02]  /*1570*/  SHF.R.S32.HI R79, RZ, 0x1f, R75 ;  /* 0x0000001fff4f7819 */ /* 0x000fe4000001144b */
[----:B------:R-:W-:Y:S01]  /*1580*/  ISETP.GE.U32.AND P2, PT, R55, UR4, PT ;  /* 0x0000000437007c0c */ /* 0x000fe2000bf46070 */
[----:B------:R-:W-:Y:S01]  /*1590*/  @!P5 IMAD.WIDE.U32 R48, R38, R36, R48 ;  /* 0x000000242630d225 */ /* 0x000fe200078e0030 */
[----:B------:R-:W-:Y:S01]  /*15a0*/  SHF.R.S32.HI R81, RZ, 0x1f, R55 ;  /* 0x0000001fff517819 */ /* 0x000fe20000011437 */
[----:B------:R-:W3:Y:S01]  /*15b0*/  @!P4 LDC.64 R36, c[0x0][0x3e0] ;  /* 0x0000f800ff24cb82 */ /* 0x000ee20000000a00 */
[----:B------:R-:W-:-:S02]  /*15c0*/  ISETP.GE.AND.EX P1, PT, R79, UR5, PT, P1 ;  /* 0x000000054f007c0c */ /* 0x000fc4000bf26310 */
[----:B------:R-:W-:Y:S02]  /*15d0*/  ISETP.GE.AND.EX P2, PT, R81, UR5, PT, P2 ;  /* 0x0000000551007c0c */ /* 0x000fe4000bf46320 */
[----:B------:R-:W-:Y:S02]  /*15e0*/  @!P3 IADD3 R38, PT, PT, R51, R53, RZ ;  /* 0x000000353326b210 */ /* 0x000fe40007ffe0ff */
[C---:B0-----:R-:W-:Y:S01]  /*15f0*/  @!P3 LEA R46, P6, R50.reuse, R46, 0x2 ;  /* 0x0000002e322eb211 */ /* 0x041fe200078c10ff */
[----:B------:R-:W0:Y:S03]  /*1600*/  @!P4 LDC.64 R52, c[0x0][0x390] ;  /* 0x0000e400ff34cb82 */ /* 0x000e260000000a00 */
[----:B------:R-:W-:Y:S02]  /*1610*/  @!P3 LEA.HI.X R47, R50, R47, R38, 0x2, P6 ;  /* 0x0000002f322fb211 */ /* 0x000fe400030f1426 */
[----:B------:R-:W-:-:S02]  /*1620*/  @!P5 IADD3 R38, PT, PT, R49, R69, RZ ;  /* 0x000000453126d210 */ /* 0x000fc40007ffe0ff */
[C---:B-1----:R-:W-:Y:S01]  /*1630*/  @!P5 LEA R40, P6, R48.reuse, R40, 0x2 ;  /* 0x000000283028d211 */ /* 0x042fe200078c10ff */
[----:B-----5:R-:W1:Y:S01]  /*1640*/  @!P1 LDC.64 R44, c[0x0][0x3e0] ;  /* 0x0000f800ff2c9b82 */ /* 0x020e620000000a00 */
[----:B------:R-:W-:Y:S02]  /*1650*/  IADD3 R54, PT, PT, R39, 0x1d0, RZ ;  /* 0x000001d027367810 */ /* 0x000fe40007ffe0ff */
[----:B------:R-:W-:Y:S02]  /*1660*/  CS2R R68, SRZ ;  /* 0x0000000000447805 */ /* 0x000fe4000001ff00 */
[----:B------:R-:W-:-:S03]  /*1670*/  @!P5 LEA.HI.X R41, R48, R41, R38, 0x2, P6 ;  /* 0x000000293029d211 */ /* 0x000fc600030f1426 */
[----:B------:R-:W5:Y:S01]  /*1680*/  @!P2 LDC.64 R38, c[0x0][0x3e0] ;  /* 0x0000f800ff26ab82 */ /* 0x000f620000000a00 */
[----:B------:R0:W4:Y:S01]  /*1690*/  @!P3 LDG.E.64 R68, desc[UR6][R46.64] ;  /* 0x000000062e44b981 */ /* 0x000122000c1e1b00 */
[----:B------:R-:W-:Y:S01]  /*16a0*/  ISETP.GE.U32.AND P3, PT, R54, UR4, PT ;  /* 0x0000000436007c0c */ /* 0x000fe2000bf66070 */
[----:B---3--:R-:W-:Y:S01]  /*16b0*/  @!P4 IMAD R42, R71, R36, RZ ;  /* 0x00000024472ac224 */ /* 0x008fe200078e02ff */
[----:B------:R-:W-:Y:S02]  /*16c0*/  SHF.R.S32.HI R77, RZ, 0x1f, R54 ;  /* 0x0000001fff4d7819 */ /* 0x000fe40000011436 */
[----:B------:R-:W-:Y:S02]  /*16d0*/  CS2R R70, SRZ ;  /* 0x0000000000467805 */ /* 0x000fe4000001ff00 */
[----:B------:R-:W-:Y:S02]  /*16e0*/  @!P4 MOV R50, R120 ;  /* 0x000000780032c202 */ /* 0x000fe40000000f00 */
[----:B------:R-:W-:Y:S01]  /*16f0*/  @!P4 MOV R51, R123 ;  /* 0x0000007b0033c202 */ /* 0x000fe20000000f00 */
[----:B------:R-:W3:Y:S01]  /*1700*/  @!P2 LDC.64 R48, c[0x0][0x390] ;  /* 0x0000e400ff30ab82 */ /* 0x000ee20000000a00 */
[----:B------:R-:W-:Y:S01]  /*1710*/  ISETP.GE.AND.EX P3, PT, R77, UR5, PT, P3 ;  /* 0x000000054d007c0c */ /* 0x000fe2000bf66330 */
[C---:B------:R-:W-:Y:S01]  /*1720*/  @!P4 IMAD R37, R73.reuse, R37, R42 ;  /* 0x000000254925c224 */ /* 0x040fe200078e022a */
[----:B------:R-:W-:Y:S01]  /*1730*/  ISETP.GE.U32.AND P6, PT, R116, UR4, PT ;  /* 0x0000000474007c0c */ /* 0x000fe2000bfc6070 */
[----:B------:R-:W-:Y:S01]  /*1740*/  @!P4 IMAD.WIDE.U32 R50, R73, R36, R50 ;  /* 0x000000244932c225 */ /* 0x000fe200078e0032 */
[----:B------:R1:W4:Y:S03]  /*1750*/  @!P5 LDG.E.64 R70, desc[UR6][R40.64] ;  /* 0x000000062846d981 */ /* 0x000326000c1e1b00 */
[----:B------:R-:W3:Y:S01]  /*1760*/  @!P1 LDC.64 R42, c[0x0][0x390] ;  /* 0x0000e400ff2a9b82 */ /* 0x000ee20000000a00 */
[----:B------:R-:W-:-:S02]  /*1770*/  ISETP.GE.AND.EX P5, PT, R13, UR5, PT, P6 ;  /* 0x000000050d007c0c */ /* 0x000fc4000bfa6360 */
[----:B0-----:R-:W-:Y:S02]  /*1780*/  @!P4 IADD3 R46, PT, PT, R51, R37, RZ ;  /* 0x00000025332ec210 */ /* 0x001fe40007ffe0ff */
[C---:B------:R-:W-:Y:S01]  /*1790*/  @!P4 LEA R52, P6, R50.reuse, R52, 0x2 ;  /* 0x000000343234c211 */ /* 0x040fe200078c10ff */
[----:B-1----:R-:W-:Y:S01]  /*17a0*/  @!P1 IMAD R72, R79, R44, RZ ;  /* 0x0000002c4f489224 */ /* 0x002fe200078e02ff */
[----:B------:R-:W-:Y:S01]  /*17b0*/  @!P1 MOV R40, R120 ;  /* 0x0000007800289202 */ /* 0x000fe20000000f00 */
[----:B------:R-:W0:Y:S01]  /*17c0*/  @!P3 LDC.64 R36, c[0x0][0x3e0] ;  /* 0x0000f800ff24bb82 */ /* 0x000e220000000a00 */
[----:B------:R-:W-:Y:S01]  /*17d0*/  @!P4 LEA.HI.X R53, R50, R53, R46, 0x2, P6 ;  /* 0x000000353235c211 */ /* 0x000fe200030f142e */
[----:B-----5:R-:W-:Y:S01]  /*17e0*/  @!P2 IMAD R46, R81, R38, RZ ;  /* 0x00000026512ea224 */ /* 0x020fe200078e02ff */
[----:B------:R-:W-:Y:S01]  /*17f0*/  @!P1 MOV R41, R123 ;  /* 0x0000007b00299202 */ /* 0x000fe20000000f00 */
[----:B------:R-:W-:Y:S01]  /*1800*/  @!P1 IMAD R51, R75, R45, R72 ;  /* 0x0000002d4b339224 */ /* 0x000fe200078e0248 */
[----:B------:R-:W-:Y:S01]  /*1810*/  CS2R R72, SRZ ;  /* 0x0000000000487805 */ /* 0x000fe2000001ff00 */
[----:B------:R-:W-:Y:S01]  /*1820*/  @!P2 IMAD R79, R55, R39, R46 ;  /* 0x00000027374fa224 */ /* 0x000fe200078e022e */
[----:B------:R-:W-:Y:S01]  /*1830*/  @!P2 MOV R46, R120 ;  /* 0x00000078002ea202 */ /* 0x000fe20000000f00 */
[----:B------:R-:W-:Y:S01]  /*1840*/  @!P1 IMAD.WIDE.U32 R44, R75, R44, R40 ;  /* 0x0000002c4b2c9225 */ /* 0x000fe200078e0028 */
[----:B------:R-:W-:Y:S01]  /*1850*/  @!P2 MOV R47, R123 ;  /* 0x0000007b002fa202 */ /* 0x000fe20000000f00 */
[----:B------:R-:W1:Y:S01]  /*1860*/  @!P5 LDC.64 R40, c[0x0][0x3e0] ;  /* 0x0000f800ff28db82 */ /* 0x000e620000000a00 */
[----:B------:R-:W5:Y:S01]  /*1870*/  @!P4 LDG.E.64 R72, desc[UR6][R52.64] ;  /* 0x000000063448c981 */ /* 0x000f62000c1e1b00 */
[----:B------:R-:W-:Y:S01]  /*1880*/  ISETP.GE.U32.AND P4, PT, R115, UR4, PT ;  /* 0x0000000473007c0c */ /* 0x000fe2000bf86070 */
[----:B------:R-:W-:Y:S01]  /*1890*/  @!P2 IMAD.WIDE.U32 R38, R55, R38, R46 ;  /* 0x000000263726a225 */ /* 0x000fe200078e002e */
[----:B------:R-:W-:-:S04]  /*18a0*/  @!P1 IADD3 R45, PT, PT, R45, R51, RZ ;  /* 0x000000332d2d9210 */ /* 0x000fc80007ffe0ff */
[----:B------:R-:W1:Y:S01]  /*18b0*/  @!P3 LDC.64 R46, c[0x0][0x390] ;  /* 0x0000e400ff2ebb82 */ /* 0x000e620000000a00 */
[----:B---3--:R-:W-:Y:S02]  /*18c0*/  @!P1 LEA R42, P6, R44, R42, 0x2 ;  /* 0x0000002a2c2a9211 */ /* 0x008fe400078c10ff */
[----:B------:R-:W-:Y:S02]  /*18d0*/  ISETP.GE.AND.EX P4, PT, R14, UR5, PT, P4 ;  /* 0x000000050e007c0c */ /* 0x000fe4000bf86340 */
[----:B------:R-:W-:Y:S02]  /*18e0*/  CS2R R74, SRZ ;  /* 0x00000000004a7805 */ /* 0x000fe4000001ff00 */
[----:B------:R-:W-:Y:S01]  /*18f0*/  @!P1 LEA.HI.X R43, R44, R43, R45, 0x2, P6 ;  /* 0x0000002b2c2b9211 */ /* 0x000fe200030f142d */
[----:B------:R-:W3:Y:S01]  /*1900*/  @!P5 LDC.64 R50, c[0x0][0x390] ;  /* 0x0000e400ff32db82 */ /* 0x000ee20000000a00 */
[----:B------:R-:W-:-:S03]  /*1910*/  @!P2 IADD3 R39, PT, PT, R39, R79, RZ ;  /* 0x0000004f2727a210 */ /* 0x000fc60007ffe0ff */
[----:B------:R1:W5:Y:S01]  /*1920*/  @!P1 LDG.E.64 R74, desc[UR6][R42.64] ;  /* 0x000000062a4a9981 */ /* 0x000362000c1e1b00 */
[----:B------:R-:W-:Y:S01]  /*1930*/  @!P2 LEA R48, P6, R38, R48, 0x2 ;  /* 0x000000302630a211 */ /* 0x000fe200078c10ff */
[----:B0-----:R-:W-:-:S03]  /*1940*/  @!P3 IMAD R77, R77, R36, RZ ;  /* 0x000000244d4db224 */ /* 0x001fc600078e02ff */
[----:B------:R-:W-:Y:S01]  /*1950*/  @!P2 LEA.HI.X R49, R38, R49, R39, 0x2, P6 ;  /* 0x000000312631a211 */ /* 0x000fe200030f1427 */
[----:B------:R-:W-:Y:S01]  /*1960*/  @!P3 IMAD R77, R54, R37, R77 ;  /* 0x00000025364db224 */ /* 0x000fe200078e024d */
[----:B------:R-:W0:Y:S01]  /*1970*/  @!P4 LDC.64 R38, c[0x0][0x3e0] ;  /* 0x0000f800ff26cb82 */ /* 0x000e220000000a00 */
[----:B-1----:R-:W-:Y:S02]  /*1980*/  @!P3 MOV R42, R120 ;  /* 0x00000078002ab202 */ /* 0x002fe40000000f00 */
[-C--:B------:R-:W-:Y:S01]  /*1990*/  @!P3 MOV R43, R123.reuse ;  /* 0x0000007b002bb202 */ /* 0x080fe20000000f00 */
[----:B------:R-:W-:Y:S01]  /*19a0*/  @!P5 IMAD R44, R13, R40, RZ ;  /* 0x000000280d2cd224 */ /* 0x000fe200078e02ff */
[----:B------:R-:W-:Y:S01]  /*19b0*/  ISETP.GE.U32.AND P1, PT, R114, UR4, PT ;  /* 0x0000000472007c0c */ /* 0x000fe2000bf26070 */
[----:B------:R-:W-:Y:S01]  /*19c0*/  @!P3 IMAD.WIDE.U32 R36, R54, R36, R42 ;  /* 0x000000243624b225 */ /* 0x000fe200078e002a */
[----:B------:R-:W-:Y:S02]  /*19d0*/  @!P5 MOV R42, R120 ;  /* 0x00000078002ad202 */ /* 0x000fe40000000f00 */
[----:B------:R-:W-:Y:S01]  /*19e0*/  @!P5 MOV R43, R123 ;  /* 0x0000007b002bd202 */ /* 0x000fe20000000f00 */
[----:B------:R-:W-:Y:S01]  /*19f0*/  @!P5 IMAD R45, R116, R41, R44 ;  /* 0x00000029742dd224 */ /* 0x000fe200078e022c */
[----:B------:R-:W-:-:S02]  /*1a00*/  ISETP.GE.AND.EX P1, PT, R15, UR5, PT, P1 ;  /* 0x000000050f007c0c */ /* 0x000fc4000bf26310 */
[----:B------:R-:W-:Y:S01]  /*1a10*/  @!P3 IADD3 R37, PT, PT, R37, R77, RZ ;  /* 0x0000004d2525b210 */ /* 0x000fe20007ffe0ff */
[----:B------:R-:W-:Y:S01]  /*1a20*/  @!P5 IMAD.WIDE.U32 R40, R116, R40, R42 ;  /* 0x000000287428d225 */ /* 0x000fe200078e002a */
[----:B------:R-:W-:-:S04]  /*1a30*/  @!P3 LEA R46, P6, R36, R46, 0x2 ;  /* 0x0000002e242eb211 */ /* 0x000fc800078c10ff */
[----:B------:R-:W-:Y:S02]  /*1a40*/  @!P3 LEA.HI.X R47, R36, R47, R37, 0x2, P6 ;  /* 0x0000002f242fb211 */ /* 0x000fe400030f1425 */
[----:B------:R-:W-:Y:S02]  /*1a50*/  @!P5 IADD3 R41, PT, PT, R41, R45, RZ ;  /* 0x0000002d2929d210 */ /* 0x000fe40007ffe0ff */
[C---:B---3--:R-:W-:Y:S01]  /*1a60*/  @!P5 LEA R50, P6, R40.reuse, R50, 0x2 ;  /* 0x000000322832d211 */ /* 0x048fe200078c10ff */
[----:B------:R-:W1:Y:S03]  /*1a70*/  @!P4 LDC.64 R44, c[0x0][0x390] ;  /* 0x0000e400ff2ccb82 */ /* 0x000e660000000a00 */
[----:B------:R-:W-:Y:S02]  /*1a80*/  @!P5 LEA.HI.X R51, R40, R51, R41, 0x2, P6 ;  /* 0x000000332833d211 */ /* 0x000fe400030f1429 */
[----:B------:R-:W-:-:S03]  /*1a90*/  ISETP.GE.U32.AND P6, PT, R112, UR4, PT ;  /* 0x0000000470007c0c */ /* 0x000fc6000bfc6070 */
[----:B------:R-:W3:Y:S01]  /*1aa0*/  @!P1 LDC.64 R36, c[0x0][0x3e0] ;  /* 0x0000f800ff249b82 */ /* 0x000ee20000000a00 */
[----:B------:R-:W-:Y:S01]  /*1ab0*/  ISETP.GE.AND.EX P6, PT, R17, UR5, PT, P6 ;  /* 0x0000000511007c0c */ /* 0x000fe2000bfc6360 */
[----:B0-----:R-:W-:Y:S01]  /*1ac0*/  @!P4 IMAD R40, R14, R38, RZ ;  /* 0x000000260e28c224 */ /* 0x001fe200078e02ff */
[----:B------:R-:W-:-:S03]  /*1ad0*/  @!P4 MOV R41, R123 ;  /* 0x0000007b0029c202 */ /* 0x000fc60000000f00 */
[----:B------:R-:W-:Y:S01]  /*1ae0*/  @!P4 IMAD R53, R115, R39, R40 ;  /* 0x000000277335c224 */ /* 0x000fe200078e0228 */
[----:B------:R-:W-:Y:S01]  /*1af0*/  @!P4 MOV R40, R120 ;  /* 0x000000780028c202 */ /* 0x000fe20000000f00 */
[----:B------:R-:W0:Y:S01]  /*1b00*/  @!P1 LDC.64 R42, c[0x0][0x390] ;  /* 0x0000e400ff2a9b82 */ /* 0x000e220000000a00 */
[----:B------:R-:W-:-:S03]  /*1b10*/  CS2R R76, SRZ ;  /* 0x00000000004c7805 */ /* 0x000fc6000001ff00 */
[----:B------:R-:W-:-:S03]  /*1b20*/  @!P4 IMAD.WIDE.U32 R38, R115, R38, R40 ;  /* 0x000000267326c225 */ /* 0x000fc600078e0028 */
[----:B------:R2:W4:Y:S01]  /*1b30*/  @!P5 LDG.E.64 R76, desc[UR6][R50.64] ;  /* 0x00000006324cd981 */ /* 0x000522000c1e1b00 */
[----:B------:R-:W2:Y:S01]  /*1b40*/  @!P6 LDC.64 R40, c[0x0][0x3e0] ;  /* 0x0000f800ff28eb82 */ /* 0x000ea20000000a00 */
[----:B------:R-:W-:Y:S02]  /*1b50*/  @!P4 IADD3 R39, PT, PT, R39, R53, RZ ;  /* 0x000000352727c210 */ /* 0x000fe40007ffe0ff */
[C---:B-1----:R-:W-:Y:S02]  /*1b60*/  @!P4 LEA R44, P5, R38.reuse, R44, 0x2 ;  /* 0x0000002c262cc211 */ /* 0x042fe400078a10ff */
[----:B------:R-:W-:Y:S02]  /*1b70*/  CS2R R78, SRZ ;  /* 0x00000000004e7805 */ /* 0x000fe4000001ff00 */
[----:B------:R-:W-:Y:S01]  /*1b80*/  @!P4 LEA.HI.X R45, R38, R45, R39, 0x2, P5 ;  /* 0x0000002d262dc211 */ /* 0x000fe200028f1427 */
[----:B---3--:R-:W-:Y:S01]  /*1b90*/  @!P1 IMAD R52, R15, R36, RZ ;  /* 0x000000240f349224 */ /* 0x008fe200078e02ff */
[----:B------:R-:W-:-:S02]  /*1ba0*/  @!P1 MOV R38, R120 ;  /* 0x0000007800269202 */ /* 0x000fc40000000f00 */
[----:B------:R-:W-:Y:S01]  /*1bb0*/  @!P1 MOV R39, R123 ;  /* 0x0000007b00279202 */ /* 0x000fe20000000f00 */
[C---:B------:R-:W-:Y:S01]  /*1bc0*/  @!P1 IMAD R53, R114.reuse, R37, R52 ;  /* 0x0000002572359224 */ /* 0x040fe200078e0234 */
[----:B------:R1:W3:Y:S01]  /*1bd0*/  @!P4 LDG.E.64 R78, desc[UR6][R44.64] ;  /* 0x000000062c4ec981 */ /* 0x0002e2000c1e1b00 */
[----:B------:R-:W-:Y:S01]  /*1be0*/  @!P1 IMAD.WIDE.U32 R36, R114, R36, R38 ;  /* 0x0000002472249225 */ /* 0x000fe200078e0026 */
[----:B------:R-:W-:Y:S02]  /*1bf0*/  ISETP.GE.U32.AND P4, PT, R113, UR4, PT ;  /* 0x0000000471007c0c */ /* 0x000fe4000bf86070 */
[----:B------:R-:W1:Y:S02]  /*1c00*/  @!P6 LDC.64 R38, c[0x0][0x390] ;  /* 0x0000e400ff26eb82 */ /* 0x000e640000000a00 */
[----:B------:R-:W-:Y:S02]  /*1c10*/  @!P1 IADD3 R37, PT, PT, R37, R53, RZ ;  /* 0x0000003525259210 */ /* 0x000fe40007ffe0ff */
[----:B0-----:R-:W-:-:S02]  /*1c20*/  @!P1 LEA R42, P5, R36, R42, 0x2 ;  /* 0x0000002a242a9211 */ /* 0x001fc400078a10ff */
[----:B------:R-:W-:Y:S02]  /*1c30*/  ISETP.GE.AND.EX P4, PT, R16, UR5, PT, P4 ;  /* 0x0000000510007c0c */ /* 0x000fe4000bf86340 */
[----:B------:R-:W-:Y:S01]  /*1c40*/  @!P1 LEA.HI.X R43, R36, R43, R37, 0x2, P5 ;  /* 0x0000002b242b9211 */ /* 0x000fe200028f1425 */
[----:B--2---:R-:W-:Y:S01]  /*1c50*/  @!P6 IMAD R36, R17, R40, RZ ;  /* 0x000000281124e224 */ /* 0x004fe200078e02ff */
[----:B------:R-:W-:-:S03]  /*1c60*/  @!P6 MOV R37, R123 ;  /* 0x0000007b0025e202 */ /* 0x000fc60000000f00 */
[----:B------:R-:W-:Y:S01]  /*1c70*/  @!P6 IMAD R51, R112, R41, R36 ;  /* 0x000000297033e224 */ /* 0x000fe200078e0224 */
[----:B------:R-:W-:Y:S02]  /*1c80*/  @!P6 MOV R36, R120 ;  /* 0x000000780024e202 */ /* 0x000fe40000000f00 */
[----:B------:R-:W-:-:S03]  /*1c90*/  ISETP.GE.U32.AND P5, PT, R111, UR4, PT ;  /* 0x000000046f007c0c */ /* 0x000fc6000bfa6070 */
[----:B------:R-:W-:Y:S02]  /*1ca0*/  @!P6 IMAD.WIDE.U32 R40, R112, R40, R36 ;  /* 0x000000287028e225 */ /* 0x000fe400078e0024 */
[----:B------:R-:W0:Y:S01]  /*1cb0*/  @!P4 LDC.64 R36, c[0x0][0x3e0] ;  /* 0x0000f800ff24cb82 */ /* 0x000e220000000a00 */
[----:B------:R-:W-:Y:S02]  /*1cc0*/  ISETP.GE.AND.EX P5, PT, R18, UR5, PT, P5 ;  /* 0x0000000512007c0c */ /* 0x000fe4000bfa6350 */
[----:B------:R-:W-:Y:S02]  /*1cd0*/  CS2R R80, SRZ ;  /* 0x0000000000507805 */ /* 0x000fe4000001ff00 */
[----:B------:R-:W-:-:S04]  /*1ce0*/  @!P6 IADD3 R41, PT, PT, R41, R51, RZ ;  /* 0x000000332929e210 */ /* 0x000fc80007ffe0ff */
[----:B------:R2:W5:Y:S01]  /*1cf0*/  @!P1 LDG.E.64 R80, desc[UR6][R42.64] ;  /* 0x000000062a509981 */ /* 0x000562000c1e1b00 */
[----:B-1----:R-:W-:-:S04]  /*1d00*/  @!P6 LEA R52, P1, R40, R38, 0x2 ;  /* 0x000000262834e211 */ /* 0x002fc800078210ff */
[----:B------:R-:W1:Y:S01]  /*1d10*/  @!P5 LDC.64 R44, c[0x0][0x3e0] ;  /* 0x0000f800ff2cdb82 */ /* 0x000e620000000a00 */
[----:B------:R-:W-:Y:S02]  /*1d20*/  @!P6 LEA.HI.X R53, R40, R39, R41, 0x2, P1 ;  /* 0x000000272835e211 */ /* 0x000fe400008f1429 */
[----:B------:R-:W-:-:S04]  /*1d30*/  ISETP.GE.U32.AND P1, PT, R110, UR4, PT ;  /* 0x000000046e007c0c */ /* 0x000fc8000bf26070 */
[----:B------:R-:W-:Y:S01]  /*1d40*/  ISETP.GE.AND.EX P1, PT, R19, UR5, PT, P1 ;  /* 0x0000000513007c0c */ /* 0x000fe2000bf26310 */
[----:B--2---:R-:W2:Y:S01]  /*1d50*/  @!P4 LDC.64 R42, c[0x0][0x390] ;  /* 0x0000e400ff2acb82 */ /* 0x004ea20000000a00 */
[----:B0-----:R-:W-:Y:S01]  /*1d60*/  @!P4 IMAD R50, R16, R36, RZ ;  /* 0x000000241032c224 */ /* 0x001fe200078e02ff */
[----:B------:R-:W-:-:S03]  /*1d70*/  @!P4 MOV R51, R123 ;  /* 0x0000007b0033c202 */ /* 0x000fc60000000f00 */
[C---:B------:R-:W-:Y:S01]  /*1d80*/  @!P4 IMAD R37, R113.reuse, R37, R50 ;  /* 0x000000257125c224 */ /* 0x040fe200078e0232 */
[----:B------:R-:W-:Y:S02]  /*1d90*/  @!P4 MOV R50, R120 ;  /* 0x000000780032c202 */ /* 0x000fe40000000f00 */
[----:B------:R-:W0:Y:S03]  /*1da0*/  @!P5 LDC.64 R40, c[0x0][0x390] ;  /* 0x0000e400ff28db82 */ /* 0x000e260000000a00 */
[----:B------:R-:W-:-:S05]  /*1db0*/  @!P4 IMAD.WIDE.U32 R50, R113, R36, R50 ;  /* 0x000000247132c225 */ /* 0x000fca00078e0032 */
[----:B------:R-:W0:Y:S01]  /*1dc0*/  @!P1 LDC.64 R38, c[0x0][0x3e0] ;  /* 0x0000f800ff269b82 */ /* 0x000e220000000a00 */
[----:B------:R-:W-:Y:S01]  /*1dd0*/  @!P4 IADD3 R51, PT, PT, R51, R37, RZ ;  /* 0x000000253333c210 */ /* 0x000fe20007ffe0ff */
[----:B-1----:R-:W-:Y:S01]  /*1de0*/  @!P5 IMAD R54, R18, R44, RZ ;  /* 0x0000002c1236d224 */ /* 0x002fe200078e02ff */
[----:B------:R-:W-:Y:S02]  /*1df0*/  @!P5 MOV R36, R120 ;  /* 0x000000780024d202 */ /* 0x000fe40000000f00 */
[----:B------:R-:W-:Y:S02]  /*1e00*/  @!P5 MOV R37, R123 ;  /* 0x0000007b0025d202 */ /* 0x000fe40000000f00 */
[----:B------:R-:W-:Y:S01]  /*1e10*/  CS2R R82, SRZ ;  /* 0x0000000000527805 */ /* 0x000fe2000001ff00 */
[C---:B------:R-:W-:Y:S02]  /*1e20*/  @!P5 IMAD R55, R111.reuse, R45, R54 ;  /* 0x0000002d6f37d224 */ /* 0x040fe400078e0236 */
[----:B------:R-:W-:-:S02]  /*1e30*/  @!P5 IMAD.WIDE.U32 R44, R111, R44, R36 ;  /* 0x0000002c6f2cd225 */ /* 0x000fc400078e0024 */
[----:B------:R-:W1:Y:S01]  /*1e40*/  @!P1 LDC.64 R36, c[0x0][0x390] ;  /* 0x0000e400ff249b82 */ /* 0x000e620000000a00 */
[----:B------:R-:W5:Y:S01]  /*1e50*/  @!P6 LDG.E.64 R82, desc[UR6][R52.64] ;  /* 0x000000063452e981 */ /* 0x000f62000c1e1b00 */
[C---:B--2---:R-:W-:Y:S02]  /*1e60*/  @!P4 LEA R42, P6, R50.reuse, R42, 0x2 ;  /* 0x0000002a322ac211 */ /* 0x044fe400078c10ff */
[----:B------:R-:W-:Y:S02]  /*1e70*/  CS2R R84, SRZ ;  /* 0x0000000000547805 */ /* 0x000fe4000001ff00 */
[----:B------:R-:W-:Y:S02]  /*1e80*/  @!P5 IADD3 R45, PT, PT, R45, R55, RZ ;  /* 0x000000372d2dd210 */ /* 0x000fe40007ffe0ff */
[----:B------:R-:W-:Y:S02]  /*1e90*/  @!P4 LEA.HI.X R43, R50, R43, R51, 0x2, P6 ;  /* 0x0000002b322bc211 */ /* 0x000fe400030f1433 */
[----:B0-----:R-:W-:-:S03]  /*1ea0*/  @!P5 LEA R40, P6, R44, R40, 0x2 ;  /* 0x000000282c28d211 */ /* 0x001fc600078c10ff */
[----:B------:R0:W2:Y:S01]  /*1eb0*/  @!P4 LDG.E.64 R84, desc[UR6][R42.64] ;  /* 0x000000062a54c981 */ /* 0x0000a2000c1e1b00 */
[----:B------:R-:W-:Y:S01]  /*1ec0*/  @!P5 LEA.HI.X R41, R44, R41, R45, 0x2, P6 ;  /* 0x000000292c29d211 */ /* 0x000fe200030f142d */
[----:B------:R-:W-:Y:S01]  /*1ed0*/  @!P1 IMAD R50, R19, R38, RZ ;  /* 0x0000002613329224 */ /* 0x000fe200078e02ff */
[----:B------:R-:W-:Y:S02]  /*1ee0*/  ISETP.GE.U32.AND P6, PT, R8, UR4, PT ;  /* 0x0000000408007c0c */ /* 0x000fe4000bfc6070 */
[----:B------:R-:W-:Y:S01]  /*1ef0*/  CS2R R86, SRZ ;  /* 0x0000000000567805 */ /* 0x000fe2000001ff00 */
[----:B------:R-:W-:Y:S01]  /*1f00*/  @!P1 IMAD R45, R110, R39, R50 ;  /* 0x000000276e2d9224 */ /* 0x000fe200078e0232 */
[----:B------:R-:W-:Y:S02]  /*1f10*/  ISETP.GE.AND.EX P6, PT, R104, UR5, PT, P6 ;  /* 0x0000000568007c0c */ /* 0x000fe4000bfc6360 */
[----:B0-----:R-:W-:Y:S02]  /*1f20*/  @!P1 MOV R42, R120 ;  /* 0x00000078002a9202 */ /* 0x001fe40000000f00 */
[----:B------:R0:W2:Y:S01]  /*1f30*/  @!P5 LDG.E.64 R86, desc[UR6][R40.64] ;  /* 0x000000062856d981 */ /* 0x0000a2000c1e1b00 */
[----:B------:R-:W-:-:S03]  /*1f40*/  @!P1 MOV R43, R123 ;  /* 0x0000007b002b9202 */ /* 0x000fc60000000f00 */
[----:B------:R-:W-:-:S05]  /*1f50*/  @!P1 IMAD.WIDE.U32 R38, R110, R38, R42 ;  /* 0x000000266e269225 */ /* 0x000fca00078e002a */
[----:B0-----:R-:W0:Y:S01]  /*1f60*/  @!P6 LDC.64 R40, c[0x0][0x390] ;  /* 0x0000e400ff28eb82 */ /* 0x001e220000000a00 */
[----:B------:R-:W-:Y:S02]  /*1f70*/  @!P1 IADD3 R39, PT, PT, R39, R45, RZ ;  /* 0x0000002d27279210 */ /* 0x000fe40007ffe0ff */
[----:B-1----:R-:W-:-:S04]  /*1f80*/  @!P1 LEA R42, P5, R38, R36, 0x2 ;  /* 0x00000024262a9211 */ /* 0x002fc800078a10ff */
[----:B------:R-:W-:Y:S02]  /*1f90*/  @!P1 LEA.HI.X R43, R38, R37, R39, 0x2, P5 ;  /* 0x00000025262b9211 */ /* 0x000fe400028f1427 */
[----:B------:R-:W-:Y:S01]  /*1fa0*/  ISETP.GE.U32.AND P5, PT, R9, UR4, PT ;  /* 0x0000000409007c0c */ /* 0x000fe2000bfa6070 */
[----:B------:R-:W1:Y:S03]  /*1fb0*/  @!P6 LDC.64 R38, c[0x0][0x3e0] ;  /* 0x0000f800ff26eb82 */ /* 0x000e660000000a00 */
[----:B------:R-:W-:-:S13]  /*1fc0*/  ISETP.GE.AND.EX P5, PT, R105, UR5, PT, P5 ;  /* 0x0000000569007c0c */ /* 0x000fda000bfa6350 */
[----:B------:R-:W0:Y:S01]  /*1fd0*/  @!P5 LDC.64 R36, c[0x0][0x3e0] ;  /* 0x0000f800ff24db82 */ /* 0x000e220000000a00 */
[----:B------:R-:W-:Y:S01]  /*1fe0*/  @!P6 MOV R45, R123 ;  /* 0x0000007b002de202 */ /* 0x000fe20000000f00 */
[----:B-1----:R-:W-:-:S04]  /*1ff0*/  @!P6 IMAD R44, R104, R38, RZ ;  /* 0x00000026682ce224 */ /* 0x002fc800078e02ff */
[C---:B------:R-:W-:Y:S01]  /*2000*/  @!P6 IMAD R51, R8.reuse, R39, R44 ;  /* 0x000000270833e224 */ /* 0x040fe200078e022c */
[----:B------:R-:W-:Y:S02]  /*2010*/  @!P6 MOV R44, R120 ;  /* 0x00000078002ce202 */ /* 0x000fe40000000f00 */
[----:B------:R-:W-:Y:S02]  /*2020*/  CS2R R88, SRZ ;  /* 0x0000000000587805 */ /* 0x000fe4000001ff00 */
[----:B------:R-:W-:Y:S01]  /*2030*/  CS2R R90, SRZ ;  /* 0x00000000005a7805 */ /* 0x000fe2000001ff00 */
[----:B------:R-:W-:Y:S02]  /*2040*/  @!P6 IMAD.WIDE.U32 R44, R8, R38, R44 ;  /* 0x00000026082ce225 */ /* 0x000fe400078e002c */
[----:B------:R-:W1:Y:S01]  /*2050*/  @!P5 LDC.64 R38, c[0x0][0x390] ;  /* 0x0000e400ff26db82 */ /* 0x000e620000000a00 */
[----:B------:R0:W2:Y:S01]  /*2060*/  @!P1 LDG.E.64 R88, desc[UR6][R42.64] ;  /* 0x000000062a589981 */ /* 0x0000a2000c1e1b00 */
[----:B------:R-:W-:-:S02]  /*2070*/  ISETP.GE.U32.AND P1, PT, R10, UR4, PT ;  /* 0x000000040a007c0c */ /* 0x000fc4000bf26070 */
[----:B------:R-:W-:Y:S01]  /*2080*/  @!P6 IADD3 R45, PT, PT, R45, R51, RZ ;  /* 0x000000332d2de210 */ /* 0x000fe20007ffe0ff */
[----:B------:R1:W2:Y:S01]  /*2090*/  @!P2 LDG.E.64 R90, desc[UR6][R48.64] ;  /* 0x00000006305aa981 */ /* 0x0002a2000c1e1b00 */
[----:B------:R-:W-:Y:S02]  /*20a0*/  ISETP.GE.AND.EX P1, PT, R106, UR5, PT, P1 ;  /* 0x000000056a007c0c */ /* 0x000fe4000bf26310 */
[----:B0-----:R-:W-:Y:S01]  /*20b0*/  @!P6 LEA R42, P2, R44, R40, 0x2 ;  /* 0x000000282c2ae211 */ /* 0x001fe200078410ff */
[----:B------:R-:W-:-:S03]  /*20c0*/  @!P5 IMAD R40, R105, R36, RZ ;  /* 0x000000246928d224 */ /* 0x000fc600078e02ff */
[----:B------:R-:W-:Y:S01]  /*20d0*/  @!P6 LEA.HI.X R43, R44, R41, R45, 0x2, P2 ;  /* 0x000000292c2be211 */ /* 0x000fe200010f142d */
[----:B------:R-:W-:Y:S01]  /*20e0*/  @!P5 IMAD R37, R9, R37, R40 ;  /* 0x000000250925d224 */ /* 0x000fe200078e0228 */
[----:B------:R-:W-:Y:S02]  /*20f0*/  ISETP.GE.U32.AND P2, PT, R11, UR4, PT ;  /* 0x000000040b007c0c */ /* 0x000fe4000bf46070 */
[----:B------:R-:W-:Y:S02]  /*2100*/  @!P5 MOV R40, R120 ;  /* 0x000000780028d202 */ /* 0x000fe40000000f00 */
[----:B------:R-:W-:Y:S02]  /*2110*/  @!P5 MOV R41, R123 ;  /* 0x0000007b0029d202 */ /* 0x000fe40000000f00 */
[----:B------:R-:W-:Y:S01]  /*2120*/  ISETP.GE.AND.EX P2, PT, R107, UR5, PT, P2 ;  /* 0x000000056b007c0c */ /* 0x000fe2000bf46320 */
[----:B------:R-:W-:Y:S01]  /*2130*/  @!P5 IMAD.WIDE.U32 R40, R9, R36, R40 ;  /* 0x000000240928d225 */ /* 0x000fe200078e0028 */
[----:B------:R-:W-:-:S04]  /*2140*/  CS2R R92, SRZ ;  /* 0x00000000005c7805 */ /* 0x000fc8000001ff00 */
[----:B------:R-:W-:Y:S02]  /*2150*/  @!P5 IADD3 R41, PT, PT, R41, R37, RZ ;  /* 0x000000252929d210 */ /* 0x000fe40007ffe0ff */
[----:B------:R-:W0:Y:S01]  /*2160*/  @!P1 LDC.64 R36, c[0x0][0x3e0] ;  /* 0x0000f800ff249b82 */ /* 0x000e220000000a00 */
[----:B------:R4:W2:Y:S01]  /*2170*/  @!P6 LDG.E.64 R92, desc[UR6][R42.64] ;  /* 0x000000062a5ce981 */ /* 0x0008a2000c1e1b00 */
[----:B-1----:R-:W-:-:S06]  /*2180*/  @!P5 LEA R48, P6, R40, R38, 0x2 ;  /* 0x000000262830d211 */ /* 0x002fcc00078c10ff */
[----:B------:R-:W1:Y:S01]  /*2190*/  @!P2 LDC.64 R44, c[0x0][0x3e0] ;  /* 0x0000f800ff2cab82 */ /* 0x000e620000000a00 */
[----:B------:R-:W-:Y:S02]  /*21a0*/  @!P5 LEA.HI.X R49, R40, R39, R41, 0x2, P6 ;  /* 0x000000272831d211 */ /* 0x000fe400030f1429 */
[----:B------:R-:W-:Y:S02]  /*21b0*/  ISETP.GE.U32.AND P6, PT, R12, UR4, PT ;  /* 0x000000040c007c0c */ /* 0x000fe4000bfc6070 */
[----:B------:R-:W-:Y:S02]  /*21c0*/  CS2R R94, SRZ ;  /* 0x00000000005e7805 */ /* 0x000fe4000001ff00 */
[----:B------:R-:W-:Y:S01]  /*21d0*/  ISETP.GE.AND.EX P6, PT, R108, UR5, PT, P6 ;  /* 0x000000056c007c0c */ /* 0x000fe2000bfc6360 */
[----:B------:R-:W3:Y:S03]  /*21e0*/  @!P1 LDC.64 R40, c[0x0][0x390] ;  /* 0x0000e400ff289b82 */ /* 0x000ee60000000a00 */
[----:B------:R0:W2:Y:S05]  /*21f0*/  @!P5 LDG.E.64 R94, desc[UR6][R48.64] ;  /* 0x00000006305ed981 */ /* 0x0000aa000c1e1b00 */
[----:B----4-:R-:W4:Y:S01]  /*2200*/  @!P2 LDC.64 R42, c[0x0][0x390] ;  /* 0x0000e400ff2aab82 */ /* 0x010f220000000a00 */
[----:B0-----:R-:W-:Y:S01]  /*2210*/  @!P1 IMAD R50, R106, R36, RZ ;  /* 0x000000246a329224 */ /* 0x001fe200078e02ff */
[----:B------:R-:W-:-:S02]  /*2220*/  @!P1 MOV R48, R120 ;  /* 0x0000007800309202 */ /* 0x000fc40000000f00 */
[----:B------:R-:W-:-:S04]  /*2230*/  @!P1 MOV R49, R123 ;  /* 0x0000007b00319202 */ /* 0x000fc80000000f00 */
[----:B------:R-:W0:Y:S01]  /*2240*/  @!P6 LDC.64 R38, c[0x0][0x3e0] ;  /* 0x0000f800ff26eb82 */ /* 0x000e220000000a00 */
[C---:B------:R-:W-:Y:S01]  /*2250*/  @!P1 IMAD R51, R10.reuse, R37, R50 ;  /* 0x000000250a339224 */ /* 0x040fe200078e0232 */
[----:B------:R-:W-:Y:S01]  /*2260*/  @!P2 MOV R37, R123 ;  /* 0x0000007b0025a202 */ /* 0x000fe20000000f00 */
[----:B------:R-:W-:Y:S01]  /*2270*/  @!P1 IMAD.WIDE.U32 R48, R10, R36, R48 ;  /* 0x000000240a309225 */ /* 0x000fe200078e0030 */
[----:B------:R-:W-:-:S03]  /*2280*/  @!P2 MOV R36, R120 ;  /* 0x000000780024a202 */ /* 0x000fc60000000f00 */
[----:B-1----:R-:W-:-:S04]  /*2290*/  @!P2 IMAD R52, R107, R44, RZ ;  /* 0x0000002c6b34a224 */ /* 0x002fc800078e02ff */
[C---:B------:R-:W-:Y:S02]  /*22a0*/  @!P2 IMAD R53, R11.reuse, R45, R52 ;  /* 0x0000002d0b35a224 */ /* 0x040fe400078e0234 */
[----:B------:R-:W-:Y:S02]  /*22b0*/  @!P2 IMAD.WIDE.U32 R44, R11, R44, R36 ;  /* 0x0000002c0b2ca225 */ /* 0x000fe400078e0024 */
[----:B------:R-:W1:Y:S01]  /*22c0*/  @!P6 LDC.64 R36, c[0x0][0x390] ;  /* 0x0000e400ff24eb82 */ /* 0x000e620000000a00 */
[----:B------:R-:W-:Y:S02]  /*22d0*/  @!P1 IADD3 R50, PT, PT, R49, R51, RZ ;  /* 0x0000003331329210 */ /* 0x000fe40007ffe0ff */
[C---:B---3--:R-:W-:Y:S02]  /*22e0*/  @!P1 LEA R40, P5, R48.reuse, R40, 0x2 ;  /* 0x0000002830289211 */ /* 0x048fe400078a10ff */
[----:B------:R-:W-:Y:S02]  /*22f0*/  @!P2 IADD3 R45, PT, PT, R45, R53, RZ ;  /* 0x000000352d2da210 */ /* 0x000fe40007ffe0ff */
[----:B------:R-:W-:-:S02]  /*2300*/  @!P1 LEA.HI.X R41, R48, R41, R50, 0x2, P5 ;  /* 0x0000002930299211 */ /* 0x000fc400028f1432 */
[----:B----4-:R-:W-:Y:S02]  /*2310*/  @!P2 LEA R42, P5, R44, R42, 0x2 ;  /* 0x0000002a2c2aa211 */ /* 0x010fe400078a10ff */
[----:B------:R-:W-:Y:S01]  /*2320*/  CS2R R96, SRZ ;  /* 0x0000000000607805 */ /* 0x000fe2000001ff00 */
[----:B0-----:R-:W-:Y:S01]  /*2330*/  @!P6 IMAD R48, R108, R38, RZ ;  /* 0x000000266c30e224 */ /* 0x001fe200078e02ff */
[----:B------:R-:W-:Y:S02]  /*2340*/  @!P2 LEA.HI.X R43, R44, R43, R45, 0x2, P5 ;  /* 0x0000002b2c2ba211 */ /* 0x000fe400028f142d */
[----:B------:R-:W-:Y:S02]  /*2350*/  @!P6 MOV R44, R120 ;  /* 0x00000078002ce202 */ /* 0x000fe40000000f00 */
[----:B------:R-:W-:Y:S02]  /*2360*/  CS2R R98, SRZ ;  /* 0x0000000000627805 */ /* 0x000fe4000001ff00 */
[----:B------:R-:W-:Y:S01]  /*2370*/  @!P6 MOV R45, R123 ;  /* 0x0000007b002de202 */ /* 0x000fe20000000f00 */
[C---:B------:R-:W-:Y:S01]  /*2380*/  @!P6 IMAD R39, R12.reuse, R39, R48 ;  /* 0x000000270c27e224 */ /* 0x040fe200078e0230 */
[----:B------:R0:W3:Y:S01]  /*2390*/  @!P1 LDG.E.64 R96, desc[UR6][R40.64] ;  /* 0x0000000628609981 */ /* 0x0000e2000c1e1b00 */
[----:B------:R-:W-:Y:S01]  /*23a0*/  @!P6 IMAD.WIDE.U32 R44, R12, R38, R44 ;  /* 0x000000260c2ce225 */ /* 0x000fe200078e002c */
[----:B------:R-:W-:-:S02]  /*23b0*/  CS2R R100, SRZ ;  /* 0x0000000000647805 */ /* 0x000fc4000001ff00 */
[----:B------:R-:W4:Y:S02]  /*23c0*/  @!P3 LDG.E.64 R98, desc[UR6][R46.64] ;  /* 0x000000062e62b981 */ /* 0x000f24000c1e1b00 */
[----:B------:R-:W-:Y:S02]  /*23d0*/  @!P6 IADD3 R38, PT, PT, R45, R39, RZ ;  /* 0x000000272d26e210 */ /* 0x000fe40007ffe0ff */
[C---:B-1----:R-:W-:Y:S02]  /*23e0*/  @!P6 LEA R36, P1, R44.reuse, R36, 0x2 ;  /* 0x000000242c24e211 */ /* 0x042fe400078210ff */
[----:B------:R-:W-:Y:S01]  /*23f0*/  CS2R R102, SRZ ;  /* 0x0000000000667805 */ /* 0x000fe2000001ff00 */
[----:B------:R-:W4:Y:S01]  /*2400*/  @!P2 LDG.E.64 R100, desc[UR6][R42.64] ;  /* 0x000000062a64a981 */ /* 0x000f22000c1e1b00 */
[----:B------:R-:W-:-:S05]  /*2410*/  @!P6 LEA.HI.X R37, R44, R37, R38, 0x2, P1 ;  /* 0x000000252c25e211 */ /* 0x000fca00008f1426 */
[----:B------:R1:W4:Y:S01]  /*2420*/  @!P6 LDG.E.64 R102, desc[UR6][R36.64] ;  /* 0x000000062466e981 */ /* 0x000322000c1e1b00 */
[----:B------:R-:W-:Y:S01]  /*2430*/  FADD.FTZ R38, R20, R21 ;  /* 0x0000001514267221 */ /* 0x000fe20000010000 */
[----:B0-----:R-:W-:-:S03]  /*2440*/  FADD.FTZ R41, R22, R23 ;  /* 0x0000001716297221 */ /* 0x001fc60000010000 */
[----:B------:R-:W-:Y:S01]  /*2450*/  FADD.FTZ R38, RZ, R38 ;  /* 0x00000026ff267221 */ /* 0x000fe20000010000 */
[----:B------:R-:W-:-:S03]  /*2460*/  FMUL.FTZ R39, R21, R21 ;  /* 0x0000001515277220 */ /* 0x000fc60000410000 */
[----:B------:R-:W-:Y:S01]  /*2470*/  FADD.FTZ R38, R38, R41 ;  /* 0x0000002926267221 */ /* 0x000fe20000010000 */
[----:B-1----:R-:W-:Y:S01]  /*2480*/  FADD.FTZ R37, R76, R77 ;  /* 0x0000004d4c257221 */ /* 0x002fe20000010000 */
[----:B------:R-:W-:-:S03]  /*2490*/  FMUL.FTZ R45, R23, R23 ;  /* 0x00000017172d7220 */ /* 0x000fc60000410000 */
[----:B------:R-:W-:Y:S01]  /*24a0*/  FADD.FTZ R37, R38, R37 ;  /* 0x0000002526257221 */ /* 0x000fe20000010000 */
[----:B------:R-:W-:Y:S01]  /*24b0*/  FFMA.FTZ R39, R20, R20, R39 ;  /* 0x0000001414277223 */ /* 0x000fe20000010027 */
[----:B------:R-:W-:Y:S01]  /*24c0*/  FFMA.FTZ R40, R22, R22, R45 ;  /* 0x0000001616287223 */ /* 0x000fe2000001002d */
[----:B------:R-:W-:Y:S01]  /*24d0*/  FMUL.FTZ R43, R77, R77 ;  /* 0x0000004d4d2b7220 */ /* 0x000fe20000410000 */
[----:B------:R-:W-:Y:S01]  /*24e0*/  FADD.FTZ R38, R78, R79 ;  /* 0x0000004f4e267221 */ /* 0x000fe20000010000 */
[----:B------:R-:W-:-:S03]  /*24f0*/  FADD.FTZ R39, RZ, R39 ;  /* 0x00000027ff277221 */ /* 0x000fc60000010000 */
[----:B------:R-:W-:Y:S01]  /*2500*/  FADD.FTZ R37, R37, R38 ;  /* 0x0000002625257221 */ /* 0x000fe20000010000 */
[----:B------:R-:W-:Y:S01]  /*2510*/  FADD.FTZ R39, R39, R40 ;  /* 0x0000002827277221 */ /* 0x000fe20000010000 */
[----:B------:R-:W-:Y:S01]  /*2520*/  FFMA.FTZ R36, R76, R76, R43 ;  /* 0x0000004c4c247223 */ /* 0x000fe2000001002b */
[----:B------:R-:W-:-:S03]  /*2530*/  FMUL.FTZ R41, R79, R79 ;  /* 0x0000004f4f297220 */ /* 0x000fc60000410000 */
[----:B------:R-:W-:Y:S01]  /*2540*/  FADD.FTZ R36, R39, R36 ;  /* 0x0000002427247221 */ /* 0x000fe20000010000 */
[----:B------:R-:W-:-:S04]  /*2550*/  FFMA.FTZ R41, R78, R78, R41 ;  /* 0x0000004e4e297223 */ /* 0x000fc80000010029 */
[----:B------:R-:W-:Y:S01]  /*2560*/  FADD.FTZ R36, R36, R41 ;  /* 0x0000002924247221 */ /* 0x000fe20000010000 */
[----:B-----5:R-:W-:-:S04]  /*2570*/  FADD.FTZ R38, R80, R81 ;  /* 0x0000005150267221 */ /* 0x020fc80000010000 */
[----:B------:R-:W-:Y:S01]  /*2580*/  FADD.FTZ R37, R37, R38 ;  /* 0x0000002625257221 */ /* 0x000fe20000010000 */
[----:B------:R-:W-:-:S04]  /*2590*/  FMUL.FTZ R39, R81, R81 ;  /* 0x0000005151277220 */ /* 0x000fc80000410000 */
[----:B------:R-:W-:-:S04]  /*25a0*/  FFMA.FTZ R39, R80, R80, R39 ;  /* 0x0000005050277223 */ /* 0x000fc80000010027 */
[----:B------:R-:W-:Y:S01]  /*25b0*/  FADD.FTZ R36, R36, R39 ;  /* 0x0000002724247221 */ /* 0x000fe20000010000 */
[----:B--2---:R-:W-:-:S04]  /*25c0*/  FADD.FTZ R38, R84, R85 ;  /* 0x0000005554267221 */ /* 0x004fc80000010000 */
[----:B------:R-:W-:Y:S01]  /*25d0*/  FADD.FTZ R37, R37, R38 ;  /* 0x0000002625257221 */ /* 0x000fe20000010000 */
[----:B------:R-:W-:Y:S01]  /*25e0*/  FADD.FTZ R38, R82, R83 ;  /* 0x0000005352267221 */ /* 0x000fe20000010000 */
[----:B------:R-:W-:-:S03]  /*25f0*/  FMUL.FTZ R41, R85, R85 ;  /* 0x0000005555297220 */ /* 0x000fc60000410000 */
[----:B------:R-:W-:Y:S01]  /*2600*/  FADD.FTZ R37, R37, R38 ;  /* 0x0000002625257221 */ /* 0x000fe20000010000 */
[----:B------:R-:W-:Y:S01]  /*2610*/  FADD.FTZ R38, R24, R25 ;  /* 0x0000001918267221 */ /* 0x000fe20000010000 */
[----:B------:R-:W-:Y:S01]  /*2620*/  FFMA.FTZ R41, R84, R84, R41 ;  /* 0x0000005454297223 */ /* 0x000fe20000010029 */
        /* <DEDUP_REMOVED lines=33> */
[----:B------:R-:W-:Y:S01]  /*2840*/  FMUL.FTZ R39, R35, R35 ;  /* 0x0000002323277220 */ /* 0x000fe20000410000 */
[----:B------:R-:W-:Y:S01]  /*2850*/  FADD.FTZ R38, R88, R89 ;  /* 0x0000005958267221 */ /* 0x000fe20000010000 */
[----:B------:R-:W-:-:S03]  /*2860*/  FMUL.FTZ R41, R89, R89 ;  /* 0x0000005959297220 */ /* 0x000fc60000410000 */
[----:B------:R-:W-:Y:S01]  /*2870*/  FADD.FTZ R37, R37, R38 ;  /* 0x0000002625257221 */ /* 0x000fe20000010000 */
[----:B------:R-:W-:Y:S01]  /*2880*/  FADD.FTZ R38, R34, R35 ;  /* 0x0000002322267221 */ /* 0x000fe20000010000 */
[----:B------:R-:W-:-:S03]  /*2890*/  FFMA.FTZ R41, R88, R88, R41 ;  /* 0x0000005858297223 */ /* 0x000fc60000010029 */
        /* <DEDUP_REMOVED lines=72> */
[----:B----4-:R-:W-:Y:S01]  /*2d20*/  FMUL.FTZ R41, R99, R99 ;  /* 0x0000006363297220 */ /* 0x010fe20000410000 */
[----:B------:R-:W-:Y:S01]  /*2d30*/  FADD.FTZ R37, R37, R38 ;  /* 0x0000002625257221 */ /* 0x000fe20000010000 */
[----:B------:R-:W-:Y:S01]  /*2d40*/  FADD.FTZ R38, R98, R99 ;  /* 0x0000006362267221 */ /* 0x000fe20000010000 */
[----:B------:R-:W-:Y:S01]  /*2d50*/  FADD.FTZ R36, R36, R39 ;  /* 0x0000002724247221 */ /* 0x000fe20000010000 */
[----:B------:R-:W-:Y:S01]  /*2d60*/  FFMA.FTZ R41, R98, R98, R41 ;  /* 0x0000006262297223 */ /* 0x000fe20000010029 */
[----:B------:R-:W-:Y:S01]  /*2d70*/  FMUL.FTZ R39, R101, R101 ;  /* 0x0000006565277220 */ /* 0x000fe20000410000 */
        /* <DEDUP_REMOVED lines=49> */
.L_x_4060:
[----:B------:R-:W-:Y:S05]  /*3090*/  BSYNC.RECONVERGENT B0 ;  /* 0x0000000000007941 */ /* 0x000fea0003800200 */
.L_x_4059:
        /* <DEDUP_REMOVED lines=39> */
.L_x_4062:
[----:B------:R-:W-:Y:S05]  /*3310*/  BSYNC.RECONVERGENT B0 ;  /* 0x0000000000007941 */ /* 0x000fea0003800200 */
.L_x_4061:
        /* <DEDUP_REMOVED lines=27> */
.L_x_4065:
[----:B------:R-:W3:Y:S04]  /*34d0*/  LDG.E.STRONG.GPU R38, desc[UR6][R36.64] ;  /* 0x0000000624267981 */ /* 0x000ee8000c1ef900 */
[----:B---3--:R-:W-:Y:S01]  /*34e0*/  CCTL.IVALL ;  /* 0x00000000ff00798f */ /* 0x008fe20002000000 */
[----:B------:R-:W-:Y:S05]  /*34f0*/  YIELD ;  /* 0x0000000000007946 */ /* 0x000fea0003800000 */
[----:B------:R-:W-:-:S13]  /*3500*/  ISETP.NE.AND P1, PT, R38, R43, PT ;  /* 0x0000002b2600720c */ /* 0x000fda0003f25270 */
[----:B------:R-:W-:Y:S05]  /*3510*/  @P1 BRA `(.L_x_4065) ;  /* 0xfffffffc00ec1947 */ /* 0x000fea000383ffff */
.L_x_4064:
        /* <DEDUP_REMOVED lines=16> */
.L_x_4067:
        /* <DEDUP_REMOVED lines=62> */
.L_x_4066:
        /* <DEDUP_REMOVED lines=38> */
.L_x_4068:
        /* <DEDUP_REMOVED lines=19> */
.L_x_4069:
        /* <DEDUP_REMOVED lines=9> */
.L_x_4070:
[----:B------:R-:W-:Y:S05]  /*3e20*/  BSYNC.RECONVERGENT B0 ;  /* 0x0000000000007941 */ /* 0x000fea0003800200 */
.L_x_4063:
        /* <DEDUP_REMOVED lines=21> */
[----:B------:R0:W5:Y:S01]  /*3f80*/  LDG.E.U16 R52, desc[UR6][R38.64+0x2] ;  /* 0x0000020626347981 */ /* 0x000162000c1e1500 */
[----:B----4-:R-:W-:-:S02]  /*3f90*/  IMAD R42, R3, UR5, R117 ;  /* 0x00000005032a7c24 */ /* 0x010fc4000f8e0275 */
[----:B------:R-:W-:Y:S01]  /*3fa0*/  HFMA2 R47, -RZ, RZ, 1.875, 0 ;  /* 0x3f800000ff2f7431 */ /* 0x000fe200000001ff */
[----:B------:R-:W-:Y:S01]  /*3fb0*/  BSSY.RECONVERGENT B0, `(.L_x_4071) ;  /* 0x0000710000007945 */ /* 0x000fe20003800200 */
[----:B------:R-:W4:Y:S01]  /*3fc0*/  LDS.64 R36, [UR4+0x88] ;  /* 0x00008804ff247984 */ /* 0x000f220008000a00 */
[----:B------:R-:W0:Y:S01]  /*3fd0*/  LDCU.U8 UR4, c[0x0][0x3fc] ;  /* 0x00007f80ff0477ac */ /* 0x000e220008000000 */
[C---:B-1----:R-:W-:Y:S02]  /*3fe0*/  IADD3 R41, PT, PT, R42.reuse, 0x190, RZ ;  /* 0x000001902a297810 */ /* 0x042fe40007ffe0ff */
[C---:B------:R-:W-:Y:S02]  /*3ff0*/  IADD3 R49, PT, PT, R42.reuse, 0x90, RZ ;  /* 0x000000902a317810 */ /* 0x040fe40007ffe0ff */
[C---:B------:R-:W-:Y:S02]  /*4000*/  IADD3 R51, PT, PT, R42.reuse, 0x10, RZ ;  /* 0x000000102a337810 */ /* 0x040fe40007ffe0ff */
[----:B------:R-:W-:-:S02]  /*4010*/  IADD3 R40, PT, PT, R42, 0x1a0, RZ ;  /* 0x000001a02a287810 */ /* 0x000fc40007ffe0ff */
[----:B------:R-:W-:Y:S02]  /*4020*/  SHF.R.S32.HI R50, RZ, 0x1f, R41 ;  /* 0x0000001fff327819 */ /* 0x000fe40000011429 */
[----:B0-----:R-:W-:Y:S02]  /*4030*/  SHF.R.S32.HI R54, RZ, 0x1f, R51 ;  /* 0x0000001fff367819 */ /* 0x001fe40000011433 */
[----:B------:R-:W-:Y:S01]  /*4040*/  SHF.R.S32.HI R39, RZ, 0x1f, R40 ;  /* 0x0000001fff277819 */ /* 0x000fe20000011428 */
[----:B------:R-:W-:Y:S01]  /*4050*/  UISETP.NE.AND UP0, UPT, UR4, URZ, UPT ;  /* 0x000000ff0400728c */ /* 0x000fe2000bf05270 */
[----:B----4-:R-:W-:Y:S01]  /*4060*/  FMUL.FTZ R38, R36, UR8 ;  /* 0x0000000824267c20 */ /* 0x010fe20008410000 */
[----:B------:R-:W-:-:S03]  /*4070*/  IADD3 R36, PT, PT, R42, 0xf0, RZ ;  /* 0x000000f02a247810 */ /* 0x000fc60007ffe0ff */
[----:B------:R-:W-:-:S04]  /*4080*/  FMUL.FTZ R48, R38, R38 ;  /* 0x0000002626307220 */ /* 0x000fc80000410000 */
[----:B------:R-:W-:-:S05]  /*4090*/  FFMA.FTZ R48, R37, UR8, -R48 ;  /* 0x0000000825307c23 */ /* 0x000fca0008010830 */
[----:B------:R-:W-:-:S13]  /*40a0*/  FSETP.GTU.FTZ.AND P1, PT, R48, RZ, PT ;  /* 0x000000ff3000720b */ /* 0x000fda0003f3c000 */
[----:B------:R-:W0:Y:S02]  /*40b0*/  @P1 LDC R37, c[0x0][0x3a8] ;  /* 0x0000ea00ff251b82 */ /* 0x000e240000000800 */
[----:B0-----:R-:W-:Y:S01]  /*40c0*/  @P1 FADD.FTZ R37, R48, R37 ;  /* 0x0000002530251221 */ /* 0x001fe20000010000 */
[----:B------:R-:W-:-:S03]  /*40d0*/  SHF.R.S32.HI R48, RZ, 0x1f, R49 ;  /* 0x0000001fff307819 */ /* 0x000fc60000011431 */
[----:B------:R0:W1:Y:S02]  /*40e0*/  @P1 MUFU.RSQ R47, R37 ;  /* 0x00000025002f1308 */ /* 0x0000640000001400 */
[----:B0-----:R-:W-:Y:S02]  /*40f0*/  SHF.R.S32.HI R37, RZ, 0x1f, R36 ;  /* 0x0000001fff257819 */ /* 0x001fe40000011424 */
[----:B--2---:R-:W-:Y:S02]  /*4100*/  SHF.L.U32 R45, R45, 0x10, RZ ;  /* 0x000000102d2d7819 */ /* 0x004fe400000006ff */
[----:B---3--:R-:W-:Y:S02]  /*4110*/  SHF.L.U32 R46, R46, 0x10, RZ ;  /* 0x000000102e2e7819 */ /* 0x008fe400000006ff */
[----:B-----5:R-:W-:Y:S02]  /*4120*/  SHF.L.U32 R44, R44, 0x10, RZ ;  /* 0x000000102c2c7819 */ /* 0x020fe400000006ff */
[----:B------:R-:W-:Y:S01]  /*4130*/  SHF.L.U32 R43, R52, 0x10, RZ ;  /* 0x00000010342b7819 */ /* 0x000fe200000006ff */
[----:B-1----:R-:W-:Y:S06]  /*4140*/  BRA.U UP0, `(.L_x_4072) ;  /* 0x0000002d00707547 */ /* 0x002fec000b800000 */
[----:B------:R-:W0:Y:S01]  /*4150*/  LDCU.64 UR4, c[0x0][0x3e8] ;  /* 0x00007d00ff0477ac */ /* 0x000e220008000a00 */
[----:B------:R-:W-:Y:S01]  /*4160*/  SHF.R.S32.HI R52, RZ, 0x1f, R42 ;  /* 0x0000001fff347819 */ /* 0x000fe2000001142a */
[----:B------:R-:W-:Y:S01]  /*4170*/  BSSY.RECONVERGENT B1, `(.L_x_4073) ;  /* 0x0000017000017945 */ /* 0x000fe20003800200 */
[----:B0-----:R-:W-:Y:S02]  /*4180*/  ISETP.GE.U32.AND P1, PT, R42, UR4, PT ;  /* 0x000000042a007c0c */ /* 0x001fe4000bf26070 */
[----:B------:R-:W-:Y:S02]  /*4190*/  ISETP.GE.U32.AND P2, PT, R51, UR4, PT ;  /* 0x0000000433007c0c */ /* 0x000fe4000bf46070 */
[----:B------:R-:W-:Y:S02]  /*41a0*/  ISETP.GE.AND.EX P1, PT, R52, UR5, PT, P1 ;  /* 0x0000000534007c0c */ /* 0x000fe4000bf26310 */
[----:B------:R-:W-:-:S11]  /*41b0*/  ISETP.GE.AND.EX P2, PT, R54, UR5, PT, P2 ;  /* 0x0000000536007c0c */ /* 0x000fd6000bf46320 */
[----:B------:R-:W-:Y:S05]  /*41c0*/  @P1 BRA `(.L_x_4074) ;  /* 0x0000000000441947 */ /* 0x000fea0003800000 */
[----:B------:R-:W0:Y:S01]  /*41d0*/  LDCU.64 UR10, c[0x0][0x3e0] ;  /* 0x00007c00ff0a77ac */ /* 0x000e220008000a00 */
[----:B------:R-:W-:Y:S01]  /*41e0*/  MOV R118, R120 ;  /* 0x0000007800767202 */ /* 0x000fe20000000f00 */
[----:B------:R-:W-:Y:S01]  /*41f0*/  FADD.FTZ R20, -R38, R20 ;  /* 0x0000001426147221 */ /* 0x000fe20000010100 */
[----:B------:R-:W-:Y:S01]  /*4200*/  MOV R119, R123 ;  /* 0x0000007b00777202 */ /* 0x000fe20000000f00 */
[----:B------:R-:W1:Y:S02]  /*4210*/  LDCU.64 UR8, c[0x0][0x380] ;  /* 0x00007000ff0877ac */ /* 0x000e640008000a00 */
[----:B------:R-:W-:-:S04]  /*4220*/  FMUL.FTZ R20, R20, R47 ;  /* 0x0000002f14147220 */ /* 0x000fc80000410000 */
[----:B------:R-:W-:Y:S01]  /*4230*/  FFMA.FTZ R20, R45, R20, R44 ;  /* 0x000000142d147223 */ /* 0x000fe2000001002c */
[----:B0-----:R-:W-:Y:S02]  /*4240*/  IMAD R53, R52, UR10, RZ ;  /* 0x0000000a34357c24 */ /* 0x001fe4000f8e02ff */
[----:B------:R-:W-:-:S04]  /*4250*/  IMAD.WIDE.U32 R118, R42, UR10, R118 ;  /* 0x0000000a2a767c25 */ /* 0x000fc8000f8e0076 */
[----:B------:R-:W-:Y:S01]  /*4260*/  IMAD R53, R42, UR11, R53 ;  /* 0x0000000b2a357c24 */ /* 0x000fe2000f8e0235 */
[----:B-1----:R-:W-:-:S04]  /*4270*/  LEA R52, P1, R118, UR8, 0x2 ;  /* 0x0000000876347c11 */ /* 0x002fc8000f8210ff */
[----:B------:R-:W-:-:S04]  /*4280*/  IADD3 R53, PT, PT, R119, R53, RZ ;  /* 0x0000003577357210 */ /* 0x000fc80007ffe0ff */
[----:B------:R-:W-:Y:S01]  /*4290*/  LEA.HI.X R53, R118, UR9, R53, 0x2, P1 ;  /* 0x0000000976357c11 */ /* 0x000fe200088f1435 */
[----:B------:R-:W-:-:S04]  /*42a0*/  FADD.FTZ R118, -R38, R21 ;  /* 0x0000001526767221 */ /* 0x000fc80000010100 */
[----:B------:R-:W-:-:S04]  /*42b0*/  FMUL.FTZ R21, R118, R47 ;  /* 0x0000002f76157220 */ /* 0x000fc80000410000 */
[----:B------:R-:W-:-:S05]  /*42c0*/  FFMA.FTZ R21, R46, R21, R43 ;  /* 0x000000152e157223 */ /* 0x000fca000001002b */
[----:B------:R0:W-:Y:S02]  /*42d0*/  STG.E.64 desc[UR6][R52.64], R20 ;  /* 0x0000001434007986 */ /* 0x0001e4000c101b06 */
.L_x_4074:
[----:B------:R-:W-:Y:S05]  /*42e0*/  BSYNC.RECONVERGENT B1 ;  /* 0x0000000000017941 */ /* 0x000fea0003800200 */
.L_x_4073:
[----:B------:R-:W-:Y:S04]  /*42f0*/  BSSY.RECONVERGENT B1, `(.L_x_4075) ;  /* 0x0000013000017945 */ /* 0x000fe80003800200 */
[----:B------:R-:W-:Y:S05]  /*4300*/  @P2 BRA `(.L_x_4076) ;  /* 0x0000000000442947 */ /* 0x000fea0003800000 */
[----:B------:R-:W1:Y:S01]  /*4310*/  LDCU.64 UR8, c[0x0][0x3e0] ;  /* 0x00007c00ff0877ac */ /* 0x000e620008000a00 */
[----:B0-----:R-:W-:Y:S01]  /*4320*/  MOV R20, R120 ;  /* 0x0000007800147202 */ /* 0x001fe20000000f00 */
[----:B------:R-:W-:Y:S01]  /*4330*/  FADD.FTZ R22, -R38, R22 ;  /* 0x0000001626167221 */ /* 0x000fe20000010100 */
[----:B------:R-:W-:Y:S01]  /*4340*/  MOV R21, R123 ;  /* 0x0000007b00157202 */ /* 0x000fe20000000f00 */
[----:B------:R-:W0:Y:S01]  /*4350*/  LDCU.64 UR10, c[0x0][0x380] ;  /* 0x00007000ff0a77ac */ /* 0x000e220008000a00 */
[----:B-1----:R-:W-:Y:S02]  /*4360*/  IMAD R54, R54, UR8, RZ ;  /* 0x0000000836367c24 */ /* 0x002fe4000f8e02ff */
[----:B------:R-:W-:-:S04]  /*4370*/  IMAD.WIDE.U32 R20, R51, UR8, R20 ;  /* 0x0000000833147c25 */ /* 0x000fc8000f8e0014 */
[----:B------:R-:W-:Y:S01]  /*4380*/  IMAD R53, R51, UR9, R54 ;  /* 0x0000000933357c24 */ /* 0x000fe2000f8e0236 */
[----:B0-----:R-:W-:Y:S01]  /*4390*/  LEA R52, P1, R20, UR10, 0x2 ;  /* 0x0000000a14347c11 */ /* 0x001fe2000f8210ff */
[----:B------:R-:W-:-:S03]  /*43a0*/  FADD.FTZ R54, -R38, R23 ;  /* 0x0000001726367221 */ /* 0x000fc60000010100 */
[----:B------:R-:W-:Y:S01]  /*43b0*/  IADD3 R53, PT, PT, R21, R53, RZ ;  /* 0x0000003515357210 */ /* 0x000fe20007ffe0ff */
[----:B------:R-:W-:-:S03]  /*43c0*/  FMUL.FTZ R21, R54, R47 ;  /* 0x0000002f36157220 */ /* 0x000fc60000410000 */
[----:B------:R-:W-:Y:S01]  /*43d0*/  LEA.HI.X R53, R20, UR11, R53, 0x2, P1 ;  /* 0x0000000b14357c11 */ /* 0x000fe200088f1435 */
[----:B------:R-:W-:Y:S01]  /*43e0*/  FMUL.FTZ R20, R22, R47 ;  /* 0x0000002f16147220 */ /* 0x000fe20000410000 */
[----:B------:R-:W-:-:S03]  /*43f0*/  FFMA.FTZ R21, R46, R21, R43 ;  /* 0x000000152e157223 */ /* 0x000fc6000001002b */
[----:B------:R-:W-:-:S05]  /*4400*/  FFMA.FTZ R20, R45, R20, R44 ;  /* 0x000000142d147223 */ /* 0x000fca000001002c */
[----:B------:R1:W-:Y:S02]  /*4410*/  STG.E.64 desc[UR6][R52.64], R20 ;  /* 0x0000001434007986 */ /* 0x0003e4000c101b06 */
.L_x_4076:
[----:B------:R-:W-:Y:S05]  /*4420*/  BSYNC.RECONVERGENT B1 ;  /* 0x0000000000017941 */ /* 0x000fea0003800200 */
.L_x_4075:
[----:B------:R-:W-:Y:S01]  /*4430*/  ISETP.GE.U32.AND P5, PT, R116, UR4, PT ;  /* 0x0000000474007c0c */ /* 0x000fe2000bfa6070 */
[----:B------:R-:W-:Y:S01]  /*4440*/  BSSY.RECONVERGENT B1, `(.L_x_4077) ;  /* 0x0000020000017945 */ /* 0x000fe20003800200 */
[----:B01----:R-:W-:Y:S02]  /*4450*/  IADD3 R52, PT, PT, R42, 0x70, RZ ;  /* 0x000000702a347810 */ /* 0x003fe40007ffe0ff */
[----:B------:R-:W-:Y:S02]  /*4460*/  ISETP.GE.AND.EX P5, PT, R13, UR5, PT, P5 ;  /* 0x000000050d007c0c */ /* 0x000fe4000bfa6350 */
[----:B------:R-:W-:Y:S02]  /*4470*/  ISETP.GE.U32.AND P2, PT, R115, UR4, PT ;  /* 0x0000000473007c0c */ /* 0x000fe4000bf46070 */
[----:B------:R-:W-:Y:S02]  /*4480*/  ISETP.GE.U32.AND P1, PT, R114, UR4, PT ;  /* 0x0000000472007c0c */ /* 0x000fe4000bf26070 */
[----:B------:R-:W-:-:S02]  /*4490*/  ISETP.GE.U32.AND P6, PT, R113, UR4, PT ;  /* 0x0000000471007c0c */ /* 0x000fc4000bfc6070 */
[----:B------:R-:W-:Y:S02]  /*44a0*/  ISETP.GE.U32.AND P3, PT, R112, UR4, PT ;  /* 0x0000000470007c0c */ /* 0x000fe4000bf66070 */
[----:B------:R-:W-:Y:S02]  /*44b0*/  ISETP.GE.U32.AND P4, PT, R52, UR4, PT ;  /* 0x0000000434007c0c */ /* 0x000fe4000bf86070 */
        /* <DEDUP_REMOVED lines=15> */
[----:B------:R-:W-:Y:S01]  /*45b0*/  IMAD R23, R116, UR9, R23 ;  /* 0x0000000974177c24 */ /* 0x000fe2000f8e0217 */
[----:B-1----:R-:W-:-:S04]  /*45c0*/  LEA R22, P5, R20, UR10, 0x2 ;  /* 0x0000000a14167c11 */ /* 0x002fc8000f8a10ff */
[----:B------:R-:W-:Y:S01]  /*45d0*/  IADD3 R23, PT, PT, R21, R23, RZ ;  /* 0x0000001715177210 */ /* 0x000fe20007ffe0ff */
[----:B------:R-:W-:-:S03]  /*45e0*/  FMUL.FTZ R21, R54, R47 ;  /* 0x0000002f36157220 */ /* 0x000fc60000410000 */
[----:B------:R-:W-:Y:S01]  /*45f0*/  LEA.HI.X R23, R20, UR11, R23, 0x2, P5 ;  /* 0x0000000b14177c11 */ /* 0x000fe2000a8f1417 */
[----:B------:R-:W-:Y:S01]  /*4600*/  FMUL.FTZ R20, R76, R47 ;  /* 0x0000002f4c147220 */ /* 0x000fe20000410000 */
[----:B------:R-:W-:-:S03]  /*4610*/  FFMA.FTZ R21, R46, R21, R43 ;  /* 0x000000152e157223 */ /* 0x000fc6000001002b */
[----:B------:R-:W-:-:S05]  /*4620*/  FFMA.FTZ R20, R45, R20, R44 ;  /* 0x000000142d147223 */ /* 0x000fca000001002c */
[----:B------:R0:W-:Y:S02]  /*4630*/  STG.E.64 desc[UR6][R22.64], R20 ;  /* 0x0000001416007986 */ /* 0x0001e4000c101b06 */
.L_x_4078:
[----:B------:R-:W-:Y:S05]  /*4640*/  BSYNC.RECONVERGENT B1 ;  /* 0x0000000000017941 */ /* 0x000fea0003800200 */
.L_x_4077:
[----:B------:R-:W-:Y:S01]  /*4650*/  BSSY.RECONVERGENT B1, `(.L_x_4079) ;  /* 0x0000015000017945 */ /* 0x000fe20003800200 */
[C---:B0-----:R-:W-:Y:S02]  /*4660*/  IADD3 R23, PT, PT, R42.reuse, 0xa0, RZ ;  /* 0x000000a02a177810 */ /* 0x041fe40007ffe0ff */
[----:B------:R-:W-:Y:S01]  /*4670*/  IADD3 R22, PT, PT, R42, 0xb0, RZ ;  /* 0x000000b02a167810 */ /* 0x000fe20007ffe0ff */
[----:B------:R-:W-:Y:S06]  /*4680*/  @P2 BRA `(.L_x_4080) ;  /* 0x0000000000442947 */ /* 0x000fec0003800000 */
        /* <DEDUP_REMOVED lines=17> */
.L_x_4080:
[----:B------:R-:W-:Y:S05]  /*47a0*/  BSYNC.RECONVERGENT B1 ;  /* 0x0000000000017941 */ /* 0x000fea0003800200 */
.L_x_4079:
[----:B------:R-:W-:Y:S04]  /*47b0*/  BSSY.RECONVERGENT B1, `(.L_x_4081) ;  /* 0x0000013000017945 */ /* 0x000fe80003800200 */
[----:B------:R-:W-:Y:S05]  /*47c0*/  @P1 BRA `(.L_x_4082) ;  /* 0x0000000000441947 */ /* 0x000fea0003800000 */
[----:B------:R-:W1:Y:S01]  /*47d0*/  LDCU.64 UR8, c[0x0][0x3e0] ;  /* 0x00007c00ff0877ac */ /* 0x000e620008000a00 */
[----:B0-----:R-:W-:Y:S01]  /*47e0*/  MOV R20, R120 ;  /* 0x0000007800147202 */ /* 0x001fe20000000f00 */
[C---:B------:R-:W-:Y:S01]  /*47f0*/  FADD.FTZ R80, -R38.reuse, R80 ;  /* 0x0000005026507221 */ /* 0x040fe20000010100 */
[----:B------:R-:W-:Y:S01]  /*4800*/  MOV R21, R123 ;  /* 0x0000007b00157202 */ /* 0x000fe20000000f00 */
[----:B------:R-:W0:Y:S01]  /*4810*/  LDCU.64 UR10, c[0x0][0x380] ;  /* 0x00007000ff0a77ac */ /* 0x000e220008000a00 */
[----:B------:R-:W-:Y:S01]  /*4820*/  FADD.FTZ R76, -R38, R81 ;  /* 0x00000051264c7221 */ /* 0x000fe20000010100 */
[----:B------:R-:W-:Y:S01]  /*4830*/  FMUL.FTZ R80, R80, R47 ;  /* 0x0000002f50507220 */ /* 0x000fe20000410000 */
[----:B-1----:R-:W-:Y:S02]  /*4840*/  IMAD R53, R15, UR8, RZ ;  /* 0x000000080f357c24 */ /* 0x002fe4000f8e02ff */
[----:B------:R-:W-:-:S04]  /*4850*/  IMAD.WIDE.U32 R20, R114, UR8, R20 ;  /* 0x0000000872147c25 */ /* 0x000fc8000f8e0014 */
[----:B------:R-:W-:Y:S01]  /*4860*/  IMAD R53, R114, UR9, R53 ;  /* 0x0000000972357c24 */ /* 0x000fe2000f8e0235 */
[----:B0-----:R-:W-:-:S04]  /*4870*/  LEA R54, P1, R20, UR10, 0x2 ;  /* 0x0000000a14367c11 */ /* 0x001fc8000f8210ff */
[----:B------:R-:W-:Y:S01]  /*4880*/  IADD3 R53, PT, PT, R21, R53, RZ ;  /* 0x0000003515357210 */ /* 0x000fe20007ffe0ff */
[----:B------:R-:W-:-:S03]  /*4890*/  FMUL.FTZ R21, R76, R47 ;  /* 0x0000002f4c157220 */ /* 0x000fc60000410000 */
[----:B------:R-:W-:Y:S01]  /*48a0*/  LEA.HI.X R55, R20, UR11, R53, 0x2, P1 ;  /* 0x0000000b14377c11 */ /* 0x000fe200088f1435 */
[----:B------:R-:W-:Y:S01]  /*48b0*/  FFMA.FTZ R20, R45, R80, R44 ;  /* 0x000000502d147223 */ /* 0x000fe2000001002c */
[----:B------:R-:W-:-:S05]  /*48c0*/  FFMA.FTZ R21, R46, R21, R43 ;  /* 0x000000152e157223 */ /* 0x000fca000001002b */
[----:B------:R1:W-:Y:S02]  /*48d0*/  STG.E.64 desc[UR6][R54.64], R20 ;  /* 0x0000001436007986 */ /* 0x0003e4000c101b06 */
.L_x_4082:
[----:B------:R-:W-:Y:S05]  /*48e0*/  BSYNC.RECONVERGENT B1 ;  /* 0x0000000000017941 */ /* 0x000fea0003800200 */
.L_x_4081:
        /* <DEDUP_REMOVED lines=19> */
.L_x_4084:
[----:B------:R-:W-:Y:S05]  /*4a20*/  BSYNC.RECONVERGENT B1 ;  /* 0x0000000000017941 */ /* 0x000fea0003800200 */
.L_x_4083:
[----:B------:R-:W-:Y:S04]  /*4a30*/  BSSY.RECONVERGENT B1, `(.L_x_4085) ;  /* 0x0000013000017945 */ /* 0x000fe80003800200 */
[----:B------:R-:W-:Y:S05]  /*4a40*/  @P3 BRA `(.L_x_4086) ;  /* 0x0000000000443947 */ /* 0x000fea0003800000 */
[----:B------:R-:W3:Y:S01]  /*4a50*/  LDCU.64 UR8, c[0x0][0x3e0] ;  /* 0x00007c00ff0877ac */ /* 0x000ee20008000a00 */
[----:B01----:R-:W-:Y:S01]  /*4a60*/  MOV R54, R120 ;  /* 0x0000007800367202 */ /* 0x003fe20000000f00 */
[C---:B------:R-:W-:Y:S01]  /*4a70*/  FADD.FTZ R82, -R38.reuse, R82 ;  /* 0x0000005226527221 */ /* 0x040fe20000010100 */
[----:B------:R-:W-:Y:S01]  /*4a80*/  MOV R55, R123 ;  /* 0x0000007b00377202 */ /* 0x000fe20000000f00 */
[----:B------:R-:W0:Y:S01]  /*4a90*/  LDCU.64 UR10, c[0x0][0x380] ;  /* 0x00007000ff0a77ac */ /* 0x000e220008000a00 */
[----:B------:R-:W-:Y:S01]  /*4aa0*/  FADD.FTZ R78, -R38, R83 ;  /* 0x00000053264e7221 */ /* 0x000fe20000010100 */
[----:B--2---:R-:W-:-:S04]  /*4ab0*/  FMUL.FTZ R20, R82, R47 ;  /* 0x0000002f52147220 */ /* 0x004fc80000410000 */
[----:B------:R-:W-:Y:S01]  /*4ac0*/  FFMA.FTZ R20, R45, R20, R44 ;  /* 0x000000142d147223 */ /* 0x000fe2000001002c */
[----:B---3--:R-:W-:Y:S02]  /*4ad0*/  IMAD R21, R17, UR8, RZ ;  /* 0x0000000811157c24 */ /* 0x008fe4000f8e02ff */
        /* <DEDUP_REMOVED lines=8> */
.L_x_4086:
[----:B------:R-:W-:Y:S05]  /*4b60*/  BSYNC.RECONVERGENT B1 ;  /* 0x0000000000017941 */ /* 0x000fea0003800200 */
.L_x_4085:
[----:B------:R-:W-:Y:S04]  /*4b70*/  BSSY.RECONVERGENT B1, `(.L_x_4087) ;  /* 0x0000013000017945 */ /* 0x000fe80003800200 */
[----:B------:R-:W-:Y:S05]  /*4b80*/  @P4 BRA `(.L_x_4088) ;  /* 0x0000000000444947 */ /* 0x000fea0003800000 */
[----:B------:R-:W4:Y:S01]  /*4b90*/  LDCU.64 UR8, c[0x0][0x3e0] ;  /* 0x00007c00ff0877ac */ /* 0x000f220008000a00 */
[----:B01----:R-:W-:Y:S01]  /*4ba0*/  MOV R54, R120 ;  /* 0x0000007800367202 */ /* 0x003fe20000000f00 */
[----:B------:R-:W-:Y:S01]  /*4bb0*/  FADD.FTZ R24, -R38, R24 ;  /* 0x0000001826187221 */ /* 0x000fe20000010100 */
[----:B------:R-:W-:Y:S01]  /*4bc0*/  MOV R55, R123 ;  /* 0x0000007b00377202 */ /* 0x000fe20000000f00 */
[----:B------:R-:W0:Y:S02]  /*4bd0*/  LDCU.64 UR10, c[0x0][0x380] ;  /* 0x00007000ff0a77ac */ /* 0x000e240008000a00 */
[----:B--23--:R-:W-:-:S04]  /*4be0*/  FMUL.FTZ R20, R24, R47 ;  /* 0x0000002f18147220 */ /* 0x00cfc80000410000 */
[----:B------:R-:W-:Y:S01]  /*4bf0*/  FFMA.FTZ R20, R45, R20, R44 ;  /* 0x000000142d147223 */ /* 0x000fe2000001002c */
[----:B----4-:R-:W-:Y:S02]  /*4c00*/  IMAD R51, R51, UR8, RZ ;  /* 0x0000000833337c24 */ /* 0x010fe4000f8e02ff */
        /* <DEDUP_REMOVED lines=9> */
.L_x_4088:
[----:B------:R-:W-:Y:S05]  /*4ca0*/  BSYNC.RECONVERGENT B1 ;  /* 0x0000000000017941 */ /* 0x000fea0003800200 */
.L_x_4087:
        /* <DEDUP_REMOVED lines=10> */
[----:B--23--:R-:W-:Y:S02]  /*4d50*/  SHF.R.S32.HI R77, RZ, 0x1f, R22 ;  /* 0x0000001fff4d7819 */ /* 0x00cfe40000011416 */
        /* <DEDUP_REMOVED lines=10> */
[----:B----4-:R-:W-:Y:S01]  /*4e00*/  MOV R24, R120 ;  /* 0x0000007800187202 */ /* 0x010fe20000000f00 */
        /* <DEDUP_REMOVED lines=15> */
.L_x_4090:
[----:B------:R-:W-:Y:S05]  /*4f00*/  BSYNC.RECONVERGENT B1 ;  /* 0x0000000000017941 */ /* 0x000fea0003800200 */
.L_x_4089:
[----:B------:R-:W-:Y:S04]  /*4f10*/  BSSY.RECONVERGENT B1, `(.L_x_4091) ;  /* 0x0000013000017945 */ /* 0x000fe80003800200 */
[----:B------:R-:W-:Y:S05]  /*4f20*/  @P2 BRA `(.L_x_4092) ;  /* 0x0000000000442947 */ /* 0x000fea0003800000 */
[----:B------:R-:W1:Y:S01]  /*4f30*/  LDCU.64 UR8, c[0x0][0x3e0] ;  /* 0x00007c00ff0877ac */ /* 0x000e620008000a00 */
[----:B----4-:R-:W-:Y:S01]  /*4f40*/  MOV R24, R120 ;  /* 0x0000007800187202 */ /* 0x010fe20000000f00 */
[----:B------:R-:W-:Y:S01]  /*4f50*/  FADD.FTZ R26, -R38, R26 ;  /* 0x0000001a261a7221 */ /* 0x000fe20000010100 */
[----:B------:R-:W-:Y:S01]  /*4f60*/  MOV R25, R123 ;  /* 0x0000007b00197202 */ /* 0x000fe20000000f00 */
[----:B------:R-:W2:Y:S02]  /*4f70*/  LDCU.64 UR10, c[0x0][0x380] ;  /* 0x00007000ff0a77ac */ /* 0x000ea40008000a00 */
[----:B0-----:R-:W-:-:S04]  /*4f80*/  FMUL.FTZ R20, R26, R47 ;  /* 0x0000002f1a147220 */ /* 0x001fc80000410000 */
[----:B------:R-:W-:Y:S01]  /*4f90*/  FFMA.FTZ R20, R45, R20, R44 ;  /* 0x000000142d147223 */ /* 0x000fe2000001002c */
[----:B-1----:R-:W-:Y:S02]  /*4fa0*/  IMAD R48, R48, UR8, RZ ;  /* 0x0000000830307c24 */ /* 0x002fe4000f8e02ff */
        /* <DEDUP_REMOVED lines=8> */
[----:B------:R1:W-:Y:S02]  /*5030*/  STG.E.64 desc[UR6][R26.64], R20 ;  /* 0x000000141a007986 */ /* 0x0003e4000c101b06 */
.L_x_4092:
[----:B------:R-:W-:Y:S05]  /*5040*/  BSYNC.RECONVERGENT B1 ;  /* 0x0000000000017941 */ /* 0x000fea0003800200 */
.L_x_4091:
[----:B------:R-:W-:Y:S04]  /*5050*/  BSSY.RECONVERGENT B1, `(.L_x_4093) ;  /* 0x0000013000017945 */ /* 0x000fe80003800200 */
[----:B------:R-:W-:Y:S05]  /*5060*/  @P1 BRA `(.L_x_4094) ;  /* 0x0000000000441947 */ /* 0x000fea0003800000 */
[----:B------:R-:W2:Y:S01]  /*5070*/  LDCU.64 UR8, c[0x0][0x3e0] ;  /* 0x00007c00ff0877ac */ /* 0x000ea20008000a00 */
[----:B----4-:R-:W-:Y:S01]  /*5080*/  MOV R24, R120 ;  /* 0x0000007800187202 */ /* 0x010fe20000000f00 */
[C---:B------:R-:W-:Y:S01]  /*5090*/  FADD.FTZ R28, -R38.reuse, R28 ;  /* 0x0000001c261c7221 */ /* 0x040fe20000010100 */
[----:B------:R-:W-:Y:S01]  /*50a0*/  MOV R25, R123 ;  /* 0x0000007b00197202 */ /* 0x000fe20000000f00 */
[----:B------:R-:W3:Y:S01]  /*50b0*/  LDCU.64 UR10, c[0x0][0x380] ;  /* 0x00007000ff0a77ac */ /* 0x000ee20008000a00 */
[----:B------:R-:W-:Y:S01]  /*50c0*/  FADD.FTZ R48, -R38, R29 ;  /* 0x0000001d26307221 */ /* 0x000fe20000010100 */
[----:B01----:R-:W-:-:S03]  /*50d0*/  FMUL.FTZ R20, R28, R47 ;  /* 0x0000002f1c147220 */ /* 0x003fc60000410000 */
[----:B------:R-:W-:Y:S01]  /*50e0*/  FMUL.FTZ R21, R48, R47 ;  /* 0x0000002f30157220 */ /* 0x000fe20000410000 */
[----:B------:R-:W-:-:S03]  /*50f0*/  FFMA.FTZ R20, R45, R20, R44 ;  /* 0x000000142d147223 */ /* 0x000fc6000001002c */
[----:B------:R-:W-:Y:S01]  /*5100*/  FFMA.FTZ R21, R46, R21, R43 ;  /* 0x000000152e157223 */ /* 0x000fe2000001002b */
[----:B--2---:R-:W-:Y:S02]  /*5110*/  IMAD R78, R78, UR8, RZ ;  /* 0x000000084e4e7c24 */ /* 0x004fe4000f8e02ff */
[----:B------:R-:W-:-:S04]  /*5120*/  IMAD.WIDE.U32 R24, R23, UR8, R24 ;  /* 0x0000000817187c25 */ /* 0x000fc8000f8e0018 */
[----:B------:R-:W-:Y:S01]  /*5130*/  IMAD R23, R23, UR9, R78 ;  /* 0x0000000917177c24 */ /* 0x000fe2000f8e024e */
[----:B---3--:R-:W-:-:S04]  /*5140*/  LEA R26, P1, R24, UR10, 0x2 ;  /* 0x0000000a181a7c11 */ /* 0x008fc8000f8210ff */
[----:B------:R-:W-:-:S04]  /*5150*/  IADD3 R23, PT, PT, R25, R23, RZ ;  /* 0x0000001719177210 */ /* 0x000fc80007ffe0ff */
[----:B------:R-:W-:-:S05]  /*5160*/  LEA.HI.X R27, R24, UR11, R23, 0x2, P1 ;  /* 0x0000000b181b7c11 */ /* 0x000fca00088f1417 */
[----:B------:R2:W-:Y:S02]  /*5170*/  STG.E.64 desc[UR6][R26.64], R20 ;  /* 0x000000141a007986 */ /* 0x0005e4000c101b06 */
.L_x_4094:
[----:B------:R-:W-:Y:S05]  /*5180*/  BSYNC.RECONVERGENT B1 ;  /* 0x0000000000017941 */ /* 0x000fea0003800200 */
.L_x_4093:
[----:B------:R-:W-:Y:S04]  /*5190*/  BSSY.RECONVERGENT B1, `(.L_x_4095) ;  /* 0x0000013000017945 */ /* 0x000fe80003800200 */
[----:B------:R-:W-:Y:S05]  /*51a0*/  @P6 BRA `(.L_x_4096) ;  /* 0x0000000000446947 */ /* 0x000fea0003800000 */
[----:B------:R-:W3:Y:S01]  /*51b0*/  LDCU.64 UR8, c[0x0][0x3e0] ;  /* 0x00007c00ff0877ac */ /* 0x000ee20008000a00 */
[----:B----4-:R-:W-:Y:S01]  /*51c0*/  MOV R24, R120 ;  /* 0x0000007800187202 */ /* 0x010fe20000000f00 */
[C---:B------:R-:W-:Y:S01]  /*51d0*/  FADD.FTZ R30, -R38.reuse, R30 ;  /* 0x0000001e261e7221 */ /* 0x040fe20000010100 */
[----:B------:R-:W-:Y:S01]  /*51e0*/  MOV R25, R123 ;  /* 0x0000007b00197202 */ /* 0x000fe20000000f00 */
[----:B------:R-:W4:Y:S01]  /*51f0*/  LDCU.64 UR10, c[0x0][0x380] ;  /* 0x00007000ff0a77ac */ /* 0x000f220008000a00 */
[----:B-12---:R-:W-:Y:S01]  /*5200*/  FADD.FTZ R26, -R38, R31 ;  /* 0x0000001f261a7221 */ /* 0x006fe20000010100 */
[----:B0-----:R-:W-:-:S03]  /*5210*/  FMUL.FTZ R20, R30, R47 ;  /* 0x0000002f1e147220 */ /* 0x001fc60000410000 */
[----:B------:R-:W-:Y:S01]  /*5220*/  FMUL.FTZ R21, R26, R47 ;  /* 0x0000002f1a157220 */ /* 0x000fe20000410000 */
[----:B------:R-:W-:-:S03]  /*5230*/  FFMA.FTZ R20, R45, R20, R44 ;  /* 0x000000142d147223 */ /* 0x000fc6000001002c */
[----:B------:R-:W-:Y:S01]  /*5240*/  FFMA.FTZ R21, R46, R21, R43 ;  /* 0x000000152e157223 */ /* 0x000fe2000001002b */
[----:B---3--:R-:W-:Y:S02]  /*5250*/  IMAD R77, R77, UR8, RZ ;  /* 0x000000084d4d7c24 */ /* 0x008fe4000f8e02ff */
[----:B------:R-:W-:-:S04]  /*5260*/  IMAD.WIDE.U32 R24, R22, UR8, R24 ;  /* 0x0000000816187c25 */ /* 0x000fc8000f8e0018 */
[----:B------:R-:W-:Y:S01]  /*5270*/  IMAD R77, R22, UR9, R77 ;  /* 0x00000009164d7c24 */ /* 0x000fe2000f8e024d */
[----:B----4-:R-:W-:-:S04]  /*5280*/  LEA R22, P1, R24, UR10, 0x2 ;  /* 0x0000000a18167c11 */ /* 0x010fc8000f8210ff */
[----:B------:R-:W-:-:S04]  /*5290*/  IADD3 R77, PT, PT, R25, R77, RZ ;  /* 0x0000004d194d7210 */ /* 0x000fc80007ffe0ff */
[----:B------:R-:W-:-:S05]  /*52a0*/  LEA.HI.X R23, R24, UR11, R77, 0x2, P1 ;  /* 0x0000000b18177c11 */ /* 0x000fca00088f144d */
[----:B------:R3:W-:Y:S02]  /*52b0*/  STG.E.64 desc[UR6][R22.64], R20 ;  /* 0x0000001416007986 */ /* 0x0007e4000c101b06 */
.L_x_4096:
[----:B------:R-:W-:Y:S05]  /*52c0*/  BSYNC.RECONVERGENT B1 ;  /* 0x0000000000017941 */ /* 0x000fea0003800200 */
.L_x_4095:
[----:B------:R-:W-:Y:S04]  /*52d0*/  BSSY.RECONVERGENT B1, `(.L_x_4097) ;  /* 0x0000013000017945 */ /* 0x000fe80003800200 */
[----:B------:R-:W-:Y:S05]  /*52e0*/  @P3 BRA `(.L_x_4098) ;  /* 0x0000000000443947 */ /* 0x000fea0003800000 */
[----:B------:R-:W5:Y:S01]  /*52f0*/  LDCU.64 UR8, c[0x0][0x3e0] ;  /* 0x00007c00ff0877ac */ /* 0x000f620008000a00 */
[----:B---3--:R-:W-:Y:S01]  /*5300*/  MOV R22, R120 ;  /* 0x0000007800167202 */ /* 0x008fe20000000f00 */
[C---:B------:R-:W-:Y:S01]  /*5310*/  FADD.FTZ R32, -R38.reuse, R32 ;  /* 0x0000002026207221 */ /* 0x040fe20000010100 */
[----:B------:R-:W-:Y:S01]  /*5320*/  MOV R23, R123 ;  /* 0x0000007b00177202 */ /* 0x000fe20000000f00 */
[----:B------:R-:W3:Y:S01]  /*5330*/  LDCU.64 UR10, c[0x0][0x380] ;  /* 0x00007000ff0a77ac */ /* 0x000ee20008000a00 */
[----:B-12---:R-:W-:Y:S01]  /*5340*/  FADD.FTZ R26, -R38, R33 ;  /* 0x00000021261a7221 */ /* 0x006fe20000010100 */
[----:B0---4-:R-:W-:-:S03]  /*5350*/  FMUL.FTZ R20, R32, R47 ;  /* 0x0000002f20147220 */ /* 0x011fc60000410000 */
[----:B------:R-:W-:Y:S01]  /*5360*/  FMUL.FTZ R21, R26, R47 ;  /* 0x0000002f1a157220 */ /* 0x000fe20000410000 */
[----:B------:R-:W-:-:S03]  /*5370*/  FFMA.FTZ R20, R45, R20, R44 ;  /* 0x000000142d147223 */ /* 0x000fc6000001002c */
[----:B------:R-:W-:Y:S01]  /*5380*/  FFMA.FTZ R21, R46, R21, R43 ;  /* 0x000000152e157223 */ /* 0x000fe2000001002b */
[----:B-----5:R-:W-:Y:S02]  /*5390*/  IMAD R76, R76, UR8, RZ ;  /* 0x000000084c4c7c24 */ /* 0x020fe4000f8e02ff */
[----:B------:R-:W-:-:S04]  /*53a0*/  IMAD.WIDE.U32 R22, R55, UR8, R22 ;  /* 0x0000000837167c25 */ /* 0x000fc8000f8e0016 */
[----:B------:R-:W-:Y:S01]  /*53b0*/  IMAD R55, R55, UR9, R76 ;  /* 0x0000000937377c24 */ /* 0x000fe2000f8e024c */
[----:B---3--:R-:W-:-:S04]  /*53c0*/  LEA R24, P1, R22, UR10, 0x2 ;  /* 0x0000000a16187c11 */ /* 0x008fc8000f8210ff */
[----:B------:R-:W-:-:S04]  /*53d0*/  IADD3 R55, PT, PT, R23, R55, RZ ;  /* 0x0000003717377210 */ /* 0x000fc80007ffe0ff */
[----:B------:R-:W-:-:S05]  /*53e0*/  LEA.HI.X R25, R22, UR11, R55, 0x2, P1 ;  /* 0x0000000b16197c11 */ /* 0x000fca00088f1437 */
[----:B------:R0:W-:Y:S02]  /*53f0*/  STG.E.64 desc[UR6][R24.64], R20 ;  /* 0x0000001418007986 */ /* 0x0001e4000c101b06 */
.L_x_4098:
[----:B------:R-:W-:Y:S05]  /*5400*/  BSYNC.RECONVERGENT B1 ;  /* 0x0000000000017941 */ /* 0x000fea0003800200 */
.L_x_4097:
        /* <DEDUP_REMOVED lines=8> */
[----:B0---4-:R-:W-:-:S04]  /*5490*/  FMUL.FTZ R20, R88, R47 ;  /* 0x0000002f58147220 */ /* 0x011fc80000410000 */
[----:B------:R-:W-:Y:S01]  /*54a0*/  FFMA.FTZ R20, R45, R20, R44 ;  /* 0x000000142d147223 */ /* 0x000fe2000001002c */
[----:B-----5:R-:W-:Y:S02]  /*54b0*/  IMAD R21, R19, UR8, RZ ;  /* 0x0000000813157c24 */ /* 0x020fe4000f8e02ff */
[----:B------:R-:W-:-:S04]  /*54c0*/  IMAD.WIDE.U32 R22, R110, UR8, R22 ;  /* 0x000000086e167c25 */ /* 0x000fc8000f8e0016 */
[----:B------:R-:W-:Y:S01]  /*54d0*/  IMAD R21, R110, UR9, R21 ;  /* 0x000000096e157c24 */ /* 0x000fe2000f8e0215 */
[----:B---3--:R-:W-:-:S04]  /*54e0*/  LEA R24, P1, R22, UR10, 0x2 ;  /* 0x0000000a16187c11 */ /* 0x008fc8000f8210ff */
[----:B------:R-:W-:Y:S01]  /*54f0*/  IADD3 R23, PT, PT, R23, R21, RZ ;  /* 0x0000001517177210 */ /* 0x000fe20007ffe0ff */
[----:B------:R-:W-:-:S03]  /*5500*/  FMUL.FTZ R21, R26, R47 ;  /* 0x0000002f1a157220 */ /* 0x000fc60000410000 */
[----:B------:R-:W-:Y:S01]  /*5510*/  LEA.HI.X R25, R22, UR11, R23, 0x2, P1 ;  /* 0x0000000b16197c11 */ /* 0x000fe200088f1417 */
[----:B------:R-:W-:-:S05]  /*5520*/  FFMA.FTZ R21, R46, R21, R43 ;  /* 0x000000152e157223 */ /* 0x000fca000001002b */
[----:B------:R0:W-:Y:S02]  /*5530*/  STG.E.64 desc[UR6][R24.64], R20 ;  /* 0x0000001418007986 */ /* 0x0001e4000c101b06 */
.L_x_4100:
[----:B------:R-:W-:Y:S05]  /*5540*/  BSYNC.RECONVERGENT B1 ;  /* 0x0000000000017941 */ /* 0x000fea0003800200 */
.L_x_4099:
[----:B------:R-:W-:Y:S01]  /*5550*/  ISETP.GE.U32.AND P5, PT, R54, UR4, PT ;  /* 0x0000000436007c0c */ /* 0x000fe2000bfa6070 */
[----:B------:R-:W-:Y:S01]  /*5560*/  BSSY.RECONVERGENT B1, `(.L_x_4101) ;  /* 0x0000028000017945 */ /* 0x000fe20003800200 */
[----:B01234-:R-:W-:Y:S02]  /*5570*/  SHF.R.S32.HI R20, RZ, 0x1f, R54 ;  /* 0x0000001fff147819 */ /* 0x01ffe40000011436 */
[----:B------:R-:W-:Y:S02]  /*5580*/  IADD3 R33, PT, PT, R42, 0x110, RZ ;  /* 0x000001102a217810 */ /* 0x000fe40007ffe0ff */
[----:B------:R-:W-:Y:S02]  /*5590*/  ISETP.GE.AND.EX P5, PT, R20, UR5, PT, P5 ;  /* 0x0000000514007c0c */ /* 0x000fe4000bfa6350 */
[C---:B------:R-:W-:Y:S02]  /*55a0*/  IADD3 R30, PT, PT, R42.reuse, 0x120, RZ ;  /* 0x000001202a1e7810 */ /* 0x040fe40007ffe0ff */
[----:B------:R-:W-:-:S02]  /*55b0*/  IADD3 R26, PT, PT, R42, 0x130, RZ ;  /* 0x000001302a1a7810 */ /* 0x000fc40007ffe0ff */
[----:B------:R-:W-:Y:S02]  /*55c0*/  ISETP.GE.U32.AND P2, PT, R36, UR4, PT ;  /* 0x0000000424007c0c */ /* 0x000fe4000bf46070 */
        /* <DEDUP_REMOVED lines=20> */
[----:B------:R-:W1:Y:S01]  /*5710*/  LDCU.64 UR10, c[0x0][0x380] ;  /* 0x00007000ff0a77ac */ /* 0x000e620008000a00 */
[----:B------:R-:W-:Y:S01]  /*5720*/  FADD.FTZ R52, -R38, R35 ;  /* 0x0000002326347221 */ /* 0x000fe20000010100 */
[----:B0-----:R-:W-:Y:S02]  /*5730*/  IMAD R21, R20, UR8, RZ ;  /* 0x0000000814157c24 */ /* 0x001fe4000f8e02ff */
[----:B------:R-:W-:Y:S01]  /*5740*/  FMUL.FTZ R20, R34, R47 ;  /* 0x0000002f22147220 */ /* 0x000fe20000410000 */
[----:B------:R-:W-:-:S04]  /*5750*/  IMAD.WIDE.U32 R22, R54, UR8, R22 ;  /* 0x0000000836167c25 */ /* 0x000fc8000f8e0016 */
[----:B------:R-:W-:Y:S01]  /*5760*/  FFMA.FTZ R20, R45, R20, R44 ;  /* 0x000000142d147223 */ /* 0x000fe2000001002c */
[----:B------:R-:W-:Y:S01]  /*5770*/  IMAD R21, R54, UR9, R21 ;  /* 0x0000000936157c24 */ /* 0x000fe2000f8e0215 */
[----:B-1----:R-:W-:-:S04]  /*5780*/  LEA R24, P5, R22, UR10, 0x2 ;  /* 0x0000000a16187c11 */ /* 0x002fc8000f8a10ff */
[----:B------:R-:W-:Y:S01]  /*5790*/  IADD3 R23, PT, PT, R23, R21, RZ ;  /* 0x0000001517177210 */ /* 0x000fe20007ffe0ff */
[----:B------:R-:W-:-:S03]  /*57a0*/  FMUL.FTZ R21, R52, R47 ;  /* 0x0000002f34157220 */ /* 0x000fc60000410000 */
[----:B------:R-:W-:Y:S01]  /*57b0*/  LEA.HI.X R25, R22, UR11, R23, 0x2, P5 ;  /* 0x0000000b16197c11 */ /* 0x000fe2000a8f1417 */
[----:B------:R-:W-:-:S05]  /*57c0*/  FFMA.FTZ R21, R46, R21, R43 ;  /* 0x000000152e157223 */ /* 0x000fca000001002b */
[----:B------:R0:W-:Y:S02]  /*57d0*/  STG.E.64 desc[UR6][R24.64], R20 ;  /* 0x0000001418007986 */ /* 0x0001e4000c101b06 */
.L_x_4102:
[----:B------:R-:W-:Y:S05]  /*57e0*/  BSYNC.RECONVERGENT B1 ;  /* 0x0000000000017941 */ /* 0x000fea0003800200 */
.L_x_4101:
[----:B------:R-:W-:Y:S04]  /*57f0*/  BSSY.RECONVERGENT B1, `(.L_x_4103) ;  /* 0x0000013000017945 */ /* 0x000fe80003800200 */
[----:B------:R-:W-:Y:S05]  /*5800*/  @P2 BRA `(.L_x_4104) ;  /* 0x0000000000442947 */ /* 0x000fea0003800000 */
[----:B------:R-:W1:Y:S01]  /*5810*/  LDCU.64 UR8, c[0x0][0x3e0] ;  /* 0x00007c00ff0877ac */ /* 0x000e620008000a00 */
[----:B------:R-:W-:Y:S01]  /*5820*/  MOV R22, R120 ;  /* 0x0000007800167202 */ /* 0x000fe20000000f00 */
[C---:B------:R-:W-:Y:S01]  /*5830*/  FADD.FTZ R56, -R38.reuse, R56 ;  /* 0x0000003826387221 */ /* 0x040fe20000010100 */
[----:B------:R-:W-:Y:S01]  /*5840*/  MOV R23, R123 ;  /* 0x0000007b00177202 */ /* 0x000fe20000000f00 */
[----:B------:R-:W2:Y:S01]  /*5850*/  LDCU.64 UR10, c[0x0][0x380] ;  /* 0x00007000ff0a77ac */ /* 0x000ea20008000a00 */
[----:B------:R-:W-:Y:S01]  /*5860*/  FADD.FTZ R34, -R38, R57 ;  /* 0x0000003926227221 */ /* 0x000fe20000010100 */
[----:B0-----:R-:W-:-:S03]  /*5870*/  FMUL.FTZ R20, R56, R47 ;  /* 0x0000002f38147220 */ /* 0x001fc60000410000 */
[----:B------:R-:W-:Y:S01]  /*5880*/  FMUL.FTZ R21, R34, R47 ;  /* 0x0000002f22157220 */ /* 0x000fe20000410000 */
[----:B------:R-:W-:-:S03]  /*5890*/  FFMA.FTZ R20, R45, R20, R44 ;  /* 0x000000142d147223 */ /* 0x000fc6000001002c */
[----:B------:R-:W-:Y:S01]  /*58a0*/  FFMA.FTZ R21, R46, R21, R43 ;  /* 0x000000152e157223 */ /* 0x000fe2000001002b */
[----:B-1----:R-:W-:Y:S02]  /*58b0*/  IMAD R37, R37, UR8, RZ ;  /* 0x0000000825257c24 */ /* 0x002fe4000f8e02ff */
[----:B------:R-:W-:-:S04]  /*58c0*/  IMAD.WIDE.U32 R22, R36, UR8, R22 ;  /* 0x0000000824167c25 */ /* 0x000fc8000f8e0016 */
[----:B------:R-:W-:Y:S01]  /*58d0*/  IMAD R37, R36, UR9, R37 ;  /* 0x0000000924257c24 */ /* 0x000fe2000f8e0225 */
[----:B--2---:R-:W-:-:S04]  /*58e0*/  LEA R24, P2, R22, UR10, 0x2 ;  /* 0x0000000a16187c11 */ /* 0x004fc8000f8410ff */
[----:B------:R-:W-:-:S04]  /*58f0*/  IADD3 R37, PT, PT, R23, R37, RZ ;  /* 0x0000002517257210 */ /* 0x000fc80007ffe0ff */
[----:B------:R-:W-:-:S05]  /*5900*/  LEA.HI.X R25, R22, UR11, R37, 0x2, P2 ;  /* 0x0000000b16197c11 */ /* 0x000fca00090f1425 */
[----:B------:R1:W-:Y:S02]  /*5910*/  STG.E.64 desc[UR6][R24.64], R20 ;  /* 0x0000001418007986 */ /* 0x0003e4000c101b06 */
.L_x_4104:
[----:B------:R-:W-:Y:S05]  /*5920*/  BSYNC.RECONVERGENT B1 ;  /* 0x0000000000017941 */ /* 0x000fea0003800200 */
.L_x_4103:
[----:B------:R-:W-:Y:S04]  /*5930*/  BSSY.RECONVERGENT B1, `(.L_x_4105) ;  /* 0x0000013000017945 */ /* 0x000fe80003800200 */
[----:B------:R-:W-:Y:S05]  /*5940*/  @P1 BRA `(.L_x_4106) ;  /* 0x0000000000441947 */ /* 0x000fea0003800000 */
[----:B------:R-:W2:Y:S01]  /*5950*/  LDCU.64 UR8, c[0x0][0x3e0] ;  /* 0x00007c00ff0877ac */ /* 0x000ea20008000a00 */
[----:B------:R-:W-:Y:S01]  /*5960*/  MOV R22, R120 ;  /* 0x0000007800167202 */ /* 0x000fe20000000f00 */
        /* <DEDUP_REMOVED lines=15> */
.L_x_4106:
[----:B------:R-:W-:Y:S05]  /*5a60*/  BSYNC.RECONVERGENT B1 ;  /* 0x0000000000017941 */ /* 0x000fea0003800200 */
.L_x_4105:
[----:B------:R-:W-:Y:S04]  /*5a70*/  BSSY.RECONVERGENT B1, `(.L_x_4107) ;  /* 0x0000013000017945 */ /* 0x000fe80003800200 */
[----:B------:R-:W-:Y:S05]  /*5a80*/  @P6 BRA `(.L_x_4108) ;  /* 0x0000000000446947 */ /* 0x000fea0003800000 */
[----:B------:R-:W3:Y:S01]  /*5a90*/  LDCU.64 UR8, c[0x0][0x3e0] ;  /* 0x00007c00ff0877ac */ /* 0x000ee20008000a00 */
[----:B012---:R-:W-:Y:S01]  /*5aa0*/  MOV R20, R120 ;  /* 0x0000007800147202 */ /* 0x007fe20000000f00 */
[----:B------:R-:W-:Y:S01]  /*5ab0*/  FADD.FTZ R60, -R38, R60 ;  /* 0x0000003c263c7221 */ /* 0x000fe20000010100 */
[----:B------:R-:W-:Y:S01]  /*5ac0*/  MOV R21, R123 ;  /* 0x0000007b00157202 */ /* 0x000fe20000000f00 */
[----:B------:R-:W0:Y:S02]  /*5ad0*/  LDCU.64 UR10, c[0x0][0x380] ;  /* 0x00007000ff0a77ac */ /* 0x000e240008000a00 */
[----:B------:R-:W-:-:S04]  /*5ae0*/  FMUL.FTZ R22, R60, R47 ;  /* 0x0000002f3c167220 */ /* 0x000fc80000410000 */
[----:B------:R-:W-:Y:S01]  /*5af0*/  FFMA.FTZ R22, R45, R22, R44 ;  /* 0x000000162d167223 */ /* 0x000fe2000001002c */
[----:B---3--:R-:W-:Y:S02]  /*5b00*/  IMAD R32, R32, UR8, RZ ;  /* 0x0000000820207c24 */ /* 0x008fe4000f8e02ff */
        /* <DEDUP_REMOVED lines=9> */
.L_x_4108:
[----:B------:R-:W-:Y:S05]  /*5ba0*/  BSYNC.RECONVERGENT B1 ;  /* 0x0000000000017941 */ /* 0x000fea0003800200 */
.L_x_4107:
[----:B------:R-:W-:Y:S04]  /*5bb0*/  BSSY.RECONVERGENT B1, `(.L_x_4109) ;  /* 0x0000013000017945 */ /* 0x000fe80003800200 */
[----:B------:R-:W-:Y:S05]  /*5bc0*/  @P3 BRA `(.L_x_4110) ;  /* 0x0000000000443947 */ /* 0x000fea0003800000 */
[----:B------:R-:W4:Y:S01]  /*5bd0*/  LDCU.64 UR8, c[0x0][0x3e0] ;  /* 0x00007c00ff0877ac */ /* 0x000f220008000a00 */
[----:B---3--:R-:W-:Y:S01]  /*5be0*/  MOV R22, R120 ;  /* 0x0000007800167202 */ /* 0x008fe20000000f00 */
[----:B------:R-:W-:Y:S01]  /*5bf0*/  FADD.FTZ R62, -R38, R62 ;  /* 0x0000003e263e7221 */ /* 0x000fe20000010100 */
[----:B------:R-:W-:Y:S01]  /*5c00*/  MOV R23, R123 ;  /* 0x0000007b00177202 */ /* 0x000fe20000000f00 */
[----:B------:R-:W3:Y:S02]  /*5c10*/  LDCU.64 UR10, c[0x0][0x380] ;  /* 0x00007000ff0a77ac */ /* 0x000ee40008000a00 */
[----:B012---:R-:W-:-:S04]  /*5c20*/  FMUL.FTZ R20, R62, R47 ;  /* 0x0000002f3e147220 */ /* 0x007fc80000410000 */
[----:B------:R-:W-:Y:S01]  /*5c30*/  FFMA.FTZ R20, R45, R20, R44 ;  /* 0x000000142d147223 */ /* 0x000fe2000001002c */
[----:B----4-:R-:W-:Y:S02]  /*5c40*/  IMAD R31, R31, UR8, RZ ;  /* 0x000000081f1f7c24 */ /* 0x010fe4000f8e02ff */
[----:B------:R-:W-:-:S04]  /*5c50*/  IMAD.WIDE.U32 R22, R30, UR8, R22 ;  /* 0x000000081e167c25 */ /* 0x000fc8000f8e0016 */
[----:B------:R-:W-:Y:S02]  /*5c60*/  IMAD R31, R30, UR9, R31 ;  /* 0x000000091e1f7c24 */ /* 0x000fe4000f8e021f */
[----:B------:R-:W-:Y:S01]  /*5c70*/  FADD.FTZ R30, -R38, R63 ;  /* 0x0000003f261e7221 */ /* 0x000fe20000010100 */
[----:B---3--:R-:W-:Y:S02]  /*5c80*/  LEA R24, P1, R22, UR10, 0x2 ;  /* 0x0000000a16187c11 */ /* 0x008fe4000f8210ff */
[----:B------:R-:W-:Y:S01]  /*5c90*/  IADD3 R31, PT, PT, R23, R31, RZ ;  /* 0x0000001f171f7210 */ /* 0x000fe20007ffe0ff */
[----:B------:R-:W-:-:S03]  /*5ca0*/  FMUL.FTZ R21, R30, R47 ;  /* 0x0000002f1e157220 */ /* 0x000fc60000410000 */
[----:B------:R-:W-:Y:S01]  /*5cb0*/  LEA.HI.X R25, R22, UR11, R31, 0x2, P1 ;  /* 0x0000000b16197c11 */ /* 0x000fe200088f141f */
[----:B------:R-:W-:-:S05]  /*5cc0*/  FFMA.FTZ R21, R46, R21, R43 ;  /* 0x000000152e157223 */ /* 0x000fca000001002b */
[----:B------:R4:W-:Y:S02]  /*5cd0*/  STG.E.64 desc[UR6][R24.64], R20 ;  /* 0x0000001418007986 */ /* 0x0009e4000c101b06 */
.L_x_4110:
[----:B------:R-:W-:Y:S05]  /*5ce0*/  BSYNC.RECONVERGENT B1 ;  /* 0x0000000000017941 */ /* 0x000fea0003800200 */
.L_x_4109:
[----:B------:R-:W-:Y:S04]  /*5cf0*/  BSSY.RECONVERGENT B1, `(.L_x_4111) ;  /* 0x0000013000017945 */ /* 0x000fe80003800200 */
[----:B------:R-:W-:Y:S05]  /*5d00*/  @P4 BRA `(.L_x_4112) ;  /* 0x0000000000444947 */ /* 0x000fea0003800000 */
[----:B------:R-:W5:Y:S01]  /*5d10*/  LDCU.64 UR8, c[0x0][0x3e0] ;  /* 0x00007c00ff0877ac */ /* 0x000f620008000a00 */
[----:B012-4-:R-:W-:Y:S01]  /*5d20*/  MOV R20, R120 ;  /* 0x0000007800147202 */ /* 0x017fe20000000f00 */
[----:B------:R-:W-:Y:S01]  /*5d30*/  FADD.FTZ R64, -R38, R64 ;  /* 0x0000004026407221 */ /* 0x000fe20000010100 */
[----:B------:R-:W-:Y:S01]  /*5d40*/  MOV R21, R123 ;  /* 0x0000007b00157202 */ /* 0x000fe20000000f00 */
[----:B------:R-:W0:Y:S02]  /*5d50*/  LDCU.64 UR10, c[0x0][0x380] ;  /* 0x00007000ff0a77ac */ /* 0x000e240008000a00 */
[----:B---3--:R-:W-:-:S04]  /*5d60*/  FMUL.FTZ R22, R64, R47 ;  /* 0x0000002f40167220 */ /* 0x008fc80000410000 */
[----:B------:R-:W-:Y:S01]  /*5d70*/  FFMA.FTZ R22, R45, R22, R44 ;  /* 0x000000162d167223 */ /* 0x000fe2000001002c */
[----:B-----5:R-:W-:Y:S02]  /*5d80*/  IMAD R27, R27, UR8, RZ ;  /* 0x000000081b1b7c24 */ /* 0x020fe4000f8e02ff */
        /* <DEDUP_REMOVED lines=9> */
.L_x_4112:
[----:B------:R-:W-:Y:S05]  /*5e20*/  BSYNC.RECONVERGENT B1 ;  /* 0x0000000000017941 */ /* 0x000fea0003800200 */
.L_x_4111:
        /* <DEDUP_REMOVED lines=9> */
[----:B------:R-:W-:Y:S02]  /*5ec0*/  SHF.R.S32.HI R31, RZ, 0x1f, R29 ;  /* 0x0000001fff1f7819 */ /* 0x000fe4000001141d */
[----:B------:R-:W-:Y:S02]  /*5ed0*/  ISETP.GE.U32.AND P4, PT, R41, UR4, PT ;  /* 0x0000000429007c0c */ /* 0x000fe4000bf86070 */
[----:B------:R-:W-:Y:S02]  /*5ee0*/  SHF.R.S32.HI R30, RZ, 0x1f, R27 ;  /* 0x0000001fff1e7819 */ /* 0x000fe4000001141b */
[----:B------:R-:W-:-:S02]  /*5ef0*/  IADD3 R26, PT, PT, R42, 0x1b0, RZ ;  /* 0x000001b02a1a7810 */ /* 0x000fc40007ffe0ff */
[----:B------:R-:W-:Y:S02]  /*5f00*/  ISETP.GE.AND.EX P2, PT, R31, UR5, PT, P2 ;  /* 0x000000051f007c0c */ /* 0x000fe4000bf46320 */
[----:B------:R-:W-:Y:S02]  /*5f10*/  ISETP.GE.AND.EX P1, PT, R104, UR5, PT, P1 ;  /* 0x0000000568007c0c */ /* 0x000fe4000bf26310 */
[----:B------:R-:W-:Y:S02]  /*5f20*/  ISETP.GE.AND.EX P6, PT, R105, UR5, PT, P6 ;  /* 0x0000000569007c0c */ /* 0x000fe4000bfc6360 */
[----:B------:R-:W-:Y:S02]  /*5f30*/  ISETP.GE.AND.EX P3, PT, R30, UR5, PT, P3 ;  /* 0x000000051e007c0c */ /* 0x000fe4000bf66330 */
[----:B------:R-:W-:Y:S02]  /*5f40*/  ISETP.GE.AND.EX P4, PT, R50, UR5, PT, P4 ;  /* 0x0000000532007c0c */ /* 0x000fe4000bf86340 */
[----:B------:R-:W-:Y:S01]  /*5f50*/  IADD3 R42, PT, PT, R42, 0x1d0, RZ ;  /* 0x000001d02a2a7810 */ /* 0x000fe20007ffe0ff */
[----:B------:R-:W-:Y:S10]  /*5f60*/  @P5 BRA `(.L_x_4114) ;  /* 0x0000000000445947 */ /* 0x000ff40003800000 */
[----:B------:R-:W0:Y:S01]  /*5f70*/  LDCU.64 UR8, c[0x0][0x3e0] ;  /* 0x00007c00ff0877ac */ /* 0x000e220008000a00 */
[----:B------:R-:W-:Y:S01]  /*5f80*/  MOV R21, R123 ;  /* 0x0000007b00157202 */ /* 0x000fe20000000f00 */
[----:B------:R-:W-:Y:S01]  /*5f90*/  FADD.FTZ R66, -R38, R66 ;  /* 0x0000004226427221 */ /* 0x000fe20000010100 */
[----:B------:R-:W1:Y:S03]  /*5fa0*/  LDCU.64 UR10, c[0x0][0x380] ;  /* 0x00007000ff0a77ac */ /* 0x000e660008000a00 */
[----:B---3--:R-:W-:-:S04]  /*5fb0*/  FMUL.FTZ R24, R66, R47 ;  /* 0x0000002f42187220 */ /* 0x008fc80000410000 */
[----:B------:R-:W-:Y:S01]  /*5fc0*/  FFMA.FTZ R24, R45, R24, R44 ;  /* 0x000000182d187223 */ /* 0x000fe2000001002c */
[----:B0-----:R-:W-:Y:S01]  /*5fd0*/  IMAD R23, R20, UR8, RZ ;  /* 0x0000000814177c24 */ /* 0x001fe2000f8e02ff */
[----:B------:R-:W-:-:S03]  /*5fe0*/  MOV R20, R120 ;  /* 0x0000007800147202 */ /* 0x000fc60000000f00 */
[C---:B------:R-:W-:Y:S02]  /*5ff0*/  IMAD R23, R28.reuse, UR9, R23 ;  /* 0x000000091c177c24 */ /* 0x040fe4000f8e0217 */
[----:B------:R-:W-:-:S04]  /*6000*/  IMAD.WIDE.U32 R20, R28, UR8, R20 ;  /* 0x000000081c147c25 */ /* 0x000fc8000f8e0014 */
[----:B------:R-:W-:Y:S01]  /*6010*/  FADD.FTZ R28, -R38, R67 ;  /* 0x00000043261c7221 */ /* 0x000fe20000010100 */
[----:B-1----:R-:W-:-:S03]  /*6020*/  LEA R22, P5, R20, UR10, 0x2 ;  /* 0x0000000a14167c11 */ /* 0x002fc6000f8a10ff */
[----:B------:R-:W-:Y:S01]  /*6030*/  FMUL.FTZ R25, R28, R47 ;  /* 0x0000002f1c197220 */ /* 0x000fe20000410000 */
[----:B------:R-:W-:-:S03]  /*6040*/  IADD3 R23, PT, PT, R21, R23, RZ ;  /* 0x0000001715177210 */ /* 0x000fc60007ffe0ff */
[----:B------:R-:W-:Y:S01]  /*6050*/  FFMA.FTZ R25, R46, R25, R43 ;  /* 0x000000192e197223 */ /* 0x000fe2000001002b */
[----:B------:R-:W-:-:S05]  /*6060*/  LEA.HI.X R23, R20, UR11, R23, 0x2, P5 ;  /* 0x0000000b14177c11 */ /* 0x000fca000a8f1417 */
[----:B------:R0:W-:Y:S02]  /*6070*/  STG.E.64 desc[UR6][R22.64], R24 ;  /* 0x0000001816007986 */ /* 0x0001e4000c101b06 */
.L_x_4114:
[----:B------:R-:W-:Y:S05]  /*6080*/  BSYNC.RECONVERGENT B1 ;  /* 0x0000000000017941 */ /* 0x000fea0003800200 */
.L_x_4113:
        /* <DEDUP_REMOVED lines=8> */
[----:B0--3--:R-:W-:-:S03]  /*6110*/  FMUL.FTZ R24, R68, R47 ;  /* 0x0000002f44187220 */ /* 0x009fc60000410000 */
        /* <DEDUP_REMOVED lines=10> */
.L_x_4116:
[----:B------:R-:W-:Y:S05]  /*61c0*/  BSYNC.RECONVERGENT B1 ;  /* 0x0000000000017941 */ /* 0x000fea0003800200 */
.L_x_4115:
[----:B------:R-:W-:Y:S04]  /*61d0*/  BSSY.RECONVERGENT B1, `(.L_x_4117) ;  /* 0x0000013000017945 */ /* 0x000fe80003800200 */
[----:B------:R-:W-:Y:S05]  /*61e0*/  @P1 BRA `(.L_x_4118) ;  /* 0x0000000000441947 */ /* 0x000fea0003800000 */
[----:B------:R-:W2:Y:S01]  /*61f0*/  LDCU.64 UR8, c[0x0][0x3e0] ;  /* 0x00007c00ff0877ac */ /* 0x000ea20008000a00 */
[----:B------:R-:W-:Y:S01]  /*6200*/  MOV R20, R120 ;  /* 0x0000007800147202 */ /* 0x000fe20000000f00 */
[C---:B------:R-:W-:Y:S01]  /*6210*/  FADD.FTZ R92, -R38.reuse, R92 ;  /* 0x0000005c265c7221 */ /* 0x040fe20000010100 */
[----:B------:R-:W-:Y:S01]  /*6220*/  MOV R21, R123 ;  /* 0x0000007b00157202 */ /* 0x000fe20000000f00 */
[----:B------:R-:W4:Y:S01]  /*6230*/  LDCU.64 UR10, c[0x0][0x380] ;  /* 0x00007000ff0a77ac */ /* 0x000f220008000a00 */
[----:B------:R-:W-:Y:S01]  /*6240*/  FADD.FTZ R28, -R38, R93 ;  /* 0x0000005d261c7221 */ /* 0x000fe20000010100 */
[----:B01-3--:R-:W-:-:S03]  /*6250*/  FMUL.FTZ R24, R92, R47 ;  /* 0x0000002f5c187220 */ /* 0x00bfc60000410000 */
[----:B------:R-:W-:Y:S01]  /*6260*/  FMUL.FTZ R25, R28, R47 ;  /* 0x0000002f1c197220 */ /* 0x000fe20000410000 */
[----:B------:R-:W-:-:S03]  /*6270*/  FFMA.FTZ R24, R45, R24, R44 ;  /* 0x000000182d187223 */ /* 0x000fc6000001002c */
[----:B------:R-:W-:Y:S01]  /*6280*/  FFMA.FTZ R25, R46, R25, R43 ;  /* 0x000000192e197223 */ /* 0x000fe2000001002b */
[----:B--2---:R-:W-:Y:S02]  /*6290*/  IMAD R23, R104, UR8, RZ ;  /* 0x0000000868177c24 */ /* 0x004fe4000f8e02ff */
[----:B------:R-:W-:-:S04]  /*62a0*/  IMAD.WIDE.U32 R20, R8, UR8, R20 ;  /* 0x0000000808147c25 */ /* 0x000fc8000f8e0014 */
[----:B------:R-:W-:Y:S01]  /*62b0*/  IMAD R23, R8, UR9, R23 ;  /* 0x0000000908177c24 */ /* 0x000fe2000f8e0217 */
[----:B----4-:R-:W-:-:S04]  /*62c0*/  LEA R22, P1, R20, UR10, 0x2 ;  /* 0x0000000a14167c11 */ /* 0x010fc8000f8210ff */
[----:B------:R-:W-:-:S04]  /*62d0*/  IADD3 R23, PT, PT, R21, R23, RZ ;  /* 0x0000001715177210 */ /* 0x000fc80007ffe0ff */
[----:B------:R-:W-:-:S05]  /*62e0*/  LEA.HI.X R23, R20, UR11, R23, 0x2, P1 ;  /* 0x0000000b14177c11 */ /* 0x000fca00088f1417 */
[----:B------:R2:W-:Y:S02]  /*62f0*/  STG.E.64 desc[UR6][R22.64], R24 ;  /* 0x0000001816007986 */ /* 0x0005e4000c101b06 */
.L_x_4118:
[----:B------:R-:W-:Y:S05]  /*6300*/  BSYNC.RECONVERGENT B1 ;  /* 0x0000000000017941 */ /* 0x000fea0003800200 */
.L_x_4117:
[----:B------:R-:W-:Y:S04]  /*6310*/  BSSY.RECONVERGENT B1, `(.L_x_4119) ;  /* 0x0000013000017945 */ /* 0x000fe80003800200 */
[----:B------:R-:W-:Y:S05]  /*6320*/  @P6 BRA `(.L_x_4120) ;  /* 0x0000000000446947 */ /* 0x000fea0003800000 */
[----:B------:R-:W4:Y:S01]  /*6330*/  LDCU.64 UR8, c[0x0][0x3e0] ;  /* 0x00007c00ff0877ac */ /* 0x000f220008000a00 */
[----:B------:R-:W-:Y:S01]  /*6340*/  MOV R20, R120 ;  /* 0x0000007800147202 */ /* 0x000fe20000000f00 */
[C---:B------:R-:W-:Y:S01]  /*6350*/  FADD.FTZ R94, -R38.reuse, R94 ;  /* 0x0000005e265e7221 */ /* 0x040fe20000010100 */
[----:B------:R-:W-:Y:S01]  /*6360*/  MOV R21, R123 ;  /* 0x0000007b00157202 */ /* 0x000fe20000000f00 */
[----:B------:R-:W5:Y:S01]  /*6370*/  LDCU.64 UR10, c[0x0][0x380] ;  /* 0x00007000ff0a77ac */ /* 0x000f620008000a00 */
[----:B0123--:R-:W-:Y:S01]  /*6380*/  FADD.FTZ R24, -R38, R95 ;  /* 0x0000005f26187221 */ /* 0x00ffe20000010100 */
[----:B------:R-:W-:-:S03]  /*6390*/  FMUL.FTZ R94, R94, R47 ;  /* 0x0000002f5e5e7220 */ /* 0x000fc60000410000 */
[----:B------:R-:W-:Y:S01]  /*63a0*/  FMUL.FTZ R24, R24, R47 ;  /* 0x0000002f18187220 */ /* 0x000fe20000410000 */
[----:B------:R-:W-:-:S03]  /*63b0*/  FFMA.FTZ R94, R45, R94, R44 ;  /* 0x0000005e2d5e7223 */ /* 0x000fc6000001002c */
[----:B------:R-:W-:Y:S01]  /*63c0*/  FFMA.FTZ R95, R46, R24, R43 ;  /* 0x000000182e5f7223 */ /* 0x000fe2000001002b */
[----:B----4-:R-:W-:Y:S02]  /*63d0*/  IMAD R22, R105, UR8, RZ ;  /* 0x0000000869167c24 */ /* 0x010fe4000f8e02ff */
[----:B------:R-:W-:-:S04]  /*63e0*/  IMAD.WIDE.U32 R20, R9, UR8, R20 ;  /* 0x0000000809147c25 */ /* 0x000fc8000f8e0014 */
[----:B------:R-:W-:Y:S01]  /*63f0*/  IMAD R23, R9, UR9, R22 ;  /* 0x0000000909177c24 */ /* 0x000fe2000f8e0216 */
[----:B-----5:R-:W-:-:S04]  /*6400*/  LEA R22, P1, R20, UR10, 0x2 ;  /* 0x0000000a14167c11 */ /* 0x020fc8000f8210ff */
[----:B------:R-:W-:-:S04]  /*6410*/  IADD3 R23, PT, PT, R21, R23, RZ ;  /* 0x0000001715177210 */ /* 0x000fc80007ffe0ff */
[----:B------:R-:W-:-:S05]  /*6420*/  LEA.HI.X R23, R20, UR11, R23, 0x2, P1 ;  /* 0x0000000b14177c11 */ /* 0x000fca00088f1417 */
[----:B------:R4:W-:Y:S02]  /*6430*/  STG.E.64 desc[UR6][R22.64], R94 ;  /* 0x0000005e16007986 */ /* 0x0009e4000c101b06 */
.L_x_4120:
[----:B------:R-:W-:Y:S05]  /*6440*/  BSYNC.RECONVERGENT B1 ;  /* 0x0000000000017941 */ /* 0x000fea0003800200 */
.L_x_4119:
[----:B------:R-:W-:Y:S04]  /*6450*/  BSSY.RECONVERGENT B1, `(.L_x_4121) ;  /* 0x0000013000017945 */ /* 0x000fe80003800200 */
[----:B------:R-:W-:Y:S05]  /*6460*/  @P3 BRA `(.L_x_4122) ;  /* 0x0000000000443947 */ /* 0x000fea0003800000 */
[----:B------:R-:W5:Y:S01]  /*6470*/  LDCU.64 UR8, c[0x0][0x3e0] ;  /* 0x00007c00ff0877ac */ /* 0x000f620008000a00 */
[----:B------:R-:W-:Y:S01]  /*6480*/  MOV R20, R120 ;  /* 0x0000007800147202 */ /* 0x000fe20000000f00 */
[C---:B------:R-:W-:Y:S01]  /*6490*/  FADD.FTZ R70, -R38.reuse, R70 ;  /* 0x0000004626467221 */ /* 0x040fe20000010100 */
[----:B------:R-:W-:Y:S01]  /*64a0*/  MOV R21, R123 ;  /* 0x0000007b00157202 */ /* 0x000fe20000000f00 */
[----:B------:R-:W4:Y:S01]  /*64b0*/  LDCU.64 UR10, c[0x0][0x380] ;  /* 0x00007000ff0a77ac */ /* 0x000f220008000a00 */
[----:B0123--:R-:W-:Y:S01]  /*64c0*/  FADD.FTZ R24, -R38, R71 ;  /* 0x0000004726187221 */ /* 0x00ffe20000010100 */
[----:B------:R-:W-:-:S03]  /*64d0*/  FMUL.FTZ R70, R70, R47 ;  /* 0x0000002f46467220 */ /* 0x000fc60000410000 */
[----:B------:R-:W-:Y:S01]  /*64e0*/  FMUL.FTZ R24, R24, R47 ;  /* 0x0000002f18187220 */ /* 0x000fe20000410000 */
[----:B------:R-:W-:-:S03]  /*64f0*/  FFMA.FTZ R70, R45, R70, R44 ;  /* 0x000000462d467223 */ /* 0x000fc6000001002c */
[----:B------:R-:W-:Y:S01]  /*6500*/  FFMA.FTZ R71, R46, R24, R43 ;  /* 0x000000182e477223 */ /* 0x000fe2000001002b */
[----:B-----5:R-:W-:Y:S02]  /*6510*/  IMAD R30, R30, UR8, RZ ;  /* 0x000000081e1e7c24 */ /* 0x020fe4000f8e02ff */
[----:B------:R-:W-:-:S04]  /*6520*/  IMAD.WIDE.U32 R20, R27, UR8, R20 ;  /* 0x000000081b147c25 */ /* 0x000fc8000f8e0014 */
[----:B------:R-:W-:Y:S01]  /*6530*/  IMAD R27, R27, UR9, R30 ;  /* 0x000000091b1b7c24 */ /* 0x000fe2000f8e021e */
[----:B----4-:R-:W-:-:S04]  /*6540*/  LEA R22, P1, R20, UR10, 0x2 ;  /* 0x0000000a14167c11 */ /* 0x010fc8000f8210ff */
[----:B------:R-:W-:-:S04]  /*6550*/  IADD3 R27, PT, PT, R21, R27, RZ ;  /* 0x0000001b151b7210 */ /* 0x000fc80007ffe0ff */
[----:B------:R-:W-:-:S05]  /*6560*/  LEA.HI.X R23, R20, UR11, R27, 0x2, P1 ;  /* 0x0000000b14177c11 */ /* 0x000fca00088f141b */
[----:B------:R0:W-:Y:S02]  /*6570*/  STG.E.64 desc[UR6][R22.64], R70 ;  /* 0x0000004616007986 */ /* 0x0001e4000c101b06 */
.L_x_4122:
[----:B------:R-:W-:Y:S05]  /*6580*/  BSYNC.RECONVERGENT B1 ;  /* 0x0000000000017941 */ /* 0x000fea0003800200 */
.L_x_4121:
        /* <DEDUP_REMOVED lines=19> */
.L_x_4124:
[----:B------:R-:W-:Y:S05]  /*66c0*/  BSYNC.RECONVERGENT B1 ;  /* 0x0000000000017941 */ /* 0x000fea0003800200 */
.L_x_4123:
[----:B------:R-:W-:Y:S01]  /*66d0*/  ISETP.GE.U32.AND P5, PT, R40, UR4, PT ;  /* 0x0000000428007c0c */ /* 0x000fe2000bfa6070 */
[----:B------:R-:W-:Y:S01]  /*66e0*/  BSSY.RECONVERGENT B1, `(.L_x_4125) ;  /* 0x0000020000017945 */ /* 0x000fe20003800200 */
[----:B------:R-:W-:Y:S02]  /*66f0*/  ISETP.GE.U32.AND P2, PT, R26, UR4, PT ;  /* 0x000000041a007c0c */ /* 0x000fe4000bf46070 */
[----:B------:R-:W-:Y:S02]  /*6700*/  ISETP.GE.AND.EX P5, PT, R39, UR5, PT, P5 ;  /* 0x0000000527007c0c */ /* 0x000fe4000bfa6350 */
[----:B------:R-:W-:Y:S02]  /*6710*/  ISETP.GE.U32.AND P1, PT, R10, UR4, PT ;  /* 0x000000040a007c0c */ /* 0x000fe4000bf26070 */
[----:B------:R-:W-:Y:S02]  /*6720*/  ISETP.GE.U32.AND P6, PT, R42, UR4, PT ;  /* 0x000000042a007c0c */ /* 0x000fe4000bfc6070 */
[----:B------:R-:W-:-:S02]  /*6730*/  ISETP.GE.U32.AND P3, PT, R11, UR4, PT ;  /* 0x000000040b007c0c */ /* 0x000fc4000bf66070 */
[----:B0123--:R-:W-:Y:S02]  /*6740*/  SHF.R.S32.HI R25, RZ, 0x1f, R26 ;  /* 0x0000001fff197819 */ /* 0x00ffe4000001141a */
        /* <DEDUP_REMOVED lines=14> */
[----:B------:R-:W-:-:S03]  /*6830*/  FMUL.FTZ R74, R74, R47 ;  /* 0x0000002f4a4a7220 */ /* 0x000fc60000410000 */
[----:B------:R-:W-:Y:S01]  /*6840*/  FMUL.FTZ R24, R24, R47 ;  /* 0x0000002f18187220 */ /* 0x000fe20000410000 */
[----:B------:R-:W-:-:S03]  /*6850*/  FFMA.FTZ R74, R45, R74, R44 ;  /* 0x0000004a2d4a7223 */ /* 0x000fc6000001002c */
[----:B------:R-:W-:Y:S01]  /*6860*/  FFMA.FTZ R75, R46, R24, R43 ;  /* 0x000000182e4b7223 */ /* 0x000fe2000001002b */
[----:B0-----:R-:W-:Y:S02]  /*6870*/  IMAD R39, R39, UR8, RZ ;  /* 0x0000000827277c24 */ /* 0x001fe4000f8e02ff */
[----:B----4-:R-:W-:-:S04]  /*6880*/  IMAD.WIDE.U32 R22, R40, UR8, R20 ;  /* 0x0000000828167c25 */ /* 0x010fc8000f8e0014 */
[----:B------:R-:W-:Y:S01]  /*6890*/  IMAD R39, R40, UR9, R39 ;  /* 0x0000000928277c24 */ /* 0x000fe2000f8e0227 */
[----:B-1----:R-:W-:-:S04]  /*68a0*/  LEA R20, P5, R22, UR10, 0x2 ;  /* 0x0000000a16147c11 */ /* 0x002fc8000f8a10ff */
[----:B------:R-:W-:-:S04]  /*68b0*/  IADD3 R39, PT, PT, R23, R39, RZ ;  /* 0x0000002717277210 */ /* 0x000fc80007ffe0ff */
[----:B------:R-:W-:-:S05]  /*68c0*/  LEA.HI.X R21, R22, UR11, R39, 0x2, P5 ;  /* 0x0000000b16157c11 */ /* 0x000fca000a8f1427 */
[----:B------:R0:W-:Y:S02]  /*68d0*/  STG.E.64 desc[UR6][R20.64], R74 ;  /* 0x0000004a14007986 */ /* 0x0001e4000c101b06 */
.L_x_4126:
[----:B------:R-:W-:Y:S05]  /*68e0*/  BSYNC.RECONVERGENT B1 ;  /* 0x0000000000017941 */ /* 0x000fea0003800200 */
.L_x_4125:
        /* <DEDUP_REMOVED lines=13> */
[----:B----4-:R-:W-:-:S04]  /*69c0*/  IMAD.WIDE.U32 R22, R26, UR8, R20 ;  /* 0x000000081a167c25 */ /* 0x010fc8000f8e0014 */
[----:B------:R-:W-:Y:S01]  /*69d0*/  IMAD R25, R26, UR9, R25 ;  /* 0x000000091a197c24 */ /* 0x000fe2000f8e0219 */
[----:B0-----:R-:W-:-:S04]  /*69e0*/  LEA R20, P2, R22, UR10, 0x2 ;  /* 0x0000000a16147c11 */ /* 0x001fc8000f8410ff */
[----:B------:R-:W-:-:S04]  /*69f0*/  IADD3 R25, PT, PT, R23, R25, RZ ;  /* 0x0000001917197210 */ /* 0x000fc80007ffe0ff */
[----:B------:R-:W-:-:S05]  /*6a00*/  LEA.HI.X R21, R22, UR11, R25, 0x2, P2 ;  /* 0x0000000b16157c11 */ /* 0x000fca00090f1419 */
[----:B------:R1:W-:Y:S02]  /*6a10*/  STG.E.64 desc[UR6][R20.64], R90 ;  /* 0x0000005a14007986 */ /* 0x0003e4000c101b06 */
.L_x_4128:
[----:B------:R-:W-:Y:S05]  /*6a20*/  BSYNC.RECONVERGENT B1 ;  /* 0x0000000000017941 */ /* 0x000fea0003800200 */
.L_x_4127:
        /* <DEDUP_REMOVED lines=13> */
[----:B----4-:R-:W-:-:S04]  /*6b00*/  IMAD.WIDE.U32 R22, R10, UR8, R20 ;  /* 0x000000080a167c25 */ /* 0x010fc8000f8e0014 */
[----:B------:R-:W-:Y:S01]  /*6b10*/  IMAD R25, R10, UR9, R25 ;  /* 0x000000090a197c24 */ /* 0x000fe2000f8e0219 */
[----:B0-----:R-:W-:-:S04]  /*6b20*/  LEA R20, P1, R22, UR10, 0x2 ;  /* 0x0000000a16147c11 */ /* 0x001fc8000f8210ff */
[----:B------:R-:W-:-:S04]  /*6b30*/  IADD3 R25, PT, PT, R23, R25, RZ ;  /* 0x0000001917197210 */ /* 0x000fc80007ffe0ff */
[----:B------:R-:W-:-:S05]  /*6b40*/  LEA.HI.X R21, R22, UR11, R25, 0x2, P1 ;  /* 0x0000000b16157c11 */ /* 0x000fca00088f1419 */
[----:B------:R2:W-:Y:S02]  /*6b50*/  STG.E.64 desc[UR6][R20.64], R96 ;  /* 0x0000006014007986 */ /* 0x0005e4000c101b06 */
.L_x_4130:
[----:B------:R-:W-:Y:S05]  /*6b60*/  BSYNC.RECONVERGENT B1 ;  /* 0x0000000000017941 */ /* 0x000fea0003800200 */
.L_x_4129:
        /* <DEDUP_REMOVED lines=13> */
[----:B----4-:R-:W-:-:S04]  /*6c40*/  IMAD.WIDE.U32 R22, R42, UR8, R20 ;  /* 0x000000082a167c25 */ /* 0x010fc8000f8e0014 */
[----:B------:R-:W-:Y:S01]  /*6c50*/  IMAD R27, R42, UR9, R27 ;  /* 0x000000092a1b7c24 */ /* 0x000fe2000f8e021b */
[----:B0-----:R-:W-:-:S04]  /*6c60*/  LEA R20, P1, R22, UR10, 0x2 ;  /* 0x0000000a16147c11 */ /* 0x001fc8000f8210ff */
[----:B------:R-:W-:-:S04]  /*6c70*/  IADD3 R27, PT, PT, R23, R27, RZ ;  /* 0x0000001b171b7210 */ /* 0x000fc80007ffe0ff */
[----:B------:R-:W-:-:S05]  /*6c80*/  LEA.HI.X R21, R22, UR11, R27, 0x2, P1 ;  /* 0x0000000b16157c11 */ /* 0x000fca00088f141b */
[----:B------:R3:W-:Y:S02]  /*6c90*/  STG.E.64 desc[UR6][R20.64], R98 ;  /* 0x0000006214007986 */ /* 0x0007e4000c101b06 */
.L_x_4132:
[----:B------:R-:W-:Y:S05]  /*6ca0*/  BSYNC.RECONVERGENT B1 ;  /* 0x0000000000017941 */ /* 0x000fea0003800200 */
.L_x_4131:
[----:B------:R-:W-:Y:S04]  /*6cb0*/  BSSY.RECONVERGENT B1, `(.L_x_4133) ;  /* 0x0000013000017945 */ /* 0x000fe80003800200 */
[----:B------:R-:W-:Y:S05]  /*6cc0*/  @P3 BRA `(.L_x_4134) ;  /* 0x0000000000443947 */ /* 0x000fea0003800000 */
[----:B------:R-:W5:Y:S01]  /*6cd0*/  LDCU.64 UR8, c[0x0][0x3e0] ;  /* 0x00007c00ff0877ac */ /* 0x000f620008000a00 */
[----:B0123--:R-:W-:Y:S01]  /*6ce0*/  MOV R20, R120 ;  /* 0x0000007800147202 */ /* 0x00ffe20000000f00 */
[----:B------:R-:W-:Y:S01]  /*6cf0*/  FADD.FTZ R100, -R38, R100 ;  /* 0x0000006426647221 */ /* 0x000fe20000010100 */
[----:B------:R-:W-:Y:S01]  /*6d00*/  MOV R21, R123 ;  /* 0x0000007b00157202 */ /* 0x000fe20000000f00 */
[----:B------:R-:W0:Y:S02]  /*6d10*/  LDCU.64 UR10, c[0x0][0x380] ;  /* 0x00007000ff0a77ac */ /* 0x000e240008000a00 */
[----:B------:R-:W-:-:S04]  /*6d20*/  FMUL.FTZ R100, R100, R47 ;  /* 0x0000002f64647220 */ /* 0x000fc80000410000 */
[----:B------:R-:W-:Y:S01]  /*6d30*/  FFMA.FTZ R100, R45, R100, R44 ;  /* 0x000000642d647223 */ /* 0x000fe2000001002c */
[----:B-----5:R-:W-:Y:S02]  /*6d40*/  IMAD R24, R107, UR8, RZ ;  /* 0x000000086b187c24 */ /* 0x020fe4000f8e02ff */
[----:B----4-:R-:W-:-:S04]  /*6d50*/  IMAD.WIDE.U32 R22, R11, UR8, R20 ;  /* 0x000000080b167c25 */ /* 0x010fc8000f8e0014 */
        /* <DEDUP_REMOVED lines=8> */
.L_x_4134:
[----:B------:R-:W-:Y:S05]  /*6de0*/  BSYNC.RECONVERGENT B1 ;  /* 0x0000000000017941 */ /* 0x000fea0003800200 */
.L_x_4133:
[----:B------:R-:W-:Y:S05]  /*6df0*/  @P4 BRA `(.L_x_4135) ;  /* 0x0000004000ac4947 */ /* 0x000fea0003800000 */
[----:B------:R-:W0:Y:S01]  /*6e00*/  LDCU.64 UR4, c[0x0][0x3e0] ;  /* 0x00007c00ff0477ac */ /* 0x000e220008000a00 */
[----:B------:R-:W-:Y:S01]  /*6e10*/  MOV R121, R123 ;  /* 0x0000007b00797202 */ /* 0x000fe20000000f00 */
[C---:B------:R-:W-:Y:S01]  /*6e20*/  FADD.FTZ R102, -R38.reuse, R102 ;  /* 0x0000006626667221 */ /* 0x040fe20000010100 */
[----:B------:R-:W-:Y:S01]  /*6e30*/  FADD.FTZ R38, -R38, R103 ;  /* 0x0000006726267221 */ /* 0x000fe20000010100 */
[----:B------:R-:W5:Y:S02]  /*6e40*/  LDCU.64 UR8, c[0x0][0x380] ;  /* 0x00007000ff0877ac */ /* 0x000f640008000a00 */
[-C--:B------:R-:W-:Y:S01]  /*6e50*/  FMUL.FTZ R102, R102, R47.reuse ;  /* 0x0000002f66667220 */ /* 0x080fe20000410000 */
[----:B------:R-:W-:-:S03]  /*6e60*/  FMUL.FTZ R38, R38, R47 ;  /* 0x0000002f26267220 */ /* 0x000fc60000410000 */
[----:B------:R-:W-:Y:S01]  /*6e70*/  FFMA.FTZ R102, R45, R102, R44 ;  /* 0x000000662d667223 */ /* 0x000fe2000001002c */
[----:B------:R-:W-:Y:S01]  /*6e80*/  FFMA.FTZ R103, R46, R38, R43 ;  /* 0x000000262e677223 */ /* 0x000fe2000001002b */
[----:B0123--:R-:W-:Y:S02]  /*6e90*/  IMAD R21, R108, UR4, RZ ;  /* 0x000000046c157c24 */ /* 0x00ffe4000f8e02ff */
[----:B------:R-:W-:-:S04]  /*6ea0*/  IMAD.WIDE.U32 R120, R12, UR4, R120 ;  /* 0x000000040c787c25 */ /* 0x000fc8000f8e0078 */
[----:B------:R-:W-:Y:S01]  /*6eb0*/  IMAD R21, R12, UR5, R21 ;  /* 0x000000050c157c24 */ /* 0x000fe2000f8e0215 */
[----:B-----5:R-:W-:-:S04]  /*6ec0*/  LEA R20, P1, R120, UR8, 0x2 ;  /* 0x0000000878147c11 */ /* 0x020fc8000f8210ff */
[----:B------:R-:W-:-:S04]  /*6ed0*/  IADD3 R21, PT, PT, R121, R21, RZ ;  /* 0x0000001579157210 */ /* 0x000fc80007ffe0ff */
[----:B------:R-:W-:-:S05]  /*6ee0*/  LEA.HI.X R21, R120, UR9, R21, 0x2, P1 ;  /* 0x0000000978157c11 */ /* 0x000fca00088f1415 */
[----:B------:R0:W-:Y:S01]  /*6ef0*/  STG.E.64 desc[UR6][R20.64], R102 ;  /* 0x0000006614007986 */ /* 0x0001e2000c101b06 */
[----:B------:R-:W-:Y:S05]  /*6f00*/  BRA `(.L_x_4135) ;  /* 0x0000004000687947 */ /* 0x000fea0003800000 */
.L_x_4072:
        /* <DEDUP_REMOVED lines=35> */
.L_x_4137:
[----:B------:R-:W-:Y:S05]  /*7140*/  BSYNC.RECONVERGENT B1 ;  /* 0x0000000000017941 */ /* 0x000fea0003800200 */
.L_x_4136:
[----:B------:R-:W-:Y:S04]  /*7150*/  BSSY.RECONVERGENT B1, `(.L_x_4138) ;  /* 0x000001d000017945 */ /* 0x000fe80003800200 */
[----:B------:R-:W-:Y:S05]  /*7160*/  @P2 BRA `(.L_x_4139) ;  /* 0x00000000006c2947 */ /* 0x000fea0003800000 */
[C---:B------:R-:W-:Y:S01]  /*7170*/  FADD.FTZ R22, -R38.reuse, R22 ;  /* 0x0000001626167221 */ /* 0x040fe20000010100 */
[----:B0-----:R-:W-:Y:S01]  /*7180*/  FADD.FTZ R20, -R38, R23 ;  /* 0x0000001726147221 */ /* 0x001fe20000010100 */
        /* <DEDUP_REMOVED lines=25> */
.L_x_4139:
[----:B------:R-:W-:Y:S05]  /*7320*/  BSYNC.RECONVERGENT B1 ;  /* 0x0000000000017941 */ /* 0x000fea0003800200 */
.L_x_4138:
        /* <DEDUP_REMOVED lines=13> */
[C---:B-1----:R-:W-:Y:S02]  /*7400*/  IADD3 R23, PT, PT, R42.reuse, 0xa0, RZ ;  /* 0x000000a02a177810 */ /* 0x042fe40007ffe0ff */
[----:B------:R-:W-:Y:S01]  /*7410*/  IADD3 R22, PT, PT, R42, 0xb0, RZ ;  /* 0x000000b02a167810 */ /* 0x000fe20007ffe0ff */
[----:B------:R-:W-:Y:S08]  /*7420*/  @P5 BRA `(.L_x_4141) ;  /* 0x00000000006c5947 */ /* 0x000ff00003800000 */
        /* <DEDUP_REMOVED lines=27> */
.L_x_4141:
[----:B------:R-:W-:Y:S05]  /*75e0*/  BSYNC.RECONVERGENT B1 ;  /* 0x0000000000017941 */ /* 0x000fea0003800200 */
.L_x_4140:
[----:B------:R-:W-:Y:S04]  /*75f0*/  BSSY.RECONVERGENT B1, `(.L_x_4142) ;  /* 0x000001d000017945 */ /* 0x000fe80003800200 */
[----:B------:R-:W-:Y:S05]  /*7600*/  @P1 BRA `(.L_x_4143) ;  /* 0x00000000006c1947 */ /* 0x000fea0003800000 */
[C---:B------:R-:W-:Y:S01]  /*7610*/  FADD.FTZ R78, -R38.reuse, R78 ;  /* 0x0000004e264e7221 */ /* 0x040fe20000010100 */
[----:B01----:R-:W-:Y:S01]  /*7620*/  FADD.FTZ R20, -R38, R79 ;  /* 0x0000004f26147221 */ /* 0x003fe20000010100 */
        /* <DEDUP_REMOVED lines=25> */
.L_x_4143:
[----:B------:R-:W-:Y:S05]  /*77c0*/  BSYNC.RECONVERGENT B1 ;  /* 0x0000000000017941 */ /* 0x000fea0003800200 */
.L_x_4142:
[----:B------:R-:W-:Y:S04]  /*77d0*/  BSSY.RECONVERGENT B1, `(.L_x_4144) ;  /* 0x000001d000017945 */ /* 0x000fe80003800200 */
[----:B------:R-:W-:Y:S05]  /*77e0*/  @P6 BRA `(.L_x_4145) ;  /* 0x00000000006c6947 */ /* 0x000fea0003800000 */
[C---:B------:R-:W-:Y:S01]  /*77f0*/  FADD.FTZ R80, -R38.reuse, R80 ;  /* 0x0000005026507221 */ /* 0x040fe20000010100 */
[----:B012---:R-:W-:Y:S01]  /*7800*/  FADD.FTZ R20, -R38, R81 ;  /* 0x0000005126147221 */ /* 0x007fe20000010100 */
        /* <DEDUP_REMOVED lines=25> */
.L_x_4145:
[----:B------:R-:W-:Y:S05]  /*79a0*/  BSYNC.RECONVERGENT B1 ;  /* 0x0000000000017941 */ /* 0x000fea0003800200 */
.L_x_4144:
        /* <DEDUP_REMOVED lines=18> */
[----:B0-----:R-:W-:Y:S01]  /*7ad0*/  FADD.FTZ R76, R20, 1 ;  /* 0x3f800000144c7421 */ /* 0x001fe20000010000 */
[----:B------:R-:W-:-:S04]  /*7ae0*/  MOV R20, R120 ;  /* 0x0000007800147202 */ /* 0x000fc80000000f00 */
[----:B------:R-:W0:Y:S01]  /*7af0*/  MUFU.RCP R78, R78 ;  /* 0x0000004e004e7308 */ /* 0x000e220000001000 */
[----:B------:R-:W-:-:S07]  /*7b00*/  IMAD.WIDE.U32 R20, R113, UR8, R20 ;  /* 0x0000000871147c25 */ /* 0x000fce000f8e0014 */
[----:B------:R-:W2:Y:S01]  /*7b10*/  MUFU.RCP R77, R76 ;  /* 0x0000004c004d7308 */ /* 0x000ea20000001000 */
[----:B-1----:R-:W-:Y:S02]  /*7b20*/  LEA R52, P1, R20, UR10, 0x2 ;  /* 0x0000000a14347c11 */ /* 0x002fe4000f8210ff */
[----:B------:R-:W-:-:S04]  /*7b30*/  IADD3 R53, PT, PT, R21, R53, RZ ;  /* 0x0000003515357210 */ /* 0x000fc80007ffe0ff */
[----:B------:R-:W-:Y:S01]  /*7b40*/  LEA.HI.X R53, R20, UR11, R53, 0x2, P1 ;  /* 0x0000000b14357c11 */ /* 0x000fe200088f1435 */
[----:B0-----:R-:W-:Y:S01]  /*7b50*/  FMUL.FTZ R21, R55, R78 ;  /* 0x0000004e37157220 */ /* 0x001fe20000410000 */
[----:B--2---:R-:W-:-:S05]  /*7b60*/  FMUL.FTZ R20, R54, R77 ;  /* 0x0000004d36147220 */ /* 0x004fca0000410000 */
[----:B------:R4:W-:Y:S02]  /*7b70*/  STG.E.64 desc[UR6][R52.64], R20 ;  /* 0x0000001434007986 */ /* 0x0009e4000c101b06 */
.L_x_4147:
[----:B------:R-:W-:Y:S05]  /*7b80*/  BSYNC.RECONVERGENT B1 ;  /* 0x0000000000017941 */ /* 0x000fea0003800200 */
.L_x_4146:
[----:B------:R-:W-:Y:S04]  /*7b90*/  BSSY.RECONVERGENT B1, `(.L_x_4148) ;  /* 0x000001d000017945 */ /* 0x000fe80003800200 */
[----:B------:R-:W-:Y:S05]  /*7ba0*/  @P2 BRA `(.L_x_4149) ;  /* 0x00000000006c2947 */ /* 0x000fea0003800000 */
[C---:B------:R-:W-:Y:S01]  /*7bb0*/  FADD.FTZ R82, -R38.reuse, R82 ;  /* 0x0000005226527221 */ /* 0x040fe20000010100 */
[----:B01234-:R-:W-:Y:S01]  /*7bc0*/  FADD.FTZ R20, -R38, R83 ;  /* 0x0000005326147221 */ /* 0x01ffe20000010100 */
        /* <DEDUP_REMOVED lines=25> */
.L_x_4149:
[----:B------:R-:W-:Y:S05]  /*7d60*/  BSYNC.RECONVERGENT B1 ;  /* 0x0000000000017941 */ /* 0x000fea0003800200 */
.L_x_4148:
        /* <DEDUP_REMOVED lines=29> */
.L_x_4151:
[----:B------:R-:W-:Y:S05]  /*7f40*/  BSYNC.RECONVERGENT B1 ;  /* 0x0000000000017941 */ /* 0x000fea0003800200 */
.L_x_4150:
[----:B------:R-:W-:Y:S01]  /*7f50*/  ISETP.GE.U32.AND P5, PT, R111, UR4, PT ;  /* 0x000000046f007c0c */ /* 0x000fe2000bfa6070 */
[----:B------:R-:W-:Y:S01]  /*7f60*/  BSSY.RECONVERGENT B1, `(.L_x_4152) ;  /* 0x000002e000017945 */ /* 0x000fe20003800200 */
[----:B01234-:R-:W-:Y:S02]  /*7f70*/  IADD3 R52, PT, PT, R42, 0xc0, RZ ;  /* 0x000000c02a347810 */ /* 0x01ffe40007ffe0ff */
        /* <DEDUP_REMOVED lines=44> */
.L_x_4153:
[----:B------:R-:W-:Y:S05]  /*8240*/  BSYNC.RECONVERGENT B1 ;  /* 0x0000000000017941 */ /* 0x000fea0003800200 */
.L_x_4152:
        /* <DEDUP_REMOVED lines=29> */
.L_x_4155:
[----:B------:R-:W-:Y:S05]  /*8420*/  BSYNC.RECONVERGENT B1 ;  /* 0x0000000000017941 */ /* 0x000fea0003800200 */
.L_x_4154:
[----:B------:R-:W-:Y:S04]  /*8430*/  BSSY.RECONVERGENT B1, `(.L_x_4156) ;  /* 0x000001d000017945 */ /* 0x000fe80003800200 */
[----:B------:R-:W-:Y:S05]  /*8440*/  @P1 BRA `(.L_x_4157) ;  /* 0x00000000006c1947 */ /* 0x000fea0003800000 */
        /* <DEDUP_REMOVED lines=27> */
.L_x_4157:
[----:B------:R-:W-:Y:S05]  /*8600*/  BSYNC.RECONVERGENT B1 ;  /* 0x0000000000017941 */ /* 0x000fea0003800200 */
.L_x_4156:
        /* <DEDUP_REMOVED lines=29> */
.L_x_4159:
[----:B------:R-:W-:Y:S05]  /*87e0*/  BSYNC.RECONVERGENT B1 ;  /* 0x0000000000017941 */ /* 0x000fea0003800200 */
.L_x_4158:
[----:B------:R-:W-:Y:S04]  /*87f0*/  BSSY.RECONVERGENT B1, `(.L_x_4160) ;  /* 0x000001d000017945 */ /* 0x000fe80003800200 */
[----:B------:R-:W-:Y:S05]  /*8800*/  @P3 BRA `(.L_x_4161) ;  /* 0x00000000006c3947 */ /* 0x000fea0003800000 */
[C---:B------:R-:W-:Y:S01]  /*8810*/  FADD.FTZ R32, -R38.reuse, R32 ;  /* 0x0000002026207221 */ /* 0x040fe20000010100 */
[----:B0123--:R-:W-:Y:S01]  /*8820*/  FADD.FTZ R20, -R38, R33 ;  /* 0x0000002126147221 */ /* 0x00ffe20000010100 */
        /* <DEDUP_REMOVED lines=25> */
.L_x_4161:
[----:B------:R-:W-:Y:S05]  /*89c0*/  BSYNC.RECONVERGENT B1 ;  /* 0x0000000000017941 */ /* 0x000fea0003800200 */
.L_x_4160:
        /* <DEDUP_REMOVED lines=29> */
.L_x_4163:
[----:B------:R-:W-:Y:S05]  /*8ba0*/  BSYNC.RECONVERGENT B1 ;  /* 0x0000000000017941 */ /* 0x000fea0003800200 */
.L_x_4162:
[----:B------:R-:W-:Y:S01]  /*8bb0*/  ISETP.GE.U32.AND P5, PT, R51, UR4, PT ;  /* 0x0000000433007c0c */ /* 0x000fe2000bfa6070 */
[----:B------:R-:W-:Y:S01]  /*8bc0*/  BSSY.RECONVERGENT B1, `(.L_x_4164) ;  /* 0x0000032000017945 */ /* 0x000fe20003800200 */
[----:B01234-:R-:W-:Y:S02]  /*8bd0*/  SHF.R.S32.HI R21, RZ, 0x1f, R51 ;  /* 0x0000001fff157819 */ /* 0x01ffe40000011433 */
[C---:B------:R-:W-:Y:S02]  /*8be0*/  IADD3 R31, PT, PT, R42.reuse, 0x110, RZ ;  /* 0x000001102a1f7810 */ /* 0x040fe40007ffe0ff */
        /* <DEDUP_REMOVED lines=47> */
.L_x_4165:
[----:B------:R-:W-:Y:S05]  /*8ee0*/  BSYNC.RECONVERGENT B1 ;  /* 0x0000000000017941 */ /* 0x000fea0003800200 */
.L_x_4164:
        /* <DEDUP_REMOVED lines=29> */
.L_x_4167:
[----:B------:R-:W-:Y:S05]  /*90c0*/  BSYNC.RECONVERGENT B1 ;  /* 0x0000000000017941 */ /* 0x000fea0003800200 */
.L_x_4166:
        /* <DEDUP_REMOVED lines=29> */
.L_x_4169:
[----:B------:R-:W-:Y:S05]  /*92a0*/  BSYNC.RECONVERGENT B1 ;  /* 0x0000000000017941 */ /* 0x000fea0003800200 */
.L_x_4168:
        /* <DEDUP_REMOVED lines=29> */
.L_x_4171:
[----:B------:R-:W-:Y:S05]  /*9480*/  BSYNC.RECONVERGENT B1 ;  /* 0x0000000000017941 */ /* 0x000fea0003800200 */
.L_x_4170:
        /* <DEDUP_REMOVED lines=29> */
.L_x_4173:
[----:B------:R-:W-:Y:S05]  /*9660*/  BSYNC.RECONVERGENT B1 ;  /* 0x0000000000017941 */ /* 0x000fea0003800200 */
.L_x_4172:
        /* <DEDUP_REMOVED lines=29> */
.L_x_4175:
[----:B------:R-:W-:Y:S05]  /*9840*/  BSYNC.RECONVERGENT B1 ;  /* 0x0000000000017941 */ /* 0x000fea0003800200 */
.L_x_4174:
[----:B------:R-:W-:Y:S01]  /*9850*/  ISETP.GE.U32.AND P5, PT, R26, UR4, PT ;  /* 0x000000041a007c0c */ /* 0x000fe2000bfa6070 */
[----:B------:R-:W-:Y:S01]  /*9860*/  BSSY.RECONVERGENT B1, `(.L_x_4176) ;  /* 0x000002f000017945 */ /* 0x000fe20003800200 */
[----:B01234-:R-:W-:Y:S02]  /*9870*/  SHF.R.S32.HI R21, RZ, 0x1f, R26 ;  /* 0x0000001fff157819 */ /* 0x01ffe4000001141a */
[----:B------:R-:W-:Y:S02]  /*9880*/  IADD3 R28, PT, PT, R42, 0x180, RZ ;  /* 0x000001802a1c7810 */ /* 0x000fe40007ffe0ff */
[----:B------:R-:W-:Y:S02]  /*9890*/  ISETP.GE.AND.EX P5, PT, R21, UR5, PT, P5 ;  /* 0x0000000515007c0c */ /* 0x000fe4000bfa6350 */
[----:B------:R-:W-:Y:S02]  /*98a0*/  SHF.R.S32.HI R25, RZ, 0x1f, R41 ;  /* 0x0000001fff197819 */ /* 0x000fe40000011429 */
[----:B------:R-:W-:-:S02]  /*98b0*/  ISETP.GE.U32.AND P2, PT, R27, UR4, PT ;  /* 0x000000041b007c0c */ /* 0x000fc4000bf46070 */
[----:B------:R-:W-:Y:S02]  /*98c0*/  ISETP.GE.U32.AND P1, PT, R8, UR4, PT ;  /* 0x0000000408007c0c */ /* 0x000fe4000bf26070 */
[----:B------:R-:W-:Y:S02]  /*98d0*/  ISETP.GE.U32.AND P6, PT, R9, UR4, PT ;  /* 0x0000000409007c0c */ /* 0x000fe4000bfc6070 */
[----:B------:R-:W-:Y:S02]  /*98e0*/  ISETP.GE.U32.AND P3, PT, R28, UR4, PT ;  /* 0x000000041c007c0c */ /* 0x000fe4000bf66070 */
[----:B------:R-:W-:Y:S02]  /*98f0*/  SHF.R.S32.HI R34, RZ, 0x1f, R27 ;  /* 0x0000001fff227819 */ /* 0x000fe4000001141b */
[----:B------:R-:W-:Y:S02]  /*9900*/  ISETP.GE.U32.AND P4, PT, R41, UR4, PT ;  /* 0x0000000429007c0c */ /* 0x000fe4000bf86070 */
[----:B------:R-:W-:-:S02]  /*9910*/  SHF.R.S32.HI R29, RZ, 0x1f, R28 ;  /* 0x0000001fff1d7819 */ /* 0x000fc4000001141c */
        /* <DEDUP_REMOVED lines=35> */
.L_x_4177:
[----:B------:R-:W-:Y:S05]  /*9b50*/  BSYNC.RECONVERGENT B1 ;  /* 0x0000000000017941 */ /* 0x000fea0003800200 */
.L_x_4176:
        /* <DEDUP_REMOVED lines=29> */
.L_x_4179:
[----:B------:R-:W-:Y:S05]  /*9d30*/  BSYNC.RECONVERGENT B1 ;  /* 0x0000000000017941 */ /* 0x000fea0003800200 */
.L_x_4178:
        /* <DEDUP_REMOVED lines=29> */
.L_x_4181:
[----:B------:R-:W-:Y:S05]  /*9f10*/  BSYNC.RECONVERGENT B1 ;  /* 0x0000000000017941 */ /* 0x000fea0003800200 */
.L_x_4180:
        /* <DEDUP_REMOVED lines=29> */
.L_x_4183:
[----:B------:R-:W-:Y:S05]  /*a0f0*/  BSYNC.RECONVERGENT B1 ;  /* 0x0000000000017941 */ /* 0x000fea0003800200 */
.L_x_4182:
        /* <DEDUP_REMOVED lines=29> */
.L_x_4185:
[----:B------:R-:W-:Y:S05]  /*a2d0*/  BSYNC.RECONVERGENT B1 ;  /* 0x0000000000017941 */ /* 0x000fea0003800200 */
.L_x_4184:
        /* <DEDUP_REMOVED lines=12> */
[----:B----4-:R-:W-:-:S05]  /*a3a0*/  FMUL.FTZ R22, R30, -1.4426950216293334961 ;  /* 0xbfb8aa3b1e167820 */ /* 0x010fca0000410000 */
        /* <DEDUP_REMOVED lines=16> */
.L_x_4187:
[----:B------:R-:W-:Y:S05]  /*a4b0*/  BSYNC.RECONVERGENT B1 ;  /* 0x0000000000017941 */ /* 0x000fea0003800200 */
.L_x_4186:
        /* <DEDUP_REMOVED lines=9> */
[----:B0123--:R-:W-:Y:S02]  /*a550*/  SHF.R.S32.HI R20, RZ, 0x1f, R42 ;  /* 0x0000001fff147819 */ /* 0x00ffe4000001142a */
[----:B------:R-:W-:Y:S02]  /*a560*/  ISETP.GE.AND.EX P2, PT, R30, UR5, PT, P2 ;  /* 0x000000051e007c0c */ /* 0x000fe4000bf46320 */
[----:B------:R-:W-:Y:S02]  /*a570*/  ISETP.GE.AND.EX P1, PT, R106, UR5, PT, P1 ;  /* 0x000000056a007c0c */ /* 0x000fe4000bf26310 */
[----:B------:R-:W-:-:S02]  /*a580*/  ISETP.GE.AND.EX P6, PT, R20, UR5, PT, P6 ;  /* 0x0000000514007c0c */ /* 0x000fc4000bfc6360 */
[----:B------:R-:W-:Y:S02]  /*a590*/  ISETP.GE.AND.EX P3, PT, R107, UR5, PT, P3 ;  /* 0x000000056b007c0c */ /* 0x000fe4000bf66330 */
[----:B------:R-:W-:Y:S01]  /*a5a0*/  ISETP.GE.AND.EX P4, PT, R108, UR5, PT, P4 ;  /* 0x000000056c007c0c */ /* 0x000fe2000bf86340 */
[----:B------:R-:W-:-:S12]  /*a5b0*/  @P5 BRA `(.L_x_4189) ;  /* 0x00000000006c5947 */ /* 0x000fd80003800000 */
[C---:B------:R-:W-:Y:S01]  /*a5c0*/  FADD.FTZ R74, -R38.reuse, R74 ;  /* 0x0000004a264a7221 */ /* 0x040fe20000010100 */
[----:B----4-:R-:W-:Y:S01]  /*a5d0*/  FADD.FTZ R22, -R38, R75 ;  /* 0x0000004b26167221 */ /* 0x010fe20000010100 */
        /* <DEDUP_REMOVED lines=25> */
.L_x_4189:
[----:B------:R-:W-:Y:S05]  /*a770*/  BSYNC.RECONVERGENT B1 ;  /* 0x0000000000017941 */ /* 0x000fea0003800200 */
.L_x_4188:
[----:B------:R-:W-:Y:S04]  /*a780*/  BSSY.RECONVERGENT B1, `(.L_x_4190) ;  /* 0x000001d000017945 */ /* 0x000fe80003800200 */
[----:B------:R-:W-:Y:S05]  /*a790*/  @P2 BRA `(.L_x_4191) ;  /* 0x00000000006c2947 */ /* 0x000fea0003800000 */
[C---:B------:R-:W-:Y:S01]  /*a7a0*/  FADD.FTZ R90, -R38.reuse, R90 ;  /* 0x0000005a265a7221 */ /* 0x040fe20000010100 */
[----:B0---4-:R-:W-:Y:S01]  /*a7b0*/  FADD.FTZ R22, -R38, R91 ;  /* 0x0000005b26167221 */ /* 0x011fe20000010100 */
        /* <DEDUP_REMOVED lines=24> */
[----:B------:R1:W-:Y:S02]  /*a940*/  STG.E.64 desc[UR6][R24.64], R26 ;  /* 0x0000001a18007986 */ /* 0x0003e4000c101b06 */
.L_x_4191:
[----:B------:R-:W-:Y:S05]  /*a950*/  BSYNC.RECONVERGENT B1 ;  /* 0x0000000000017941 */ /* 0x000fea0003800200 */
.L_x_4190:
        /* <DEDUP_REMOVED lines=8> */
[----:B------:R-:W2:Y:S02]  /*a9e0*/  LDCU.64 UR10, c[0x0][0x380] ;  /* 0x00007000ff0a77ac */ /* 0x000ea40008000a00 */
[----:B------:R-:W-:Y:S01]  /*a9f0*/  FFMA.FTZ R29, R45, R96, R44 ;  /* 0x000000602d1d7223 */ /* 0x000fe2000001002c */
[----:B------:R-:W-:Y:S01]  /*aa00*/  FFMA.FTZ R30, R46, R22, R43 ;  /* 0x000000162e1e7223 */ /* 0x000fe2000001002b */
[----:B------:R-:W-:-:S02]  /*aa10*/  MOV R22, R120 ;  /* 0x0000007800167202 */ /* 0x000fc40000000f00 */
        /* <DEDUP_REMOVED lines=16> */
[----:B------:R2:W-:Y:S02]  /*ab20*/  STG.E.64 desc[UR6][R24.64], R26 ;  /* 0x0000001a18007986 */ /* 0x0005e4000c101b06 */
.L_x_4193:
[----:B------:R-:W-:Y:S05]  /*ab30*/  BSYNC.RECONVERGENT B1 ;  /* 0x0000000000017941 */ /* 0x000fea0003800200 */
.L_x_4192:
[----:B------:R-:W-:Y:S04]  /*ab40*/  BSSY.RECONVERGENT B1, `(.L_x_4194) ;  /* 0x000001d000017945 */ /* 0x000fe80003800200 */
[----:B------:R-:W-:Y:S05]  /*ab50*/  @P6 BRA `(.L_x_4195) ;  /* 0x00000000006c6947 */ /* 0x000fea0003800000 */
[C---:B------:R-:W-:Y:S01]  /*ab60*/  FADD.FTZ R98, -R38.reuse, R98 ;  /* 0x0000006226627221 */ /* 0x040fe20000010100 */
[----:B0---4-:R-:W-:Y:S01]  /*ab70*/  FADD.FTZ R22, -R38, R99 ;  /* 0x0000006326167221 */ /* 0x011fe20000010100 */
[----:B------:R-:W0:Y:S02]  /*ab80*/  LDCU.64 UR8, c[0x0][0x3e0] ;  /* 0x00007c00ff0877ac */ /* 0x000e240008000a00 */
[-C--:B------:R-:W-:Y:S01]  /*ab90*/  FMUL.FTZ R98, R98, R47.reuse ;  /* 0x0000002f62627220 */ /* 0x080fe20000410000 */
[----:B------:R-:W-:Y:S01]  /*aba0*/  FMUL.FTZ R22, R22, R47 ;  /* 0x0000002f16167220 */ /* 0x000fe20000410000 */
[----:B------:R-:W3:Y:S02]  /*abb0*/  LDCU.64 UR10, c[0x0][0x380] ;  /* 0x00007000ff0a77ac */ /* 0x000ee40008000a00 */
[----:B-12---:R-:W-:Y:S01]  /*abc0*/  FFMA.FTZ R27, R45, R98, R44 ;  /* 0x000000622d1b7223 */ /* 0x006fe2000001002c */
[----:B------:R-:W-:-:S03]  /*abd0*/  FFMA.FTZ R28, R46, R22, R43 ;  /* 0x000000162e1c7223 */ /* 0x000fc6000001002b */
[----:B------:R-:W-:Y:S01]  /*abe0*/  FMUL.FTZ R21, R27, -1.4426950216293334961 ;  /* 0xbfb8aa3b1b157820 */ /* 0x000fe20000410000 */
[----:B------:R-:W-:-:S05]  /*abf0*/  FMUL.FTZ R22, R28, -1.4426950216293334961 ;  /* 0xbfb8aa3b1c167820 */ /* 0x000fca0000410000 */
[----:B------:R-:W1:Y:S01]  /*ac00*/  MUFU.EX2 R21, R21 ;  /* 0x0000001500157308 */ /* 0x000e620000000800 */
[----:B0-----:R-:W-:Y:S01]  /*ac10*/  IMAD R23, R20, UR8, RZ ;  /* 0x0000000814177c24 */ /* 0x001fe2000f8e02ff */
[----:B------:R-:W-:Y:S02]  /*ac20*/  MOV R20, R120 ;  /* 0x0000007800147202 */ /* 0x000fe40000000f00 */
[----:B------:R-:W0:Y:S01]  /*ac30*/  MUFU.EX2 R22, R22 ;  /* 0x0000001600167308 */ /* 0x000e220000000800 */
[----:B------:R-:W-:Y:S02]  /*ac40*/  IMAD R23, R42, UR9, R23 ;  /* 0x000000092a177c24 */ /* 0x000fe4000f8e0217 */
[----:B-1----:R-:W-:Y:S01]  /*ac50*/  FADD.FTZ R24, R21, 1 ;  /* 0x3f80000015187421 */ /* 0x002fe20000010000 */
[----:B------:R-:W-:Y:S01]  /*ac60*/  MOV R21, R123 ;  /* 0x0000007b00157202 */ /* 0x000fe20000000f00 */
[----:B0-----:R-:W-:-:S04]  /*ac70*/  FADD.FTZ R26, R22, 1 ;  /* 0x3f800000161a7421 */ /* 0x001fc80000010000 */
[----:B------:R-:W0:Y:S01]  /*ac80*/  MUFU.RCP R24, R24 ;  /* 0x0000001800187308 */ /* 0x000e220000001000 */
[----:B------:R-:W-:-:S03]  /*ac90*/  IMAD.WIDE.U32 R20, R42, UR8, R20 ;  /* 0x000000082a147c25 */ /* 0x000fc6000f8e0014 */
[----:B---3--:R-:W-:-:S04]  /*aca0*/  LEA R22, P1, R20, UR10, 0x2 ;  /* 0x0000000a14167c11 */ /* 0x008fc8000f8210ff */
[----:B------:R-:W1:Y:S01]  /*acb0*/  MUFU.RCP R25, R26 ;  /* 0x0000001a00197308 */ /* 0x000e620000001000 */
[----:B------:R-:W-:-:S04]  /*acc0*/  IADD3 R23, PT, PT, R21, R23, RZ ;  /* 0x0000001715177210 */ /* 0x000fc80007ffe0ff */
[----:B------:R-:W-:Y:S01]  /*acd0*/  LEA.HI.X R23, R20, UR11, R23, 0x2, P1 ;  /* 0x0000000b14177c11 */ /* 0x000fe200088f1417 */
[----:B0-----:R-:W-:Y:S01]  /*ace0*/  FMUL.FTZ R24, R27, R24 ;  /* 0x000000181b187220 */ /* 0x001fe20000410000 */
[----:B-1----:R-:W-:-:S05]  /*acf0*/  FMUL.FTZ R25, R28, R25 ;  /* 0x000000191c197220 */ /* 0x002fca0000410000 */
[----:B------:R3:W-:Y:S02]  /*ad00*/  STG.E.64 desc[UR6][R22.64], R24 ;  /* 0x0000001816007986 */ /* 0x0007e4000c101b06 */
.L_x_4195:
[----:B------:R-:W-:Y:S05]  /*ad10*/  BSYNC.RECONVERGENT B1 ;  /* 0x0000000000017941 */ /* 0x000fea0003800200 */
.L_x_4194:
[----:B------:R-:W-:Y:S04]  /*ad20*/  BSSY.RECONVERGENT B1, `(.L_x_4196) ;  /* 0x000001d000017945 */ /* 0x000fe80003800200 */
[----:B------:R-:W-:Y:S05]  /*ad30*/  @P3 BRA `(.L_x_4197) ;  /* 0x00000000006c3947 */ /* 0x000fea0003800000 */
[C---:B------:R-:W-:Y:S01]  /*ad40*/  FADD.FTZ R100, -R38.reuse, R100 ;  /* 0x0000006426647221 */ /* 0x040fe20000010100 */
[----:B------:R-:W-:Y:S01]  /*ad50*/  FADD.FTZ R20, -R38, R101 ;  /* 0x0000006526147221 */ /* 0x000fe20000010100 */
[----:B------:R-:W5:Y:S02]  /*ad60*/  LDCU.64 UR8, c[0x0][0x3e0] ;  /* 0x00007c00ff0877ac */ /* 0x000f640008000a00 */
[-C--:B------:R-:W-:Y:S01]  /*ad70*/  FMUL.FTZ R100, R100, R47.reuse ;  /* 0x0000002f64647220 */ /* 0x080fe20000410000 */
[----:B------:R-:W-:Y:S01]  /*ad80*/  FMUL.FTZ R21, R20, R47 ;  /* 0x0000002f14157220 */ /* 0x000fe20000410000 */
[----:B------:R-:W5:Y:S02]  /*ad90*/  LDCU.64 UR10, c[0x0][0x380] ;  /* 0x00007000ff0a77ac */ /* 0x000f640008000a00 */
[----:B012-4-:R-:W-:Y:S01]  /*ada0*/  FFMA.FTZ R27, R45, R100, R44 ;  /* 0x000000642d1b7223 */ /* 0x017fe2000001002c */
[----:B------:R-:W-:Y:S01]  /*adb0*/  FFMA.FTZ R28, R46, R21, R43 ;  /* 0x000000152e1c7223 */ /* 0x000fe2000001002b */
[----:B------:R-:W-:-:S02]  /*adc0*/  MOV R21, R123 ;  /* 0x0000007b00157202 */ /* 0x000fc40000000f00 */
[----:B------:R-:W-:Y:S01]  /*add0*/  FMUL.FTZ R20, R27, -1.4426950216293334961 ;  /* 0xbfb8aa3b1b147820 */ /* 0x000fe20000410000 */
[----:B---3--:R-:W-:-:S05]  /*ade0*/  FMUL.FTZ R22, R28, -1.4426950216293334961 ;  /* 0xbfb8aa3b1c167820 */ /* 0x008fca0000410000 */
[----:B------:R-:W0:Y:S01]  /*adf0*/  MUFU.EX2 R20, R20 ;  /* 0x0000001400147308 */ /* 0x000e220000000800 */
[----:B-----5:R-:W-:-:S03]  /*ae00*/  IMAD R30, R107, UR8, RZ ;  /* 0x000000086b1e7c24 */ /* 0x020fc6000f8e02ff */
[----:B------:R-:W1:Y:S01]  /*ae10*/  MUFU.EX2 R22, R22 ;  /* 0x0000001600167308 */ /* 0x000e620000000800 */
[----:B------:R-:W-:Y:S02]  /*ae20*/  IMAD R23, R11, UR9, R30 ;  /* 0x000000090b177c24 */ /* 0x000fe4000f8e021e */
[----:B0-----:R-:W-:Y:S01]  /*ae30*/  FADD.FTZ R24, R20, 1 ;  /* 0x3f80000014187421 */ /* 0x001fe20000010000 */
[----:B------:R-:W-:Y:S01]  /*ae40*/  MOV R20, R120 ;  /* 0x0000007800147202 */ /* 0x000fe20000000f00 */
[----:B-1----:R-:W-:-:S04]  /*ae50*/  FADD.FTZ R26, R22, 1 ;  /* 0x3f800000161a7421 */ /* 0x002fc80000010000 */
[----:B------:R-:W0:Y:S01]  /*ae60*/  MUFU.RCP R24, R24 ;  /* 0x0000001800187308 */ /* 0x000e220000001000 */
[----:B------:R-:W-:-:S03]  /*ae70*/  IMAD.WIDE.U32 R20, R11, UR8, R20 ;  /* 0x000000080b147c25 */ /* 0x000fc6000f8e0014 */
[----:B------:R-:W-:-:S04]  /*ae80*/  LEA R22, P1, R20, UR10, 0x2 ;  /* 0x0000000a14167c11 */ /* 0x000fc8000f8210ff */
[----:B------:R-:W1:Y:S01]  /*ae90*/  MUFU.RCP R25, R26 ;  /* 0x0000001a00197308 */ /* 0x000e620000001000 */
[----:B------:R-:W-:-:S04]  /*aea0*/  IADD3 R23, PT, PT, R21, R23, RZ ;  /* 0x0000001715177210 */ /* 0x000fc80007ffe0ff */
[----:B------:R-:W-:Y:S01]  /*aeb0*/  LEA.HI.X R23, R20, UR11, R23, 0x2, P1 ;  /* 0x0000000b14177c11 */ /* 0x000fe200088f1417 */
[----:B0-----:R-:W-:Y:S01]  /*aec0*/  FMUL.FTZ R24, R27, R24 ;  /* 0x000000181b187220 */ /* 0x001fe20000410000 */
[----:B-1----:R-:W-:-:S05]  /*aed0*/  FMUL.FTZ R25, R28, R25 ;  /* 0x000000191c197220 */ /* 0x002fca0000410000 */
[----:B------:R0:W-:Y:S02]  /*aee0*/  STG.E.64 desc[UR6][R22.64], R24 ;  /* 0x0000001816007986 */ /* 0x0001e4000c101b06 */
.L_x_4197:
[----:B------:R-:W-:Y:S05]  /*aef0*/  BSYNC.RECONVERGENT B1 ;  /* 0x0000000000017941 */ /* 0x000fea0003800200 */
.L_x_4196:
        /* <DEDUP_REMOVED lines=12> */
[----:B------:R-:W4:Y:S01]  /*afc0*/  MUFU.EX2 R20, R20 ;  /* 0x0000001400147308 */ /* 0x000f220000000800 */
[----:B0123--:R-:W-:-:S03]  /*afd0*/  IMAD R25, R108, UR4, RZ ;  /* 0x000000046c197c24 */ /* 0x00ffc6000f8e02ff */
[----:B------:R-:W0:Y:S01]  /*afe0*/  MUFU.EX2 R21, R21 ;  /* 0x0000001500157308 */ /* 0x000e220000000800 */
[----:B------:R-:W-:-:S04]  /*aff0*/  IMAD.WIDE.U32 R120, R12, UR4, R120 ;  /* 0x000000040c787c25 */ /* 0x000fc8000f8e0078 */
[----:B------:R-:W-:Y:S02]  /*b000*/  IMAD R25, R12, UR5, R25 ;  /* 0x000000050c197c24 */ /* 0x000fe4000f8e0219 */
[----:B----4-:R-:W-:Y:S01]  /*b010*/  FADD.FTZ R22, R20, 1 ;  /* 0x3f80000014167421 */ /* 0x010fe20000010000 */
[C---:B-----5:R-:W-:Y:S02]  /*b020*/  LEA R20, P1, R120.reuse, UR8, 0x2 ;  /* 0x0000000878147c11 */ /* 0x060fe4000f8210ff */
        /* <DEDUP_REMOVED lines=8> */
.L_x_4135:
[----:B------:R-:W-:Y:S05]  /*b0b0*/  BSYNC.RECONVERGENT B0 ;  /* 0x0000000000007941 */ /* 0x000fea0003800200 */
.L_x_4071:
        /* <DEDUP_REMOVED lines=8> */
.L_x_4199:
        /* <DEDUP_REMOVED lines=12> */
.L_x_4560:


//--------------------- .text._Z35group_norm_nhwc_fwd_one_pass_kernelI11Fp32IOFp16WLi64ELi56ELi448EEv26Group_norm_nhwc_fwd_params --------------------------
	.section	.text._Z35group_norm_nhwc_fwd_one_pass_kernelI11Fp32IOFp16WLi64ELi56ELi448EEv26Group_norm_nhwc_fwd_params,"ax",@progbits
	.align	128
        .global         _Z35group_norm_nhwc_fwd_one_pass_kernelI11Fp32IOFp16WLi64ELi56ELi448EEv26Group_norm_nhwc_fwd_params
        .type           _Z35group_norm_nhwc_fwd_one_pass_kernelI11Fp32IOFp16WLi64ELi56ELi448EEv26Group_norm_nhwc_fwd_params,@function
        .size           _Z35group_norm_nhwc_fwd_one_pass_kernelI11Fp32IOFp16WLi64ELi56ELi448EEv26Group_norm_nhwc_fwd_params,(.L_x_4561 - _Z35group_norm_nhwc_fwd_one_pass_kernelI11Fp32IOFp16WLi64ELi56ELi448EEv26Group_norm_nhwc_fwd_params)
        .other          _Z35group_norm_nhwc_fwd_one_pass_kernelI11Fp32IOFp16WLi64ELi56ELi448EEv26Group_norm_nhwc_fwd_params,@"STO_CUDA_ENTRY STV_DEFAULT"
_Z35group_norm_nhwc_fwd_one_pass_kernelI11Fp32IOFp16WLi64ELi56ELi448EEv26Group_norm_nhwc_fwd_params:
.text._Z35group_norm_nhwc_fwd_one_pass_kernelI11Fp32IOFp16WLi64ELi56ELi448EEv26Group_norm_nhwc_fwd_params:
        /* <DEDUP_REMOVED lines=25> */
.L_x_4227:
        /* <DEDUP_REMOVED lines=24> */
[-C--:B------:R-:W-:Y:S02]  /*0310*/  @!P2 IADD3 R2, PT, PT, R2, -R5.reuse, RZ ;  /* 0x800000050202a210 */ /* 0x080fe40007ffe0ff */
[----:B------:R-:W-:Y:S02]  /*0320*/  @!P2 IADD3 R3, PT, PT, R3, 0x1, RZ ;  /* 0x000000010303a810 */ /* 0x000fe40007ffe0ff */
[----:B------:R-:W-:Y:S02]  /*0330*/  ISETP.GE.U32.AND P1, PT, R2, R5, PT ;  /* 0x000000050200720c */ /* 0x000fe40003f26070 */
[----:B------:R-:W-:Y:S02]  /*0340*/  LOP3.LUT R2, R0, UR7, RZ, 0x3c, !PT ;  /* 0x0000000700027c12 */ /* 0x000fe4000f8e3cff */
[----:B--2---:R-:W-:Y:S02]  /*0350*/  ISETP.GE.U32.AND P2, PT, R23, UR8, PT ;  /* 0x0000000817007c0c */ /* 0x004fe4000bf46070 */
[----:B------:R-:W-:-:S02]  /*0360*/  ISETP.GE.AND P4, PT, R2, RZ, PT ;  /* 0x000000ff0200720c */ /* 0x000fc40003f86270 */
[----:B------:R-:W-:Y:S02]  /*0370*/  PRMT R2, R4, 0x9910, RZ ;  /* 0x0000991004027816 */ /* 0x000fe400000000ff */
[----:B------:R-:W-:-:S03]  /*0380*/  ISETP.GE.AND.EX P2, PT, R7, UR9, PT, P2 ;  /* 0x0000000907007c0c */ /* 0x000fc6000bf46320 */
[----:B------:R-:W-:Y:S02]  /*0390*/  IMAD R2, R2, 0x1c, RZ ;  /* 0x0000001c02027824 */ /* 0x000fe400078e02ff */
[----:B------:R-:W-:Y:S01]  /*03a0*/  @P1 VIADD R3, R3, 0x1 ;  /* 0x0000000103031836 */ /* 0x000fe20000000000 */
[----:B------:R-:W-:Y:S02]  /*03b0*/  ISETP.GE.U32.AND P1, PT, R18, UR8, PT ;  /* 0x0000000812007c0c */ /* 0x000fe4000bf26070 */
[----:B------:R-:W-:Y:S02]  /*03c0*/  IADD3 R2, PT, PT, RZ, -R2, RZ ;  /* 0x80000002ff027210 */ /* 0x000fe40007ffe0ff */
[----:B------:R-:W-:Y:S02]  /*03d0*/  @!P4 IADD3 R3, PT, PT, -R3, RZ, RZ ;  /* 0x000000ff0303c210 */ /* 0x000fe40007ffe1ff */
[----:B------:R-:W-:Y:S01]  /*03e0*/  @!P3 LOP3.LUT R3, RZ, R0, RZ, 0x33, !PT ;  /* 0x00000000ff03b212 */ /* 0x000fe200078e33ff */
[----:B------:R-:W0:Y:S01]  /*03f0*/  @!P2 LDC.64 R12, c[0x0][0x3e0] ;  /* 0x0000f800ff0cab82 */ /* 0x000e220000000a00 */
[----:B------:R-:W-:-:S02]  /*0400*/  PRMT R9, R2, 0x7710, RZ ;  /* 0x0000771002097816 */ /* 0x000fc400000000ff */
[----:B------:R-:W-:Y:S02]  /*0410*/  IADD3 R5, PT, PT, -R3, RZ, RZ ;  /* 0x000000ff03057210 */ /* 0x000fe40007ffe1ff */
[----:B------:R-:W-:Y:S02]  /*0420*/  IADD3 R9, PT, PT, R9, R8, RZ ;  /* 0x0000000809097210 */ /* 0x000fe40007ffe0ff */
[----:B------:R-:W-:Y:S01]  /*0430*/  IADD3 R2, PT, PT, R23, 0x20, RZ ;  /* 0x0000002017027810 */ /* 0x000fe20007ffe0ff */
[----:B------:R-:W-:Y:S01]  /*0440*/  IMAD R0, R0, R5, UR7 ;  /* 0x0000000700007e24 */ /* 0x000fe2000f8e0205 */
[----:B------:R-:W-:Y:S01]  /*0450*/  SHF.R.S32.HI R4, RZ, 0x1f, R3 ;  /* 0x0000001fff047819 */ /* 0x000fe20000011403 */
[----:B------:R-:W-:Y:S01]  /*0460*/  IMAD.SHL.U32 R9, R9, 0x2, RZ ;  /* 0x0000000209097824 */ /* 0x000fe200078e00ff */
[----:B------:R-:W-:Y:S01]  /*0470*/  ISETP.GE.U32.AND P3, PT, R2, UR8, PT ;  /* 0x0000000802007c0c */ /* 0x000fe2000bf66070 */
[----:B------:R-:W-:Y:S01]  /*0480*/  IMAD R0, R0, 0x38, RZ ;  /* 0x0000003800007824 */ /* 0x000fe200078e02ff */
[----:B------:R-:W-:Y:S01]  /*0490*/  SHF.R.S32.HI R5, RZ, 0x1f, R2 ;  /* 0x0000001fff057819 */ /* 0x000fe20000011402 */
[----:B------:R-:W1:Y:S01]  /*04a0*/  @!P2 LDC.64 R10, c[0x0][0x390] ;  /* 0x0000e400ff0aab82 */ /* 0x000e620000000a00 */
[----:B------:R-:W-:Y:S01]  /*04b0*/  LOP3.LUT R25, R9, 0xffff, RZ, 0xc0, !PT ;  /* 0x0000ffff09197812 */ /* 0x000fe200078ec0ff */
[----:B---3--:R-:W-:Y:S01]  /*04c0*/  IMAD R6, R4, UR10, RZ ;  /* 0x0000000a04067c24 */ /* 0x008fe2000f8e02ff */
[----:B------:R-:W-:-:S02]  /*04d0*/  ISETP.GE.AND.EX P3, PT, R5, UR9, PT, P3 ;  /* 0x0000000905007c0c */ /* 0x000fc4000bf66330 */
[----:B------:R-:W-:Y:S01]  /*04e0*/  SHF.R.S32.HI R9, RZ, 0x1f, R18 ;  /* 0x0000001fff097819 */ /* 0x000fe20000011412 */
[----:B------:R-:W-:Y:S01]  /*04f0*/  IMAD R27, R3, UR11, R6 ;  /* 0x0000000b031b7c24 */ /* 0x000fe2000f8e0206 */
[C---:B------:R-:W-:Y:S02]  /*0500*/  IADD3 R24, P4, PT, R0.reuse, R25, RZ ;  /* 0x0000001900187210 */ /* 0x040fe40007f9e0ff */
[----:B------:R-:W-:Y:S01]  /*0510*/  ISETP.GE.AND.EX P1, PT, R9, UR9, PT, P1 ;  /* 0x0000000909007c0c */ /* 0x000fe2000bf26310 */
[----:B0-----:R-:W-:Y:S01]  /*0520*/  @!P2 IMAD R14, R7, R12, RZ ;  /* 0x0000000c070ea224 */ /* 0x001fe200078e02ff */
[----:B------:R-:W-:Y:S02]  /*0530*/  LEA.HI.X.SX32 R25, R0, RZ, 0x1, P4 ;  /* 0x000000ff00197211 */ /* 0x000fe400020f0eff */
[C---:B------:R-:W-:Y:S01]  /*0540*/  IADD3 R4, PT, PT, R23.reuse, 0x30, RZ ;  /* 0x0000003017047810 */ /* 0x040fe20007ffe0ff */
[----:B------:R-:W-:Y:S02]  /*0550*/  @!P2 IMAD R13, R23, R13, R14 ;  /* 0x0000000d170da224 */ /* 0x000fe400078e020e */
[----:B------:R-:W-:Y:S01]  /*0560*/  IMAD.WIDE.U32 R24, R3, UR10, R24 ;  /* 0x0000000a03187c25 */ /* 0x000fe2000f8e0018 */
[----:B------:R-:W0:Y:S01]  /*0570*/  @!P3 LDC.64 R6, c[0x0][0x3e0] ;  /* 0x0000f800ff06bb82 */ /* 0x000e220000000a00 */
[----:B------:R-:W-:-:S02]  /*0580*/  ISETP.GE.U32.AND P4, PT, R4, UR8, PT ;  /* 0x0000000804007c0c */ /* 0x000fc4000bf86070 */
[----:B------:R-:W-:Y:S02]  /*0590*/  SHF.R.S32.HI R3, RZ, 0x1f, R4 ;  /* 0x0000001fff037819 */ /* 0x000fe40000011404 */
[----:B------:R-:W-:Y:S02]  /*05a0*/  IADD3 R27, PT, PT, R25, R27, RZ ;  /* 0x0000001b191b7210 */ /* 0x000fe40007ffe0ff */
[-C--:B------:R-:W-:Y:S01]  /*05b0*/  @!P2 MOV R26, R24.reuse ;  /* 0x00000018001aa202 */ /* 0x080fe20000000f00 */
[----:B------:R-:W2:Y:S01]  /*05c0*/  @!P1 LDC.64 R16, c[0x0][0x3e0] ;  /* 0x0000f800ff109b82 */ /* 0x000ea20000000a00 */
[----:B------:R-:W-:Y:S02]  /*05d0*/  ISETP.GE.AND.EX P4, PT, R3, UR9, PT, P4 ;  /* 0x0000000903007c0c */ /* 0x000fe4000bf86340 */
[----:B------:R-:W-:Y:S01]  /*05e0*/  @!P3 MOV R20, R24 ;  /* 0x000000180014b202 */ /* 0x000fe20000000f00 */
[----:B------:R-:W-:Y:S01]  /*05f0*/  @!P2 IMAD.WIDE.U32 R14, R23, R12, R26 ;  /* 0x0000000c170ea225 */ /* 0x000fe200078e001a */
[----:B------:R-:W-:-:S04]  /*0600*/  @!P3 MOV R21, R27 ;  /* 0x0000001b0015b202 */ /* 0x000fc80000000f00 */
[----:B------:R-:W-:Y:S02]  /*0610*/  @!P2 IADD3 R15, PT, PT, R15, R13, RZ ;  /* 0x0000000d0f0fa210 */ /* 0x000fe40007ffe0ff */
[C---:B-1----:R-:W-:Y:S01]  /*0620*/  @!P2 LEA R28, P5, R14.reuse, R10, 0x2 ;  /* 0x0000000a0e1ca211 */ /* 0x042fe200078a10ff */
[----:B------:R-:W1:Y:S03]  /*0630*/  @!P3 LDC.64 R12, c[0x0][0x390] ;  /* 0x0000e400ff0cbb82 */ /* 0x000e660000000a00 */
[----:B------:R-:W-:Y:S01]  /*0640*/  @!P2 LEA.HI.X R29, R14, R11, R15, 0x2, P5 ;  /* 0x0000000b0e1da211 */ /* 0x000fe200028f140f */
[-C--:B0-----:R-:W-:Y:S02]  /*0650*/  @!P3 IMAD R5, R5, R6.reuse, RZ ;  /* 0x000000060505b224 */ /* 0x081fe400078e02ff */
[C---:B------:R-:W-:Y:S02]  /*0660*/  @!P3 IMAD.WIDE.U32 R20, R2.reuse, R6, R20 ;  /* 0x000000060214b225 */ /* 0x040fe400078e0014 */
[----:B------:R-:W0:Y:S02]  /*0670*/  @!P1 LDC.64 R14, c[0x0][0x390] ;  /* 0x0000e400ff0e9b82 */ /* 0x000e240000000a00 */
[----:B------:R-:W-:Y:S01]  /*0680*/  @!P3 IMAD R5, R2, R7, R5 ;  /* 0x000000070205b224 */ /* 0x000fe200078e0205 */
[----:B------:R-:W-:Y:S01]  /*0690*/  @!P1 MOV R7, R27 ;  /* 0x0000001b00079202 */ /* 0x000fe20000000f00 */
[----:B--2---:R-:W-:Y:S01]  /*06a0*/  @!P1 IMAD R9, R9, R16, RZ ;  /* 0x0000001009099224 */ /* 0x004fe200078e02ff */
[----:B------:R-:W-:Y:S01]  /*06b0*/  MOV R2, RZ ;  /* 0x000000ff00027202 */ /* 0x000fe20000000f00 */
[----:B------:R-:W-:Y:S01]  /*06c0*/  @!P1 IMAD.MOV.U32 R6, RZ, RZ, R24 ;  /* 0x000000ffff069224 */ /* 0x000fe200078e0018 */
[----:B------:R-:W-:Y:S01]  /*06d0*/  @!P3 IADD3 R5, PT, PT, R21, R5, RZ ;  /* 0x000000051505b210 */ /* 0x000fe20007ffe0ff */
[----:B------:R-:W2:Y:S01]  /*06e0*/  @!P4 LDC.64 R10, c[0x0][0x3e0] ;  /* 0x0000f800ff0acb82 */ /* 0x000ea20000000a00 */
[----:B------:R-:W-:-:S02]  /*06f0*/  @!P1 IMAD R17, R18, R17, R9 ;  /* 0x0000001112119224 */ /* 0x000fc400078e0209 */
[----:B------:R-:W-:Y:S01]  /*0700*/  @!P1 IMAD.WIDE.U32 R18, R18, R16, R6 ;  /* 0x0000001012129225 */ /* 0x000fe200078e0006 */
[----:B------:R-:W-:-:S04]  /*0710*/  @!P4 MOV R16, R24 ;  /* 0x000000180010c202 */ /* 0x000fc80000000f00 */
[----:B------:R-:W3:Y:S01]  /*0720*/  @!P4 LDC.64 R6, c[0x0][0x390] ;  /* 0x0000e400ff06cb82 */ /* 0x000ee20000000a00 */
[----:B------:R-:W-:Y:S02]  /*0730*/  @!P1 IADD3 R17, PT, PT, R19, R17, RZ ;  /* 0x0000001113119210 */ /* 0x000fe40007ffe0ff */
[----:B-1----:R-:W-:-:S04]  /*0740*/  @!P3 LEA R12, P6, R20, R12, 0x2 ;  /* 0x0000000c140cb211 */ /* 0x002fc800078c10ff */
[----:B------:R-:W-:Y:S02]  /*0750*/  @!P3 LEA.HI.X R13, R20, R13, R5, 0x2, P6 ;  /* 0x0000000d140db211 */ /* 0x000fe400030f1405 */
[----:B------:R-:W-:Y:S02]  /*0760*/  CS2R R20, SRZ ;  /* 0x0000000000147805 */ /* 0x000fe4000001ff00 */
[----:B0-----:R-:W-:-:S04]  /*0770*/  @!P1 LEA R14, P5, R18, R14, 0x2 ;  /* 0x0000000e120e9211 */ /* 0x001fc800078a10ff */
[----:B------:R-:W-:Y:S01]  /*0780*/  @!P1 LEA.HI.X R15, R18, R15, R17, 0x2, P5 ;  /* 0x0000000f120f9211 */ /* 0x000fe200028f1411 */
[----:B------:R-:W-:Y:S01]  /*0790*/  @!P4 IMAD.MOV.U32 R17, RZ, RZ, R27 ;  /* 0x000000ffff11c224 */ /* 0x000fe200078e001b */
[----:B------:R-:W5:Y:S01]  /*07a0*/  @!P2 LDG.E.64 R20, desc[UR14][R28.64] ;  /* 0x0000000e1c14a981 */ /* 0x000f62000c1e1b00 */
        /* <DEDUP_REMOVED lines=70> */
.L_x_4201:
[----:B------:R-:W-:Y:S05]  /*0c10*/  BSYNC.RECONVERGENT B0 ;  /* 0x0000000000007941 */ /* 0x000fea0003800200 */
.L_x_4200:
        /* <DEDUP_REMOVED lines=41> */
.L_x_4203:
[----:B------:R-:W-:Y:S05]  /*0eb0*/  BSYNC.RECONVERGENT B0 ;  /* 0x0000000000007941 */ /* 0x000fea0003800200 */
.L_x_4202:
        /* <DEDUP_REMOVED lines=31> */
.L_x_4206:
[----:B---3--:R-:W2:Y:S04]  /*10b0*/  LDG.E.STRONG.GPU R12, desc[UR14][R8.64] ;  /* 0x0000000e080c7981 */ /* 0x008ea8000c1ef900 */
[----:B--2---:R-:W-:Y:S01]  /*10c0*/  CCTL.IVALL ;  /* 0x00000000ff00798f */ /* 0x004fe20002000000 */
[----:B------:R-:W-:Y:S05]  /*10d0*/  YIELD ;  /* 0x0000000000007946 */ /* 0x000fea0003800000 */
[----:B------:R-:W-:-:S13]  /*10e0*/  ISETP.NE.AND P2, PT, R12, R15, PT ;  /* 0x0000000f0c00720c */ /* 0x000fda0003f45270 */
[----:B------:R-:W-:Y:S05]  /*10f0*/  @P2 BRA `(.L_x_4206) ;  /* 0xfffffffc00ec2947 */ /* 0x000fea000383ffff */
.L_x_4205:
        /* <DEDUP_REMOVED lines=15> */
.L_x_4208:
        /* <DEDUP_REMOVED lines=20> */
[----:B------:R-:W-:Y:S01]  /*1330*/  MOV R14, UR24 ;  /* 0x00000018000e7c02 */ /* 0x000fe20008000f00 */
[----:B------:R-:W-:Y:S01]  /*1340*/  IMAD.U32 R15, RZ, RZ, UR25 ;  /* 0x00000019ff0f7e24 */ /* 0x000fe2000f8e00ff */
        /* <DEDUP_REMOVED lines=14> */
[----:B------:R-:W-:Y:S01]  /*1430*/  ISETP.EQ.OR P2, PT, R9, UR18, P3 ;  /* 0x0000001209007c0c */ /* 0x000fe20009f42670 */
[----:B------:R-:W-:Y:S02]  /*1440*/  IMAD.U32 R12, RZ, RZ, UR24 ;  /* 0x00000018ff0c7e24 */ /* 0x000fe4000f8e00ff */
[----:B------:R-:W-:Y:S01]  /*1450*/  MOV R9, UR23 ;  /* 0x0000001700097c02 */ /* 0x000fe20008000f00 */
[----:B------:R-:W-:Y:S01]  /*1460*/  UIADD3 UR23, UPT, UPT, UR5, 0x7, URZ ;  /* 0x0000000705177890 */ /* 0x000fe2000fffe0ff */
        /* <DEDUP_REMOVED lines=20> */
[----:B------:R-:W-:Y:S02]  /*15b0*/  MOV R14, UR24 ;  /* 0x00000018000e7c02 */ /* 0x000fe40008000f00 */
[----:B------:R-:W-:Y:S01]  /*15c0*/  MOV R15, UR25 ;  /* 0x00000019000f7c02 */ /* 0x000fe20008000f00 */
[----:B------:R-:W-:Y:S01]  /*15d0*/  @!UP0 UIMAD.WIDE.U32 UR24, UR9, 0x8, UR16 ;  /* 0x00000008091888a5 */ /* 0x000fe2000f8e0010 */
[----:B------:R-:W-:Y:S01]  /*15e0*/  MOV R16, UR26 ;  /* 0x0000001a00107c02 */ /* 0x000fe20008000f00 */
[----:B------:R-:W-:-:S03]  /*15f0*/  IMAD.U32 R17, RZ, RZ, UR27 ;  /* 0x0000001bff117e24 */ /* 0x000fc6000f8e00ff */
[----:B------:R-:W3:Y:S01]  /*1600*/  @!P4 LDG.E.64 R14, desc[UR14][R14.64] ;  /* 0x0000000e0e0ec981 */ /* 0x000ee2000c1e1b00 */
[----:B------:R-:W-:Y:S02]  /*1610*/  MOV R18, UR24 ;  /* 0x0000001800127c02 */ /* 0x000fe40008000f00 */
[----:B------:R-:W-:Y:S01]  /*1620*/  MOV R19, UR25 ;  /* 0x0000001900137c02 */ /* 0x000fe20008000f00 */
[----:B------:R-:W4:Y:S05]  /*1630*/  @!P6 LDG.E.64 R16, desc[UR14][R16.64] ;  /* 0x0000000e1010e981 */ /* 0x000f2a000c1e1b00 */
        /* <DEDUP_REMOVED lines=22> */
.L_x_4207:
        /* <DEDUP_REMOVED lines=41> */
[----:B------:R-:W-:-:S05]  /*1a30*/  IMAD.U32 R18, RZ, RZ, UR5 ;  /* 0x00000005ff127e24 */ /* 0x000fca000f8e00ff */
        /* <DEDUP_REMOVED lines=10> */
.L_x_4209:
        /* <DEDUP_REMOVED lines=21> */
[----:B------:R-:W-:-:S05]  /*1c30*/  IMAD.U32 R14, RZ, RZ, UR5 ;  /* 0x00000005ff0e7e24 */ /* 0x000fca000f8e00ff */
[----:B------:R-:W-:-:S04]  /*1c40*/  IADD3 R14, PT, PT, R14, 0x2, RZ ;  /* 0x000000020e0e7810 */ /* 0x000fc80007ffe0ff */
[----:B------:R-:W-:Y:S01]  /*1c50*/  R2UR UR5, R14 ;  /* 0x000000000e0572ca */ /* 0x000fe200000e0000 */
[----:B0-----:R-:W-:Y:S01]  /*1c60*/  @!P4 FADD.FTZ R10, R10, R8 ;  /* 0x000000080a0ac221 */ /* 0x001fe20000010000 */
[----:B------:R-:W-:-:S03]  /*1c70*/  @!P4 FADD.FTZ R11, R11, R9 ;  /* 0x000000090b0bc221 */ /* 0x000fc60000010000 */
[----:B---3--:R-:W-:Y:S01]  /*1c80*/  @!P2 FADD.FTZ R10, R10, R12 ;  /* 0x0000000c0a0aa221 */ /* 0x008fe20000010000 */
[----:B------:R-:W-:-:S09]  /*1c90*/  @!P2 FADD.FTZ R11, R11, R13 ;  /* 0x0000000d0b0ba221 */ /* 0x000fd20000010000 */
.L_x_4210:
        /* <DEDUP_REMOVED lines=13> */
.L_x_4211:
[----:B------:R-:W-:Y:S05]  /*1d70*/  BSYNC.RECONVERGENT B0 ;  /* 0x0000000000007941 */ /* 0x000fea0003800200 */
.L_x_4204:
[----:B------:R-:W4:Y:S01]  /*1d80*/  S2R R14, SR_TID.X ;  /* 0x00000000000e7919 */ /* 0x000f220000002100 */
[----:B------:R-:W5:Y:S01]  /*1d90*/  S2UR UR8, SR_CgaCtaId ;  /* 0x00000000000879c3 */ /* 0x000f620000008800 */
[----:B------:R-:W0:Y:S01]  /*1da0*/  LDCU UR9, c[0x0][0x414] ;  /* 0x00008280ff0977ac */ /* 0x000e220008000800 */
[----:B------:R-:W-:Y:S01]  /*1db0*/  IMAD.U32 R29, RZ, RZ, UR7 ;  /* 0x00000007ff1d7e24 */ /* 0x000fe2000f8e00ff */
        /* <DEDUP_REMOVED lines=18> */
[----:B------:R-:W-:-:S03]  /*1ee0*/  @P0 FMUL.FTZ R15, R11, UR9 ;  /* 0x000000090b0f0c20 */ /* 0x000fc60008410000 */
[----:B------:R-:W-:Y:S02]  /*1ef0*/  IADD3 R19, PT, PT, R0, R19, RZ ;  /* 0x0000001300137210 */ /* 0x000fe40007ffe0ff */
        /* <DEDUP_REMOVED lines=21> */
[----:B----4-:R-:W-:Y:S02]  /*2050*/  HADD2.F32 R10, -RZ, R12.H0_H0 ;  /* 0x2000000cff0a7230 */ /* 0x010fe40000004100 */
[----:B---3--:R-:W-:Y:S02]  /*2060*/  HADD2.F32 R12, -RZ, R29.H0_H0 ;  /* 0x2000001dff0c7230 */ /* 0x008fe40000004100 */
        /* <DEDUP_REMOVED lines=19> */
[----:B-1----:R-:W-:-:S03]  /*21a0*/  LEA R14, P1, R16, UR8, 0x2 ;  /* 0x00000008100e7c11 */ /* 0x002fc6000f8210ff */
[----:B------:R-:W-:Y:S02]  /*21b0*/  IMAD.IADD R15, R17, 0x1, R15 ;  /* 0x00000001110f7824 */ /* 0x000fe400078e020f */
[----:B------:R-:W-:-:S03]  /*21c0*/  FADD.FTZ R17, -R0, R20 ;  /* 0x0000001400117221 */ /* 0x000fc60000010100 */
[----:B------:R-:W-:Y:S01]  /*21d0*/  LEA.HI.X R15, R16, UR9, R15, 0x2, P1 ;  /* 0x00000009100f7c11 */ /* 0x000fe200088f140f */
[-C--:B------:R-:W-:Y:S01]  /*21e0*/  FMUL.FTZ R16, R17, R8.reuse ;  /* 0x0000000811107220 */ /* 0x080fe20000410000 */
[----:B------:R-:W-:-:S03]  /*21f0*/  FMUL.FTZ R17, R21, R8 ;  /* 0x0000000815117220 */ /* 0x000fc60000410000 */
[----:B------:R-:W-:Y:S01]  /*2200*/  FFMA.FTZ R16, R9, R16, R12 ;  /* 0x0000001009107223 */ /* 0x000fe2000001000c */
[----:B------:R-:W-:-:S05]  /*2210*/  FFMA.FTZ R17, R10, R17, R11 ;  /* 0x000000110a117223 */ /* 0x000fca000001000b */
[----:B------:R0:W-:Y:S02]  /*2220*/  STG.E.64 desc[UR14][R14.64], R16 ;  /* 0x000000100e007986 */ /* 0x0001e4000c101b0e */
.L_x_4215:
[----:B------:R-:W-:Y:S05]  /*2230*/  BSYNC.RECONVERGENT B1 ;  /* 0x0000000000017941 */ /* 0x000fea0003800200 */
.L_x_4214:
        /* <DEDUP_REMOVED lines=22> */
[----:B------:R-:W-:-:S03]  /*23a0*/  IADD3 R21, PT, PT, R15, R21, RZ ;  /* 0x000000150f157210 */ /* 0x000fc60007ffe0ff */
[----:B------:R-:W-:Y:S01]  /*23b0*/  FMUL.FTZ R2, R19, R8 ;  /* 0x0000000813027220 */ /* 0x000fe20000410000 */
[----:B-1----:R-:W-:-:S03]  /*23c0*/  LEA R20, P1, R14, UR12, 0x2 ;  /* 0x0000000c0e147c11 */ /* 0x002fc6000f8210ff */
[----:B------:R-:W-:Y:S01]  /*23d0*/  FFMA.FTZ R2, R9, R2, R12 ;  /* 0x0000000209027223 */ /* 0x000fe2000001000c */
[----:B------:R-:W-:-:S05]  /*23e0*/  LEA.HI.X R21, R14, UR13, R21, 0x2, P1 ;  /* 0x0000000d0e157c11 */ /* 0x000fca00088f1415 */
[----:B------:R0:W-:Y:S04]  /*23f0*/  STG.E.64 desc[UR14][R20.64], R2 ;  /* 0x0000000214007986 */ /* 0x0001e8000c101b0e */
.L_x_4217:
[----:B------:R-:W-:Y:S05]  /*2400*/  BSYNC.RECONVERGENT B1 ;  /* 0x0000000000017941 */ /* 0x000fea0003800200 */
.L_x_4216:
        /* <DEDUP_REMOVED lines=19> */
.L_x_4219:
[----:B------:R-:W-:Y:S05]  /*2540*/  BSYNC.RECONVERGENT B1 ;  /* 0x0000000000017941 */ /* 0x000fea0003800200 */
.L_x_4218:
[----:B------:R-:W-:Y:S05]  /*2550*/  @P3 BRA `(.L_x_4220) ;  /* 0x0000000800543947 */ /* 0x000fea0003800000 */
[----:B------:R-:W2:Y:S01]  /*2560*/  LDCU.64 UR8, c[0x0][0x3e0] ;  /* 0x00007c00ff0877ac */ /* 0x000ea20008000a00 */
[----:B01----:R-:W-:Y:S01]  /*2570*/  MOV R2, R24 ;  /* 0x0000001800027202 */ /* 0x003fe20000000f00 */
[----:B------:R-:W-:Y:S02]  /*2580*/  IMAD.MOV.U32 R3, RZ, RZ, R27 ;  /* 0x000000ffff037224 */ /* 0x000fe400078e001b */
[C---:B------:R-:W-:Y:S01]  /*2590*/  FADD.FTZ R5, -R0.reuse, R6 ;  /* 0x0000000600057221 */ /* 0x040fe20000010100 */
[----:B------:R-:W0:Y:S01]  /*25a0*/  LDCU.64 UR10, c[0x0][0x380] ;  /* 0x00007000ff0a77ac */ /* 0x000e220008000a00 */
[----:B------:R-:W-:Y:S02]  /*25b0*/  FADD.FTZ R7, -R0, R7 ;  /* 0x0000000700077221 */ /* 0x000fe40000010100 */
[-C--:B------:R-:W-:Y:S02]  /*25c0*/  FMUL.FTZ R5, R5, R8.reuse ;  /* 0x0000000805057220 */ /* 0x080fe40000410000 */
[----:B------:R-:W-:-:S02]  /*25d0*/  FMUL.FTZ R7, R7, R8 ;  /* 0x0000000807077220 */ /* 0x000fc40000410000 */
[----:B------:R-:W-:Y:S02]  /*25e0*/  FFMA.FTZ R6, R9, R5, R12 ;  /* 0x0000000509067223 */ /* 0x000fe4000001000c */
        /* <DEDUP_REMOVED lines=9> */
.L_x_4213:
[----:B------:R-:W0:Y:S01]  /*2680*/  LDCU.64 UR8, c[0x0][0x3e8] ;  /* 0x00007d00ff0877ac */ /* 0x000e220008000a00 */
[----:B------:R-:W-:Y:S01]  /*2690*/  SHF.R.S32.HI R18, RZ, 0x1f, R23 ;  /* 0x0000001fff127819 */ /* 0x000fe20000011417 */
[----:B------:R-:W-:Y:S01]  /*26a0*/  BSSY.RECONVERGENT B1, `(.L_x_4221) ;  /* 0x0000023000017945 */ /* 0x000fe20003800200 */
[C---:B------:R-:W-:Y:S02]  /*26b0*/  IADD3 R13, PT, PT, R23.reuse, 0x20, RZ ;  /* 0x00000020170d7810 */ /* 0x040fe40007ffe0ff */
[C---:B------:R-:W-:Y:S02]  /*26c0*/  IADD3 R16, PT, PT, R23.reuse, 0x30, RZ ;  /* 0x0000003017107810 */ /* 0x040fe40007ffe0ff */
[----:B0-----:R-:W-:Y:S02]  /*26d0*/  ISETP.GE.U32.AND P2, PT, R23, UR8, PT ;  /* 0x0000000817007c0c */ /* 0x001fe4000bf46070 */
[----:B------:R-:W-:Y:S02]  /*26e0*/  ISETP.GE.U32.AND P3, PT, R13, UR8, PT ;  /* 0x000000080d007c0c */ /* 0x000fe4000bf66070 */
[----:B------:R-:W-:-:S02]  /*26f0*/  ISETP.GE.AND.EX P2, PT, R18, UR9, PT, P2 ;  /* 0x0000000912007c0c */ /* 0x000fc4000bf46320 */
        /* <DEDUP_REMOVED lines=29> */
.L_x_4222:
[----:B------:R-:W-:Y:S05]  /*28d0*/  BSYNC.RECONVERGENT B1 ;  /* 0x0000000000017941 */ /* 0x000fea0003800200 */
.L_x_4221:
        /* <DEDUP_REMOVED lines=35> */
.L_x_4224:
[----:B------:R-:W-:Y:S05]  /*2b10*/  BSYNC.RECONVERGENT B1 ;  /* 0x0000000000017941 */ /* 0x000fea0003800200 */
.L_x_4223:
        /* <DEDUP_REMOVED lines=29> */
.L_x_4226:
[----:B------:R-:W-:Y:S05]  /*2cf0*/  BSYNC.RECONVERGENT B1 ;  /* 0x0000000000017941 */ /* 0x000fea0003800200 */
.L_x_4225:
        /* <DEDUP_REMOVED lines=27> */
.L_x_4220:
[----:B------:R-:W-:Y:S05]  /*2eb0*/  BSYNC.RECONVERGENT B0 ;  /* 0x0000000000007941 */ /* 0x000fea0003800200 */
.L_x_4212:
        /* <DEDUP_REMOVED lines=8> */
.L_x_4228:
        /* <DEDUP_REMOVED lines=12> */
.L_x_4561:


//--------------------- .text._Z35group_norm_nhwc_fwd_one_pass_kernelI11Fp32IOFp16WLi128ELi56ELi448EEv26Group_norm_nhwc_fwd_params --------------------------
	.section	.text._Z35group_norm_nhwc_fwd_one_pass_kernelI11Fp32IOFp16WLi128ELi56ELi448EEv26Group_norm_nhwc_fwd_params,"ax",@progbits
	.align	128
        .global         _Z35group_norm_nhwc_fwd_one_pass_kernelI11Fp32IOFp16WLi128ELi56ELi448EEv26Group_norm_nhwc_fwd_params
        .type           _Z35group_norm_nhwc_fwd_one_pass_kernelI11Fp32IOFp16WLi128ELi56ELi448EEv26Group_norm_nhwc_fwd_params,@function
        .size           _Z35group_norm_nhwc_fwd_one_pass_kernelI11Fp32IOFp16WLi128ELi56ELi448EEv26Group_norm_nhwc_fwd_params,(.L_x_4562 - _Z35group_norm_nhwc_fwd_one_pass_kernelI11Fp32IOFp16WLi128ELi56ELi448EEv26Group_norm_nhwc_fwd_params)
        .other          _Z35group_norm_nhwc_fwd_one_pass_kernelI11Fp32IOFp16WLi128ELi56ELi448EEv26Group_norm_nhwc_fwd_params,@"STO_CUDA_ENTRY STV_DEFAULT"
_Z35group_norm_nhwc_fwd_one_pass_kernelI11Fp32IOFp16WLi128ELi56ELi448EEv26Group_norm_nhwc_fwd_params:
.text._Z35group_norm_nhwc_fwd_one_pass_kernelI11Fp32IOFp16WLi128ELi56ELi448EEv26Group_norm_nhwc_fwd_params:
        /* <DEDUP_REMOVED lines=41> */
.L_x_4272:
        /* <DEDUP_REMOVED lines=232> */
.L_x_4230:
[----:B------:R-:W-:Y:S05]  /*1110*/  BSYNC.RECONVERGENT B0 ;  /* 0x0000000000007941 */ /* 0x000fea0003800200 */
.L_x_4229:
        /* <DEDUP_REMOVED lines=39> */
.L_x_4232:
[----:B------:R-:W-:Y:S05]  /*1390*/  BSYNC.RECONVERGENT B0 ;  /* 0x0000000000007941 */ /* 0x000fea0003800200 */
.L_x_4231:
        /* <DEDUP_REMOVED lines=26> */
.L_x_4235:
[----:B---3--:R-:W2:Y:S04]  /*1540*/  LDG.E.STRONG.GPU R18, desc[UR6][R16.64] ;  /* 0x0000000610127981 */ /* 0x008ea8000c1ef900 */
[----:B--2---:R-:W-:Y:S01]  /*1550*/  CCTL.IVALL ;  /* 0x00000000ff00798f */ /* 0x004fe20002000000 */
[----:B------:R-:W-:Y:S05]  /*1560*/  YIELD ;  /* 0x0000000000007946 */ /* 0x000fea0003800000 */
[----:B------:R-:W-:-:S13]  /*1570*/  ISETP.NE.AND P1, PT, R18, R23, PT ;  /* 0x000000171200720c */ /* 0x000fda0003f25270 */
[----:B------:R-:W-:Y:S05]  /*1580*/  @P1 BRA `(.L_x_4235) ;  /* 0xfffffffc00ec1947 */ /* 0x000fea000383ffff */
.L_x_4234:
        /* <DEDUP_REMOVED lines=14> */
.L_x_4237:
        /* <DEDUP_REMOVED lines=62> */
.L_x_4236:
        /* <DEDUP_REMOVED lines=36> */
.L_x_4238:
        /* <DEDUP_REMOVED lines=18> */
.L_x_4239:
        /* <DEDUP_REMOVED lines=9> */
.L_x_4240:
[----:B------:R-:W-:Y:S05]  /*1e40*/  BSYNC.RECONVERGENT B0 ;  /* 0x0000000000007941 */ /* 0x000fea0003800200 */
.L_x_4233:
        /* <DEDUP_REMOVED lines=69> */
.L_x_4244:
[----:B------:R-:W-:Y:S05]  /*22a0*/  BSYNC.RECONVERGENT B1 ;  /* 0x0000000000017941 */ /* 0x000fea0003800200 */
.L_x_4243:
        /* <DEDUP_REMOVED lines=19> */
.L_x_4246:
[----:B------:R-:W-:Y:S05]  /*23e0*/  BSYNC.RECONVERGENT B1 ;  /* 0x0000000000017941 */ /* 0x000fea0003800200 */
.L_x_4245:
        /* <DEDUP_REMOVED lines=29> */
.L_x_4248:
[----:B------:R-:W-:Y:S05]  /*25c0*/  BSYNC.RECONVERGENT B1 ;  /* 0x0000000000017941 */ /* 0x000fea0003800200 */
.L_x_4247:
        /* <DEDUP_REMOVED lines=19> */
.L_x_4250:
[----:B------:R-:W-:Y:S05]  /*2700*/  BSYNC.RECONVERGENT B1 ;  /* 0x0000000000017941 */ /* 0x000fea0003800200 */
.L_x_4249:
        /* <DEDUP_REMOVED lines=19> */
.L_x_4252:
[----:B------:R-:W-:Y:S05]  /*2840*/  BSYNC.RECONVERGENT B1 ;  /* 0x0000000000017941 */ /* 0x000fea0003800200 */
.L_x_4251:
        /* <DEDUP_REMOVED lines=19> */
.L_x_4254:
[----:B------:R-:W-:Y:S05]  /*2980*/  BSYNC.RECONVERGENT B1 ;  /* 0x0000000000017941 */ /* 0x000fea0003800200 */
.L_x_4253:
        /* <DEDUP_REMOVED lines=19> */
.L_x_4256:
[----:B------:R-:W-:Y:S05]  /*2ac0*/  BSYNC.RECONVERGENT B1 ;  /* 0x0000000000017941 */ /* 0x000fea0003800200 */
.L_x_4255:
        /* <DEDUP_REMOVED lines=19> */
.L_x_4242:
        /* <DEDUP_REMOVED lines=36> */
.L_x_4259:
[----:B------:R-:W-:Y:S05]  /*2e40*/  BSYNC.RECONVERGENT B1 ;  /* 0x0000000000017941 */ /* 0x000fea0003800200 */
.L_x_4258:
        /* <DEDUP_REMOVED lines=29> */
.L_x_4261:
[----:B------:R-:W-:Y:S05]  /*3020*/  BSYNC.RECONVERGENT B1 ;  /* 0x0000000000017941 */ /* 0x000fea0003800200 */
.L_x_4260:
        /* <DEDUP_REMOVED lines=39> */
.L_x_4263:
[----:B------:R-:W-:Y:S05]  /*32a0*/  BSYNC.RECONVERGENT B1 ;  /* 0x0000000000017941 */ /* 0x000fea0003800200 */
.L_x_4262:
        /* <DEDUP_REMOVED lines=29> */
.L_x_4265:
[----:B------:R-:W-:Y:S05]  /*3480*/  BSYNC.RECONVERGENT B1 ;  /* 0x0000000000017941 */ /* 0x000fea0003800200 */
.L_x_4264:
        /* <DEDUP_REMOVED lines=29> */
.L_x_4267:
[----:B------:R-:W-:Y:S05]  /*3660*/  BSYNC.RECONVERGENT B1 ;  /* 0x0000000000017941 */ /* 0x000fea0003800200 */
.L_x_4266:
        /* <DEDUP_REMOVED lines=29> */
.L_x_4269:
[----:B------:R-:W-:Y:S05]  /*3840*/  BSYNC.RECONVERGENT B1 ;  /* 0x0000000000017941 */ /* 0x000fea0003800200 */
.L_x_4268:
        /* <DEDUP_REMOVED lines=29> */
.L_x_4271:
[----:B------:R-:W-:Y:S05]  /*3a20*/  BSYNC.RECONVERGENT B1 ;  /* 0x0000000000017941 */ /* 0x000fea0003800200 */
.L_x_4270:
        /* <DEDUP_REMOVED lines=27> */
.L_x_4257:
[----:B------:R-:W-:Y:S05]  /*3be0*/  BSYNC.RECONVERGENT B0 ;  /* 0x0000000000007941 */ /* 0x000fea0003800200 */
.L_x_4241:
        /* <DEDUP_REMOVED lines=8> */
.L_x_4273:
        /* <DEDUP_REMOVED lines=9> */
.L_x_4562:


//--------------------- .text._Z35group_norm_nhwc_fwd_one_pass_kernelI11Fp32IOFp16WLi256ELi56ELi448EEv26Group_norm_nhwc_fwd_params --------------------------
	.section	.text._Z35group_norm_nhwc_fwd_one_pass_kernelI11Fp32IOFp16WLi256ELi56ELi448EEv26Group_norm_nhwc_fwd_params,"ax",@progbits
	.align	128
        .global         _Z35group_norm_nhwc_fwd_one_pass_kernelI11Fp32IOFp16WLi256ELi56ELi448EEv26Group_norm_nhwc_fwd_params
        .type           _Z35group_norm_nhwc_fwd_one_pass_kernelI11Fp32IOFp16WLi256ELi56ELi448EEv26Group_norm_nhwc_fwd_params,@function
        .size           _Z35group_norm_nhwc_fwd_one_pass_kernelI11Fp32IOFp16WLi256ELi56ELi448EEv26Group_norm_nhwc_fwd_params,(.L_x_4563 - _Z35group_norm_nhwc_fwd_one_pass_kernelI11Fp32IOFp16WLi256ELi56ELi448EEv26Group_norm_nhwc_fwd_params)
        .other          _Z35group_norm_nhwc_fwd_one_pass_kernelI11Fp32IOFp16WLi256ELi56ELi448EEv26Group_norm_nhwc_fwd_params,@"STO_CUDA_ENTRY STV_DEFAULT"
_Z35group_norm_nhwc_fwd_one_pass_kernelI11Fp32IOFp16WLi256ELi56ELi448EEv26Group_norm_nhwc_fwd_params:
.text._Z35group_norm_nhwc_fwd_one_pass_kernelI11Fp32IOFp16WLi256ELi56ELi448EEv26Group_norm_nhwc_fwd_params:
        /* <DEDUP_REMOVED lines=61> */
.L_x_4349:
        /* <DEDUP_REMOVED lines=378> */
.L_x_4275:
[----:B------:R-:W-:Y:S05]  /*1b70*/  BSYNC.RECONVERGENT B0 ;  /* 0x0000000000007941 */ /* 0x000fea0003800200 */
.L_x_4274:
        /* <DEDUP_REMOVED lines=41> */
.L_x_4277:
[----:B------:R-:W-:Y:S05]  /*1e10*/  BSYNC.RECONVERGENT B0 ;  /* 0x0000000000007941 */ /* 0x000fea0003800200 */
.L_x_4276:
        /* <DEDUP_REMOVED lines=24> */
.L_x_4280:
[----:B----4-:R-:W3:Y:S04]  /*1fa0*/  LDG.E.STRONG.GPU R34, desc[UR6][R32.64] ;  /* 0x0000000620227981 */ /* 0x010ee8000c1ef900 */
[----:B---3--:R-:W-:Y:S01]  /*1fb0*/  CCTL.IVALL ;  /* 0x00000000ff00798f */ /* 0x008fe20002000000 */
[----:B------:R-:W-:Y:S05]  /*1fc0*/  YIELD ;  /* 0x0000000000007946 */ /* 0x000fea0003800000 */
[----:B------:R-:W-:-:S13]  /*1fd0*/  ISETP.NE.AND P2, PT, R34, R39, PT ;  /* 0x000000272200720c */ /* 0x000fda0003f45270 */
[----:B------:R-:W-:Y:S05]  /*1fe0*/  @P2 BRA `(.L_x_4280) ;  /* 0xfffffffc00ec2947 */ /* 0x000fea000383ffff */
.L_x_4279:
        /* <DEDUP_REMOVED lines=15> */
.L_x_4282:
        /* <DEDUP_REMOVED lines=60> */
.L_x_4281:
        /* <DEDUP_REMOVED lines=35> */
.L_x_4283:
        /* <DEDUP_REMOVED lines=18> */
.L_x_4284:
        /* <DEDUP_REMOVED lines=9> */
.L_x_4285:
[----:B------:R-:W-:Y:S05]  /*2880*/  BSYNC.RECONVERGENT B0 ;  /* 0x0000000000007941 */ /* 0x000fea0003800200 */
.L_x_4278:
        /* <DEDUP_REMOVED lines=64> */
.L_x_4289:
[----:B------:R-:W-:Y:S05]  /*2c90*/  BSYNC.RECONVERGENT B1 ;  /* 0x0000000000017941 */ /* 0x000fea0003800200 */
.L_x_4288:
        /* <DEDUP_REMOVED lines=19> */
.L_x_4291:
[----:B------:R-:W-:Y:S05]  /*2dd0*/  BSYNC.RECONVERGENT B1 ;  /* 0x0000000000017941 */ /* 0x000fea0003800200 */
.L_x_4290:
        /* <DEDUP_REMOVED lines=27> */
.L_x_4293:
[----:B------:R-:W-:Y:S05]  /*2f90*/  BSYNC.RECONVERGENT B1 ;  /* 0x0000000000017941 */ /* 0x000fea0003800200 */
.L_x_4292:
        /* <DEDUP_REMOVED lines=19> */
.L_x_4295:
[----:B------:R-:W-:Y:S05]  /*30d0*/  BSYNC.RECONVERGENT B1 ;  /* 0x0000000000017941 */ /* 0x000fea0003800200 */
.L_x_4294:
        /* <DEDUP_REMOVED lines=19> */
.L_x_4297:
[----:B------:R-:W-:Y:S05]  /*3210*/  BSYNC.RECONVERGENT B1 ;  /* 0x0000000000017941 */ /* 0x000fea0003800200 */
.L_x_4296:
        /* <DEDUP_REMOVED lines=19> */
.L_x_4299:
[----:B------:R-:W-:Y:S05]  /*3350*/  BSYNC.RECONVERGENT B1 ;  /* 0x0000000000017941 */ /* 0x000fea0003800200 */
.L_x_4298:
        /* <DEDUP_REMOVED lines=27> */
.L_x_4301:
[----:B------:R-:W-:Y:S05]  /*3510*/  BSYNC.RECONVERGENT B1 ;  /* 0x0000000000017941 */ /* 0x000fea0003800200 */
.L_x_4300:
        /* <DEDUP_REMOVED lines=19> */
.L_x_4303:
[----:B------:R-:W-:Y:S05]  /*3650*/  BSYNC.RECONVERGENT B1 ;  /* 0x0000000000017941 */ /* 0x000fea0003800200 */
.L_x_4302:
        /* <DEDUP_REMOVED lines=19> */
.L_x_4305:
[----:B------:R-:W-:Y:S05]  /*3790*/  BSYNC.RECONVERGENT B1 ;  /* 0x0000000000017941 */ /* 0x000fea0003800200 */
.L_x_4304:
        /* <DEDUP_REMOVED lines=19> */
.L_x_4307:
[----:B------:R-:W-:Y:S05]  /*38d0*/  BSYNC.RECONVERGENT B1 ;  /* 0x0000000000017941 */ /* 0x000fea0003800200 */
.L_x_4306:
        /* <DEDUP_REMOVED lines=29> */
.L_x_4309:
[----:B------:R-:W-:Y:S05]  /*3ab0*/  BSYNC.RECONVERGENT B1 ;  /* 0x0000000000017941 */ /* 0x000fea0003800200 */
.L_x_4308:
        /* <DEDUP_REMOVED lines=19> */
.L_x_4311:
[----:B------:R-:W-:Y:S05]  /*3bf0*/  BSYNC.RECONVERGENT B1 ;  /* 0x0000000000017941 */ /* 0x000fea0003800200 */
.L_x_4310:
        /* <DEDUP_REMOVED lines=19> */
.L_x_4313:
[----:B------:R-:W-:Y:S05]  /*3d30*/  BSYNC.RECONVERGENT B1 ;  /* 0x0000000000017941 */ /* 0x000fea0003800200 */
.L_x_4312:
        /* <DEDUP_REMOVED lines=19> */
.L_x_4315:
[----:B------:R-:W-:Y:S05]  /*3e70*/  BSYNC.RECONVERGENT B1 ;  /* 0x0000000000017941 */ /* 0x000fea0003800200 */
.L_x_4314:
        /* <DEDUP_REMOVED lines=19> */
.L_x_4317:
[----:B------:R-:W-:Y:S05]  /*3fb0*/  BSYNC.RECONVERGENT B1 ;  /* 0x0000000000017941 */ /* 0x000fea0003800200 */
.L_x_4316:
        /* <DEDUP_REMOVED lines=18> */
.L_x_4287:
        /* <DEDUP_REMOVED lines=34> */
.L_x_4320:
[----:B------:R-:W-:Y:S05]  /*4300*/  BSYNC.RECONVERGENT B1 ;  /* 0x0000000000017941 */ /* 0x000fea0003800200 */
.L_x_4319:
        /* <DEDUP_REMOVED lines=29> */
.L_x_4322:
[----:B------:R-:W-:Y:S05]  /*44e0*/  BSYNC.RECONVERGENT B1 ;  /* 0x0000000000017941 */ /* 0x000fea0003800200 */
.L_x_4321:
        /* <DEDUP_REMOVED lines=37> */
.L_x_4324:
[----:B------:R-:W-:Y:S05]  /*4740*/  BSYNC.RECONVERGENT B1 ;  /* 0x0000000000017941 */ /* 0x000fea0003800200 */
.L_x_4323:
        /* <DEDUP_REMOVED lines=29> */
.L_x_4326:
[----:B------:R-:W-:Y:S05]  /*4920*/  BSYNC.RECONVERGENT B1 ;  /* 0x0000000000017941 */ /* 0x000fea0003800200 */
.L_x_4325:
        /* <DEDUP_REMOVED lines=29> */
.L_x_4328:
[----:B------:R-:W-:Y:S05]  /*4b00*/  BSYNC.RECONVERGENT B1 ;  /* 0x0000000000017941 */ /* 0x000fea0003800200 */
.L_x_4327:
        /* <DEDUP_REMOVED lines=29> */
.L_x_4330:
[----:B------:R-:W-:Y:S05]  /*4ce0*/  BSYNC.RECONVERGENT B1 ;  /* 0x0000000000017941 */ /* 0x000fea0003800200 */
.L_x_4329:
        /* <DEDUP_REMOVED lines=37> */
.L_x_4332:
[----:B------:R-:W-:Y:S05]  /*4f40*/  BSYNC.RECONVERGENT B1 ;  /* 0x0000000000017941 */ /* 0x000fea0003800200 */
.L_x_4331:
        /* <DEDUP_REMOVED lines=29> */
.L_x_4334:
[----:B------:R-:W-:Y:S05]  /*5120*/  BSYNC.RECONVERGENT B1 ;  /* 0x0000000000017941 */ /* 0x000fea0003800200 */
.L_x_4333:
        /* <DEDUP_REMOVED lines=29> */
.L_x_4336:
[----:B------:R-:W-:Y:S05]  /*5300*/  BSYNC.RECONVERGENT B1 ;  /* 0x0000000000017941 */ /* 0x000fea0003800200 */
.L_x_4335:
        /* <DEDUP_REMOVED lines=29> */
.L_x_4338:
[----:B------:R-:W-:Y:S05]  /*54e0*/  BSYNC.RECONVERGENT B1 ;  /* 0x0000000000017941 */ /* 0x000fea0003800200 */
.L_x_4337:
        /* <DEDUP_REMOVED lines=39> */
.L_x_4340:
[----:B------:R-:W-:Y:S05]  /*5760*/  BSYNC.RECONVERGENT B1 ;  /* 0x0000000000017941 */ /* 0x000fea0003800200 */
.L_x_4339:
        /* <DEDUP_REMOVED lines=29> */
.L_x_4342:
[----:B------:R-:W-:Y:S05]  /*5940*/  BSYNC.RECONVERGENT B1 ;  /* 0x0000000000017941 */ /* 0x000fea0003800200 */
.L_x_4341:
        /* <DEDUP_REMOVED lines=29> */
.L_x_4344:
[----:B------:R-:W-:Y:S05]  /*5b20*/  BSYNC.RECONVERGENT B1 ;  /* 0x0000000000017941 */ /* 0x000fea0003800200 */
.L_x_4343:
        /* <DEDUP_REMOVED lines=29> */
.L_x_4346:
[----:B------:R-:W-:Y:S05]  /*5d00*/  BSYNC.RECONVERGENT B1 ;  /* 0x0000000000017941 */ /* 0x000fea0003800200 */
.L_x_4345:
        /* <DEDUP_REMOVED lines=29> */
.L_x_4348:
[----:B------:R-:W-:Y:S05]  /*5ee0*/  BSYNC.RECONVERGENT B1 ;  /* 0x0000000000017941 */ /* 0x000fea0003800200 */
.L_x_4347:
        /* <DEDUP_REMOVED lines=27> */
.L_x_4318:
[----:B------:R-:W-:Y:S05]  /*60a0*/  BSYNC.RECONVERGENT B0 ;  /* 0x0000000000007941 */ /* 0x000fea0003800200 */
.L_x_4286:
        /* <DEDUP_REMOVED lines=8> */
.L_x_4350:
        /* <DEDUP_REMOVED lines=13> */
.L_x_4563:


//--------------------- .text._Z35group_norm_nhwc_fwd_one_pass_kernelI11Fp32IOFp16WLi512ELi56ELi448EEv26Group_norm_nhwc_fwd_params --------------------------
	.section	.text._Z35group_norm_nhwc_fwd_one_pass_kernelI11Fp32IOFp16WLi512ELi56ELi448EEv26Group_norm_nhwc_fwd_params,"ax",@progbits
	.align	128
        .global         _Z35group_norm_nhwc_fwd_one_pass_kernelI11Fp32IOFp16WLi512ELi56ELi448EEv26Group_norm_nhwc_fwd_params
        .type           _Z35group_norm_nhwc_fwd_one_pass_kernelI11Fp32IOFp16WLi512ELi56ELi448EEv26Group_norm_nhwc_fwd_params,@function
        .size           _Z35group_norm_nhwc_fwd_one_pass_kernelI11Fp32IOFp16WLi512ELi56ELi448EEv26Group_norm_nhwc_fwd_params,(.L_x_4564 - _Z35group_norm_nhwc_fwd_one_pass_kernelI11Fp32IOFp16WLi512ELi56ELi448EEv26Group_norm_nhwc_fwd_params)
        .other          _Z35group_norm_nhwc_fwd_one_pass_kernelI11Fp32IOFp16WLi512ELi56ELi448EEv26Group_norm_nhwc_fwd_params,@"STO_CUDA_ENTRY STV_DEFAULT"
_Z35group_norm_nhwc_fwd_one_pass_kernelI11Fp32IOFp16WLi512ELi56ELi448EEv26Group_norm_nhwc_fwd_params:
.text._Z35group_norm_nhwc_fwd_one_pass_kernelI11Fp32IOFp16WLi512ELi56ELi448EEv26Group_norm_nhwc_fwd_params:
        /* <DEDUP_REMOVED lines=53> */
.L_x_4490:
        /* <DEDUP_REMOVED lines=724> */
.L_x_4352:
[----:B------:R-:W-:Y:S05]  /*3090*/  BSYNC.RECONVERGENT B0 ;  /* 0x0000000000007941 */ /* 0x000fea0003800200 */
.L_x_4351:
        /* <DEDUP_REMOVED lines=39> */
.L_x_4354:
[----:B------:R-:W-:Y:S05]  /*3310*/  BSYNC.RECONVERGENT B0 ;  /* 0x0000000000007941 */ /* 0x000fea0003800200 */
.L_x_4353:
        /* <DEDUP_REMOVED lines=27> */
.L_x_4357:
[----:B------:R-:W3:Y:S04]  /*34d0*/  LDG.E.STRONG.GPU R38, desc[UR6][R36.64] ;  /* 0x0000000624267981 */ /* 0x000ee8000c1ef900 */
[----:B---3--:R-:W-:Y:S01]  /*34e0*/  CCTL.IVALL ;  /* 0x00000000ff00798f */ /* 0x008fe20002000000 */
[----:B------:R-:W-:Y:S05]  /*34f0*/  YIELD ;  /* 0x0000000000007946 */ /* 0x000fea0003800000 */
[----:B------:R-:W-:-:S13]  /*3500*/  ISETP.NE.AND P1, PT, R38, R43, PT ;  /* 0x0000002b2600720c */ /* 0x000fda0003f25270 */
[----:B------:R-:W-:Y:S05]  /*3510*/  @P1 BRA `(.L_x_4357) ;  /* 0xfffffffc00ec1947 */ /* 0x000fea000383ffff */
.L_x_4356:
        /* <DEDUP_REMOVED lines=16> */
.L_x_4359:
        /* <DEDUP_REMOVED lines=62> */
.L_x_4358:
        /* <DEDUP_REMOVED lines=38> */
.L_x_4360:
        /* <DEDUP_REMOVED lines=19> */
.L_x_4361:
        /* <DEDUP_REMOVED lines=9> */
.L_x_4362:
[----:B------:R-:W-:Y:S05]  /*3e20*/  BSYNC.RECONVERGENT B0 ;  /* 0x0000000000007941 */ /* 0x000fea0003800200 */
.L_x_4355:
        /* <DEDUP_REMOVED lines=44> */
[----:B0-----:R-:W-:Y:S01]  /*40f0*/  SHF.R.S32.HI R37, RZ, 0x1f, R36 ;  /* 0x0000001fff257819 */ /* 0x001fe20000011424 */
[----:B--2---:R-:W-:Y:S02]  /*4100*/  HADD2.F32 R45, -RZ, R45.H0_H0 ;  /* 0x2000002dff2d7230 */ /* 0x004fe40000004100 */
[----:B---3--:R-:W-:Y:S02]  /*4110*/  HADD2.F32 R46, -RZ, R46.H0_H0 ;  /* 0x2000002eff2e7230 */ /* 0x008fe40000004100 */
[----:B-----5:R-:W-:Y:S02]  /*4120*/  HADD2.F32 R44, -RZ, R44.H0_H0 ;  /* 0x2000002cff2c7230 */ /* 0x020fe40000004100 */
[----:B------:R-:W-:Y:S01]  /*4130*/  HADD2.F32 R43, -RZ, R52.H0_H0 ;  /* 0x20000034ff2b7230 */ /* 0x000fe20000004100 */
        /* <DEDUP_REMOVED lines=26> */
.L_x_4366:
[----:B------:R-:W-:Y:S05]  /*42e0*/  BSYNC.RECONVERGENT B1 ;  /* 0x0000000000017941 */ /* 0x000fea0003800200 */
.L_x_4365:
        /* <DEDUP_REMOVED lines=19> */
.L_x_4368:
[----:B------:R-:W-:Y:S05]  /*4420*/  BSYNC.RECONVERGENT B1 ;  /* 0x0000000000017941 */ /* 0x000fea0003800200 */
.L_x_4367:
        /* <DEDUP_REMOVED lines=33> */
.L_x_4370:
[----:B------:R-:W-:Y:S05]  /*4640*/  BSYNC.RECONVERGENT B1 ;  /* 0x0000000000017941 */ /* 0x000fea0003800200 */
.L_x_4369:
        /* <DEDUP_REMOVED lines=21> */
.L_x_4372:
[----:B------:R-:W-:Y:S05]  /*47a0*/  BSYNC.RECONVERGENT B1 ;  /* 0x0000000000017941 */ /* 0x000fea0003800200 */
.L_x_4371:
        /* <DEDUP_REMOVED lines=19> */
.L_x_4374:
[----:B------:R-:W-:Y:S05]  /*48e0*/  BSYNC.RECONVERGENT B1 ;  /* 0x0000000000017941 */ /* 0x000fea0003800200 */
.L_x_4373:
        /* <DEDUP_REMOVED lines=19> */
.L_x_4376:
[----:B------:R-:W-:Y:S05]  /*4a20*/  BSYNC.RECONVERGENT B1 ;  /* 0x0000000000017941 */ /* 0x000fea0003800200 */
.L_x_4375:
        /* <DEDUP_REMOVED lines=19> */
.L_x_4378:
[----:B------:R-:W-:Y:S05]  /*4b60*/  BSYNC.RECONVERGENT B1 ;  /* 0x0000000000017941 */ /* 0x000fea0003800200 */
.L_x_4377:
        /* <DEDUP_REMOVED lines=19> */
.L_x_4380:
[----:B------:R-:W-:Y:S05]  /*4ca0*/  BSYNC.RECONVERGENT B1 ;  /* 0x0000000000017941 */ /* 0x000fea0003800200 */
.L_x_4379:
        /* <DEDUP_REMOVED lines=37> */
.L_x_4382:
[----:B------:R-:W-:Y:S05]  /*4f00*/  BSYNC.RECONVERGENT B1 ;  /* 0x0000000000017941 */ /* 0x000fea0003800200 */
.L_x_4381:
        /* <DEDUP_REMOVED lines=19> */
.L_x_4384:
[----:B------:R-:W-:Y:S05]  /*5040*/  BSYNC.RECONVERGENT B1 ;  /* 0x0000000000017941 */ /* 0x000fea0003800200 */
.L_x_4383:
        /* <DEDUP_REMOVED lines=19> */
.L_x_4386:
[----:B------:R-:W-:Y:S05]  /*5180*/  BSYNC.RECONVERGENT B1 ;  /* 0x0000000000017941 */ /* 0x000fea0003800200 */
.L_x_4385:
        /* <DEDUP_REMOVED lines=19> */
.L_x_4388:
[----:B------:R-:W-:Y:S05]  /*52c0*/  BSYNC.RECONVERGENT B1 ;  /* 0x0000000000017941 */ /* 0x000fea0003800200 */
.L_x_4387:
        /* <DEDUP_REMOVED lines=19> */
.L_x_4390:
[----:B------:R-:W-:Y:S05]  /*5400*/  BSYNC.RECONVERGENT B1 ;  /* 0x0000000000017941 */ /* 0x000fea0003800200 */
.L_x_4389:
        /* <DEDUP_REMOVED lines=19> */
.L_x_4392:
[----:B------:R-:W-:Y:S05]  /*5540*/  BSYNC.RECONVERGENT B1 ;  /* 0x0000000000017941 */ /* 0x000fea0003800200 */
.L_x_4391:
        /* <DEDUP_REMOVED lines=41> */
.L_x_4394:
[----:B------:R-:W-:Y:S05]  /*57e0*/  BSYNC.RECONVERGENT B1 ;  /* 0x0000000000017941 */ /* 0x000fea0003800200 */
.L_x_4393:
        /* <DEDUP_REMOVED lines=19> */
.L_x_4396:
[----:B------:R-:W-:Y:S05]  /*5920*/  BSYNC.RECONVERGENT B1 ;  /* 0x0000000000017941 */ /* 0x000fea0003800200 */
.L_x_4395:
        /* <DEDUP_REMOVED lines=19> */
.L_x_4398:
[----:B------:R-:W-:Y:S05]  /*5a60*/  BSYNC.RECONVERGENT B1 ;  /* 0x0000000000017941 */ /* 0x000fea0003800200 */
.L_x_4397:
        /* <DEDUP_REMOVED lines=19> */
.L_x_4400:
[----:B------:R-:W-:Y:S05]  /*5ba0*/  BSYNC.RECONVERGENT B1 ;  /* 0x0000000000017941 */ /* 0x000fea0003800200 */
.L_x_4399:
        /* <DEDUP_REMOVED lines=19> */
.L_x_4402:
[----:B------:R-:W-:Y:S05]  /*5ce0*/  BSYNC.RECONVERGENT B1 ;  /* 0x0000000000017941 */ /* 0x000fea0003800200 */
.L_x_4401:
        /* <DEDUP_REMOVED lines=19> */
.L_x_4404:
[----:B------:R-:W-:Y:S05]  /*5e20*/  BSYNC.RECONVERGENT B1 ;  /* 0x0000000000017941 */ /* 0x000fea0003800200 */
.L_x_4403:
        /* <DEDUP_REMOVED lines=37> */
.L_x_4406:
[----:B------:R-:W-:Y:S05]  /*6080*/  BSYNC.RECONVERGENT B1 ;  /* 0x0000000000017941 */ /* 0x000fea0003800200 */
.L_x_4405:
        /* <DEDUP_REMOVED lines=19> */
.L_x_4408:
[----:B------:R-:W-:Y:S05]  /*61c0*/  BSYNC.RECONVERGENT B1 ;  /* 0x0000000000017941 */ /* 0x000fea0003800200 */
.L_x_4407:
        /* <DEDUP_REMOVED lines=19> */
.L_x_4410:
[----:B------:R-:W-:Y:S05]  /*6300*/  BSYNC.RECONVERGENT B1 ;  /* 0x0000000000017941 */ /* 0x000fea0003800200 */
.L_x_4409:
        /* <DEDUP_REMOVED lines=19> */
.L_x_4412:
[----:B------:R-:W-:Y:S05]  /*6440*/  BSYNC.RECONVERGENT B1 ;  /* 0x0000000000017941 */ /* 0x000fea0003800200 */
.L_x_4411:
        /* <DEDUP_REMOVED lines=19> */
.L_x_4414:
[----:B------:R-:W-:Y:S05]  /*6580*/  BSYNC.RECONVERGENT B1 ;  /* 0x0000000000017941 */ /* 0x000fea0003800200 */
.L_x_4413:
        /* <DEDUP_REMOVED lines=19> */
.L_x_4416:
[----:B------:R-:W-:Y:S05]  /*66c0*/  BSYNC.RECONVERGENT B1 ;  /* 0x0000000000017941 */ /* 0x000fea0003800200 */
.L_x_4415:
        /* <DEDUP_REMOVED lines=33> */
.L_x_4418:
[----:B------:R-:W-:Y:S05]  /*68e0*/  BSYNC.RECONVERGENT B1 ;  /* 0x0000000000017941 */ /* 0x000fea0003800200 */
.L_x_4417:
        /* <DEDUP_REMOVED lines=19> */
.L_x_4420:
[----:B------:R-:W-:Y:S05]  /*6a20*/  BSYNC.RECONVERGENT B1 ;  /* 0x0000000000017941 */ /* 0x000fea0003800200 */
.L_x_4419:
        /* <DEDUP_REMOVED lines=19> */
.L_x_4422:
[----:B------:R-:W-:Y:S05]  /*6b60*/  BSYNC.RECONVERGENT B1 ;  /* 0x0000000000017941 */ /* 0x000fea0003800200 */
.L_x_4421:
        /* <DEDUP_REMOVED lines=19> */
.L_x_4424:
[----:B------:R-:W-:Y:S05]  /*6ca0*/  BSYNC.RECONVERGENT B1 ;  /* 0x0000000000017941 */ /* 0x000fea0003800200 */
.L_x_4423:
        /* <DEDUP_REMOVED lines=19> */
.L_x_4426:
[----:B------:R-:W-:Y:S05]  /*6de0*/  BSYNC.RECONVERGENT B1 ;  /* 0x0000000000017941 */ /* 0x000fea0003800200 */
.L_x_4425:
        /* <DEDUP_REMOVED lines=18> */
.L_x_4364:
        /* <DEDUP_REMOVED lines=35> */
.L_x_4429:
[----:B------:R-:W-:Y:S05]  /*7140*/  BSYNC.RECONVERGENT B1 ;  /* 0x0000000000017941 */ /* 0x000fea0003800200 */
.L_x_4428:
        /* <DEDUP_REMOVED lines=29> */
.L_x_4431:
[----:B------:R-:W-:Y:S05]  /*7320*/  BSYNC.RECONVERGENT B1 ;  /* 0x0000000000017941 */ /* 0x000fea0003800200 */
.L_x_4430:
        /* <DEDUP_REMOVED lines=43> */
.L_x_4433:
[----:B------:R-:W-:Y:S05]  /*75e0*/  BSYNC.RECONVERGENT B1 ;  /* 0x0000000000017941 */ /* 0x000fea0003800200 */
.L_x_4432:
        /* <DEDUP_REMOVED lines=29> */
.L_x_4435:
[----:B------:R-:W-:Y:S05]  /*77c0*/  BSYNC.RECONVERGENT B1 ;  /* 0x0000000000017941 */ /* 0x000fea0003800200 */
.L_x_4434:
        /* <DEDUP_REMOVED lines=29> */
.L_x_4437:
[----:B------:R-:W-:Y:S05]  /*79a0*/  BSYNC.RECONVERGENT B1 ;  /* 0x0000000000017941 */ /* 0x000fea0003800200 */
.L_x_4436:
        /* <DEDUP_REMOVED lines=29> */
.L_x_4439:
[----:B------:R-:W-:Y:S05]  /*7b80*/  BSYNC.RECONVERGENT B1 ;  /* 0x0000000000017941 */ /* 0x000fea0003800200 */
.L_x_4438:
        /* <DEDUP_REMOVED lines=29> */
.L_x_4441:
[----:B------:R-:W-:Y:S05]  /*7d60*/  BSYNC.RECONVERGENT B1 ;  /* 0x0000000000017941 */ /* 0x000fea0003800200 */
.L_x_4440:
        /* <DEDUP_REMOVED lines=29> */
.L_x_4443:
[----:B------:R-:W-:Y:S05]  /*7f40*/  BSYNC.RECONVERGENT B1 ;  /* 0x0000000000017941 */ /* 0x000fea0003800200 */
.L_x_4442:
        /* <DEDUP_REMOVED lines=47> */
.L_x_4445:
[----:B------:R-:W-:Y:S05]  /*8240*/  BSYNC.RECONVERGENT B1 ;  /* 0x0000000000017941 */ /* 0x000fea0003800200 */
.L_x_4444:
        /* <DEDUP_REMOVED lines=29> */
.L_x_4447:
[----:B------:R-:W-:Y:S05]  /*8420*/  BSYNC.RECONVERGENT B1 ;  /* 0x0000000000017941 */ /* 0x000fea0003800200 */
.L_x_4446:
        /* <DEDUP_REMOVED lines=29> */
.L_x_4449:
[----:B------:R-:W-:Y:S05]  /*8600*/  BSYNC.RECONVERGENT B1 ;  /* 0x0000000000017941 */ /* 0x000fea0003800200 */
.L_x_4448:
        /* <DEDUP_REMOVED lines=29> */
.L_x_4451:
[----:B------:R-:W-:Y:S05]  /*87e0*/  BSYNC.RECONVERGENT B1 ;  /* 0x0000000000017941 */ /* 0x000fea0003800200 */
.L_x_4450:
        /* <DEDUP_REMOVED lines=29> */
.L_x_4453:
[----:B------:R-:W-:Y:S05]  /*89c0*/  BSYNC.RECONVERGENT B1 ;  /* 0x0000000000017941 */ /* 0x000fea0003800200 */
.L_x_4452:
        /* <DEDUP_REMOVED lines=29> */
.L_x_4455:
[----:B------:R-:W-:Y:S05]  /*8ba0*/  BSYNC.RECONVERGENT B1 ;  /* 0x0000000000017941 */ /* 0x000fea0003800200 */
.L_x_4454:
        /* <DEDUP_REMOVED lines=51> */
.L_x_4457:
[----:B------:R-:W-:Y:S05]  /*8ee0*/  BSYNC.RECONVERGENT B1 ;  /* 0x0000000000017941 */ /* 0x000fea0003800200 */
.L_x_4456:
        /* <DEDUP_REMOVED lines=29> */
.L_x_4459:
[----:B------:R-:W-:Y:S05]  /*90c0*/  BSYNC.RECONVERGENT B1 ;  /* 0x0000000000017941 */ /* 0x000fea0003800200 */
.L_x_4458:
        /* <DEDUP_REMOVED lines=29> */
.L_x_4461:
[----:B------:R-:W-:Y:S05]  /*92a0*/  BSYNC.RECONVERGENT B1 ;  /* 0x0000000000017941 */ /* 0x000fea0003800200 */
.L_x_4460:
        /* <DEDUP_REMOVED lines=29> */
.L_x_4463:
[----:B------:R-:W-:Y:S05]  /*9480*/  BSYNC.RECONVERGENT B1 ;  /* 0x0000000000017941 */ /* 0x000fea0003800200 */
.L_x_4462:
        /* <DEDUP_REMOVED lines=29> */
.L_x_4465:
[----:B------:R-:W-:Y:S05]  /*9660*/  BSYNC.RECONVERGENT B1 ;  /* 0x0000000000017941 */ /* 0x000fea0003800200 */
.L_x_4464:
        /* <DEDUP_REMOVED lines=29> */
.L_x_4467:
[----:B------:R-:W-:Y:S05]  /*9840*/  BSYNC.RECONVERGENT B1 ;  /* 0x0000000000017941 */ /* 0x000fea0003800200 */
.L_x_4466:
        /* <DEDUP_REMOVED lines=48> */
.L_x_4469:
[----:B------:R-:W-:Y:S05]  /*9b50*/  BSYNC.RECONVERGENT B1 ;  /* 0x0000000000017941 */ /* 0x000fea0003800200 */
.L_x_4468:
        /* <DEDUP_REMOVED lines=29> */
.L_x_4471:
[----:B------:R-:W-:Y:S05]  /*9d30*/  BSYNC.RECONVERGENT B1 ;  /* 0x0000000000017941 */ /* 0x000fea0003800200 */
.L_x_4470:
        /* <DEDUP_REMOVED lines=29> */
.L_x_4473:
[----:B------:R-:W-:Y:S05]  /*9f10*/  BSYNC.RECONVERGENT B1 ;  /* 0x0000000000017941 */ /* 0x000fea0003800200 */
.L_x_4472:
        /* <DEDUP_REMOVED lines=29> */
.L_x_4475:
[----:B------:R-:W-:Y:S05]  /*a0f0*/  BSYNC.RECONVERGENT B1 ;  /* 0x0000000000017941 */ /* 0x000fea0003800200 */
.L_x_4474:
        /* <DEDUP_REMOVED lines=29> */
.L_x_4477:
[----:B------:R-:W-:Y:S05]  /*a2d0*/  BSYNC.RECONVERGENT B1 ;  /* 0x0000000000017941 */ /* 0x000fea0003800200 */
.L_x_4476:
        /* <DEDUP_REMOVED lines=29> */
.L_x_4479:
[----:B------:R-:W-:Y:S05]  /*a4b0*/  BSYNC.RECONVERGENT B1 ;  /* 0x0000000000017941 */ /* 0x000fea0003800200 */
.L_x_4478:
        /* <DEDUP_REMOVED lines=43> */
.L_x_4481:
[----:B------:R-:W-:Y:S05]  /*a770*/  BSYNC.RECONVERGENT B1 ;  /* 0x0000000000017941 */ /* 0x000fea0003800200 */
.L_x_4480:
        /* <DEDUP_REMOVED lines=29> */
.L_x_4483:
[----:B------:R-:W-:Y:S05]  /*a950*/  BSYNC.RECONVERGENT B1 ;  /* 0x0000000000017941 */ /* 0x000fea0003800200 */
.L_x_4482:
        /* <DEDUP_REMOVED lines=29> */
.L_x_4485:
[----:B------:R-:W-:Y:S05]  /*ab30*/  BSYNC.RECONVERGENT B1 ;  /* 0x0000000000017941 */ /* 0x000fea0003800200 */
.L_x_4484:
        /* <DEDUP_REMOVED lines=29> */
.L_x_4487:
[----:B------:R-:W-:Y:S05]  /*ad10*/  BSYNC.RECONVERGENT B1 ;  /* 0x0000000000017941 */ /* 0x000fea0003800200 */
.L_x_4486:
        /* <DEDUP_REMOVED lines=29> */
.L_x_4489:
[----:B------:R-:W-:Y:S05]  /*aef0*/  BSYNC.RECONVERGENT B1 ;  /* 0x0000000000017941 */ /* 0x000fea0003800200 */
.L_x_4488:
        /* <DEDUP_REMOVED lines=27> */
.L_x_4427:
[----:B------:R-:W-:Y:S05]  /*b0b0*/  BSYNC.RECONVERGENT B0 ;  /* 0x0000000000007941 */ /* 0x000fea0003800200 */
.L_x_4363:
        /* <DEDUP_REMOVED lines=8> */
.L_x_4491:
        /* <DEDUP_REMOVED lines=12> */
.L_x_4564:


//--------------------- .nv.shared.reserved.0     --------------------------
	.section	.nv.shared.reserved.0,"aw",@nobits
	.weak		__nv_reservedSMEM_offset_0_alias
	.size		__nv_reservedSMEM_offset_0_alias, 0, 64
	.other		__nv_reservedSMEM_offset_0_alias,@"STO_CUDA_RESERVED_SHARED STV_DEFAULT"
__nv_reservedSMEM_offset_0_alias:
	.zero		0
	.zero		64


//--------------------- .nv.global                --------------------------
	.section	.nv.global,"aw",@nobits
.nv.global:
	.type		_ZN61_INTERNAL_11d9d268_30_group_norm_nhwc_one_pass_56_cu_66b800b86thrust24THRUST_300001_SM_1030_NS12placeholders2_5E,@object
	.size		_ZN61_INTERNAL_11d9d268_30_group_norm_nhwc_one_pass_56_cu_66b800b86thrust24THRUST_300001_SM_1030_NS12placeholders2_5E,(_ZN61_INTERNAL_11d9d268_30_group_norm_nhwc_one_pass_56_cu_66b800b84cuda3std3__45__cpo6cbeginE - _ZN61_INTERNAL_11d9d268_30_group_norm_nhwc_one_pass_56_cu_66b800b86thrust24THRUST_300001_SM_1030_NS12placeholders2_5E)
_ZN61_INTERNAL_11d9d268_30_group_norm_nhwc_one_pass_56_cu_66b800b86thrust24THRUST_300001_SM_1030_NS12placeholders2_5E:
	.zero		1
	.type		_ZN61_INTERNAL_11d9d268_30_group_norm_nhwc_one_pass_56_cu_66b800b84cuda3std3__45__cpo6cbeginE,@object
	.size		_ZN61_INTERNAL_11d9d268_30_group_norm_nhwc_one_pass_56_cu_66b800b84cuda3std3__45__cpo6cbeginE,(_ZN61_INTERNAL_11d9d268_30_group_norm_nhwc_one_pass_56_cu_66b800b84cuda3std6ranges3__45__cpo6cbeginE - _ZN61_INTERNAL_11d9d268_30_group_norm_nhwc_one_pass_56_cu_66b800b84cuda3std3__45__cpo6cbeginE)
_ZN61_INTERNAL_11d9d268_30_group_norm_nhwc_one_pass_56_cu_66b800b84cuda3std3__45__cpo6cbeginE:
	.zero		1
	.type		_ZN61_INTERNAL_11d9d268_30_group_norm_nhwc_one_pass_56_cu_66b800b84cuda3std6ranges3__45__cpo6cbeginE,@object
	.size		_ZN61_INTERNAL_11d9d268_30_group_norm_nhwc_one_pass_56_cu_66b800b84cuda3std6ranges3__45__cpo6cbeginE,(_ZN61_INTERNAL_11d9d268_30_group_norm_nhwc_one_pass_56_cu_66b800b84cuda3std3__48in_placeE - _ZN61_INTERNAL_11d9d268_30_group_norm_nhwc_one_pass_56_cu_66b800b84cuda3std6ranges3__45__cpo6cbeginE)
_ZN61_INTERNAL_11d9d268_30_group_norm_nhwc_one_pass_56_cu_66b800b84cuda3std6ranges3__45__cpo6cbeginE:
	.zero		1
	.type		_ZN61_INTERNAL_11d9d268_30_group_norm_nhwc_one_pass_56_cu_66b800b84cuda3std3__48in_placeE,@object
	.size		_ZN61_INTERNAL_11d9d268_30_group_norm_nhwc_one_pass_56_cu_66b800b84cuda3std3__48in_placeE,(_ZN61_INTERNAL_11d9d268_30_group_norm_nhwc_one_pass_56_cu_66b800b84cuda3std6ranges3__45__cpo4sizeE - _ZN61_INTERNAL_11d9d268_30_group_norm_nhwc_one_pass_56_cu_66b800b84cuda3std3__48in_placeE)
_ZN61_INTERNAL_11d9d268_30_group_norm_nhwc_one_pass_56_cu_66b800b84cuda3std3__48in_placeE:
	.zero		1
	.type		_ZN61_INTERNAL_11d9d268_30_group_norm_nhwc_one_pass_56_cu_66b800b84cuda3std6ranges3__45__cpo4sizeE,@object
	.size		_ZN61_INTERNAL_11d9d268_30_group_norm_nhwc_one_pass_56_cu_66b800b84cuda3std6ranges3__45__cpo4sizeE,(_ZN61_INTERNAL_11d9d268_30_group_norm_nhwc_one_pass_56_cu_66b800b86thrust24THRUST_300001_SM_1030_NS12placeholders2_9E - _ZN61_INTERNAL_11d9d268_30_group_norm_nhwc_one_pass_56_cu_66b800b84cuda3std6ranges3__45__cpo4sizeE)
_ZN61_INTERNAL_11d9d268_30_group_norm_nhwc_one_pass_56_cu_66b800b84cuda3std6ranges3__45__cpo4sizeE:
	.zero		1
	.type		_ZN61_INTERNAL_11d9d268_30_group_norm_nhwc_one_pass_56_cu_66b800b86thrust24THRUST_300001_SM_1030_NS12placeholders2_9E,@object
	.size		_ZN61_INTERNAL_11d9d268_30_group_norm_nhwc_one_pass_56_cu_66b800b86thrust24THRUST_300001_SM_1030_NS12placeholders2_9E,(_ZN61_INTERNAL_11d9d268_30_group_norm_nhwc_one_pass_56_cu_66b800b84cuda3std3__45__cpo7crbeginE - _ZN61_INTERNAL_11d9d268_30_group_norm_nhwc_one_pass_56_cu_66b800b86thrust24THRUST_300001_SM_1030_NS12placeholders2_9E)
_ZN61_INTERNAL_11d9d268_30_group_norm_nhwc_one_pass_56_cu_66b800b86thrust24THRUST_300001_SM_1030_NS12placeholders2_9E:
	.zero		1
	.type		_ZN61_INTERNAL_11d9d268_30_group_norm_nhwc_one_pass_56_cu_66b800b84cuda3std3__45__cpo7crbeginE,@object
	.size		_ZN61_INTERNAL_11d9d268_30_group_norm_nhwc_one_pass_56_cu_66b800b84cuda3std3__45__cpo7crbeginE,(_ZN61_INTERNAL_11d9d268_30_group_norm_nhwc_one_pass_56_cu_66b800b84cuda3std6ranges3__45__cpo4nextE - _ZN61_INTERNAL_11d9d268_30_group_norm_nhwc_one_pass_56_cu_66b800b84cuda3std3__45__cpo7crbeginE)
_ZN61_INTERNAL_11d9d268_30_group_norm_nhwc_one_pass_56_cu_66b800b84cuda3std3__45__cpo7crbeginE:
	.zero		1
	.type		_ZN61_INTERNAL_11d9d268_30_group_norm_nhwc_one_pass_56_cu_66b800b84cuda3std6ranges3__45__cpo4nextE,@object
	.size		_ZN61_INTERNAL_11d9d268_30_group_norm_nhwc_one_pass_56_cu_66b800b84cuda3std6ranges3__45__cpo4nextE,(_ZN61_INTERNAL_11d9d268_30_group_norm_nhwc_one_pass_56_cu_66b800b84cuda3std6ranges3__45__cpo4swapE - _ZN61_INTERNAL_11d9d268_30_group_norm_nhwc_one_pass_56_cu_66b800b84cuda3std6ranges3__45__cpo4nextE)
_ZN61_INTERNAL_11d9d268_30_group_norm_nhwc_one_pass_56_cu_66b800b84cuda3std6ranges3__45__cpo4nextE:
	.zero		1
	.type		_ZN61_INTERNAL_11d9d268_30_group_norm_nhwc_one_pass_56_cu_66b800b84cuda3std6ranges3__45__cpo4swapE,@object
	.size		_ZN61_INTERNAL_11d9d268_30_group_norm_nhwc_one_pass_56_cu_66b800b84cuda3std6ranges3__45__cpo4swapE,(_ZN61_INTERNAL_11d9d268_30_group_norm_nhwc_one_pass_56_cu_66b800b86thrust24THRUST_300001_SM_1030_NS12placeholders2_1E - _ZN61_INTERNAL_11d9d268_30_group_norm_nhwc_one_pass_56_cu_66b800b84cuda3std6ranges3__45__cpo4swapE)
_ZN61_INTERNAL_11d9d268_30_group_norm_nhwc_one_pass_56_cu_66b800b84cuda3std6ranges3__45__cpo4swapE:
	.zero		1
	.type		_ZN61_INTERNAL_11d9d268_30_group_norm_nhwc_one_pass_56_cu_66b800b86thrust24THRUST_300001_SM_1030_NS12placeholders2_1E,@object
	.size		_ZN61_INTERNAL_11d9d268_30_group_norm_nhwc_one_pass_56_cu_66b800b86thrust24THRUST_300001_SM_1030_NS12placeholders2_1E,(_ZN61_INTERNAL_11d9d268_30_group_norm_nhwc_one_pass_56_cu_66b800b86thrust24THRUST_300001_SM_1030_NS12placeholders2_3E - _ZN61_INTERNAL_11d9d268_30_group_norm_nhwc_one_pass_56_cu_66b800b86thrust24THRUST_300001_SM_1030_NS12placeholders2_1E)
_ZN61_INTERNAL_11d9d268_30_group_norm_nhwc_one_pass_56_cu_66b800b86thrust24THRUST_300001_SM_1030_NS12placeholders2_1E:
	.zero		1
	.type		_ZN61_INTERNAL_11d9d268_30_group_norm_nhwc_one_pass_56_cu_66b800b86thrust24THRUST_300001_SM_1030_NS12placeholders2_3E,@object
	.size		_ZN61_INTERNAL_11d9d268_30_group_norm_nhwc_one_pass_56_cu_66b800b86thrust24THRUST_300001_SM_1030_NS12placeholders2_3E,(_ZN61_INTERNAL_11d9d268_30_group_norm_nhwc_one_pass_56_cu_66b800b84cuda3std3__45__cpo5beginE - _ZN61_INTERNAL_11d9d268_30_group_norm_nhwc_one_pass_56_cu_66b800b86thrust24THRUST_300001_SM_1030_NS12placeholders2_3E)
_ZN61_INTERNAL_11d9d268_30_group_norm_nhwc_one_pass_56_cu_66b800b86thrust24THRUST_300001_SM_1030_NS12placeholders2_3E:
	.zero		1
	.type		_ZN61_INTERNAL_11d9d268_30_group_norm_nhwc_one_pass_56_cu_66b800b84cuda3std3__45__cpo5beginE,@object
	.size		_ZN61_INTERNAL_11d9d268_30_group_norm_nhwc_one_pass_56_cu_66b800b84cuda3std3__45__cpo5beginE,(_ZN61_INTERNAL_11d9d268_30_group_norm_nhwc_one_pass_56_cu_66b800b84cuda3std6ranges3__45__cpo5beginE - _ZN61_INTERNAL_11d9d268_30_group_norm_nhwc_one_pass_56_cu_66b800b84cuda3std3__45__cpo5beginE)
_ZN61_INTERNAL_11d9d268_30_group_norm_nhwc_one_pass_56_cu_66b800b84cuda3std3__45__cpo5beginE:
	.zero		1
	.type		_ZN61_INTERNAL_11d9d268_30_group_norm_nhwc_one_pass_56_cu_66b800b84cuda3std6ranges3__45__cpo5beginE,@object
	.size		_ZN61_INTERNAL_11d9d268_30_group_norm_nhwc_one_pass_56_cu_66b800b84cuda3std6ranges3__45__cpo5beginE,(_ZN61_INTERNAL_11d9d268_30_group_norm_nhwc_one_pass_56_cu_66b800b84cuda3std3__463_GLOBAL__N__11d9d268_30_group_norm_nhwc_one_pass_56_cu_66b800b86ignoreE - _ZN61_INTERNAL_11d9d268_30_group_norm_nhwc_one_pass_56_cu_66b800b84cuda3std6ranges3__45__cpo5beginE)
_ZN61_INTERNAL_11d9d268_30_group_norm_nhwc_one_pass_56_cu_66b800b84cuda3std6ranges3__45__cpo5beginE:
	.zero		1
	.type		_ZN61_INTERNAL_11d9d268_30_group_norm_nhwc_one_pass_56_cu_66b800b84cuda3std3__463_GLOBAL__N__11d9d268_30_group_norm_nhwc_one_pass_56_cu_66b800b86ignoreE,@object
	.size		_ZN61_INTERNAL_11d9d268_30_group_norm_nhwc_one_pass_56_cu_66b800b84cuda3std3__463_GLOBAL__N__11d9d268_30_group_norm_nhwc_one_pass_56_cu_66b800b86ignoreE,(_ZN61_INTERNAL_11d9d268_30_group_norm_nhwc_one_pass_56_cu_66b800b84cuda3std6ranges3__45__cpo4dataE - _ZN61_INTERNAL_11d9d268_30_group_norm_nhwc_one_pass_56_cu_66b800b84cuda3std3__463_GLOBAL__N__11d9d268_30_group_norm_nhwc_one_pass_56_cu_66b800b86ignoreE)
_ZN61_INTERNAL_11d9d268_30_group_norm_nhwc_one_pass_56_cu_66b800b84cuda3std3__463_GLOBAL__N__11d9d268_30_group_norm_nhwc_one_pass_56_cu_66b800b86ignoreE:
	.zero		1
	.type		_ZN61_INTERNAL_11d9d268_30_group_norm_nhwc_one_pass_56_cu_66b800b84cuda3std6ranges3__45__cpo4dataE,@object
	.size		_ZN61_INTERNAL_11d9d268_30_group_norm_nhwc_one_pass_56_cu_66b800b84cuda3std6ranges3__45__cpo4dataE,(_ZN61_INTERNAL_11d9d268_30_group_norm_nhwc_one_pass_56_cu_66b800b86thrust24THRUST_300001_SM_1030_NS12placeholders2_7E - _ZN61_INTERNAL_11d9d268_30_group_norm_nhwc_one_pass_56_cu_66b800b84cuda3std6ranges3__45__cpo4dataE)
_ZN61_INTERNAL_11d9d268_30_group_norm_nhwc_one_pass_56_cu_66b800b84cuda3std6ranges3__45__cpo4dataE:
	.zero		1
	.type		_ZN61_INTERNAL_11d9d268_30_group_norm_nhwc_one_pass_56_cu_66b800b86thrust24THRUST_300001_SM_1030_NS12placeholders2_7E,@object
	.size		_ZN61_INTERNAL_11d9d268_30_group_norm_nhwc_one_pass_56_cu_66b800b86thrust24THRUST_300001_SM_1030_NS12placeholders2_7E,(_ZN61_INTERNAL_11d9d268_30_group_norm_nhwc_one_pass_56_cu_66b800b84cuda3std3__45__cpo6rbeginE - _ZN61_INTERNAL_11d9d268_30_group_norm_nhwc_one_pass_56_cu_66b800b86thrust24THRUST_300001_SM_1030_NS12placeholders2_7E)
_ZN61_INTERNAL_11d9d268_30_group_norm_nhwc_one_pass_56_cu_66b800b86thrust24THRUST_300001_SM_1030_NS12placeholders2_7E:
	.zero		1
	.type		_ZN61_INTERNAL_11d9d268_30_group_norm_nhwc_one_pass_56_cu_66b800b84cuda3std3__45__cpo6rbeginE,@object
	.size		_ZN61_INTERNAL_11d9d268_30_group_norm_nhwc_one_pass_56_cu_66b800b84cuda3std3__45__cpo6rbeginE,(_ZN61_INTERNAL_11d9d268_30_group_norm_nhwc_one_pass_56_cu_66b800b84cuda3std6ranges3__45__cpo7advanceE - _ZN61_INTERNAL_11d9d268_30_group_norm_nhwc_one_pass_56_cu_66b800b84cuda3std3__45__cpo6rbeginE)
_ZN61_INTERNAL_11d9d268_30_group_norm_nhwc_one_pass_56_cu_66b800b84cuda3std3__45__cpo6rbeginE:
	.zero		1
	.type		_ZN61_INTERNAL_11d9d268_30_group_norm_nhwc_one_pass_56_cu_66b800b84cuda3std6ranges3__45__cpo7advanceE,@object
	.size		_ZN61_INTERNAL_11d9d268_30_group_norm_nhwc_one_pass_56_cu_66b800b84cuda3std6ranges3__45__cpo7advanceE,(_ZN61_INTERNAL_11d9d268_30_group_norm_nhwc_one_pass_56_cu_66b800b84cuda3std3__47nulloptE - _ZN61_INTERNAL_11d9d268_30_group_norm_nhwc_one_pass_56_cu_66b800b84cuda3std6ranges3__45__cpo7advanceE)
_ZN61_INTERNAL_11d9d268_30_group_norm_nhwc_one_pass_56_cu_66b800b84cuda3std6ranges3__45__cpo7advanceE:
	.zero		1
	.type		_ZN61_INTERNAL_11d9d268_30_group_norm_nhwc_one_pass_56_cu_66b800b84cuda3std3__47nulloptE,@object
	.size		_ZN61_INTERNAL_11d9d268_30_group_norm_nhwc_one_pass_56_cu_66b800b84cuda3std3__47nulloptE,(_ZN61_INTERNAL_11d9d268_30_group_norm_nhwc_one_pass_56_cu_66b800b84cuda3std6ranges3__45__cpo8distanceE - _ZN61_INTERNAL_11d9d268_30_group_norm_nhwc_one_pass_56_cu_66b800b84cuda3std3__47nulloptE)
_ZN61_INTERNAL_11d9d268_30_group_norm_nhwc_one_pass_56_cu_66b800b84cuda3std3__47nulloptE:
	.zero		1
	.type		_ZN61_INTERNAL_11d9d268_30_group_norm_nhwc_one_pass_56_cu_66b800b84cuda3std6ranges3__45__cpo8distanceE,@object
	.size		_ZN61_INTERNAL_11d9d268_30_group_norm_nhwc_one_pass_56_cu_66b800b84cuda3std6ranges3__45__cpo8distanceE,(_ZN61_INTERNAL_11d9d268_30_group_norm_nhwc_one_pass_56_cu_66b800b86thrust24THRUST_300001_SM_1030_NS12placeholders2_6E - _ZN61_INTERNAL_11d9d268_30_group_norm_nhwc_one_pass_56_cu_66b800b84cuda3std6ranges3__45__cpo8distanceE)
_ZN61_INTERNAL_11d9d268_30_group_norm_nhwc_one_pass_56_cu_66b800b84cuda3std6ranges3__45__cpo8distanceE:
	.zero		1
	.type		_ZN61_INTERNAL_11d9d268_30_group_norm_nhwc_one_pass_56_cu_66b800b86thrust24THRUST_300001_SM_1030_NS12placeholders2_6E,@object
	.size		_ZN61_INTERNAL_11d9d268_30_group_norm_nhwc_one_pass_56_cu_66b800b86thrust24THRUST_300001_SM_1030_NS12placeholders2_6E,(_ZN61_INTERNAL_11d9d268_30_group_norm_nhwc_one_pass_56_cu_66b800b84cuda3std3__45__cpo4cendE - _ZN61_INTERNAL_11d9d268_30_group_norm_nhwc_one_pass_56_cu_66b800b86thrust24THRUST_300001_SM_1030_NS12placeholders2_6E)
_ZN61_INTERNAL_11d9d268_30_group_norm_nhwc_one_pass_56_cu_66b800b86thrust24THRUST_300001_SM_1030_NS12placeholders2_6E:
	.zero		1
	.type		_ZN61_INTERNAL_11d9d268_30_group_norm_nhwc_one_pass_56_cu_66b800b84cuda3std3__45__cpo4cendE,@object
	.size		_ZN61_INTERNAL_11d9d268_30_group_norm_nhwc_one_pass_56_cu_66b800b84cuda3std3__45__cpo4cendE,(_ZN61_INTERNAL_11d9d268_30_group_norm_nhwc_one_pass_56_cu_66b800b84cuda3std6ranges3__45__cpo4cendE - _ZN61_INTERNAL_11d9d268_30_group_norm_nhwc_one_pass_56_cu_66b800b84cuda3std3__45__cpo4cendE)
_ZN61_INTERNAL_11d9d268_30_group_norm_nhwc_one_pass_56_cu_66b800b84cuda3std3__45__cpo4cendE:
	.zero		1
	.type		_ZN61_INTERNAL_11d9d268_30_group_norm_nhwc_one_pass_56_cu_66b800b84cuda3std6ranges3__45__cpo4cendE,@object
	.size		_ZN61_INTERNAL_11d9d268_30_group_norm_nhwc_one_pass_56_cu_66b800b84cuda3std6ranges3__45__cpo4cendE,(_ZN61_INTERNAL_11d9d268_30_group_norm_nhwc_one_pass_56_cu_66b800b84cuda3std3__420unreachable_sentinelE - _ZN61_INTERNAL_11d9d268_30_group_norm_nhwc_one_pass_56_cu_66b800b84cuda3std6ranges3__45__cpo4cendE)
_ZN61_INTERNAL_11d9d268_30_group_norm_nhwc_one_pass_56_cu_66b800b84cuda3std6ranges3__45__cpo4cendE:
	.zero		1
	.type		_ZN61_INTERNAL_11d9d268_30_group_norm_nhwc_one_pass_56_cu_66b800b84cuda3std3__420unreachable_sentinelE,@object
	.size		_ZN61_INTERNAL_11d9d268_30_group_norm_nhwc_one_pass_56_cu_66b800b84cuda3std3__420unreachable_sentinelE,(_ZN61_INTERNAL_11d9d268_30_group_norm_nhwc_one_pass_56_cu_66b800b84cuda3std6ranges3__45__cpo5ssizeE - _ZN61_INTERNAL_11d9d268_30_group_norm_nhwc_one_pass_56_cu_66b800b84cuda3std3__420unreachable_sentinelE)
_ZN61_INTERNAL_11d9d268_30_group_norm_nhwc_one_pass_56_cu_66b800b84cuda3std3__420unreachable_sentinelE:
	.zero		1
	.type		_ZN61_INTERNAL_11d9d268_30_group_norm_nhwc_one_pass_56_cu_66b800b84cuda3std6ranges3__45__cpo5ssizeE,@object
	.size		_ZN61_INTERNAL_11d9d268_30_group_norm_nhwc_one_pass_56_cu_66b800b84cuda3std6ranges3__45__cpo5ssizeE,(_ZN61_INTERNAL_11d9d268_30_group_norm_nhwc_one_pass_56_cu_66b800b86thrust24THRUST_300001_SM_1030_NS12placeholders3_10E - _ZN61_INTERNAL_11d9d268_30_group_norm_nhwc_one_pass_56_cu_66b800b84cuda3std6ranges3__45__cpo5ssizeE)
_ZN61_INTERNAL_11d9d268_30_group_norm_nhwc_one_pass_56_cu_66b800b84cuda3std6ranges3__45__cpo5ssizeE:
	.zero		1
	.type		_ZN61_INTERNAL_11d9d268_30_group_norm_nhwc_one_pass_56_cu_66b800b86thrust24THRUST_300001_SM_1030_NS12placeholders3_10E,@object
	.size		_ZN61_INTERNAL_11d9d268_30_group_norm_nhwc_one_pass_56_cu_66b800b86thrust24THRUST_300001_SM_1030_NS12placeholders3_10E,(_ZN61_INTERNAL_11d9d268_30_group_norm_nhwc_one_pass_56_cu_66b800b84cuda3std3__45__cpo5crendE - _ZN61_INTERNAL_11d9d268_30_group_norm_nhwc_one_pass_56_cu_66b800b86thrust24THRUST_300001_SM_1030_NS12placeholders3_10E)
_ZN61_INTERNAL_11d9d268_30_group_norm_nhwc_one_pass_56_cu_66b800b86thrust24THRUST_300001_SM_1030_NS12placeholders3_10E:
	.zero		1
	.type		_ZN61_INTERNAL_11d9d268_30_group_norm_nhwc_one_pass_56_cu_66b800b84cuda3std3__45__cpo5crendE,@object
	.size		_ZN61_INTERNAL_11d9d268_30_group_norm_nhwc_one_pass_56_cu_66b800b84cuda3std3__45__cpo5crendE,(_ZN61_INTERNAL_11d9d268_30_group_norm_nhwc_one_pass_56_cu_66b800b84cuda3std6ranges3__45__cpo4prevE - _ZN61_INTERNAL_11d9d268_30_group_norm_nhwc_one_pass_56_cu_66b800b84cuda3std3__45__cpo5crendE)
_ZN61_INTERNAL_11d9d268_30_group_norm_nhwc_one_pass_56_cu_66b800b84cuda3std3__45__cpo5crendE:
	.zero		1
	.type		_ZN61_INTERNAL_11d9d268_30_group_norm_nhwc_one_pass_56_cu_66b800b84cuda3std6ranges3__45__cpo4prevE,@object
	.size		_ZN61_INTERNAL_11d9d268_30_group_norm_nhwc_one_pass_56_cu_66b800b84cuda3std6ranges3__45__cpo4prevE,(_ZN61_INTERNAL_11d9d268_30_group_norm_nhwc_one_pass_56_cu_66b800b84cuda3std6ranges3__45__cpo9iter_moveE - _ZN61_INTERNAL_11d9d268_30_group_norm_nhwc_one_pass_56_cu_66b800b84cuda3std6ranges3__45__cpo4prevE)
_ZN61_INTERNAL_11d9d268_30_group_norm_nhwc_one_pass_56_cu_66b800b84cuda3std6ranges3__45__cpo4prevE:
	.zero		1
	.type		_ZN61_INTERNAL_11d9d268_30_group_norm_nhwc_one_pass_56_cu_66b800b84cuda3std6ranges3__45__cpo9iter_moveE,@object
	.size		_ZN61_INTERNAL_11d9d268_30_group_norm_nhwc_one_pass_56_cu_66b800b84cuda3std6ranges3__45__cpo9iter_moveE,(_ZN61_INTERNAL_11d9d268_30_group_norm_nhwc_one_pass_56_cu_66b800b86thrust24THRUST_300001_SM_1030_NS12placeholders2_2E - _ZN61_INTERNAL_11d9d268_30_group_norm_nhwc_one_pass_56_cu_66b800b84cuda3std6ranges3__45__cpo9iter_moveE)
_ZN61_INTERNAL_11d9d268_30_group_norm_nhwc_one_pass_56_cu_66b800b84cuda3std6ranges3__45__cpo9iter_moveE:
	.zero		1
	.type		_ZN61_INTERNAL_11d9d268_30_group_norm_nhwc_one_pass_56_cu_66b800b86thrust24THRUST_300001_SM_1030_NS12placeholders2_2E,@object
	.size		_ZN61_INTERNAL_11d9d268_30_group_norm_nhwc_one_pass_56_cu_66b800b86thrust24THRUST_300001_SM_1030_NS12placeholders2_2E,(_ZN61_INTERNAL_11d9d268_30_group_norm_nhwc_one_pass_56_cu_66b800b86thrust24THRUST_300001_SM_1030_NS12placeholders2_4E - _ZN61_INTERNAL_11d9d268_30_group_norm_nhwc_one_pass_56_cu_66b800b86thrust24THRUST_300001_SM_1030_NS12placeholders2_2E)
_ZN61_INTERNAL_11d9d268_30_group_norm_nhwc_one_pass_56_cu_66b800b86thrust24THRUST_300001_SM_1030_NS12placeholders2_2E:
	.zero		1
	.type		_ZN61_INTERNAL_11d9d268_30_group_norm_nhwc_one_pass_56_cu_66b800b86thrust24THRUST_300001_SM_1030_NS12placeholders2_4E,@object
	.size		_ZN61_INTERNAL_11d9d268_30_group_norm_nhwc_one_pass_56_cu_66b800b86thrust24THRUST_300001_SM_1030_NS12placeholders2_4E,(_ZN61_INTERNAL_11d9d268_30_group_norm_nhwc_one_pass_56_cu_66b800b84cuda3std3__45__cpo3endE - _ZN61_INTERNAL_11d9d268_30_group_norm_nhwc_one_pass_56_cu_66b800b86thrust24THRUST_300001_SM_1030_NS12placeholders2_4E)
_ZN61_INTERNAL_11d9d268_30_group_norm_nhwc_one_pass_56_cu_66b800b86thrust24THRUST_300001_SM_1030_NS12placeholders2_4E:
	.zero		1
	.type		_ZN61_INTERNAL_11d9d268_30_group_norm_nhwc_one_pass_56_cu_66b800b84cuda3std3__45__cpo3endE,@object
	.size		_ZN61_INTERNAL_11d9d268_30_group_norm_nhwc_one_pass_56_cu_66b800b84cuda3std3__45__cpo3endE,(_ZN61_INTERNAL_11d9d268_30_group_norm_nhwc_one_pass_56_cu_66b800b84cuda3std6ranges3__45__cpo3endE - _ZN61_INTERNAL_11d9d268_30_group_norm_nhwc_one_pass_56_cu_66b800b84cuda3std3__45__cpo3endE)
_ZN61_INTERNAL_11d9d268_30_group_norm_nhwc_one_pass_56_cu_66b800b84cuda3std3__45__cpo3endE:
	.zero		1
	.type		_ZN61_INTERNAL_11d9d268_30_group_norm_nhwc_one_pass_56_cu_66b800b84cuda3std6ranges3__45__cpo3endE,@object
	.size		_ZN61_INTERNAL_11d9d268_30_group_norm_nhwc_one_pass_56_cu_66b800b84cuda3std6ranges3__45__cpo3endE,(_ZN61_INTERNAL_11d9d268_30_group_norm_nhwc_one_pass_56_cu_66b800b84cuda3std3__419piecewise_constructE - _ZN61_INTERNAL_11d9d268_30_group_norm_nhwc_one_pass_56_cu_66b800b84cuda3std6ranges3__45__cpo3endE)
_ZN61_INTERNAL_11d9d268_30_group_norm_nhwc_one_pass_56_cu_66b800b84cuda3std6ranges3__45__cpo3endE:
	.zero		1
	.type		_ZN61_INTERNAL_11d9d268_30_group_norm_nhwc_one_pass_56_cu_66b800b84cuda3std3__419piecewise_constructE,@object
	.size		_ZN61_INTERNAL_11d9d268_30_group_norm_nhwc_one_pass_56_cu_66b800b84cuda3std3__419piecewise_constructE,(_ZN61_INTERNAL_11d9d268_30_group_norm_nhwc_one_pass_56_cu_66b800b84cuda3std6ranges3__45__cpo5cdataE - _ZN61_INTERNAL_11d9d268_30_group_norm_nhwc_one_pass_56_cu_66b800b84cuda3std3__419piecewise_constructE)
_ZN61_INTERNAL_11d9d268_30_group_norm_nhwc_one_pass_56_cu_66b800b84cuda3std3__419piecewise_constructE:
	.zero		1
	.type		_ZN61_INTERNAL_11d9d268_30_group_norm_nhwc_one_pass_56_cu_66b800b84cuda3std6ranges3__45__cpo5cdataE,@object
	.size		_ZN61_INTERNAL_11d9d268_30_group_norm_nhwc_one_pass_56_cu_66b800b84cuda3std6ranges3__45__cpo5cdataE,(_ZN61_INTERNAL_11d9d268_30_group_norm_nhwc_one_pass_56_cu_66b800b86thrust24THRUST_300001_SM_1030_NS12placeholders2_8E - _ZN61_INTERNAL_11d9d268_30_group_norm_nhwc_one_pass_56_cu_66b800b84cuda3std6ranges3__45__cpo5cdataE)
_ZN61_INTERNAL_11d9d268_30_group_norm_nhwc_one_pass_56_cu_66b800b84cuda3std6ranges3__45__cpo5cdataE:
	.zero		1
	.type		_ZN61_INTERNAL_11d9d268_30_group_norm_nhwc_one_pass_56_cu_66b800b86thrust24THRUST_300001_SM_1030_NS12placeholders2_8E,@object
	.size		_ZN61_INTERNAL_11d9d268_30_group_norm_nhwc_one_pass_56_cu_66b800b86thrust24THRUST_300001_SM_1030_NS12placeholders2_8E,(_ZN61_INTERNAL_11d9d268_30_group_norm_nhwc_one_pass_56_cu_66b800b84cuda3std3__45__cpo4rendE - _ZN61_INTERNAL_11d9d268_30_group_norm_nhwc_one_pass_56_cu_66b800b86thrust24THRUST_300001_SM_1030_NS12placeholders2_8E)
_ZN61_INTERNAL_11d9d268_30_group_norm_nhwc_one_pass_56_cu_66b800b86thrust24THRUST_300001_SM_1030_NS12placeholders2_8E:
	.zero		1
	.type		_ZN61_INTERNAL_11d9d268_30_group_norm_nhwc_one_pass_56_cu_66b800b84cuda3std3__45__cpo4rendE,@object
	.size		_ZN61_INTERNAL_11d9d268_30_group_norm_nhwc_one_pass_56_cu_66b800b84cuda3std3__45__cpo4rendE,(_ZN61_INTERNAL_11d9d268_30_group_norm_nhwc_one_pass_56_cu_66b800b84cuda3std6ranges3__45__cpo9iter_swapE - _ZN61_INTERNAL_11d9d268_30_group_norm_nhwc_one_pass_56_cu_66b800b84cuda3std3__45__cpo4rendE)
_ZN61_INTERNAL_11d9d268_30_group_norm_nhwc_one_pass_56_cu_66b800b84cuda3std3__45__cpo4rendE:
	.zero		1
	.type		_ZN61_INTERNAL_11d9d268_30_group_norm_nhwc_one_pass_56_cu_66b800b84cuda3std6ranges3__45__cpo9iter_swapE,@object
	.size		_ZN61_INTERNAL_11d9d268_30_group_norm_nhwc_one_pass_56_cu_66b800b84cuda3std6ranges3__45__cpo9iter_swapE,(_ZN61_INTERNAL_11d9d268_30_group_norm_nhwc_one_pass_56_cu_66b800b84cuda3std3__48unexpectE - _ZN61_INTERNAL_11d9d268_30_group_norm_nhwc_one_pass_56_cu_66b800b84cuda3std6ranges3__45__cpo9iter_swapE)
_ZN61_INTERNAL_11d9d268_30_group_norm_nhwc_one_pass_56_cu_66b800b84cuda3std6ranges3__45__cpo9iter_swapE:
	.zero		1
	.type		_ZN61_INTERNAL_11d9d268_30_group_norm_nhwc_one_pass_56_cu_66b800b84cuda3std3__48unexpectE,@object
	.size		_ZN61_INTERNAL_11d9d268_30_group_norm_nhwc_one_pass_56_cu_66b800b84cuda3std3__48unexpectE,(_ZN61_INTERNAL_11d9d268_30_group_norm_nhwc_one_pass_56_cu_66b800b86thrust24THRUST_300001_SM_1030_NS6system6detail10sequential3seqE - _ZN61_INTERNAL_11d9d268_30_group_norm_nhwc_one_pass_56_cu_66b800b84cuda3std3__48unexpectE)
_ZN61_INTERNAL_11d9d268_30_group_norm_nhwc_one_pass_56_cu_66b800b84cuda3std3__48unexpectE:
	.zero		1
	.type		_ZN61_INTERNAL_11d9d268_30_group_norm_nhwc_one_pass_56_cu_66b800b86thrust24THRUST_300001_SM_1030_NS6system6detail10sequential3seqE,@object
	.size		_ZN61_INTERNAL_11d9d268_30_group_norm_nhwc_one_pass_56_cu_66b800b86thrust24THRUST_300001_SM_1030_NS6system6detail10sequential3seqE,(.L_29 - _ZN61_INTERNAL_11d9d268_30_group_norm_nhwc_one_pass_56_cu_66b800b86thrust24THRUST_300001_SM_1030_NS6system6detail10sequential3seqE)
_ZN61_INTERNAL_11d9d268_30_group_norm_nhwc_one_pass_56_cu_66b800b86thrust24THRUST_300001_SM_1030_NS6system6detail10sequential3seqE:
	.zero		1
.L_29:


//--------------------- .nv.shared._Z35group_norm_nhwc_bwd_one_pass_kernelI11Bf16IOFp32WLi64ELi56ELi448EEv26Group_norm_nhwc_bwd_params --------------------------
	.section	.nv.shared._Z35group_norm_nhwc_bwd_one_pass_kernelI11Bf16IOFp32WLi64ELi56ELi448EEv26Group_norm_nhwc_bwd_params,"aw",@nobits
	.sectionflags	@""
	.align	16
.nv.shared._Z35group_norm_nhwc_bwd_one_pass_kernelI11Bf16IOFp32WLi64ELi56ELi448EEv26Group_norm_nhwc_bwd_params:
	.zero		8336


//--------------------- .nv.shared._Z35group_norm_nhwc_bwd_one_pass_kernelI11Bf16IOFp32WLi128ELi56ELi448EEv26Group_norm_nhwc_bwd_params --------------------------
	.section	.nv.shared._Z35group_norm_nhwc_bwd_one_pass_kernelI11Bf16IOFp32WLi128ELi56ELi448EEv26Group_norm_nhwc_bwd_params,"aw",@nobits
	.sectionflags	@""
	.align	16
.nv.shared._Z35group_norm_nhwc_bwd_one_pass_kernelI11Bf16IOFp32WLi128ELi56ELi448EEv26Group_norm_nhwc_bwd_params:
	.zero		8336


//--------------------- .nv.shared._Z35group_norm_nhwc_bwd_one_pass_kernelI11Bf16IOFp32WLi256ELi56ELi448EEv26Group_norm_nhwc_bwd_params --------------------------
	.section	.nv.shared._Z35group_norm_nhwc_bwd_one_pass_kernelI11Bf16IOFp32WLi256ELi56ELi448EEv26Group_norm_nhwc_bwd_params,"aw",@nobits
	.sectionflags	@""
	.align	16
.nv.shared._Z35group_norm_nhwc_bwd_one_pass_kernelI11Bf16IOFp32WLi256ELi56ELi448EEv26Group_norm_nhwc_bwd_params:
	.zero		8336


//--------------------- .nv.shared._Z35group_norm_nhwc_bwd_one_pass_kernelI11Bf16IOFp32WLi512ELi56ELi448EEv26Group_norm_nhwc_bwd_params --------------------------
	.section	.nv.shared._Z35group_norm_nhwc_bwd_one_pass_kernelI11Bf16IOFp32WLi512ELi56ELi448EEv26Group_norm_nhwc_bwd_params,"aw",@nobits
	.sectionflags	@""
	.align	16
.nv.shared._Z35group_norm_nhwc_bwd_one_pass_kernelI11Bf16IOFp32WLi512ELi56ELi448EEv26Group_norm_nhwc_bwd_params:
	.zero		8336


//--------------------- .nv.shared._Z35group_norm_nhwc_bwd_one_pass_kernelI11Bf16IOBf16WLi64ELi56ELi448EEv26Group_norm_nhwc_bwd_params --------------------------
	.section	.nv.shared._Z35group_norm_nhwc_bwd_one_pass_kernelI11Bf16IOBf16WLi64ELi56ELi448EEv26Group_norm_nhwc_bwd_params,"aw",@nobits
	.sectionflags	@""
	.align	16
.nv.shared._Z35group_norm_nhwc_bwd_one_pass_kernelI11Bf16IOBf16WLi64ELi56ELi448EEv26Group_norm_nhwc_bwd_params:
	.zero		8336


//--------------------- .nv.shared._Z35group_norm_nhwc_bwd_one_pass_kernelI11Bf16IOBf16WLi128ELi56ELi448EEv26Group_norm_nhwc_bwd_params --------------------------
	.section	.nv.shared._Z35group_norm_nhwc_bwd_one_pass_kernelI11Bf16IOBf16WLi128ELi56ELi448EEv26Group_norm_nhwc_bwd_params,"aw",@nobits
	.sectionflags	@""
	.align	16
.nv.shared._Z35group_norm_nhwc_bwd_one_pass_kernelI11Bf16IOBf16WLi128ELi56ELi448EEv26Group_norm_nhwc_bwd_params:
	.zero		8336


//--------------------- .nv.shared._Z35group_norm_nhwc_bwd_one_pass_kernelI11Bf16IOBf16WLi256ELi56ELi448EEv26Group_norm_nhwc_bwd_params --------------------------
	.section	.nv.shared._Z35group_norm_nhwc_bwd_one_pass_kernelI11Bf16IOBf16WLi256ELi56ELi448EEv26Group_norm_nhwc_bwd_params,"aw",@nobits
	.sectionflags	@""
	.align	16
.nv.shared._Z35group_norm_nhwc_bwd_one_pass_kernelI11Bf16IOBf16WLi256ELi56ELi448EEv26Group_norm_nhwc_bwd_params:
	.zero		8336


//--------------------- .nv.shared._Z35group_norm_nhwc_bwd_one_pass_kernelI11Bf16IOBf16WLi512ELi56ELi448EEv26Group_norm_nhwc_bwd_params --------------------------
	.section	.nv.shared._Z35group_norm_nhwc_bwd_one_pass_kernelI11Bf16IOBf16WLi512ELi56ELi448EEv26Group_norm_nhwc_bwd_params,"aw",@nobits
	.sectionflags	@""
	.align	16
.nv.shared._Z35group_norm_nhwc_bwd_one_pass_kernelI11Bf16IOBf16WLi512ELi56ELi448EEv26Group_norm_nhwc_bwd_params:
	.zero		8336


//--------------------- .nv.shared._Z35group_norm_nhwc_bwd_one_pass_kernelI11Bf16IOFp16WLi64ELi56ELi448EEv26Group_norm_nhwc_bwd_params --------------------------
	.section	.nv.shared._Z35group_norm_nhwc_bwd_one_pass_kernelI11Bf16IOFp16WLi64ELi56ELi448EEv26Group_norm_nhwc_bwd_params,"aw",@nobits
	.sectionflags	@""
	.align	16
.nv.shared._Z35group_norm_nhwc_bwd_one_pass_kernelI11Bf16IOFp16WLi64ELi56ELi448EEv26Group_norm_nhwc_bwd_params:
	.zero		8336


//--------------------- .nv.shared._Z35group_norm_nhwc_bwd_one_pass_kernelI11Bf16IOFp16WLi128ELi56ELi448EEv26Group_norm_nhwc_bwd_params --------------------------
	.section	.nv.shared._Z35group_norm_nhwc_bwd_one_pass_kernelI11Bf16IOFp16WLi128ELi56ELi448EEv26Group_norm_nhwc_bwd_params,"aw",@nobits
	.sectionflags	@""
	.align	16
.nv.shared._Z35group_norm_nhwc_bwd_one_pass_kernelI11Bf16IOFp16WLi128ELi56ELi448EEv26Group_norm_nhwc_bwd_params:
	.zero		8336


//--------------------- .nv.shared._Z35group_norm_nhwc_bwd_one_pass_kernelI11Bf16IOFp16WLi256ELi56ELi448EEv26Group_norm_nhwc_bwd_params --------------------------
	.section	.nv.shared._Z35group_norm_nhwc_bwd_one_pass_kernelI11Bf16IOFp16WLi256ELi56ELi448EEv26Group_norm_nhwc_bwd_params,"aw",@nobits
	.sectionflags	@""
	.align	16
.nv.shared._Z35group_norm_nhwc_bwd_one_pass_kernelI11Bf16IOFp16WLi256ELi56ELi448EEv26Group_norm_nhwc_bwd_params:
	.zero		8336


//--------------------- .nv.shared._Z35group_norm_nhwc_bwd_one_pass_kernelI11Bf16IOFp16WLi512ELi56ELi448EEv26Group_norm_nhwc_bwd_params --------------------------
	.section	.nv.shared._Z35group_norm_nhwc_bwd_one_pass_kernelI11Bf16IOFp16WLi512ELi56ELi448EEv26Group_norm_nhwc_bwd_params,"aw",@nobits
	.sectionflags	@""
	.align	16
.nv.shared._Z35group_norm_nhwc_bwd_one_pass_kernelI11Bf16IOFp16WLi512ELi56ELi448EEv26Group_norm_nhwc_bwd_params:
	.zero		8336


//--------------------- .nv.shared._Z35group_norm_nhwc_bwd_one_pass_kernelI11Fp16IOFp32WLi64ELi56ELi448EEv26Group_norm_nhwc_bwd_params --------------------------
	.section	.nv.shared._Z35group_norm_nhwc_bwd_one_pass_kernelI11Fp16IOFp32WLi64ELi56ELi448EEv26Group_norm_nhwc_bwd_params,"aw",@nobits
	.sectionflags	@""
	.align	16
.nv.shared._Z35group_norm_nhwc_bwd_one_pass_kernelI11Fp16IOFp32WLi64ELi56ELi448EEv26Group_norm_nhwc_bwd_params:
	.zero		8336


//--------------------- .nv.shared._Z35group_norm_nhwc_bwd_one_pass_kernelI11Fp16IOFp32WLi128ELi56ELi448EEv26Group_norm_nhwc_bwd_params --------------------------
	.section	.nv.shared._Z35group_norm_nhwc_bwd_one_pass_kernelI11Fp16IOFp32WLi128ELi56ELi448EEv26Group_norm_nhwc_bwd_params,"aw",@nobits
	.sectionflags	@""
	.align	16
.nv.shared._Z35group_norm_nhwc_bwd_one_pass_kernelI11Fp16IOFp32WLi128ELi56ELi448EEv26Group_norm_nhwc_bwd_params:
	.zero		8336


//--------------------- .nv.shared._Z35group_norm_nhwc_bwd_one_pass_kernelI11Fp16IOFp32WLi256ELi56ELi448EEv26Group_norm_nhwc_bwd_params --------------------------
	.section	.nv.shared._Z35group_norm_nhwc_bwd_one_pass_kernelI11Fp16IOFp32WLi256ELi56ELi448EEv26Group_norm_nhwc_bwd_params,"aw",@nobits
	.sectionflags	@""
	.align	16
.nv.shared._Z35group_norm_nhwc_bwd_one_pass_kernelI11Fp16IOFp32WLi256ELi56ELi448EEv26Group_norm_nhwc_bwd_params:
	.zero		8336


//--------------------- .nv.shared._Z35group_norm_nhwc_bwd_one_pass_kernelI11Fp16IOFp32WLi512ELi56ELi448EEv26Group_norm_nhwc_bwd_params --------------------------
	.section	.nv.shared._Z35group_norm_nhwc_bwd_one_pass_kernelI11Fp16IOFp32WLi512ELi56ELi448EEv26Group_norm_nhwc_bwd_params,"aw",@nobits
	.sectionflags	@""
	.align	16
.nv.shared._Z35group_norm_nhwc_bwd_one_pass_kernelI11Fp16IOFp32WLi512ELi56ELi448EEv26Group_norm_nhwc_bwd_params:
	.zero		8336


//--------------------- .nv.shared._Z35group_norm_nhwc_bwd_one_pass_kernelI11Fp16IOBf16WLi64ELi56ELi448EEv26Group_norm_nhwc_bwd_params --------------------------
	.section	.nv.shared._Z35group_norm_nhwc_bwd_one_pass_kernelI11Fp16IOBf16WLi64ELi56ELi448EEv26Group_norm_nhwc_bwd_params,"aw",@nobits
	.sectionflags	@""
	.align	16
.nv.shared._Z35group_norm_nhwc_bwd_one_pass_kernelI11Fp16IOBf16WLi64ELi56ELi448EEv26Group_norm_nhwc_bwd_params:
	.zero		8336


//--------------------- .nv.shared._Z35group_norm_nhwc_bwd_one_pass_kernelI11Fp16IOBf16WLi128ELi56ELi448EEv26Group_norm_nhwc_bwd_params --------------------------
	.section	.nv.shared._Z35group_norm_nhwc_bwd_one_pass_kernelI11Fp16IOBf16WLi128ELi56ELi448EEv26Group_norm_nhwc_bwd_params,"aw",@nobits
	.sectionflags	@""
	.align	16
.nv.shared._Z35group_norm_nhwc_bwd_one_pass_kernelI11Fp16IOBf16WLi128ELi56ELi448EEv26Group_norm_nhwc_bwd_params:
	.zero		8336


//--------------------- .nv.shared._Z35group_norm_nhwc_bwd_one_pass_kernelI11Fp16IOBf16WLi256ELi56ELi448EEv26Group_norm_nhwc_bwd_params --------------------------
	.section	.nv.shared._Z35group_norm_nhwc_bwd_one_pass_kernelI11Fp16IOBf16WLi256ELi56ELi448EEv26Group_norm_nhwc_bwd_params,"aw",@nobits
	.sectionflags	@""
	.align	16
.nv.shared._Z35group_norm_nhwc_bwd_one_pass_kernelI11Fp16IOBf16WLi256ELi56ELi448EEv26Group_norm_nhwc_bwd_params:
	.zero		8336


//--------------------- .nv.shared._Z35group_norm_nhwc_bwd_one_pass_kernelI11Fp16IOBf16WLi512ELi56ELi448EEv26Group_norm_nhwc_bwd_params --------------------------
	.section	.nv.shared._Z35group_norm_nhwc_bwd_one_pass_kernelI11Fp16IOBf16WLi512ELi56ELi448EEv26Group_norm_nhwc_bwd_params,"aw",@nobits
	.sectionflags	@""
	.align	16
.nv.shared._Z35group_norm_nhwc_bwd_one_pass_kernelI11Fp16IOBf16WLi512ELi56ELi448EEv26Group_norm_nhwc_bwd_params:
	.zero		8336


//--------------------- .nv.shared._Z35group_norm_nhwc_bwd_one_pass_kernelI11Fp16IOFp16WLi64ELi56ELi448EEv26Group_norm_nhwc_bwd_params --------------------------
	.section	.nv.shared._Z35group_norm_nhwc_bwd_one_pass_kernelI11Fp16IOFp16WLi64ELi56ELi448EEv26Group_norm_nhwc_bwd_params,"aw",@nobits
	.sectionflags	@""
	.align	16
.nv.shared._Z35group_norm_nhwc_bwd_one_pass_kernelI11Fp16IOFp16WLi64ELi56ELi448EEv26Group_norm_nhwc_bwd_params:
	.zero		8336


//--------------------- .nv.shared._Z35group_norm_nhwc_bwd_one_pass_kernelI11Fp16IOFp16WLi128ELi56ELi448EEv26Group_norm_nhwc_bwd_params --------------------------
	.section	.nv.shared._Z35group_norm_nhwc_bwd_one_pass_kernelI11Fp16IOFp16WLi128ELi56ELi448EEv26Group_norm_nhwc_bwd_params,"aw",@nobits
	.sectionflags	@""
	.align	16
.nv.shared._Z35group_norm_nhwc_bwd_one_pass_kernelI11Fp16IOFp16WLi128ELi56ELi448EEv26Group_norm_nhwc_bwd_params:
	.zero		8336


//--------------------- .nv.shared._Z35group_norm_nhwc_bwd_one_pass_kernelI11Fp16IOFp16WLi256ELi56ELi448EEv26Group_norm_nhwc_bwd_params --------------------------
	.section	.nv.shared._Z35group_norm_nhwc_bwd_one_pass_kernelI11Fp16IOFp16WLi256ELi56ELi448EEv26Group_norm_nhwc_bwd_params,"aw",@nobits
	.sectionflags	@""
	.align	16
.nv.shared._Z35group_norm_nhwc_bwd_one_pass_kernelI11Fp16IOFp16WLi256ELi56ELi448EEv26Group_norm_nhwc_bwd_params:
	.zero		8336


//--------------------- .nv.shared._Z35group_norm_nhwc_bwd_one_pass_kernelI11Fp16IOFp16WLi512ELi56ELi448EEv26Group_norm_nhwc_bwd_params --------------------------
	.section	.nv.shared._Z35group_norm_nhwc_bwd_one_pass_kernelI11Fp16IOFp16WLi512ELi56ELi448EEv26Group_norm_nhwc_bwd_params,"aw",@nobits
	.sectionflags	@""
	.align	16
.nv.shared._Z35group_norm_nhwc_bwd_one_pass_kernelI11Fp16IOFp16WLi512ELi56ELi448EEv26Group_norm_nhwc_bwd_params:
	.zero		8336


//--------------------- .nv.shared._Z35group_norm_nhwc_bwd_one_pass_kernelI11Fp32IOFp32WLi64ELi56ELi448EEv26Group_norm_nhwc_bwd_params --------------------------
	.section	.nv.shared._Z35group_norm_nhwc_bwd_one_pass_kernelI11Fp32IOFp32WLi64ELi56ELi448EEv26Group_norm_nhwc_bwd_params,"aw",@nobits
	.sectionflags	@""
	.align	16
.nv.shared._Z35group_norm_nhwc_bwd_one_pass_kernelI11Fp32IOFp32WLi64ELi56ELi448EEv26Group_norm_nhwc_bwd_params:
	.zero		8336


//--------------------- .nv.shared._Z35group_norm_nhwc_bwd_one_pass_kernelI11Fp32IOFp32WLi128ELi56ELi448EEv26Group_norm_nhwc_bwd_params --------------------------
	.section	.nv.shared._Z35group_norm_nhwc_bwd_one_pass_kernelI11Fp32IOFp32WLi128ELi56ELi448EEv26Group_norm_nhwc_bwd_params,"aw",@nobits
	.sectionflags	@""
	.align	16
.nv.shared._Z35group_norm_nhwc_bwd_one_pass_kernelI11Fp32IOFp32WLi128ELi56ELi448EEv26Group_norm_nhwc_bwd_params:
	.zero		8336


//--------------------- .nv.shared._Z35group_norm_nhwc_bwd_one_pass_kernelI11Fp32IOFp32WLi256ELi56ELi448EEv26Group_norm_nhwc_bwd_params --------------------------
	.section	.nv.shared._Z35group_norm_nhwc_bwd_one_pass_kernelI11Fp32IOFp32WLi256ELi56ELi448EEv26Group_norm_nhwc_bwd_params,"aw",@nobits
	.sectionflags	@""
	.align	16
.nv.shared._Z35group_norm_nhwc_bwd_one_pass_kernelI11Fp32IOFp32WLi256ELi56ELi448EEv26Group_norm_nhwc_bwd_params:
	.zero		8336


//--------------------- .nv.shared._Z35group_norm_nhwc_bwd_one_pass_kernelI11Fp32IOFp32WLi512ELi56ELi448EEv26Group_norm_nhwc_bwd_params --------------------------
	.section	.nv.shared._Z35group_norm_nhwc_bwd_one_pass_kernelI11Fp32IOFp32WLi512ELi56ELi448EEv26Group_norm_nhwc_bwd_params,"aw",@nobits
	.sectionflags	@""
	.align	16
.nv.shared._Z35group_norm_nhwc_bwd_one_pass_kernelI11Fp32IOFp32WLi512ELi56ELi448EEv26Group_norm_nhwc_bwd_params:
	.zero		8336


//--------------------- .nv.shared._Z35group_norm_nhwc_bwd_one_pass_kernelI11Fp32IOBf16WLi64ELi56ELi448EEv26Group_norm_nhwc_bwd_params --------------------------
	.section	.nv.shared._Z35group_norm_nhwc_bwd_one_pass_kernelI11Fp32IOBf16WLi64ELi56ELi448EEv26Group_norm_nhwc_bwd_params,"aw",@nobits
	.sectionflags	@""
	.align	16
.nv.shared._Z35group_norm_nhwc_bwd_one_pass_kernelI11Fp32IOBf16WLi64ELi56ELi448EEv26Group_norm_nhwc_bwd_params:
	.zero		8336


//--------------------- .nv.shared._Z35group_norm_nhwc_bwd_one_pass_kernelI11Fp32IOBf16WLi128ELi56ELi448EEv26Group_norm_nhwc_bwd_params --------------------------
	.section	.nv.shared._Z35group_norm_nhwc_bwd_one_pass_kernelI11Fp32IOBf16WLi128ELi56ELi448EEv26Group_norm_nhwc_bwd_params,"aw",@nobits
	.sectionflags	@""
	.align	16
.nv.shared._Z35group_norm_nhwc_bwd_one_pass_kernelI11Fp32IOBf16WLi128ELi56ELi448EEv26Group_norm_nhwc_bwd_params:
	.zero		8336


//--------------------- .nv.shared._Z35group_norm_nhwc_bwd_one_pass_kernelI11Fp32IOBf16WLi256ELi56ELi448EEv26Group_norm_nhwc_bwd_params --------------------------
	.section	.nv.shared._Z35group_norm_nhwc_bwd_one_pass_kernelI11Fp32IOBf16WLi256ELi56ELi448EEv26Group_norm_nhwc_bwd_params,"aw",@nobits
	.sectionflags	@""
	.align	16
.nv.shared._Z35group_norm_nhwc_bwd_one_pass_kernelI11Fp32IOBf16WLi256ELi56ELi448EEv26Group_norm_nhwc_bwd_params:
	.zero		8336


//--------------------- .nv.shared._Z35group_norm_nhwc_bwd_one_pass_kernelI11Fp32IOBf16WLi512ELi56ELi448EEv26Group_norm_nhwc_bwd_params --------------------------
	.section	.nv.shared._Z35group_norm_nhwc_bwd_one_pass_kernelI11Fp32IOBf16WLi512ELi56ELi448EEv26Group_norm_nhwc_bwd_params,"aw",@nobits
	.sectionflags	@""
	.align	16
.nv.shared._Z35group_norm_nhwc_bwd_one_pass_kernelI11Fp32IOBf16WLi512ELi56ELi448EEv26Group_norm_nhwc_bwd_params:
	.zero		8336


//--------------------- .nv.shared._Z35group_norm_nhwc_bwd_one_pass_kernelI11Fp32IOFp16WLi64ELi56ELi448EEv26Group_norm_nhwc_bwd_params --------------------------
	.section	.nv.shared._Z35group_norm_nhwc_bwd_one_pass_kernelI11Fp32IOFp16WLi64ELi56ELi448EEv26Group_norm_nhwc_bwd_params,"aw",@nobits
	.sectionflags	@""
	.align	16
.nv.shared._Z35group_norm_nhwc_bwd_one_pass_kernelI11Fp32IOFp16WLi64ELi56ELi448EEv26Group_norm_nhwc_bwd_params:
	.zero		8336


//--------------------- .nv.shared._Z35group_norm_nhwc_bwd_one_pass_kernelI11Fp32IOFp16WLi128ELi56ELi448EEv26Group_norm_nhwc_bwd_params --------------------------
	.section	.nv.shared._Z35group_norm_nhwc_bwd_one_pass_kernelI11Fp32IOFp16WLi128ELi56ELi448EEv26Group_norm_nhwc_bwd_params,"aw",@nobits
	.sectionflags	@""
	.align	16
.nv.shared._Z35group_norm_nhwc_bwd_one_pass_kernelI11Fp32IOFp16WLi128ELi56ELi448EEv26Group_norm_nhwc_bwd_params:
	.zero		8336


//--------------------- .nv.shared._Z35group_norm_nhwc_bwd_one_pass_kernelI11Fp32IOFp16WLi256ELi56ELi448EEv26Group_norm_nhwc_bwd_params --------------------------
	.section	.nv.shared._Z35group_norm_nhwc_bwd_one_pass_kernelI11Fp32IOFp16WLi256ELi56ELi448EEv26Group_norm_nhwc_bwd_params,"aw",@nobits
	.sectionflags	@""
	.align	16
.nv.shared._Z35group_norm_nhwc_bwd_one_pass_kernelI11Fp32IOFp16WLi256ELi56ELi448EEv26Group_norm_nhwc_bwd_params:
	.zero		8336


//--------------------- .nv.shared._Z35group_norm_nhwc_bwd_one_pass_kernelI11Fp32IOFp16WLi512ELi56ELi448EEv26Group_norm_nhwc_bwd_params --------------------------
	.section	.nv.shared._Z35group_norm_nhwc_bwd_one_pass_kernelI11Fp32IOFp16WLi512ELi56ELi448EEv26Group_norm_nhwc_bwd_params,"aw",@nobits
	.sectionflags	@""
	.align	16
.nv.shared._Z35group_norm_nhwc_bwd_one_pass_kernelI11Fp32IOFp16WLi512ELi56ELi448EEv26Group_norm_nhwc_bwd_params:
	.zero		8336


//--------------------- .nv.shared._Z35group_norm_nhwc_fwd_one_pass_kernelI11Bf16IOFp32WLi64ELi56ELi448EEv26Group_norm_nhwc_fwd_params --------------------------
	.section	.nv.shared._Z35group_norm_nhwc_fwd_one_pass_kernelI11Bf16IOFp32WLi64ELi56ELi448EEv26Group_norm_nhwc_fwd_params,"aw",@nobits
	.sectionflags	@""
	.align	8
.nv.shared._Z35group_norm_nhwc_fwd_one_pass_kernelI11Bf16IOFp32WLi64ELi56ELi448EEv26Group_norm_nhwc_fwd_params:
	.zero		1168


//--------------------- .nv.shared._Z35group_norm_nhwc_fwd_one_pass_kernelI11Bf16IOFp32WLi128ELi56ELi448EEv26Group_norm_nhwc_fwd_params --------------------------
	.section	.nv.shared._Z35group_norm_nhwc_fwd_one_pass_kernelI11Bf16IOFp32WLi128ELi56ELi448EEv26Group_norm_nhwc_fwd_params,"aw",@nobits
	.sectionflags	@""
	.align	8
.nv.shared._Z35group_norm_nhwc_fwd_one_pass_kernelI11Bf16IOFp32WLi128ELi56ELi448EEv26Group_norm_nhwc_fwd_params:
	.zero		1168


//--------------------- .nv.shared._Z35group_norm_nhwc_fwd_one_pass_kernelI11Bf16IOFp32WLi256ELi56ELi448EEv26Group_norm_nhwc_fwd_params --------------------------
	.section	.nv.shared._Z35group_norm_nhwc_fwd_one_pass_kernelI11Bf16IOFp32WLi256ELi56ELi448EEv26Group_norm_nhwc_fwd_params,"aw",@nobits
	.sectionflags	@""
	.align	8
.nv.shared._Z35group_norm_nhwc_fwd_one_pass_kernelI11Bf16IOFp32WLi256ELi56ELi448EEv26Group_norm_nhwc_fwd_params:
	.zero		1168


//--------------------- .nv.shared._Z35group_norm_nhwc_fwd_one_pass_kernelI11Bf16IOFp32WLi512ELi56ELi448EEv26Group_norm_nhwc_fwd_params --------------------------
	.section	.nv.shared._Z35group_norm_nhwc_fwd_one_pass_kernelI11Bf16IOFp32WLi512ELi56ELi448EEv26Group_norm_nhwc_fwd_params,"aw",@nobits
	.sectionflags	@""
	.align	8
.nv.shared._Z35group_norm_nhwc_fwd_one_pass_kernelI11Bf16IOFp32WLi512ELi56ELi448EEv26Group_norm_nhwc_fwd_params:
	.zero		1168


//--------------------- .nv.shared._Z35group_norm_nhwc_fwd_one_pass_kernelI11Bf16IOBf16WLi64ELi56ELi448EEv26Group_norm_nhwc_fwd_params --------------------------
	.section	.nv.shared._Z35group_norm_nhwc_fwd_one_pass_kernelI11Bf16IOBf16WLi64ELi56ELi448EEv26Group_norm_nhwc_fwd_params,"aw",@nobits
	.sectionflags	@""
	.align	8
.nv.shared._Z35group_norm_nhwc_fwd_one_pass_kernelI11Bf16IOBf16WLi64ELi56ELi448EEv26Group_norm_nhwc_fwd_params:
	.zero		1168


//--------------------- .nv.shared._Z35group_norm_nhwc_fwd_one_pass_kernelI11Bf16IOBf16WLi128ELi56ELi448EEv26Group_norm_nhwc_fwd_params --------------------------
	.section	.nv.shared._Z35group_norm_nhwc_fwd_one_pass_kernelI11Bf16IOBf16WLi128ELi56ELi448EEv26Group_norm_nhwc_fwd_params,"aw",@nobits
	.sectionflags	@""
	.align	8
.nv.shared._Z35group_norm_nhwc_fwd_one_pass_kernelI11Bf16IOBf16WLi128ELi56ELi448EEv26Group_norm_nhwc_fwd_params:
	.zero		1168


//--------------------- .nv.shared._Z35group_norm_nhwc_fwd_one_pass_kernelI11Bf16IOBf16WLi256ELi56ELi448EEv26Group_norm_nhwc_fwd_params --------------------------
	.section	.nv.shared._Z35group_norm_nhwc_fwd_one_pass_kernelI11Bf16IOBf16WLi256ELi56ELi448EEv26Group_norm_nhwc_fwd_params,"aw",@nobits
	.sectionflags	@""
	.align	8
.nv.shared._Z35group_norm_nhwc_fwd_one_pass_kernelI11Bf16IOBf16WLi256ELi56ELi448EEv26Group_norm_nhwc_fwd_params:
	.zero		1168


//--------------------- .nv.shared._Z35group_norm_nhwc_fwd_one_pass_kernelI11Bf16IOBf16WLi512ELi56ELi448EEv26Group_norm_nhwc_fwd_params --------------------------
	.section	.nv.shared._Z35group_norm_nhwc_fwd_one_pass_kernelI11Bf16IOBf16WLi512ELi56ELi448EEv26Group_norm_nhwc_fwd_params,"aw",@nobits
	.sectionflags	@""
	.align	8
.nv.shared._Z35group_norm_nhwc_fwd_one_pass_kernelI11Bf16IOBf16WLi512ELi56ELi448EEv26Group_norm_nhwc_fwd_params:
	.zero		1168


//--------------------- .nv.shared._Z35group_norm_nhwc_fwd_one_pass_kernelI11Bf16IOFp16WLi64ELi56ELi448EEv26Group_norm_nhwc_fwd_params --------------------------
	.section	.nv.shared._Z35group_norm_nhwc_fwd_one_pass_kernelI11Bf16IOFp16WLi64ELi56ELi448EEv26Group_norm_nhwc_fwd_params,"aw",@nobits
	.sectionflags	@""
	.align	8
.nv.shared._Z35group_norm_nhwc_fwd_one_pass_kernelI11Bf16IOFp16WLi64ELi56ELi448EEv26Group_norm_nhwc_fwd_params:
	.zero		1168


//--------------------- .nv.shared._Z35group_norm_nhwc_fwd_one_pass_kernelI11Bf16IOFp16WLi128ELi56ELi448EEv26Group_norm_nhwc_fwd_params --------------------------
	.section	.nv.shared._Z35group_norm_nhwc_fwd_one_pass_kernelI11Bf16IOFp16WLi128ELi56ELi448EEv26Group_norm_nhwc_fwd_params,"aw",@nobits
	.sectionflags	@""
	.align	8
.nv.shared._Z35group_norm_nhwc_fwd_one_pass_kernelI11Bf16IOFp16WLi128ELi56ELi448EEv26Group_norm_nhwc_fwd_params:
	.zero		1168


//--------------------- .nv.shared._Z35group_norm_nhwc_fwd_one_pass_kernelI11Bf16IOFp16WLi256ELi56ELi448EEv26Group_norm_nhwc_fwd_params --------------------------
	.section	.nv.shared._Z35group_norm_nhwc_fwd_one_pass_kernelI11Bf16IOFp16WLi256ELi56ELi448EEv26Group_norm_nhwc_fwd_params,"aw",@nobits
	.sectionflags	@""
	.align	8
.nv.shared._Z35group_norm_nhwc_fwd_one_pass_kernelI11Bf16IOFp16WLi256ELi56ELi448EEv26Group_norm_nhwc_fwd_params:
	.zero		1168


//--------------------- .nv.shared._Z35group_norm_nhwc_fwd_one_pass_kernelI11Bf16IOFp16WLi512ELi56ELi448EEv26Group_norm_nhwc_fwd_params --------------------------
	.section	.nv.shared._Z35group_norm_nhwc_fwd_one_pass_kernelI11Bf16IOFp16WLi512ELi56ELi448EEv26Group_norm_nhwc_fwd_params,"aw",@nobits
	.sectionflags	@""
	.align	8
.nv.shared._Z35group_norm_nhwc_fwd_one_pass_kernelI11Bf16IOFp16WLi512ELi56ELi448EEv26Group_norm_nhwc_fwd_params:
	.zero		1168


//--------------------- .nv.shared._Z35group_norm_nhwc_fwd_one_pass_kernelI11Fp16IOFp32WLi64ELi56ELi448EEv26Group_norm_nhwc_fwd_params --------------------------
	.section	.nv.shared._Z35group_norm_nhwc_fwd_one_pass_kernelI11Fp16IOFp32WLi64ELi56ELi448EEv26Group_norm_nhwc_fwd_params,"aw",@nobits
	.sectionflags	@""
	.align	8
.nv.shared._Z35group_norm_nhwc_fwd_one_pass_kernelI11Fp16IOFp32WLi64ELi56ELi448EEv26Group_norm_nhwc_fwd_params:
	.zero		1168


//--------------------- .nv.shared._Z35group_norm_nhwc_fwd_one_pass_kernelI11Fp16IOFp32WLi128ELi56ELi448EEv26Group_norm_nhwc_fwd_params --------------------------
	.section	.nv.shared._Z35group_norm_nhwc_fwd_one_pass_kernelI11Fp16IOFp32WLi128ELi56ELi448EEv26Group_norm_nhwc_fwd_params,"aw",@nobits
	.sectionflags	@""
	.align	8
.nv.shared._Z35group_norm_nhwc_fwd_one_pass_kernelI11Fp16IOFp32WLi128ELi56ELi448EEv26Group_norm_nhwc_fwd_params:
	.zero		1168


//--------------------- .nv.shared._Z35group_norm_nhwc_fwd_one_pass_kernelI11Fp16IOFp32WLi256ELi56ELi448EEv26Group_norm_nhwc_fwd_params --------------------------
	.section	.nv.shared._Z35group_norm_nhwc_fwd_one_pass_kernelI11Fp16IOFp32WLi256ELi56ELi448EEv26Group_norm_nhwc_fwd_params,"aw",@nobits
	.sectionflags	@""
	.align	8
.nv.shared._Z35group_norm_nhwc_fwd_one_pass_kernelI11Fp16IOFp32WLi256ELi56ELi448EEv26Group_norm_nhwc_fwd_params:
	.zero		1168


//--------------------- .nv.shared._Z35group_norm_nhwc_fwd_one_pass_kernelI11Fp16IOFp32WLi512ELi56ELi448EEv26Group_norm_nhwc_fwd_params --------------------------
	.section	.nv.shared._Z35group_norm_nhwc_fwd_one_pass_kernelI11Fp16IOFp32WLi512ELi56ELi448EEv26Group_norm_nhwc_fwd_params,"aw",@nobits
	.sectionflags	@""
	.align	8
.nv.shared._Z35group_norm_nhwc_fwd_one_pass_kernelI11Fp16IOFp32WLi512ELi56ELi448EEv26Group_norm_nhwc_fwd_params:
	.zero		1168


//--------------------- .nv.shared._Z35group_norm_nhwc_fwd_one_pass_kernelI11Fp16IOBf16WLi64ELi56ELi448EEv26Group_norm_nhwc_fwd_params --------------------------
	.section	.nv.shared._Z35group_norm_nhwc_fwd_one_pass_kernelI11Fp16IOBf16WLi64ELi56ELi448EEv26Group_norm_nhwc_fwd_params,"aw",@nobits
	.sectionflags	@""
	.align	8
.nv.shared._Z35group_norm_nhwc_fwd_one_pass_kernelI11Fp16IOBf16WLi64ELi56ELi448EEv26Group_norm_nhwc_fwd_params:
	.zero		1168


//--------------------- .nv.shared._Z35group_norm_nhwc_fwd_one_pass_kernelI11Fp16IOBf16WLi128ELi56ELi448EEv26Group_norm_nhwc_fwd_params --------------------------
	.section	.nv.shared._Z35group_norm_nhwc_fwd_one_pass_kernelI11Fp16IOBf16WLi128ELi56ELi448EEv26Group_norm_nhwc_fwd_params,"aw",@nobits
	.sectionflags	@""
	.align	8
.nv.shared._Z35group_norm_nhwc_fwd_one_pass_kernelI11Fp16IOBf16WLi128ELi56ELi448EEv26Group_norm_nhwc_fwd_params:
	.zero		1168


//--------------------- .nv.shared._Z35group_norm_nhwc_fwd_one_pass_kernelI11Fp16IOBf16WLi256ELi56ELi448EEv26Group_norm_nhwc_fwd_params --------------------------
	.section	.nv.shared._Z35group_norm_nhwc_fwd_one_pass_kernelI11Fp16IOBf16WLi256ELi56ELi448EEv26Group_norm_nhwc_fwd_params,"aw",@nobits
	.sectionflags	@""
	.align	8
.nv.shared._Z35group_norm_nhwc_fwd_one_pass_kernelI11Fp16IOBf16WLi256ELi56ELi448EEv26Group_norm_nhwc_fwd_params:
	.zero		1168


//--------------------- .nv.shared._Z35group_norm_nhwc_fwd_one_pass_kernelI11Fp16IOBf16WLi512ELi56ELi448EEv26Group_norm_nhwc_fwd_params --------------------------
	.section	.nv.shared._Z35group_norm_nhwc_fwd_one_pass_kernelI11Fp16IOBf16WLi512ELi56ELi448EEv26Group_norm_nhwc_fwd_params,"aw",@nobits
	.sectionflags	@""
	.align	8
.nv.shared._Z35group_norm_nhwc_fwd_one_pass_kernelI11Fp16IOBf16WLi512ELi56ELi448EEv26Group_norm_nhwc_fwd_params:
	.zero		1168


//--------------------- .nv.shared._Z35group_norm_nhwc_fwd_one_pass_kernelI11Fp16IOFp16WLi64ELi56ELi448EEv26Group_norm_nhwc_fwd_params --------------------------
	.section	.nv.shared._Z35group_norm_nhwc_fwd_one_pass_kernelI11Fp16IOFp16WLi64ELi56ELi448EEv26Group_norm_nhwc_fwd_params,"aw",@nobits
	.sectionflags	@""
	.align	8
.nv.shared._Z35group_norm_nhwc_fwd_one_pass_kernelI11Fp16IOFp16WLi64ELi56ELi448EEv26Group_norm_nhwc_fwd_params:
	.zero		1168


//--------------------- .nv.shared._Z35group_norm_nhwc_fwd_one_pass_kernelI11Fp16IOFp16WLi128ELi56ELi448EEv26Group_norm_nhwc_fwd_params --------------------------
	.section	.nv.shared._Z35group_norm_nhwc_fwd_one_pass_kernelI11Fp16IOFp16WLi128ELi56ELi448EEv26Group_norm_nhwc_fwd_params,"aw",@nobits
	.sectionflags	@""
	.align	8
.nv.shared._Z35group_norm_nhwc_fwd_one_pass_kernelI11Fp16IOFp16WLi128ELi56ELi448EEv26Group_norm_nhwc_fwd_params:
	.zero		1168


//--------------------- .nv.shared._Z35group_norm_nhwc_fwd_one_pass_kernelI11Fp16IOFp16WLi256ELi56ELi448EEv26Group_norm_nhwc_fwd_params --------------------------
	.section	.nv.shared._Z35group_norm_nhwc_fwd_one_pass_kernelI11Fp16IOFp16WLi256ELi56ELi448EEv26Group_norm_nhwc_fwd_params,"aw",@nobits
	.sectionflags	@""
	.align	8
.nv.shared._Z35group_norm_nhwc_fwd_one_pass_kernelI11Fp16IOFp16WLi256ELi56ELi448EEv26Group_norm_nhwc_fwd_params:
	.zero		1168


//--------------------- .nv.shared._Z35group_norm_nhwc_fwd_one_pass_kernelI11Fp16IOFp16WLi512ELi56ELi448EEv26Group_norm_nhwc_fwd_params --------------------------
	.section	.nv.shared._Z35group_norm_nhwc_fwd_one_pass_kernelI11Fp16IOFp16WLi512ELi56ELi448EEv26Group_norm_nhwc_fwd_params,"aw",@nobits
	.sectionflags	@""
	.align	8
.nv.shared._Z35group_norm_nhwc_fwd_one_pass_kernelI11Fp16IOFp16WLi512ELi56ELi448EEv26Group_norm_nhwc_fwd_params:
	.zero		1168


//--------------------- .nv.shared._Z35group_norm_nhwc_fwd_one_pass_kernelI11Fp32IOFp32WLi64ELi56ELi448EEv26Group_norm_nhwc_fwd_params --------------------------
	.section	.nv.shared._Z35group_norm_nhwc_fwd_one_pass_kernelI11Fp32IOFp32WLi64ELi56ELi448EEv26Group_norm_nhwc_fwd_params,"aw",@nobits
	.sectionflags	@""
	.align	8
.nv.shared._Z35group_norm_nhwc_fwd_one_pass_kernelI11Fp32IOFp32WLi64ELi56ELi448EEv26Group_norm_nhwc_fwd_params:
	.zero		1168


//--------------------- .nv.shared._Z35group_norm_nhwc_fwd_one_pass_kernelI11Fp32IOFp32WLi128ELi56ELi448EEv26Group_norm_nhwc_fwd_params --------------------------
	.section	.nv.shared._Z35group_norm_nhwc_fwd_one_pass_kernelI11Fp32IOFp32WLi128ELi56ELi448EEv26Group_norm_nhwc_fwd_params,"aw",@nobits
	.sectionflags	@""
	.align	8
.nv.shared._Z35group_norm_nhwc_fwd_one_pass_kernelI11Fp32IOFp32WLi128ELi56ELi448EEv26Group_norm_nhwc_fwd_params:
	.zero		1168


//--------------------- .nv.shared._Z35group_norm_nhwc_fwd_one_pass_kernelI11Fp32IOFp32WLi256ELi56ELi448EEv26Group_norm_nhwc_fwd_params --------------------------
	.section	.nv.shared._Z35group_norm_nhwc_fwd_one_pass_kernelI11Fp32IOFp32WLi256ELi56ELi448EEv26Group_norm_nhwc_fwd_params,"aw",@nobits
	.sectionflags	@""
	.align	8
.nv.shared._Z35group_norm_nhwc_fwd_one_pass_kernelI11Fp32IOFp32WLi256ELi56ELi448EEv26Group_norm_nhwc_fwd_params:
	.zero		1168


//--------------------- .nv.shared._Z35group_norm_nhwc_fwd_one_pass_kernelI11Fp32IOFp32WLi512ELi56ELi448EEv26Group_norm_nhwc_fwd_params --------------------------
	.section	.nv.shared._Z35group_norm_nhwc_fwd_one_pass_kernelI11Fp32IOFp32WLi512ELi56ELi448EEv26Group_norm_nhwc_fwd_params,"aw",@nobits
	.sectionflags	@""
	.align	8
.nv.shared._Z35group_norm_nhwc_fwd_one_pass_kernelI11Fp32IOFp32WLi512ELi56ELi448EEv26Group_norm_nhwc_fwd_params:
	.zero		1168


//--------------------- .nv.shared._Z35group_norm_nhwc_fwd_one_pass_kernelI11Fp32IOBf16WLi64ELi56ELi448EEv26Group_norm_nhwc_fwd_params --------------------------
	.section	.nv.shared._Z35group_norm_nhwc_fwd_one_pass_kernelI11Fp32IOBf16WLi64ELi56ELi448EEv26Group_norm_nhwc_fwd_params,"aw",@nobits
	.sectionflags	@""
	.align	8
.nv.shared._Z35group_norm_nhwc_fwd_one_pass_kernelI11Fp32IOBf16WLi64ELi56ELi448EEv26Group_norm_nhwc_fwd_params:
	.zero		1168


//--------------------- .nv.shared._Z35group_norm_nhwc_fwd_one_pass_kernelI11Fp32IOBf16WLi128ELi56ELi448EEv26Group_norm_nhwc_fwd_params --------------------------
	.section	.nv.shared._Z35group_norm_nhwc_fwd_one_pass_kernelI11Fp32IOBf16WLi128ELi56ELi448EEv26Group_norm_nhwc_fwd_params,"aw",@nobits
	.sectionflags	@""
	.align	8
.nv.shared._Z35group_norm_nhwc_fwd_one_pass_kernelI11Fp32IOBf16WLi128ELi56ELi448EEv26Group_norm_nhwc_fwd_params:
	.zero		1168


//--------------------- .nv.shared._Z35group_norm_nhwc_fwd_one_pass_kernelI11Fp32IOBf16WLi256ELi56ELi448EEv26Group_norm_nhwc_fwd_params --------------------------
	.section	.nv.shared._Z35group_norm_nhwc_fwd_one_pass_kernelI11Fp32IOBf16WLi256ELi56ELi448EEv26Group_norm_nhwc_fwd_params,"aw",@nobits
	.sectionflags	@""
	.align	8
.nv.shared._Z35group_norm_nhwc_fwd_one_pass_kernelI11Fp32IOBf16WLi256ELi56ELi448EEv26Group_norm_nhwc_fwd_params:
	.zero		1168


//--------------------- .nv.shared._Z35group_norm_nhwc_fwd_one_pass_kernelI11Fp32IOBf16WLi512ELi56ELi448EEv26Group_norm_nhwc_fwd_params --------------------------
	.section	.nv.shared._Z35group_norm_nhwc_fwd_one_pass_kernelI11Fp32IOBf16WLi512ELi56ELi448EEv26Group_norm_nhwc_fwd_params,"aw",@nobits
	.sectionflags	@""
	.align	8
.nv.shared._Z35group_norm_nhwc_fwd_one_pass_kernelI11Fp32IOBf16WLi512ELi56ELi448EEv26Group_norm_nhwc_fwd_params:
	.zero		1168


//--------------------- .nv.shared._Z35group_norm_nhwc_fwd_one_pass_kernelI11Fp32IOFp16WLi64ELi56ELi448EEv26Group_norm_nhwc_fwd_params --------------------------
	.section	.nv.shared._Z35group_norm_nhwc_fwd_one_pass_kernelI11Fp32IOFp16WLi64ELi56ELi448EEv26Group_norm_nhwc_fwd_params,"aw",@nobits
	.sectionflags	@""
	.align	8
.nv.shared._Z35group_norm_nhwc_fwd_one_pass_kernelI11Fp32IOFp16WLi64ELi56ELi448EEv26Group_norm_nhwc_fwd_params:
	.zero		1168


//--------------------- .nv.shared._Z35group_norm_nhwc_fwd_one_pass_kernelI11Fp32IOFp16WLi128ELi56ELi448EEv26Group_norm_nhwc_fwd_params --------------------------
	.section	.nv.shared._Z35group_norm_nhwc_fwd_one_pass_kernelI11Fp32IOFp16WLi128ELi56ELi448EEv26Group_norm_nhwc_fwd_params,"aw",@nobits
	.sectionflags	@""
	.align	8
.nv.shared._Z35group_norm_nhwc_fwd_one_pass_kernelI11Fp32IOFp16WLi128ELi56ELi448EEv26Group_norm_nhwc_fwd_params:
	.zero		1168


//--------------------- .nv.shared._Z35group_norm_nhwc_fwd_one_pass_kernelI11Fp32IOFp16WLi256ELi56ELi448EEv26Group_norm_nhwc_fwd_params --------------------------
	.section	.nv.shared._Z35group_norm_nhwc_fwd_one_pass_kernelI11Fp32IOFp16WLi256ELi56ELi448EEv26Group_norm_nhwc_fwd_params,"aw",@nobits
	.sectionflags	@""
	.align	8
.nv.shared._Z35group_norm_nhwc_fwd_one_pass_kernelI11Fp32IOFp16WLi256ELi56ELi448EEv26Group_norm_nhwc_fwd_params:
	.zero		1168


//--------------------- .nv.shared._Z35group_norm_nhwc_fwd_one_pass_kernelI11Fp32IOFp16WLi512ELi56ELi448EEv26Group_norm_nhwc_fwd_params --------------------------
	.section	.nv.shared._Z35group_norm_nhwc_fwd_one_pass_kernelI11Fp32IOFp16WLi512ELi56ELi448EEv26Group_norm_nhwc_fwd_params,"aw",@nobits
	.sectionflags	@""
	.align	8
.nv.shared._Z35group_norm_nhwc_fwd_one_pass_kernelI11Fp32IOFp16WLi512ELi56ELi448EEv26Group_norm_nhwc_fwd_params:
	.zero		1168


//--------------------- .nv.constant0._ZN3cub18CUB_300001_SM_10306detail11EmptyKernelIvEEvv --------------------------
	.section	.nv.constant0._ZN3cub18CUB_300001_SM_10306detail11EmptyKernelIvEEvv,"a",@progbits
	.sectionflags	@""
	.align	4
.nv.constant0._ZN3cub18CUB_300001_SM_10306detail11EmptyKernelIvEEvv:
	.zero		896


//--------------------- .nv.constant0._Z35group_norm_nhwc_bwd_one_pass_kernelI11Bf16IOFp32WLi64ELi56ELi448EEv26Group_norm_nhwc_bwd_params --------------------------
	.section	.nv.constant0._Z35group_norm_nhwc_bwd_one_pass_kernelI11Bf16IOFp32WLi64ELi56ELi448EEv26Group_norm_nhwc_bwd_params,"a",@progbits
	.sectionflags	@""
	.align	4
.nv.constant0._Z35group_norm_nhwc_bwd_one_pass_kernelI11Bf16IOFp32WLi64ELi56ELi448EEv26Group_norm_nhwc_bwd_params:
	.zero		1080


//--------------------- .nv.constant0._Z35group_norm_nhwc_bwd_one_pass_kernelI11Bf16IOFp32WLi128ELi56ELi448EEv26Group_norm_nhwc_bwd_params --------------------------
	.section	.nv.constant0._Z35group_norm_nhwc_bwd_one_pass_kernelI11Bf16IOFp32WLi128ELi56ELi448EEv26Group_norm_nhwc_bwd_params,"a",@progbits
	.sectionflags	@""
	.align	4
.nv.constant0._Z35group_norm_nhwc_bwd_one_pass_kernelI11Bf16IOFp32WLi128ELi56ELi448EEv26Group_norm_nhwc_bwd_params:
	.zero		1080


//--------------------- .nv.constant0._Z35group_norm_nhwc_bwd_one_pass_kernelI11Bf16IOFp32WLi256ELi56ELi448EEv26Group_norm_nhwc_bwd_params --------------------------
	.section	.nv.constant0._Z35group_norm_nhwc_bwd_one_pass_kernelI11Bf16IOFp32WLi256ELi56ELi448EEv26Group_norm_nhwc_bwd_params,"a",@progbits
	.sectionflags	@""
	.align	4
.nv.constant0._Z35group_norm_nhwc_bwd_one_pass_kernelI11Bf16IOFp32WLi256ELi56ELi448EEv26Group_norm_nhwc_bwd_params:
	.zero		1080


//--------------------- .nv.constant0._Z35group_norm_nhwc_bwd_one_pass_kernelI11Bf16IOFp32WLi512ELi56ELi448EEv26Group_norm_nhwc_bwd_params --------------------------
	.section	.nv.constant0._Z35group_norm_nhwc_bwd_one_pass_kernelI11Bf16IOFp32WLi512ELi56ELi448EEv26Group_norm_nhwc_bwd_params,"a",@progbits
	.sectionflags	@""
	.align	4
.nv.constant0._Z35group_norm_nhwc_bwd_one_pass_kernelI11Bf16IOFp32WLi512ELi56ELi448EEv26Group_norm_nhwc_bwd_params:
	.zero		1080


//--------------------- .nv.constant0._Z35group_norm_nhwc_bwd_one_pass_kernelI11Bf16IOBf16WLi64ELi56ELi448EEv26Group_norm_nhwc_bwd_params --------------------------
	.section	.nv.constant0._Z35group_norm_nhwc_bwd_one_pass_kernelI11Bf16IOBf16WLi64ELi56ELi448EEv26Group_norm_nhwc_bwd_params,"a",@progbits
	.sectionflags	@""
	.align	4
.nv.constant0._Z35group_norm_nhwc_bwd_one_pass_kernelI11Bf16IOBf16WLi64ELi56ELi448EEv26Group_norm_nhwc_bwd_params:
	.zero		1080


//--------------------- .nv.constant0._Z35group_norm_nhwc_bwd_one_pass_kernelI11Bf16IOBf16WLi128ELi56ELi448EEv26Group_norm_nhwc_bwd_params --------------------------
	.section	.nv.constant0._Z35group_norm_nhwc_bwd_one_pass_kernelI11Bf16IOBf16WLi128ELi56ELi448EEv26Group_norm_nhwc_bwd_params,"a",@progbits
	.sectionflags	@""
	.align	4
.nv.constant0._Z35group_norm_nhwc_bwd_one_pass_kernelI11Bf16IOBf16WLi128ELi56ELi448EEv26Group_norm_nhwc_bwd_params:
	.zero		1080


//--------------------- .nv.constant0._Z35group_norm_nhwc_bwd_one_pass_kernelI11Bf16IOBf16WLi256ELi56ELi448EEv26Group_norm_nhwc_bwd_params --------------------------
	.section	.nv.constant0._Z35group_norm_nhwc_bwd_one_pass_kernelI11Bf16IOBf16WLi256ELi56ELi448EEv26Group_norm_nhwc_bwd_params,"a",@progbits
	.sectionflags	@""
	.align	4
.nv.constant0._Z35group_norm_nhwc_bwd_one_pass_kernelI11Bf16IOBf16WLi256ELi56ELi448EEv26Group_norm_nhwc_bwd_params:
	.zero		1080


//--------------------- .nv.constant0._Z35group_norm_nhwc_bwd_one_pass_kernelI11Bf16IOBf16WLi512ELi56ELi448EEv26Group_norm_nhwc_bwd_params --------------------------
	.section	.nv.constant0._Z35group_norm_nhwc_bwd_one_pass_kernelI11Bf16IOBf16WLi512ELi56ELi448EEv26Group_norm_nhwc_bwd_params,"a",@progbits
	.sectionflags	@""
	.align	4
.nv.constant0._Z35group_norm_nhwc_bwd_one_pass_kernelI11Bf16IOBf16WLi512ELi56ELi448EEv26Group_norm_nhwc_bwd_params:
	.zero		1080


//--------------------- .nv.constant0._Z35group_norm_nhwc_bwd_one_pass_kernelI11Bf16IOFp16WLi64ELi56ELi448EEv26Group_norm_nhwc_bwd_params --------------------------
	.section	.nv.constant0._Z35group_norm_nhwc_bwd_one_pass_kernelI11Bf16IOFp16WLi64ELi56ELi448EEv26Group_norm_nhwc_bwd_params,"a",@progbits
	.sectionflags	@""
	.align	4
.nv.constant0._Z35group_norm_nhwc_bwd_one_pass_kernelI11Bf16IOFp16WLi64ELi56ELi448EEv26Group_norm_nhwc_bwd_params:
	.zero		1080


//--------------------- .nv.constant0._Z35group_norm_nhwc_bwd_one_pass_kernelI11Bf16IOFp16WLi128ELi56ELi448EEv26Group_norm_nhwc_bwd_params --------------------------
	.section	.nv.constant0._Z35group_norm_nhwc_bwd_one_pass_kernelI11Bf16IOFp16WLi128ELi56ELi448EEv26Group_norm_nhwc_bwd_params,"a",@progbits
	.sectionflags	@""
	.align	4
.nv.constant0._Z35group_norm_nhwc_bwd_one_pass_kernelI11Bf16IOFp16WLi128ELi56ELi448EEv26Group_norm_nhwc_bwd_params:
	.zero		1080


//--------------------- .nv.constant0._Z35group_norm_nhwc_bwd_one_pass_kernelI11Bf16IOFp16WLi256ELi56ELi448EEv26Group_norm_nhwc_bwd_params --------------------------
	.section	.nv.constant0._Z35group_norm_nhwc_bwd_one_pass_kernelI11Bf16IOFp16WLi256ELi56ELi448EEv26Group_norm_nhwc_bwd_params,"a",@progbits
	.sectionflags	@""
	.align	4
.nv.constant0._Z35group_norm_nhwc_bwd_one_pass_kernelI11Bf16IOFp16WLi256ELi56ELi448EEv26Group_norm_nhwc_bwd_params:
	.zero		1080


//--------------------- .nv.constant0._Z35group_norm_nhwc_bwd_one_pass_kernelI11Bf16IOFp16WLi512ELi56ELi448EEv26Group_norm_nhwc_bwd_params --------------------------
	.section	.nv.constant0._Z35group_norm_nhwc_bwd_one_pass_kernelI11Bf16IOFp16WLi512ELi56ELi448EEv26Group_norm_nhwc_bwd_params,"a",@progbits
	.sectionflags	@""
	.align	4
.nv.constant0._Z35group_norm_nhwc_bwd_one_pass_kernelI11Bf16IOFp16WLi512ELi56ELi448EEv26Group_norm_nhwc_bwd_params:
	.zero		1080


//--------------------- .nv.constant0._Z35group_norm_nhwc_bwd_one_pass_kernelI11Fp16IOFp32WLi64ELi56ELi448EEv26Group_norm_nhwc_bwd_params --------------------------
	.section	.nv.constant0._Z35group_norm_nhwc_bwd_one_pass_kernelI11Fp16IOFp32WLi64ELi56ELi448EEv26Group_norm_nhwc_bwd_params,"a",@progbits
	.sectionflags	@""
	.align	4
.nv.constant0._Z35group_norm_nhwc_bwd_one_pass_kernelI11Fp16IOFp32WLi64ELi56ELi448EEv26Group_norm_nhwc_bwd_params:
	.zero		1080


//--------------------- .nv.constant0._Z35group_norm_nhwc_bwd_one_pass_kernelI11Fp16IOFp32WLi128ELi56ELi448EEv26Group_norm_nhwc_bwd_params --------------------------
	.section	.nv.constant0._Z35group_norm_nhwc_bwd_one_pass_kernelI11Fp16IOFp32WLi128ELi56ELi448EEv26Group_norm_nhwc_bwd_params,"a",@progbits
	.sectionflags	@""
	.align	4
.nv.constant0._Z35group_norm_nhwc_bwd_one_pass_kernelI11Fp16IOFp32WLi128ELi56ELi448EEv26Group_norm_nhwc_bwd_params:
	.zero		1080


//--------------------- .nv.constant0._Z35group_norm_nhwc_bwd_one_pass_kernelI11Fp16IOFp32WLi256ELi56ELi448EEv26Group_norm_nhwc_bwd_params --------------------------
	.section	.nv.constant0._Z35group_norm_nhwc_bwd_one_pass_kernelI11Fp16IOFp32WLi256ELi56ELi448EEv26Group_norm_nhwc_bwd_params,"a",@progbits
	.sectionflags	@""
	.align	4
.nv.constant0._Z35group_norm_nhwc_bwd_one_pass_kernelI11Fp16IOFp32WLi256ELi56ELi448EEv26Group_norm_nhwc_bwd_params:
	.zero		1080


//--------------------- .nv.constant0._Z35group_norm_nhwc_bwd_one_pass_kernelI11Fp16IOFp32WLi512ELi56ELi448EEv26Group_norm_nhwc_bwd_params --------------------------
	.section	.nv.constant0._Z35group_norm_nhwc_bwd_one_pass_kernelI11Fp16IOFp32WLi512ELi56ELi448EEv26Group_norm_nhwc_bwd_params,"a",@progbits
	.sectionflags	@""
	.align	4
.nv.constant0._Z35group_norm_nhwc_bwd_one_pass_kernelI11Fp16IOFp32WLi512ELi56ELi448EEv26Group_norm_nhwc_bwd_params:
	.zero		1080


//--------------------- .nv.constant0._Z35group_norm_nhwc_bwd_one_pass_kernelI11Fp16IOBf16WLi64ELi56ELi448EEv26Group_norm_nhwc_bwd_params --------------------------
	.section	.nv.constant0._Z35group_norm_nhwc_bwd_one_pass_kernelI11Fp16IOBf16WLi64ELi56ELi448EEv26Group_norm_nhwc_bwd_params,"a",@progbits
	.sectionflags	@""
	.align	4
.nv.constant0._Z35group_norm_nhwc_bwd_one_pass_kernelI11Fp16IOBf16WLi64ELi56ELi448EEv26Group_norm_nhwc_bwd_params:
	.zero		1080


//--------------------- .nv.constant0._Z35group_norm_nhwc_bwd_one_pass_kernelI11Fp16IOBf16WLi128ELi56ELi448EEv26Group_norm_nhwc_bwd_params --------------------------
	.section	.nv.constant0._Z35group_norm_nhwc_bwd_one_pass_kernelI11Fp16IOBf16WLi128ELi56ELi448EEv26Group_norm_nhwc_bwd_params,"a",@progbits
	.sectionflags	@""
	.align	4
.nv.constant0._Z35group_norm_nhwc_bwd_one_pass_kernelI11Fp16IOBf16WLi128ELi56ELi448EEv26Group_norm_nhwc_bwd_params:
	.zero		1080


//--------------------- .nv.constant0._Z35group_norm_nhwc_bwd_one_pass_kernelI11Fp16IOBf16WLi256ELi56ELi448EEv26Group_norm_nhwc_bwd_params --------------------------
	.section	.nv.constant0._Z35group_norm_nhwc_bwd_one_pass_kernelI11Fp16IOBf16WLi256ELi56ELi448EEv26Group_norm_nhwc_bwd_params,"a",@progbits
	.sectionflags	@""
	.align	4
.nv.constant0._Z35group_norm_nhwc_bwd_one_pass_kernelI11Fp16IOBf16WLi256ELi56ELi448EEv26Group_norm_nhwc_bwd_params:
	.zero		1080


//--------------------- .nv.constant0._Z35group_norm_nhwc_bwd_one_pass_kernelI11Fp16IOBf16WLi512ELi56ELi448EEv26Group_norm_nhwc_bwd_params --------------------------
	.section	.nv.constant0._Z35group_norm_nhwc_bwd_one_pass_kernelI11Fp16IOBf16WLi512ELi56ELi448EEv26Group_norm_nhwc_bwd_params,"a",@progbits
	.sectionflags	@""
	.align	4
.nv.constant0._Z35group_norm_nhwc_bwd_one_pass_kernelI11Fp16IOBf16WLi512ELi56ELi448EEv26Group_norm_nhwc_bwd_params:
	.zero		1080


//--------------------- .nv.constant0._Z35group_norm_nhwc_bwd_one_pass_kernelI11Fp16IOFp16WLi64ELi56ELi448EEv26Group_norm_nhwc_bwd_params --------------------------
	.section	.nv.constant0._Z35group_norm_nhwc_bwd_one_pass_kernelI11Fp16IOFp16WLi64ELi56ELi448EEv26Group_norm_nhwc_bwd_params,"a",@progbits
	.sectionflags	@""
	.align	4
.nv.constant0._Z35group_norm_nhwc_bwd_one_pass_kernelI11Fp16IOFp16WLi64ELi56ELi448EEv26Group_norm_nhwc_bwd_params:
	.zero		1080


//--------------------- .nv.constant0._Z35group_norm_nhwc_bwd_one_pass_kernelI11Fp16IOFp16WLi128ELi56ELi448EEv26Group_norm_nhwc_bwd_params --------------------------
	.section	.nv.constant0._Z35group_norm_nhwc_bwd_one_pass_kernelI11Fp16IOFp16WLi128ELi56ELi448EEv26Group_norm_nhwc_bwd_params,"a",@progbits
	.sectionflags	@""
	.align	4
.nv.constant0._Z35group_norm_nhwc_bwd_one_pass_kernelI11Fp16IOFp16WLi128ELi56ELi448EEv26Group_norm_nhwc_bwd_params:
	.zero		1080


//--------------------- .nv.constant0._Z35group_norm_nhwc_bwd_one_pass_kernelI11Fp16IOFp16WLi256ELi56ELi448EEv26Group_norm_nhwc_bwd_params --------------------------
	.section	.nv.constant0._Z35group_norm_nhwc_bwd_one_pass_kernelI11Fp16IOFp16WLi256ELi56ELi448EEv26Group_norm_nhwc_bwd_params,"a",@progbits
	.sectionflags	@""
	.align	4
.nv.constant0._Z35group_norm_nhwc_bwd_one_pass_kernelI11Fp16IOFp16WLi256ELi56ELi448EEv26Group_norm_nhwc_bwd_params:
	.zero		1080


//--------------------- .nv.constant0._Z35group_norm_nhwc_bwd_one_pass_kernelI11Fp16IOFp16WLi512ELi56ELi448EEv26Group_norm_nhwc_bwd_params --------------------------
	.section	.nv.constant0._Z35group_norm_nhwc_bwd_one_pass_kernelI11Fp16IOFp16WLi512ELi56ELi448EEv26Group_norm_nhwc_bwd_params,"a",@progbits
	.sectionflags	@""
	.align	4
.nv.constant0._Z35group_norm_nhwc_bwd_one_pass_kernelI11Fp16IOFp16WLi512ELi56ELi448EEv26Group_norm_nhwc_bwd_params:
	.zero		1080


//--------------------- .nv.constant0._Z35group_norm_nhwc_bwd_one_pass_kernelI11Fp32IOFp32WLi64ELi56ELi448EEv26Group_norm_nhwc_bwd_params --------------------------
	.section	.nv.constant0._Z35group_norm_nhwc_bwd_one_pass_kernelI11Fp32IOFp32WLi64ELi56ELi448EEv26Group_norm_nhwc_bwd_params,"a",@progbits
	.sectionflags	@""
	.align	4
.nv.constant0._Z35group_norm_nhwc_bwd_one_pass_kernelI11Fp32IOFp32WLi64ELi56ELi448EEv26Group_norm_nhwc_bwd_params:
	.zero		1080


//--------------------- .nv.constant0._Z35group_norm_nhwc_bwd_one_pass_kernelI11Fp32IOFp32WLi128ELi56ELi448EEv26Group_norm_nhwc_bwd_params --------------------------
	.section	.nv.constant0._Z35group_norm_nhwc_bwd_one_pass_kernelI11Fp32IOFp32WLi128ELi56ELi448EEv26Group_norm_nhwc_bwd_params,"a",@progbits
	.sectionflags	@""
	.align	4
.nv.constant0._Z35group_norm_nhwc_bwd_one_pass_kernelI11Fp32IOFp32WLi128ELi56ELi448EEv26Group_norm_nhwc_bwd_params:
	.zero		1080


//--------------------- .nv.constant0._Z35group_norm_nhwc_bwd_one_pass_kernelI11Fp32IOFp32WLi256ELi56ELi448EEv26Group_norm_nhwc_bwd_params --------------------------
	.section	.nv.constant0._Z35group_norm_nhwc_bwd_one_pass_kernelI11Fp32IOFp32WLi256ELi56ELi448EEv26Group_norm_nhwc_bwd_params,"a",@progbits
	.sectionflags	@""
	.align	4
.nv.constant0._Z35group_norm_nhwc_bwd_one_pass_kernelI11Fp32IOFp32WLi256ELi56ELi448EEv26Group_norm_nhwc_bwd_params:
	.zero		1080


//--------------------- .nv.constant0._Z35group_norm_nhwc_bwd_one_pass_kernelI11Fp32IOFp32WLi512ELi56ELi448EEv26Group_norm_nhwc_bwd_params --------------------------
	.section	.nv.constant0._Z35group_norm_nhwc_bwd_one_pass_kernelI11Fp32IOFp32WLi512ELi56ELi448EEv26Group_norm_nhwc_bwd_params,"a",@progbits
	.sectionflags	@""
	.align	4
.nv.constant0._Z35group_norm_nhwc_bwd_one_pass_kernelI11Fp32IOFp32WLi512ELi56ELi448EEv26Group_norm_nhwc_bwd_params:
	.zero		1080


//--------------------- .nv.constant0._Z35group_norm_nhwc_bwd_one_pass_kernelI11Fp32IOBf16WLi64ELi56ELi448EEv26Group_norm_nhwc_bwd_params --------------------------
	.section	.nv.constant0._Z35group_norm_nhwc_bwd_one_pass_kernelI11Fp32IOBf16WLi64ELi56ELi448EEv26Group_norm_nhwc_bwd_params,"a",@progbits
	.sectionflags	@""
	.align	4
.nv.constant0._Z35group_norm_nhwc_bwd_one_pass_kernelI11Fp32IOBf16WLi64ELi56ELi448EEv26Group_norm_nhwc_bwd_params:
	.zero		1080


//--------------------- .nv.constant0._Z35group_norm_nhwc_bwd_one_pass_kernelI11Fp32IOBf16WLi128ELi56ELi448EEv26Group_norm_nhwc_bwd_params --------------------------
	.section	.nv.constant0._Z35group_norm_nhwc_bwd_one_pass_kernelI11Fp32IOBf16WLi128ELi56ELi448EEv26Group_norm_nhwc_bwd_params,"a",@progbits
	.sectionflags	@""
	.align	4
.nv.constant0._Z35group_norm_nhwc_bwd_one_pass_kernelI11Fp32IOBf16WLi128ELi56ELi448EEv26Group_norm_nhwc_bwd_params:
	.zero		1080


//--------------------- .nv.constant0._Z35group_norm_nhwc_bwd_one_pass_kernelI11Fp32IOBf16WLi256ELi56ELi448EEv26Group_norm_nhwc_bwd_params --------------------------
	.section	.nv.constant0._Z35group_norm_nhwc_bwd_one_pass_kernelI11Fp32IOBf16WLi256ELi56ELi448EEv26Group_norm_nhwc_bwd_params,"a",@progbits
	.sectionflags	@""
	.align	4
.nv.constant0._Z35group_norm_nhwc_bwd_one_pass_kernelI11Fp32IOBf16WLi256ELi56ELi448EEv26Group_norm_nhwc_bwd_params:
	.zero		1080


//--------------------- .nv.constant0._Z35group_norm_nhwc_bwd_one_pass_kernelI11Fp32IOBf16WLi512ELi56ELi448EEv26Group_norm_nhwc_bwd_params --------------------------
	.section	.nv.constant0._Z35group_norm_nhwc_bwd_one_pass_kernelI11Fp32IOBf16WLi512ELi56ELi448EEv26Group_norm_nhwc_bwd_params,"a",@progbits
	.sectionflags	@""
	.align	4
.nv.constant0._Z35group_norm_nhwc_bwd_one_pass_kernelI11Fp32IOBf16WLi512ELi56ELi448EEv26Group_norm_nhwc_bwd_params:
	.zero		1080


//--------------------- .nv.constant0._Z35group_norm_nhwc_bwd_one_pass_kernelI11Fp32IOFp16WLi64ELi56ELi448EEv26Group_norm_nhwc_bwd_params --------------------------
	.section	.nv.constant0._Z35group_norm_nhwc_bwd_one_pass_kernelI11Fp32IOFp16WLi64ELi56ELi448EEv26Group_norm_nhwc_bwd_params,"a",@progbits
	.sectionflags	@""
	.align	4
.nv.constant0._Z35group_norm_nhwc_bwd_one_pass_kernelI11Fp32IOFp16WLi64ELi56ELi448EEv26Group_norm_nhwc_bwd_params:
	.zero		1080


//--------------------- .nv.constant0._Z35group_norm_nhwc_bwd_one_pass_kernelI11Fp32IOFp16WLi128ELi56ELi448EEv26Group_norm_nhwc_bwd_params --------------------------
	.section	.nv.constant0._Z35group_norm_nhwc_bwd_one_pass_kernelI11Fp32IOFp16WLi128ELi56ELi448EEv26Group_norm_nhwc_bwd_params,"a",@progbits
	.sectionflags	@""
	.align	4
.nv.constant0._Z35group_norm_nhwc_bwd_one_pass_kernelI11Fp32IOFp16WLi128ELi56ELi448EEv26Group_norm_nhwc_bwd_params:
	.zero		1080


//--------------------- .nv.constant0._Z35group_norm_nhwc_bwd_one_pass_kernelI11Fp32IOFp16WLi256ELi56ELi448EEv26Group_norm_nhwc_bwd_params --------------------------
	.section	.nv.constant0._Z35group_norm_nhwc_bwd_one_pass_kernelI11Fp32IOFp16WLi256ELi56ELi448EEv26Group_norm_nhwc_bwd_params,"a",@progbits
	.sectionflags	@""
	.align	4
.nv.constant0._Z35group_norm_nhwc_bwd_one_pass_kernelI11Fp32IOFp16WLi256ELi56ELi448EEv26Group_norm_nhwc_bwd_params:
	.zero		1080


//--------------------- .nv.constant0._Z35group_norm_nhwc_bwd_one_pass_kernelI11Fp32IOFp16WLi512ELi56ELi448EEv26Group_norm_nhwc_bwd_params --------------------------
	.section	.nv.constant0._Z35group_norm_nhwc_bwd_one_pass_kernelI11Fp32IOFp16WLi512ELi56ELi448EEv26Group_norm_nhwc_bwd_params,"a",@progbits
	.sectionflags	@""
	.align	4
.nv.constant0._Z35group_norm_nhwc_bwd_one_pass_kernelI11Fp32IOFp16WLi512ELi56ELi448EEv26Group_norm_nhwc_bwd_params:
	.zero		1080


//--------------------- .nv.constant0._Z35group_norm_nhwc_fwd_one_pass_kernelI11Bf16IOFp32WLi64ELi56ELi448EEv26Group_norm_nhwc_fwd_params --------------------------
	.section	.nv.constant0._Z35group_norm_nhwc_fwd_one_pass_kernelI11Bf16IOFp32WLi64ELi56ELi448EEv26Group_norm_nhwc_fwd_params,"a",@progbits
	.sectionflags	@""
	.align	4
.nv.constant0._Z35group_norm_nhwc_fwd_one_pass_kernelI11Bf16IOFp32WLi64ELi56ELi448EEv26Group_norm_nhwc_fwd_params:
	.zero		1056


//--------------------- .nv.constant0._Z35group_norm_nhwc_fwd_one_pass_kernelI11Bf16IOFp32WLi128ELi56ELi448EEv26Group_norm_nhwc_fwd_params --------------------------
	.section	.nv.constant0._Z35group_norm_nhwc_fwd_one_pass_kernelI11Bf16IOFp32WLi128ELi56ELi448EEv26Group_norm_nhwc_fwd_params,"a",@progbits
	.sectionflags	@""
	.align	4
.nv.constant0._Z35group_norm_nhwc_fwd_one_pass_kernelI11Bf16IOFp32WLi128ELi56ELi448EEv26Group_norm_nhwc_fwd_params:
	.zero		1056


//--------------------- .nv.constant0._Z35group_norm_nhwc_fwd_one_pass_kernelI11Bf16IOFp32WLi256ELi56ELi448EEv26Group_norm_nhwc_fwd_params --------------------------
	.section	.nv.constant0._Z35group_norm_nhwc_fwd_one_pass_kernelI11Bf16IOFp32WLi256ELi56ELi448EEv26Group_norm_nhwc_fwd_params,"a",@progbits
	.sectionflags	@""
	.align	4
.nv.constant0._Z35group_norm_nhwc_fwd_one_pass_kernelI11Bf16IOFp32WLi256ELi56ELi448EEv26Group_norm_nhwc_fwd_params:
	.zero		1056


//--------------------- .nv.constant0._Z35group_norm_nhwc_fwd_one_pass_kernelI11Bf16IOFp32WLi512ELi56ELi448EEv26Group_norm_nhwc_fwd_params --------------------------
	.section	.nv.constant0._Z35group_norm_nhwc_fwd_one_pass_kernelI11Bf16IOFp32WLi512ELi56ELi448EEv26Group_norm_nhwc_fwd_params,"a",@progbits
	.sectionflags	@""
	.align	4
.nv.constant0._Z35group_norm_nhwc_fwd_one_pass_kernelI11Bf16IOFp32WLi512ELi56ELi448EEv26Group_norm_nhwc_fwd_params:
	.zero		1056


//--------------------- .nv.constant0._Z35group_norm_nhwc_fwd_one_pass_kernelI11Bf16IOBf16WLi64ELi56ELi448EEv26Group_norm_nhwc_fwd_params --------------------------
	.section	.nv.constant0._Z35group_norm_nhwc_fwd_one_pass_kernelI11Bf16IOBf16WLi64ELi56ELi448EEv26Group_norm_nhwc_fwd_params,"a",@progbits
	.sectionflags	@""
	.align	4
.nv.constant0._Z35group_norm_nhwc_fwd_one_pass_kernelI11Bf16IOBf16WLi64ELi56ELi448EEv26Group_norm_nhwc_fwd_params:
	.zero		1056


//--------------------- .nv.constant0._Z35group_norm_nhwc_fwd_one_pass_kernelI11Bf16IOBf16WLi128ELi56ELi448EEv26Group_norm_nhwc_fwd_params --------------------------
	.section	.nv.constant0._Z35group_norm_nhwc_fwd_one_pass_kernelI11Bf16IOBf16WLi128ELi56ELi448EEv26Group_norm_nhwc_fwd_params,"a",@progbits
	.sectionflags	@""
	.align	4
.nv.constant0._Z35group_norm_nhwc_fwd_one_pass_kernelI11Bf16IOBf16WLi128ELi56ELi448EEv26Group_norm_nhwc_fwd_params:
	.zero		1056


//--------------------- .nv.constant0._Z35group_norm_nhwc_fwd_one_pass_kernelI11Bf16IOBf16WLi256ELi56ELi448EEv26Group_norm_nhwc_fwd_params --------------------------
	.section	.nv.constant0._Z35group_norm_nhwc_fwd_one_pass_kernelI11Bf16IOBf16WLi256ELi56ELi448EEv26Group_norm_nhwc_fwd_params,"a",@progbits
	.sectionflags	@""
	.align	4
.nv.constant0._Z35group_norm_nhwc_fwd_one_pass_kernelI11Bf16IOBf16WLi256ELi56ELi448EEv26Group_norm_nhwc_fwd_params:
	.zero		1056


//--------------------- .nv.constant0._Z35group_norm_nhwc_fwd_one_pass_kernelI11Bf16IOBf16WLi512ELi56ELi448EEv26Group_norm_nhwc_fwd_params --------------------------
	.section	.nv.constant0._Z35group_norm_nhwc_fwd_one_pass_kernelI11Bf16IOBf16WLi512ELi56ELi448EEv26Group_norm_nhwc_fwd_params,"a",@progbits
	.sectionflags	@""
	.align	4
.nv.constant0._Z35group_norm_nhwc_fwd_one_pass_kernelI11Bf16IOBf16WLi512ELi56ELi448EEv26Group_norm_nhwc_fwd_params:
	.zero		1056


//--------------------- .nv.constant0._Z35group_norm_nhwc_fwd_one_pass_kernelI11Bf16IOFp16WLi64ELi56ELi448EEv26Group_norm_nhwc_fwd_params --------------------------
	.section	.nv.constant0._Z35group_norm_nhwc_fwd_one_pass_kernelI11Bf16IOFp16WLi64ELi56ELi448EEv26Group_norm_nhwc_fwd_params,"a",@progbits
	.sectionflags	@""
	.align	4
.nv.constant0._Z35group_norm_nhwc_fwd_one_pass_kernelI11Bf16IOFp16WLi64ELi56ELi448EEv26Group_norm_nhwc_fwd_params:
	.zero		1056


//--------------------- .nv.constant0._Z35group_norm_nhwc_fwd_one_pass_kernelI11Bf16IOFp16WLi128ELi56ELi448EEv26Group_norm_nhwc_fwd_params --------------------------
	.section	.nv.constant0._Z35group_norm_nhwc_fwd_one_pass_kernelI11Bf16IOFp16WLi128ELi56ELi448EEv26Group_norm_nhwc_fwd_params,"a",@progbits
	.sectionflags	@""
	.align	4
.nv.constant0._Z35group_norm_nhwc_fwd_one_pass_kernelI11Bf16IOFp16WLi128ELi56ELi448EEv26Group_norm_nhwc_fwd_params:
	.zero		1056


//--------------------- .nv.constant0._Z35group_norm_nhwc_fwd_one_pass_kernelI11Bf16IOFp16WLi256ELi56ELi448EEv26Group_norm_nhwc_fwd_params --------------------------
	.section	.nv.constant0._Z35group_norm_nhwc_fwd_one_pass_kernelI11Bf16IOFp16WLi256ELi56ELi448EEv26Group_norm_nhwc_fwd_params,"a",@progbits
	.sectionflags	@""
	.align	4
.nv.constant0._Z35group_norm_nhwc_fwd_one_pass_kernelI11Bf16IOFp16WLi256ELi56ELi448EEv26Group_norm_nhwc_fwd_params:
	.zero		1056


//--------------------- .nv.constant0._Z35group_norm_nhwc_fwd_one_pass_kernelI11Bf16IOFp16WLi512ELi56ELi448EEv26Group_norm_nhwc_fwd_params --------------------------
	.section	.nv.constant0._Z35group_norm_nhwc_fwd_one_pass_kernelI11Bf16IOFp16WLi512ELi56ELi448EEv26Group_norm_nhwc_fwd_params,"a",@progbits
	.sectionflags	@""
	.align	4
.nv.constant0._Z35group_norm_nhwc_fwd_one_pass_kernelI11Bf16IOFp16WLi512ELi56ELi448EEv26Group_norm_nhwc_fwd_params:
	.zero		1056


//--------------------- .nv.constant0._Z35group_norm_nhwc_fwd_one_pass_kernelI11Fp16IOFp32WLi64ELi56ELi448EEv26Group_norm_nhwc_fwd_params --------------------------
	.section	.nv.constant0._Z35group_norm_nhwc_fwd_one_pass_kernelI11Fp16IOFp32WLi64ELi56ELi448EEv26Group_norm_nhwc_fwd_params,"a",@progbits
	.sectionflags	@""
	.align	4
.nv.constant0._Z35group_norm_nhwc_fwd_one_pass_kernelI11Fp16IOFp32WLi64ELi56ELi448EEv26Group_norm_nhwc_fwd_params:
	.zero		1056


//--------------------- .nv.constant0._Z35group_norm_nhwc_fwd_one_pass_kernelI11Fp16IOFp32WLi128ELi56ELi448EEv26Group_norm_nhwc_fwd_params --------------------------
	.section	.nv.constant0._Z35group_norm_nhwc_fwd_one_pass_kernelI11Fp16IOFp32WLi128ELi56ELi448EEv26Group_norm_nhwc_fwd_params,"a",@progbits
	.sectionflags	@""
	.align	4
.nv.constant0._Z35group_norm_nhwc_fwd_one_pass_kernelI11Fp16IOFp32WLi128ELi56ELi448EEv26Group_norm_nhwc_fwd_params:
	.zero		1056


//--------------------- .nv.constant0._Z35group_norm_nhwc_fwd_one_pass_kernelI11Fp16IOFp32WLi256ELi56ELi448EEv26Group_norm_nhwc_fwd_params --------------------------
	.section	.nv.constant0._Z35group_norm_nhwc_fwd_one_pass_kernelI11Fp16IOFp32WLi256ELi56ELi448EEv26Group_norm_nhwc_fwd_params,"a",@progbits
	.sectionflags	@""
	.align	4
.nv.constant0._Z35group_norm_nhwc_fwd_one_pass_kernelI11Fp16IOFp32WLi256ELi56ELi448EEv26Group_norm_nhwc_fwd_params:
	.zero		1056


//--------------------- .nv.constant0._Z35group_norm_nhwc_fwd_one_pass_kernelI11Fp16IOFp32WLi512ELi56ELi448EEv26Group_norm_nhwc_fwd_params --------------------------
	.section	.nv.constant0._Z35group_norm_nhwc_fwd_one_pass_kernelI11Fp16IOFp32WLi512ELi56ELi448EEv26Group_norm_nhwc_fwd_params,"a",@progbits
	.sectionflags	@""
	.align	4
.nv.constant0._Z35group_norm_nhwc_fwd_one_pass_kernelI11Fp16IOFp32WLi512ELi56ELi448EEv26Group_norm_nhwc_fwd_params:
	.zero		1056


//--------------------- .nv.constant0._Z35group_norm_nhwc_fwd_one_pass_kernelI11Fp16IOBf16WLi64ELi56ELi448EEv26Group_norm_nhwc_fwd_params --------------------------
	.section	.nv.constant0._Z35group_norm_nhwc_fwd_one_pass_kernelI11Fp16IOBf16WLi64ELi56ELi448EEv26Group_norm_nhwc_fwd_params,"a",@progbits
	.sectionflags	@""
	.align	4
.nv.constant0._Z35group_norm_nhwc_fwd_one_pass_kernelI11Fp16IOBf16WLi64ELi56ELi448EEv26Group_norm_nhwc_fwd_params:
	.zero		1056


//--------------------- .nv.constant0._Z35group_norm_nhwc_fwd_one_pass_kernelI11Fp16IOBf16WLi128ELi56ELi448EEv26Group_norm_nhwc_fwd_params --------------------------
	.section	.nv.constant0._Z35group_norm_nhwc_fwd_one_pass_kernelI11Fp16IOBf16WLi128ELi56ELi448EEv26Group_norm_nhwc_fwd_params,"a",@progbits
	.sectionflags	@""
	.align	4
.nv.constant0._Z35group_norm_nhwc_fwd_one_pass_kernelI11Fp16IOBf16WLi128ELi56ELi448EEv26Group_norm_nhwc_fwd_params:
	.zero		1056


//--------------------- .nv.constant0._Z35group_norm_nhwc_fwd_one_pass_kernelI11Fp16IOBf16WLi256ELi56ELi448EEv26Group_norm_nhwc_fwd_params --------------------------
	.section	.nv.constant0._Z35group_norm_nhwc_fwd_one_pass_kernelI11Fp16IOBf16WLi256ELi56ELi448EEv26Group_norm_nhwc_fwd_params,"a",@progbits
	.sectionflags	@""
	.align	4
.nv.constant0._Z35group_norm_nhwc_fwd_one_pass_kernelI11Fp16IOBf16WLi256ELi56ELi448EEv26Group_norm_nhwc_fwd_params:
	.zero		1056


//--------------------- .nv.constant0._Z35group_norm_nhwc_fwd_one_pass_kernelI11Fp16IOBf16WLi512ELi56ELi448EEv26Group_norm_nhwc_fwd_params --------------------------
	.section	.nv.constant0._Z35group_norm_nhwc_fwd_one_pass_kernelI11Fp16IOBf16WLi512ELi56ELi448EEv26Group_norm_nhwc_fwd_params,"a",@progbits
	.sectionflags	@""
	.align	4
.nv.constant0._Z35group_norm_nhwc_fwd_one_pass_kernelI11Fp16IOBf16WLi512ELi56ELi448EEv26Group_norm_nhwc_fwd_params:
	.zero		1056


//--------------------- .nv.constant0._Z35group_norm_nhwc_fwd_one_pass_kernelI11Fp16IOFp16WLi64ELi56ELi448EEv26Group_norm_nhwc_fwd_params --------------------------
	.section	.nv.constant0._Z35group_norm_nhwc_fwd_one_pass_kernelI11Fp16IOFp16WLi64ELi56ELi448EEv26Group_norm_nhwc_fwd_params,"a",@progbits
	.sectionflags	@""
	.align	4
.nv.constant0._Z35group_norm_nhwc_fwd_one_pass_kernelI11Fp16IOFp16WLi64ELi56ELi448EEv26Group_norm_nhwc_fwd_params:
	.zero		1056


//--------------------- .nv.constant0._Z35group_norm_nhwc_fwd_one_pass_kernelI11Fp16IOFp16WLi128ELi56ELi448EEv26Group_norm_nhwc_fwd_params --------------------------
	.section	.nv.constant0._Z35group_norm_nhwc_fwd_one_pass_kernelI11Fp16IOFp16WLi128ELi56ELi448EEv26Group_norm_nhwc_fwd_params,"a",@progbits
	.sectionflags	@""
	.align	4
.nv.constant0._Z35group_norm_nhwc_fwd_one_pass_kernelI11Fp16IOFp16WLi128ELi56ELi448EEv26Group_norm_nhwc_fwd_params:
	.zero		1056


//--------------------- .nv.constant0._Z35group_norm_nhwc_fwd_one_pass_kernelI11Fp16IOFp16WLi256ELi56ELi448EEv26Group_norm_nhwc_fwd_params --------------------------
	.section	.nv.constant0._Z35group_norm_nhwc_fwd_one_pass_kernelI11Fp16IOFp16WLi256ELi56ELi448EEv26Group_norm_nhwc_fwd_params,"a",@progbits
	.sectionflags	@""
	.align	4
.nv.constant0._Z35group_norm_nhwc_fwd_one_pass_kernelI11Fp16IOFp16WLi256ELi56ELi448EEv26Group_norm_nhwc_fwd_params:
	.zero		1056


//--------------------- .nv.constant0._Z35group_norm_nhwc_fwd_one_pass_kernelI11Fp16IOFp16WLi512ELi56ELi448EEv26Group_norm_nhwc_fwd_params --------------------------
	.section	.nv.constant0._Z35group_norm_nhwc_fwd_one_pass_kernelI11Fp16IOFp16WLi512ELi56ELi448EEv26Group_norm_nhwc_fwd_params,"a",@progbits
	.sectionflags	@""
	.align	4
.nv.constant0._Z35group_norm_nhwc_fwd_one_pass_kernelI11Fp16IOFp16WLi512ELi56ELi448EEv26Group_norm_nhwc_fwd_params:
	.zero		1056


//--------------------- .nv.constant0._Z35group_norm_nhwc_fwd_one_pass_kernelI11Fp32IOFp32WLi64ELi56ELi448EEv26Group_norm_nhwc_fwd_params --------------------------
	.section	.nv.constant0._Z35group_norm_nhwc_fwd_one_pass_kernelI11Fp32IOFp32WLi64ELi56ELi448EEv26Group_norm_nhwc_fwd_params,"a",@progbits
	.sectionflags	@""
	.align	4
.nv.constant0._Z35group_norm_nhwc_fwd_one_pass_kernelI11Fp32IOFp32WLi64ELi56ELi448EEv26Group_norm_nhwc_fwd_params:
	.zero		1056


//--------------------- .nv.constant0._Z35group_norm_nhwc_fwd_one_pass_kernelI11Fp32IOFp32WLi128ELi56ELi448EEv26Group_norm_nhwc_fwd_params --------------------------
	.section	.nv.constant0._Z35group_norm_nhwc_fwd_one_pass_kernelI11Fp32IOFp32WLi128ELi56ELi448EEv26Group_norm_nhwc_fwd_params,"a",@progbits
	.sectionflags	@""
	.align	4
.nv.constant0._Z35group_norm_nhwc_fwd_one_pass_kernelI11Fp32IOFp32WLi128ELi56ELi448EEv26Group_norm_nhwc_fwd_params:
	.zero		1056


//--------------------- .nv.constant0._Z35group_norm_nhwc_fwd_one_pass_kernelI11Fp32IOFp32WLi256ELi56ELi448EEv26Group_norm_nhwc_fwd_params --------------------------
	.section	.nv.constant0._Z35group_norm_nhwc_fwd_one_pass_kernelI11Fp32IOFp32WLi256ELi56ELi448EEv26Group_norm_nhwc_fwd_params,"a",@progbits
	.sectionflags	@""
	.align	4
.nv.constant0._Z35group_norm_nhwc_fwd_one_pass_kernelI11Fp32IOFp32WLi256ELi56ELi448EEv26Group_norm_nhwc_fwd_params:
	.zero		1056


//--------------------- .nv.constant0._Z35group_norm_nhwc_fwd_one_pass_kernelI11Fp32IOFp32WLi512ELi56ELi448EEv26Group_norm_nhwc_fwd_params --------------------------
	.section	.nv.constant0._Z35group_norm_nhwc_fwd_one_pass_kernelI11Fp32IOFp32WLi512ELi56ELi448EEv26Group_norm_nhwc_fwd_params,"a",@progbits
	.sectionflags	@""
	.align	4
.nv.constant0._Z35group_norm_nhwc_fwd_one_pass_kernelI11Fp32IOFp32WLi512ELi56ELi448EEv26Group_norm_nhwc_fwd_params:
	.zero		1056


//--------------------- .nv.constant0._Z35group_norm_nhwc_fwd_one_pass_kernelI11Fp32IOBf16WLi64ELi56ELi448EEv26Group_norm_nhwc_fwd_params --------------------------
	.section	.nv.constant0._Z35group_norm_nhwc_fwd_one_pass_kernelI11Fp32IOBf16WLi64ELi56ELi448EEv26Group_norm_nhwc_fwd_params,"a",@progbits
	.sectionflags	@""
	.align	4
.nv.constant0._Z35group_norm_nhwc_fwd_one_pass_kernelI11Fp32IOBf16WLi64ELi56ELi448EEv26Group_norm_nhwc_fwd_params:
	.zero		1056


//--------------------- .nv.constant0._Z35group_norm_nhwc_fwd_one_pass_kernelI11Fp32IOBf16WLi128ELi56ELi448EEv26Group_norm_nhwc_fwd_params --------------------------
	.section	.nv.constant0._Z35group_norm_nhwc_fwd_one_pass_kernelI11Fp32IOBf16WLi128ELi56ELi448EEv26Group_norm_nhwc_fwd_params,"a",@progbits
	.sectionflags	@""
	.align	4
.nv.constant0._Z35group_norm_nhwc_fwd_one_pass_kernelI11Fp32IOBf16WLi128ELi56ELi448EEv26Group_norm_nhwc_fwd_params:
	.zero		1056


//--------------------- .nv.constant0._Z35group_norm_nhwc_fwd_one_pass_kernelI11Fp32IOBf16WLi256ELi56ELi448EEv26Group_norm_nhwc_fwd_params --------------------------
	.section	.nv.constant0._Z35group_norm_nhwc_fwd_one_pass_kernelI11Fp32IOBf16WLi256ELi56ELi448EEv26Group_norm_nhwc_fwd_params,"a",@progbits
	.sectionflags	@""
	.align	4
.nv.constant0._Z35group_norm_nhwc_fwd_one_pass_kernelI11Fp32IOBf16WLi256ELi56ELi448EEv26Group_norm_nhwc_fwd_params:
	.zero		1056


//--------------------- .nv.constant0._Z35group_norm_nhwc_fwd_one_pass_kernelI11Fp32IOBf16WLi512ELi56ELi448EEv26Group_norm_nhwc_fwd_params --------------------------
	.section	.nv.constant0._Z35group_norm_nhwc_fwd_one_pass_kernelI11Fp32IOBf16WLi512ELi56ELi448EEv26Group_norm_nhwc_fwd_params,"a",@progbits
	.sectionflags	@""
	.align	4
.nv.constant0._Z35group_norm_nhwc_fwd_one_pass_kernelI11Fp32IOBf16WLi512ELi56ELi448EEv26Group_norm_nhwc_fwd_params:
	.zero		1056


//--------------------- .nv.constant0._Z35group_norm_nhwc_fwd_one_pass_kernelI11Fp32IOFp16WLi64ELi56ELi448EEv26Group_norm_nhwc_fwd_params --------------------------
	.section	.nv.constant0._Z35group_norm_nhwc_fwd_one_pass_kernelI11Fp32IOFp16WLi64ELi56ELi448EEv26Group_norm_nhwc_fwd_params,"a",@progbits
	.sectionflags	@""
	.align	4
.nv.constant0._Z35group_norm_nhwc_fwd_one_pass_kernelI11Fp32IOFp16WLi64ELi56ELi448EEv26Group_norm_nhwc_fwd_params:
	.zero		1056


//--------------------- .nv.constant0._Z35group_norm_nhwc_fwd_one_pass_kernelI11Fp32IOFp16WLi128ELi56ELi448EEv26Group_norm_nhwc_fwd_params --------------------------
	.section	.nv.constant0._Z35group_norm_nhwc_fwd_one_pass_kernelI11Fp32IOFp16WLi128ELi56ELi448EEv26Group_norm_nhwc_fwd_params,"a",@progbits
	.sectionflags	@""
	.align	4
.nv.constant0._Z35group_norm_nhwc_fwd_one_pass_kernelI11Fp32IOFp16WLi128ELi56ELi448EEv26Group_norm_nhwc_fwd_params:
	.zero		1056


//--------------------- .nv.constant0._Z35group_norm_nhwc_fwd_one_pass_kernelI11Fp32IOFp16WLi256ELi56ELi448EEv26Group_norm_nhwc_fwd_params --------------------------
	.section	.nv.constant0._Z35group_norm_nhwc_fwd_one_pass_kernelI11Fp32IOFp16WLi256ELi56ELi448EEv26Group_norm_nhwc_fwd_params,"a",@progbits
	.sectionflags	@""
	.align	4
.nv.constant0._Z35group_norm_nhwc_fwd_one_pass_kernelI11Fp32IOFp16WLi256ELi56ELi448EEv26Group_norm_nhwc_fwd_params:
	.zero		1056


//--------------------- .nv.constant0._Z35group_norm_nhwc_fwd_one_pass_kernelI11Fp32IOFp16WLi512ELi56ELi448EEv26Group_norm_nhwc_fwd_params --------------------------
	.section	.nv.constant0._Z35group_norm_nhwc_fwd_one_pass_kernelI11Fp32IOFp16WLi512ELi56ELi448EEv26Group_norm_nhwc_fwd_params,"a",@progbits
	.sectionflags	@""
	.align	4
.nv.constant0._Z35group_norm_nhwc_fwd_one_pass_kernelI11Fp32IOFp16WLi512ELi56ELi448EEv26Group_norm_nhwc_fwd_params:
	.zero		1056


//--------------------- SYMBOLS --------------------------

	.type		.nv.reservedSmem.offset0,@object
	.size		.nv.reservedSmem.offset0,0x4
	.type		.nv.reservedSmem.cap,@object
	.size		.nv.reservedSmem.cap,0x4
